#include "ln_parallel_residual_bwd_kernels.cuh"

// Create backward launch function and register. Macro signature:
//  HIDDEN_SIZE, WTYPE, ITYPE, RTYPE, OTYPE, CTYPE, CTAS_PER_ROW, WARPS_M, WARPS_N, BYTES_PER_LDG, BYTES_PER_LDG_FINAL

REGISTER_PARALLEL_BWD_LAUNCHER( 1536, fp32, fp32, fp32, fp32, fp32, 1, 1, 4, 16, 4);
REGISTER_PARALLEL_BWD_LAUNCHER( 1536, fp16, fp32, fp32, fp32, fp32, 1, 1, 4, 16, 4);
REGISTER_PARALLEL_BWD_LAUNCHER( 1536, fp32, fp16, fp32, fp16, fp32, 1, 1, 4,  8, 4);
REGISTER_PARALLEL_BWD_LAUNCHER( 1536, fp16, fp16, fp32, fp16, fp32, 1, 1, 4,  8, 4);
REGISTER_PARALLEL_BWD_LAUNCHER( 1536, fp32, fp16, fp16, fp16, fp32, 1, 1, 4,  8, 4);
REGISTER_PARALLEL_BWD_LAUNCHER( 1536, fp32, bf16, fp32, bf16, fp32, 1, 1, 4,  8, 4);
REGISTER_PARALLEL_BWD_LAUNCHER( 1536, bf16, bf16, fp32, bf16, fp32, 1, 1, 4,  8, 4);
REGISTER_PARALLEL_BWD_LAUNCHER( 1536, fp32, bf16, bf16, bf16, fp32, 1, 1, 4,  8, 4);
REGISTER_PARALLEL_BWD_LAUNCHER( 1536, fp16, fp16, fp16, fp16, fp32, 1, 1, 4,  8, 4);
REGISTER_PARALLEL_BWD_LAUNCHER( 1536, bf16, bf16, bf16, bf16, fp32, 1, 1, 4,  8, 4);


// ===== COMPILED SASS (sm_100a) =====

	.target	sm_100a

	.elftype	@"ET_EXEC"


//--------------------- .note.nv.tkinfo           --------------------------
	.section	.note.nv.tkinfo,"",@"SHT_NOTE"
	.sectionflags	@"SHF_NOTE_NV_TKINFO"
	.tkinfo
        /*0018*/ 	.word	0x00000002
        /*0030*/ 	.string	""
        /*0030*/ 	.string	"ptxas"
        /*0030*/ 	.string	"Cuda compilation tools, release 13.0, V13.0.88"
        /*0030*/ 	.string	"Build cuda_13.0.r13.0/compiler.36424714_0"
        /*0030*/ 	.string	"-arch sm_100a -m 64 "



//--------------------- .note.nv.cuinfo           --------------------------
	.section	.note.nv.cuinfo,"",@"SHT_NOTE"
	.sectionflags	@"SHF_NOTE_NV_CUINFO"
        /*0018*/ 	.short	0x0002
        /*001a*/ 	.short	0x0064
        /*001c*/ 	.short	0x0082
	.zero		2


//--------------------- .nv.info                  --------------------------
	.section	.nv.info,"",@"SHT_CUDA_INFO"
	.align	4


	//----- nvinfo : EIATTR_REGCOUNT
	.align		4
        /*0000*/ 	.byte	0x04, 0x2f
        /*0002*/ 	.short	(.L_1 - .L_0)
	.align		4
.L_0:
        /*0004*/ 	.word	index@(_ZN10layer_norm31ln_parallel_residual_bwd_kernelINS_13Kernel_traitsIfffffjLj1536ELj1ELj1ELj4ELj16ENS_18Kernel_traits_baseILj1536EfffffjLj128EEEEELb1ELb1ELb1EEEvNS_9BwdParamsE)
        /*0008*/ 	.word	0x00000076


	//----- nvinfo : EIATTR_FRAME_SIZE
	.align		4
.L_1:
        /*000c*/ 	.byte	0x04, 0x11
        /*000e*/ 	.short	(.L_3 - .L_2)
	.align		4
.L_2:
        /*0010*/ 	.word	index@(_ZN10layer_norm31ln_parallel_residual_bwd_kernelINS_13Kernel_traitsIfffffjLj1536ELj1ELj1ELj4ELj16ENS_18Kernel_traits_baseILj1536EfffffjLj128EEEEELb1ELb1ELb1EEEvNS_9BwdParamsE)
        /*0014*/ 	.word	0x00000000


	//----- nvinfo : EIATTR_REGCOUNT
	.align		4
.L_3:
        /*0018*/ 	.byte	0x04, 0x2f
        /*001a*/ 	.short	(.L_5 - .L_4)
	.align		4
.L_4:
        /*001c*/ 	.word	index@(_ZN10layer_norm40ln_parallel_residual_bwd_finalize_kernelINS_22Kernel_traits_finalizeILj1536EfffffjLb0ELj1024ELj4ENS_18Kernel_traits_baseILj1536EfffffjLj1024EEEEELb1EEEvNS_9BwdParamsE)
        /*0020*/ 	.word	0x00000020


	//----- nvinfo : EIATTR_FRAME_SIZE
	.align		4
.L_5:
        /*0024*/ 	.byte	0x04, 0x11
        /*0026*/ 	.short	(.L_7 - .L_6)
	.align		4
.L_6:
        /*0028*/ 	.word	index@(_ZN10layer_norm40ln_parallel_residual_bwd_finalize_kernelINS_22Kernel_traits_finalizeILj1536EfffffjLb0ELj1024ELj4ENS_18Kernel_traits_baseILj1536EfffffjLj1024EEEEELb1EEEvNS_9BwdParamsE)
        /*002c*/ 	.word	0x00000000


	//----- nvinfo : EIATTR_REGCOUNT
	.align		4
.L_7:
        /*0030*/ 	.byte	0x04, 0x2f
        /*0032*/ 	.short	(.L_9 - .L_8)
	.align		4
.L_8:
        /*0034*/ 	.word	index@(_ZN10layer_norm22ln_bwd_finalize_kernelINS_22Kernel_traits_finalizeILj1536EfffffjLb0ELj1024ELj4ENS_18Kernel_traits_baseILj1536EfffffjLj1024EEEEELb0ELb1EEEvNS_9BwdParamsE)
        /*0038*/ 	.word	0x0000003f


	//----- nvinfo : EIATTR_FRAME_SIZE
	.align		4
.L_9:
        /*003c*/ 	.byte	0x04, 0x11
        /*003e*/ 	.short	(.L_11 - .L_10)
	.align		4
.L_10:
        /*0040*/ 	.word	index@(_ZN10layer_norm22ln_bwd_finalize_kernelINS_22Kernel_traits_finalizeILj1536EfffffjLb0ELj1024ELj4ENS_18Kernel_traits_baseILj1536EfffffjLj1024EEEEELb0ELb1EEEvNS_9BwdParamsE)
        /*0044*/ 	.word	0x00000000


	//----- nvinfo : EIATTR_REGCOUNT
	.align		4
.L_11:
        /*0048*/ 	.byte	0x04, 0x2f
        /*004a*/ 	.short	(.L_13 - .L_12)
	.align		4
.L_12:
        /*004c*/ 	.word	index@(_ZN10layer_norm31ln_parallel_residual_bwd_kernelINS_13Kernel_traitsIfffffjLj1536ELj1ELj1ELj4ELj16ENS_18Kernel_traits_baseILj1536EfffffjLj128EEEEELb1ELb1ELb0EEEvNS_9BwdParamsE)
        /*0050*/ 	.word	0x0000006d


	//----- nvinfo : EIATTR_FRAME_SIZE
	.align		4
.L_13:
        /*0054*/ 	.byte	0x04, 0x11
        /*0056*/ 	.short	(.L_15 - .L_14)
	.align		4
.L_14:
        /*0058*/ 	.word	index@(_ZN10layer_norm31ln_parallel_residual_bwd_kernelINS_13Kernel_traitsIfffffjLj1536ELj1ELj1ELj4ELj16ENS_18Kernel_traits_baseILj1536EfffffjLj128EEEEELb1ELb1ELb0EEEvNS_9BwdParamsE)
        /*005c*/ 	.word	0x00000000


	//----- nvinfo : EIATTR_REGCOUNT
	.align		4
.L_15:
        /*0060*/ 	.byte	0x04, 0x2f
        /*0062*/ 	.short	(.L_17 - .L_16)
	.align		4
.L_16:
        /*0064*/ 	.word	index@(_ZN10layer_norm40ln_parallel_residual_bwd_finalize_kernelINS_22Kernel_traits_finalizeILj1536EfffffjLb0ELj1024ELj4ENS_18Kernel_traits_baseILj1536EfffffjLj1024EEEEELb0EEEvNS_9BwdParamsE)
        /*0068*/ 	.word	0x00000020


	//----- nvinfo : EIATTR_FRAME_SIZE
	.align		4
.L_17:
        /*006c*/ 	.byte	0x04, 0x11
        /*006e*/ 	.short	(.L_19 - .L_18)
	.align		4
.L_18:
        /*0070*/ 	.word	index@(_ZN10layer_norm40ln_parallel_residual_bwd_finalize_kernelINS_22Kernel_traits_finalizeILj1536EfffffjLb0ELj1024ELj4ENS_18Kernel_traits_baseILj1536EfffffjLj1024EEEEELb0EEEvNS_9BwdParamsE)
        /*0074*/ 	.word	0x00000000


	//----- nvinfo : EIATTR_REGCOUNT
	.align		4
.L_19:
        /*0078*/ 	.byte	0x04, 0x2f
        /*007a*/ 	.short	(.L_21 - .L_20)
	.align		4
.L_20:
        /*007c*/ 	.word	index@(_ZN10layer_norm22ln_bwd_finalize_kernelINS_22Kernel_traits_finalizeILj1536EfffffjLb0ELj1024ELj4ENS_18Kernel_traits_baseILj1536EfffffjLj1024EEEEELb0ELb0EEEvNS_9BwdParamsE)
        /*0080*/ 	.word	0x0000003f


	//----- nvinfo : EIATTR_FRAME_SIZE
	.align		4
.L_21:
        /*0084*/ 	.byte	0x04, 0x11
        /*0086*/ 	.short	(.L_23 - .L_22)
	.align		4
.L_22:
        /*0088*/ 	.word	index@(_ZN10layer_norm22ln_bwd_finalize_kernelINS_22Kernel_traits_finalizeILj1536EfffffjLb0ELj1024ELj4ENS_18Kernel_traits_baseILj1536EfffffjLj1024EEEEELb0ELb0EEEvNS_9BwdParamsE)
        /*008c*/ 	.word	0x00000000


	//----- nvinfo : EIATTR_REGCOUNT
	.align		4
.L_23:
        /*0090*/ 	.byte	0x04, 0x2f
        /*0092*/ 	.short	(.L_25 - .L_24)
	.align		4
.L_24:
        /*0094*/ 	.word	index@(_ZN10layer_norm31ln_parallel_residual_bwd_kernelINS_13Kernel_traitsIfffffjLj1536ELj1ELj1ELj4ELj16ENS_18Kernel_traits_baseILj1536EfffffjLj128EEEEELb1ELb0ELb1EEEvNS_9BwdParamsE)
        /*0098*/ 	.word	0x000000a6


	//----- nvinfo : EIATTR_FRAME_SIZE
	.align		4
.L_25:
        /*009c*/ 	.byte	0x04, 0x11
        /*009e*/ 	.short	(.L_27 - .L_26)
	.align		4
.L_26:
        /*00a0*/ 	.word	index@(_ZN10layer_norm31ln_parallel_residual_bwd_kernelINS_13Kernel_traitsIfffffjLj1536ELj1ELj1ELj4ELj16ENS_18Kernel_traits_baseILj1536EfffffjLj128EEEEELb1ELb0ELb1EEEvNS_9BwdParamsE)
        /*00a4*/ 	.word	0x00000000


	//----- nvinfo : EIATTR_REGCOUNT
	.align		4
.L_27:
        /*00a8*/ 	.byte	0x04, 0x2f
        /*00aa*/ 	.short	(.L_29 - .L_28)
	.align		4
.L_28:
        /*00ac*/ 	.word	index@(_ZN10layer_norm31ln_parallel_residual_bwd_kernelINS_13Kernel_traitsIfffffjLj1536ELj1ELj1ELj4ELj16ENS_18Kernel_traits_baseILj1536EfffffjLj128EEEEELb1ELb0ELb0EEEvNS_9BwdParamsE)
        /*00b0*/ 	.word	0x00000098


	//----- nvinfo : EIATTR_FRAME_SIZE
	.align		4
.L_29:
        /*00b4*/ 	.byte	0x04, 0x11
        /*00b6*/ 	.short	(.L_31 - .L_30)
	.align		4
.L_30:
        /*00b8*/ 	.word	index@(_ZN10layer_norm31ln_parallel_residual_bwd_kernelINS_13Kernel_traitsIfffffjLj1536ELj1ELj1ELj4ELj16ENS_18Kernel_traits_baseILj1536EfffffjLj128EEEEELb1ELb0ELb0EEEvNS_9BwdParamsE)
        /*00bc*/ 	.word	0x00000000


	//----- nvinfo : EIATTR_REGCOUNT
	.align		4
.L_31:
        /*00c0*/ 	.byte	0x04, 0x2f
        /*00c2*/ 	.short	(.L_33 - .L_32)
	.align		4
.L_32:
        /*00c4*/ 	.word	index@(_ZN10layer_norm31ln_parallel_residual_bwd_kernelINS_13Kernel_traitsIfffffjLj1536ELj1ELj1ELj4ELj16ENS_18Kernel_traits_baseILj1536EfffffjLj128EEEEELb0ELb1ELb1EEEvNS_9BwdParamsE)
        /*00c8*/ 	.word	0x00000060


	//----- nvinfo : EIATTR_FRAME_SIZE
	.align		4
.L_33:
        /*00cc*/ 	.byte	0x04, 0x11
        /*00ce*/ 	.short	(.L_35 - .L_34)
	.align		4
.L_34:
        /*00d0*/ 	.word	index@(_ZN10layer_norm31ln_parallel_residual_bwd_kernelINS_13Kernel_traitsIfffffjLj1536ELj1ELj1ELj4ELj16ENS_18Kernel_traits_baseILj1536EfffffjLj128EEEEELb0ELb1ELb1EEEvNS_9BwdParamsE)
        /*00d4*/ 	.word	0x00000000


	//----- nvinfo : EIATTR_REGCOUNT
	.align		4
.L_35:
        /*00d8*/ 	.byte	0x04, 0x2f
        /*00da*/ 	.short	(.L_37 - .L_36)
	.align		4
.L_36:
        /*00dc*/ 	.word	index@(_ZN10layer_norm31ln_parallel_residual_bwd_kernelINS_13Kernel_traitsIfffffjLj1536ELj1ELj1ELj4ELj16ENS_18Kernel_traits_baseILj1536EfffffjLj128EEEEELb0ELb1ELb0EEEvNS_9BwdParamsE)
        /*00e0*/ 	.word	0x00000064


	//----- nvinfo : EIATTR_FRAME_SIZE
	.align		4
.L_37:
        /*00e4*/ 	.byte	0x04, 0x11
        /*00e6*/ 	.short	(.L_39 - .L_38)
	.align		4
.L_38:
        /*00e8*/ 	.word	index@(_ZN10layer_norm31ln_parallel_residual_bwd_kernelINS_13Kernel_traitsIfffffjLj1536ELj1ELj1ELj4ELj16ENS_18Kernel_traits_baseILj1536EfffffjLj128EEEEELb0ELb1ELb0EEEvNS_9BwdParamsE)
        /*00ec*/ 	.word	0x00000000


	//----- nvinfo : EIATTR_REGCOUNT
	.align		4
.L_39:
        /*00f0*/ 	.byte	0x04, 0x2f
        /*00f2*/ 	.short	(.L_41 - .L_40)
	.align		4
.L_40:
        /*00f4*/ 	.word	index@(_ZN10layer_norm31ln_parallel_residual_bwd_kernelINS_13Kernel_traitsIfffffjLj1536ELj1ELj1ELj4ELj16ENS_18Kernel_traits_baseILj1536EfffffjLj128EEEEELb0ELb0ELb1EEEvNS_9BwdParamsE)
        /*00f8*/ 	.word	0x0000009e


	//----- nvinfo : EIATTR_FRAME_SIZE
	.align		4
.L_41:
        /*00fc*/ 	.byte	0x04, 0x11
        /*00fe*/ 	.short	(.L_43 - .L_42)
	.align		4
.L_42:
        /*0100*/ 	.word	index@(_ZN10layer_norm31ln_parallel_residual_bwd_kernelINS_13Kernel_traitsIfffffjLj1536ELj1ELj1ELj4ELj16ENS_18Kernel_traits_baseILj1536EfffffjLj128EEEEELb0ELb0ELb1EEEvNS_9BwdParamsE)
        /*0104*/ 	.word	0x00000000


	//----- nvinfo : EIATTR_REGCOUNT
	.align		4
.L_43:
        /*0108*/ 	.byte	0x04, 0x2f
        /*010a*/ 	.short	(.L_45 - .L_44)
	.align		4
.L_44:
        /*010c*/ 	.word	index@(_ZN10layer_norm31ln_parallel_residual_bwd_kernelINS_13Kernel_traitsIfffffjLj1536ELj1ELj1ELj4ELj16ENS_18Kernel_traits_baseILj1536EfffffjLj128EEEEELb0ELb0ELb0EEEvNS_9BwdParamsE)
        /*0110*/ 	.word	0x00000087


	//----- nvinfo : EIATTR_FRAME_SIZE
	.align		4
.L_45:
        /*0114*/ 	.byte	0x04, 0x11
        /*0116*/ 	.short	(.L_47 - .L_46)
	.align		4
.L_46:
        /*0118*/ 	.word	index@(_ZN10layer_norm31ln_parallel_residual_bwd_kernelINS_13Kernel_traitsIfffffjLj1536ELj1ELj1ELj4ELj16ENS_18Kernel_traits_baseILj1536EfffffjLj128EEEEELb0ELb0ELb0EEEvNS_9BwdParamsE)
        /*011c*/ 	.word	0x00000000


	//----- nvinfo : EIATTR_REGCOUNT
	.align		4
.L_47:
        /*0120*/ 	.byte	0x04, 0x2f
        /*0122*/ 	.short	(.L_49 - .L_48)
	.align		4
.L_48:
        /*0124*/ 	.word	index@(_ZN10layer_norm31ln_parallel_residual_bwd_kernelINS_13Kernel_traitsI6__halfffffjLj1536ELj1ELj1ELj4ELj16ENS_18Kernel_traits_baseILj1536ES2_ffffjLj128EEEEELb1ELb1ELb1EEEvNS_9BwdParamsE)
        /*0128*/ 	.word	0x00000076


	//----- nvinfo : EIATTR_FRAME_SIZE
	.align		4
.L_49:
        /*012c*/ 	.byte	0x04, 0x11
        /*012e*/ 	.short	(.L_51 - .L_50)
	.align		4
.L_50:
        /*0130*/ 	.word	index@(_ZN10layer_norm31ln_parallel_residual_bwd_kernelINS_13Kernel_traitsI6__halfffffjLj1536ELj1ELj1ELj4ELj16ENS_18Kernel_traits_baseILj1536ES2_ffffjLj128EEEEELb1ELb1ELb1EEEvNS_9BwdParamsE)
        /*0134*/ 	.word	0x00000000


	//----- nvinfo : EIATTR_REGCOUNT
	.align		4
.L_51:
        /*0138*/ 	.byte	0x04, 0x2f
        /*013a*/ 	.short	(.L_53 - .L_52)
	.align		4
.L_52:
        /*013c*/ 	.word	index@(_ZN10layer_norm40ln_parallel_residual_bwd_finalize_kernelINS_22Kernel_traits_finalizeILj1536E6__halfffffjLb0ELj1024ELj4ENS_18Kernel_traits_baseILj1536ES2_ffffjLj1024EEEEELb1EEEvNS_9BwdParamsE)
        /*0140*/ 	.word	0x00000020


	//----- nvinfo : EIATTR_FRAME_SIZE
	.align		4
.L_53:
        /*0144*/ 	.byte	0x04, 0x11
        /*0146*/ 	.short	(.L_55 - .L_54)
	.align		4
.L_54:
        /*0148*/ 	.word	index@(_ZN10layer_norm40ln_parallel_residual_bwd_finalize_kernelINS_22Kernel_traits_finalizeILj1536E6__halfffffjLb0ELj1024ELj4ENS_18Kernel_traits_baseILj1536ES2_ffffjLj1024EEEEELb1EEEvNS_9BwdParamsE)
        /*014c*/ 	.word	0x00000000


	//----- nvinfo : EIATTR_REGCOUNT
	.align		4
.L_55:
        /*0150*/ 	.byte	0x04, 0x2f
        /*0152*/ 	.short	(.L_57 - .L_56)
	.align		4
.L_56:
        /*0154*/ 	.word	index@(_ZN10layer_norm22ln_bwd_finalize_kernelINS_22Kernel_traits_finalizeILj1536E6__halfffffjLb0ELj1024ELj4ENS_18Kernel_traits_baseILj1536ES2_ffffjLj1024EEEEELb0ELb1EEEvNS_9BwdParamsE)
        /*0158*/ 	.word	0x0000003f


	//----- nvinfo : EIATTR_FRAME_SIZE
	.align		4
.L_57:
        /*015c*/ 	.byte	0x04, 0x11
        /*015e*/ 	.short	(.L_59 - .L_58)
	.align		4
.L_58:
        /*0160*/ 	.word	index@(_ZN10layer_norm22ln_bwd_finalize_kernelINS_22Kernel_traits_finalizeILj1536E6__halfffffjLb0ELj1024ELj4ENS_18Kernel_traits_baseILj1536ES2_ffffjLj1024EEEEELb0ELb1EEEvNS_9BwdParamsE)
        /*0164*/ 	.word	0x00000000


	//----- nvinfo : EIATTR_REGCOUNT
	.align		4
.L_59:
        /*0168*/ 	.byte	0x04, 0x2f
        /*016a*/ 	.short	(.L_61 - .L_60)
	.align		4
.L_60:
        /*016c*/ 	.word	index@(_ZN10layer_norm31ln_parallel_residual_bwd_kernelINS_13Kernel_traitsI6__halfffffjLj1536ELj1ELj1ELj4ELj16ENS_18Kernel_traits_baseILj1536ES2_ffffjLj128EEEEELb1ELb1ELb0EEEvNS_9BwdParamsE)
        /*0170*/ 	.word	0x00000067


	//----- nvinfo : EIATTR_FRAME_SIZE
	.align		4
.L_61:
        /*0174*/ 	.byte	0x04, 0x11
        /*0176*/ 	.short	(.L_63 - .L_62)
	.align		4
.L_62:
        /*0178*/ 	.word	index@(_ZN10layer_norm31ln_parallel_residual_bwd_kernelINS_13Kernel_traitsI6__halfffffjLj1536ELj1ELj1ELj4ELj16ENS_18Kernel_traits_baseILj1536ES2_ffffjLj128EEEEELb1ELb1ELb0EEEvNS_9BwdParamsE)
        /*017c*/ 	.word	0x00000000


	//----- nvinfo : EIATTR_REGCOUNT
	.align		4
.L_63:
        /*0180*/ 	.byte	0x04, 0x2f
        /*0182*/ 	.short	(.L_65 - .L_64)
	.align		4
.L_64:
        /*0184*/ 	.word	index@(_ZN10layer_norm40ln_parallel_residual_bwd_finalize_kernelINS_22Kernel_traits_finalizeILj1536E6__halfffffjLb0ELj1024ELj4ENS_18Kernel_traits_baseILj1536ES2_ffffjLj1024EEEEELb0EEEvNS_9BwdParamsE)
        /*0188*/ 	.word	0x00000020


	//----- nvinfo : EIATTR_FRAME_SIZE
	.align		4
.L_65:
        /*018c*/ 	.byte	0x04, 0x11
        /*018e*/ 	.short	(.L_67 - .L_66)
	.align		4
.L_66:
        /*0190*/ 	.word	index@(_ZN10layer_norm40ln_parallel_residual_bwd_finalize_kernelINS_22Kernel_traits_finalizeILj1536E6__halfffffjLb0ELj1024ELj4ENS_18Kernel_traits_baseILj1536ES2_ffffjLj1024EEEEELb0EEEvNS_9BwdParamsE)
        /*0194*/ 	.word	0x00000000


	//----- nvinfo : EIATTR_REGCOUNT
	.align		4
.L_67:
        /*0198*/ 	.byte	0x04, 0x2f
        /*019a*/ 	.short	(.L_69 - .L_68)
	.align		4
.L_68:
        /*019c*/ 	.word	index@(_ZN10layer_norm22ln_bwd_finalize_kernelINS_22Kernel_traits_finalizeILj1536E6__halfffffjLb0ELj1024ELj4ENS_18Kernel_traits_baseILj1536ES2_ffffjLj1024EEEEELb0ELb0EEEvNS_9BwdParamsE)
        /*01a0*/ 	.word	0x0000003f


	//----- nvinfo : EIATTR_FRAME_SIZE
	.align		4
.L_69:
        /*01a4*/ 	.byte	0x04, 0x11
        /*01a6*/ 	.short	(.L_71 - .L_70)
	.align		4
.L_70:
        /*01a8*/ 	.word	index@(_ZN10layer_norm22ln_bwd_finalize_kernelINS_22Kernel_traits_finalizeILj1536E6__halfffffjLb0ELj1024ELj4ENS_18Kernel_traits_baseILj1536ES2_ffffjLj1024EEEEELb0ELb0EEEvNS_9BwdParamsE)
        /*01ac*/ 	.word	0x00000000


	//----- nvinfo : EIATTR_REGCOUNT
	.align		4
.L_71:
        /*01b0*/ 	.byte	0x04, 0x2f
        /*01b2*/ 	.short	(.L_73 - .L_72)
	.align		4
.L_72:
        /*01b4*/ 	.word	index@(_ZN10layer_norm31ln_parallel_residual_bwd_kernelINS_13Kernel_traitsI6__halfffffjLj1536ELj1ELj1ELj4ELj16ENS_18Kernel_traits_baseILj1536ES2_ffffjLj128EEEEELb1ELb0ELb1EEEvNS_9BwdParamsE)
        /*01b8*/ 	.word	0x000000a8


	//----- nvinfo : EIATTR_FRAME_SIZE
	.align		4
.L_73:
        /*01bc*/ 	.byte	0x04, 0x11
        /*01be*/ 	.short	(.L_75 - .L_74)
	.align		4
.L_74:
        /*01c0*/ 	.word	index@(_ZN10layer_norm31ln_parallel_residual_bwd_kernelINS_13Kernel_traitsI6__halfffffjLj1536ELj1ELj1ELj4ELj16ENS_18Kernel_traits_baseILj1536ES2_ffffjLj128EEEEELb1ELb0ELb1EEEvNS_9BwdParamsE)
        /*01c4*/ 	.word	0x00000000


	//----- nvinfo : EIATTR_REGCOUNT
	.align		4
.L_75:
        /*01c8*/ 	.byte	0x04, 0x2f
        /*01ca*/ 	.short	(.L_77 - .L_76)
	.align		4
.L_76:
        /*01cc*/ 	.word	index@(_ZN10layer_norm31ln_parallel_residual_bwd_kernelINS_13Kernel_traitsI6__halfffffjLj1536ELj1ELj1ELj4ELj16ENS_18Kernel_traits_baseILj1536ES2_ffffjLj128EEEEELb1ELb0ELb0EEEvNS_9BwdParamsE)
        /*01d0*/ 	.word	0x0000008f


	//----- nvinfo : EIATTR_FRAME_SIZE
	.align		4
.L_77:
        /*01d4*/ 	.byte	0x04, 0x11
        /*01d6*/ 	.short	(.L_79 - .L_78)
	.align		4
.L_78:
        /*01d8*/ 	.word	index@(_ZN10layer_norm31ln_parallel_residual_bwd_kernelINS_13Kernel_traitsI6__halfffffjLj1536ELj1ELj1ELj4ELj16ENS_18Kernel_traits_baseILj1536ES2_ffffjLj128EEEEELb1ELb0ELb0EEEvNS_9BwdParamsE)
        /*01dc*/ 	.word	0x00000000


	//----- nvinfo : EIATTR_REGCOUNT
	.align		4
.L_79:
        /*01e0*/ 	.byte	0x04, 0x2f
        /*01e2*/ 	.short	(.L_81 - .L_80)
	.align		4
.L_80:
        /*01e4*/ 	.word	index@(_ZN10layer_norm31ln_parallel_residual_bwd_kernelINS_13Kernel_traitsI6__halfffffjLj1536ELj1ELj1ELj4ELj16ENS_18Kernel_traits_baseILj1536ES2_ffffjLj128EEEEELb0ELb1ELb1EEEvNS_9BwdParamsE)
        /*01e8*/ 	.word	0x00000060


	//----- nvinfo : EIATTR_FRAME_SIZE
	.align		4
.L_81:
        /*01ec*/ 	.byte	0x04, 0x11
        /*01ee*/ 	.short	(.L_83 - .L_82)
	.align		4
.L_82:
        /*01f0*/ 	.word	index@(_ZN10layer_norm31ln_parallel_residual_bwd_kernelINS_13Kernel_traitsI6__halfffffjLj1536ELj1ELj1ELj4ELj16ENS_18Kernel_traits_baseILj1536ES2_ffffjLj128EEEEELb0ELb1ELb1EEEvNS_9BwdParamsE)
        /*01f4*/ 	.word	0x00000000


	//----- nvinfo : EIATTR_REGCOUNT
	.align		4
.L_83:
        /*01f8*/ 	.byte	0x04, 0x2f
        /*01fa*/ 	.short	(.L_85 - .L_84)
	.align		4
.L_84:
        /*01fc*/ 	.word	index@(_ZN10layer_norm31ln_parallel_residual_bwd_kernelINS_13Kernel_traitsI6__halfffffjLj1536ELj1ELj1ELj4ELj16ENS_18Kernel_traits_baseILj1536ES2_ffffjLj128EEEEELb0ELb1ELb0EEEvNS_9BwdParamsE)
        /*0200*/ 	.word	0x0000005c


	//----- nvinfo : EIATTR_FRAME_SIZE
	.align		4
.L_85:
        /*0204*/ 	.byte	0x04, 0x11
        /*0206*/ 	.short	(.L_87 - .L_86)
	.align		4
.L_86:
        /*0208*/ 	.word	index@(_ZN10layer_norm31ln_parallel_residual_bwd_kernelINS_13Kernel_traitsI6__halfffffjLj1536ELj1ELj1ELj4ELj16ENS_18Kernel_traits_baseILj1536ES2_ffffjLj128EEEEELb0ELb1ELb0EEEvNS_9BwdParamsE)
        /*020c*/ 	.word	0x00000000


	//----- nvinfo : EIATTR_REGCOUNT
	.align		4
.L_87:
        /*0210*/ 	.byte	0x04, 0x2f
        /*0212*/ 	.short	(.L_89 - .L_88)
	.align		4
.L_88:
        /*0214*/ 	.word	index@(_ZN10layer_norm31ln_parallel_residual_bwd_kernelINS_13Kernel_traitsI6__halfffffjLj1536ELj1ELj1ELj4ELj16ENS_18Kernel_traits_baseILj1536ES2_ffffjLj128EEEEELb0ELb0ELb1EEEvNS_9BwdParamsE)
        /*0218*/ 	.word	0x0000009e


	//----- nvinfo : EIATTR_FRAME_SIZE
	.align		4
.L_89:
        /*021c*/ 	.byte	0x04, 0x11
        /*021e*/ 	.short	(.L_91 - .L_90)
	.align		4
.L_90:
        /*0220*/ 	.word	index@(_ZN10layer_norm31ln_parallel_residual_bwd_kernelINS_13Kernel_traitsI6__halfffffjLj1536ELj1ELj1ELj4ELj16ENS_18Kernel_traits_baseILj1536ES2_ffffjLj128EEEEELb0ELb0ELb1EEEvNS_9BwdParamsE)
        /*0224*/ 	.word	0x00000000


	//----- nvinfo : EIATTR_REGCOUNT
	.align		4
.L_91:
        /*0228*/ 	.byte	0x04, 0x2f
        /*022a*/ 	.short	(.L_93 - .L_92)
	.align		4
.L_92:
        /*022c*/ 	.word	index@(_ZN10layer_norm31ln_parallel_residual_bwd_kernelINS_13Kernel_traitsI6__halfffffjLj1536ELj1ELj1ELj4ELj16ENS_18Kernel_traits_baseILj1536ES2_ffffjLj128EEEEELb0ELb0ELb0EEEvNS_9BwdParamsE)
        /*0230*/ 	.word	0x00000080


	//----- nvinfo : EIATTR_FRAME_SIZE
	.align		4
.L_93:
        /*0234*/ 	.byte	0x04, 0x11
        /*0236*/ 	.short	(.L_95 - .L_94)
	.align		4
.L_94:
        /*0238*/ 	.word	index@(_ZN10layer_norm31ln_parallel_residual_bwd_kernelINS_13Kernel_traitsI6__halfffffjLj1536ELj1ELj1ELj4ELj16ENS_18Kernel_traits_baseILj1536ES2_ffffjLj128EEEEELb0ELb0ELb0EEEvNS_9BwdParamsE)
        /*023c*/ 	.word	0x00000000


	//----- nvinfo : EIATTR_REGCOUNT
	.align		4
.L_95:
        /*0240*/ 	.byte	0x04, 0x2f
        /*0242*/ 	.short	(.L_97 - .L_96)
	.align		4
.L_96:
        /*0244*/ 	.word	index@(_ZN10layer_norm31ln_parallel_residual_bwd_kernelINS_13Kernel_traitsIf6__halffS2_fjLj1536ELj1ELj1ELj4ELj8ENS_18Kernel_traits_baseILj1536EfS2_fS2_fjLj128EEEEELb1ELb1ELb1EEEvNS_9BwdParamsE)
        /*0248*/ 	.word	0x00000075


	//----- nvinfo : EIATTR_FRAME_SIZE
	.align		4
.L_97:
        /*024c*/ 	.byte	0x04, 0x11
        /*024e*/ 	.short	(.L_99 - .L_98)
	.align		4
.L_98:
        /*0250*/ 	.word	index@(_ZN10layer_norm31ln_parallel_residual_bwd_kernelINS_13Kernel_traitsIf6__halffS2_fjLj1536ELj1ELj1ELj4ELj8ENS_18Kernel_traits_baseILj1536EfS2_fS2_fjLj128EEEEELb1ELb1ELb1EEEvNS_9BwdParamsE)
        /*0254*/ 	.word	0x00000000


	//----- nvinfo : EIATTR_REGCOUNT
	.align		4
.L_99:
        /*0258*/ 	.byte	0x04, 0x2f
        /*025a*/ 	.short	(.L_101 - .L_100)
	.align		4
.L_100:
        /*025c*/ 	.word	index@(_ZN10layer_norm40ln_parallel_residual_bwd_finalize_kernelINS_22Kernel_traits_finalizeILj1536Ef6__halffS2_fjLb0ELj1024ELj4ENS_18Kernel_traits_baseILj1536EfS2_fS2_fjLj1024EEEEELb1EEEvNS_9BwdParamsE)
        /*0260*/ 	.word	0x00000020


	//----- nvinfo : EIATTR_FRAME_SIZE
	.align		4
.L_101:
        /*0264*/ 	.byte	0x04, 0x11
        /*0266*/ 	.short	(.L_103 - .L_102)
	.align		4
.L_102:
        /*0268*/ 	.word	index@(_ZN10layer_norm40ln_parallel_residual_bwd_finalize_kernelINS_22Kernel_traits_finalizeILj1536Ef6__halffS2_fjLb0ELj1024ELj4ENS_18Kernel_traits_baseILj1536EfS2_fS2_fjLj1024EEEEELb1EEEvNS_9BwdParamsE)
        /*026c*/ 	.word	0x00000000


	//----- nvinfo : EIATTR_REGCOUNT
	.align		4
.L_103:
        /*0270*/ 	.byte	0x04, 0x2f
        /*0272*/ 	.short	(.L_105 - .L_104)
	.align		4
.L_104:
        /*0274*/ 	.word	index@(_ZN10layer_norm22ln_bwd_finalize_kernelINS_22Kernel_traits_finalizeILj1536Ef6__halffS2_fjLb0ELj1024ELj4ENS_18Kernel_traits_baseILj1536EfS2_fS2_fjLj1024EEEEELb0ELb1EEEvNS_9BwdParamsE)
        /*0278*/ 	.word	0x0000003f


	//----- nvinfo : EIATTR_FRAME_SIZE
	.align		4
.L_105:
        /*027c*/ 	.byte	0x04, 0x11
        /*027e*/ 	.short	(.L_107 - .L_106)
	.align		4
.L_106:
        /*0280*/ 	.word	index@(_ZN10layer_norm22ln_bwd_finalize_kernelINS_22Kernel_traits_finalizeILj1536Ef6__halffS2_fjLb0ELj1024ELj4ENS_18Kernel_traits_baseILj1536EfS2_fS2_fjLj1024EEEEELb0ELb1EEEvNS_9BwdParamsE)
        /*0284*/ 	.word	0x00000000


	//----- nvinfo : EIATTR_REGCOUNT
	.align		4
.L_107:
        /*0288*/ 	.byte	0x04, 0x2f
        /*028a*/ 	.short	(.L_109 - .L_108)
	.align		4
.L_108:
        /*028c*/ 	.word	index@(_ZN10layer_norm31ln_parallel_residual_bwd_kernelINS_13Kernel_traitsIf6__halffS2_fjLj1536ELj1ELj1ELj4ELj8ENS_18Kernel_traits_baseILj1536EfS2_fS2_fjLj128EEEEELb1ELb1ELb0EEEvNS_9BwdParamsE)
        /*0290*/ 	.word	0x00000069


	//----- nvinfo : EIATTR_FRAME_SIZE
	.align		4
.L_109:
        /*0294*/ 	.byte	0x04, 0x11
        /*0296*/ 	.short	(.L_111 - .L_110)
	.align		4
.L_110:
        /*0298*/ 	.word	index@(_ZN10layer_norm31ln_parallel_residual_bwd_kernelINS_13Kernel_traitsIf6__halffS2_fjLj1536ELj1ELj1ELj4ELj8ENS_18Kernel_traits_baseILj1536EfS2_fS2_fjLj128EEEEELb1ELb1ELb0EEEvNS_9BwdParamsE)
        /*029c*/ 	.word	0x00000000


	//----- nvinfo : EIATTR_REGCOUNT
	.align		4
.L_111:
        /*02a0*/ 	.byte	0x04, 0x2f
        /*02a2*/ 	.short	(.L_113 - .L_112)
	.align		4
.L_112:
        /*02a4*/ 	.word	index@(_ZN10layer_norm40ln_parallel_residual_bwd_finalize_kernelINS_22Kernel_traits_finalizeILj1536Ef6__halffS2_fjLb0ELj1024ELj4ENS_18Kernel_traits_baseILj1536EfS2_fS2_fjLj1024EEEEELb0EEEvNS_9BwdParamsE)
        /*02a8*/ 	.word	0x00000020


	//----- nvinfo : EIATTR_FRAME_SIZE
	.align		4
.L_113:
        /*02ac*/ 	.byte	0x04, 0x11
        /*02ae*/ 	.short	(.L_115 - .L_114)
	.align		4
.L_114:
        /*02b0*/ 	.word	index@(_ZN10layer_norm40ln_parallel_residual_bwd_finalize_kernelINS_22Kernel_traits_finalizeILj1536Ef6__halffS2_fjLb0ELj1024ELj4ENS_18Kernel_traits_baseILj1536EfS2_fS2_fjLj1024EEEEELb0EEEvNS_9BwdParamsE)
        /*02b4*/ 	.word	0x00000000


	//----- nvinfo : EIATTR_REGCOUNT
	.align		4
.L_115:
        /*02b8*/ 	.byte	0x04, 0x2f
        /*02ba*/ 	.short	(.L_117 - .L_116)
	.align		4
.L_116:
        /*02bc*/ 	.word	index@(_ZN10layer_norm22ln_bwd_finalize_kernelINS_22Kernel_traits_finalizeILj1536Ef6__halffS2_fjLb0ELj1024ELj4ENS_18Kernel_traits_baseILj1536EfS2_fS2_fjLj1024EEEEELb0ELb0EEEvNS_9BwdParamsE)
        /*02c0*/ 	.word	0x0000003f


	//----- nvinfo : EIATTR_FRAME_SIZE
	.align		4
.L_117:
        /*02c4*/ 	.byte	0x04, 0x11
        /*02c6*/ 	.short	(.L_119 - .L_118)
	.align		4
.L_118:
        /*02c8*/ 	.word	index@(_ZN10layer_norm22ln_bwd_finalize_kernelINS_22Kernel_traits_finalizeILj1536Ef6__halffS2_fjLb0ELj1024ELj4ENS_18Kernel_traits_baseILj1536EfS2_fS2_fjLj1024EEEEELb0ELb0EEEvNS_9BwdParamsE)
        /*02cc*/ 	.word	0x00000000


	//----- nvinfo : EIATTR_REGCOUNT
	.align		4
.L_119:
        /*02d0*/ 	.byte	0x04, 0x2f
        /*02d2*/ 	.short	(.L_121 - .L_120)
	.align		4
.L_120:
        /*02d4*/ 	.word	index@(_ZN10layer_norm31ln_parallel_residual_bwd_kernelINS_13Kernel_traitsIf6__halffS2_fjLj1536ELj1ELj1ELj4ELj8ENS_18Kernel_traits_baseILj1536EfS2_fS2_fjLj128EEEEELb1ELb0ELb1EEEvNS_9BwdParamsE)
        /*02d8*/ 	.word	0x000000a7


	//----- nvinfo : EIATTR_FRAME_SIZE
	.align		4
.L_121:
        /*02dc*/ 	.byte	0x04, 0x11
        /*02de*/ 	.short	(.L_123 - .L_122)
	.align		4
.L_122:
        /*02e0*/ 	.word	index@(_ZN10layer_norm31ln_parallel_residual_bwd_kernelINS_13Kernel_traitsIf6__halffS2_fjLj1536ELj1ELj1ELj4ELj8ENS_18Kernel_traits_baseILj1536EfS2_fS2_fjLj128EEEEELb1ELb0ELb1EEEvNS_9BwdParamsE)
        /*02e4*/ 	.word	0x00000000


	//----- nvinfo : EIATTR_REGCOUNT
	.align		4
.L_123:
        /*02e8*/ 	.byte	0x04, 0x2f
        /*02ea*/ 	.short	(.L_125 - .L_124)
	.align		4
.L_124:
        /*02ec*/ 	.word	index@(_ZN10layer_norm31ln_parallel_residual_bwd_kernelINS_13Kernel_traitsIf6__halffS2_fjLj1536ELj1ELj1ELj4ELj8ENS_18Kernel_traits_baseILj1536EfS2_fS2_fjLj128EEEEELb1ELb0ELb0EEEvNS_9BwdParamsE)
        /*02f0*/ 	.word	0x00000094


	//----- nvinfo : EIATTR_FRAME_SIZE
	.align		4
.L_125:
        /*02f4*/ 	.byte	0x04, 0x11
        /*02f6*/ 	.short	(.L_127 - .L_126)
	.align		4
.L_126:
        /*02f8*/ 	.word	index@(_ZN10layer_norm31ln_parallel_residual_bwd_kernelINS_13Kernel_traitsIf6__halffS2_fjLj1536ELj1ELj1ELj4ELj8ENS_18Kernel_traits_baseILj1536EfS2_fS2_fjLj128EEEEELb1ELb0ELb0EEEvNS_9BwdParamsE)
        /*02fc*/ 	.word	0x00000000


	//----- nvinfo : EIATTR_REGCOUNT
	.align		4
.L_127:
        /*0300*/ 	.byte	0x04, 0x2f
        /*0302*/ 	.short	(.L_129 - .L_128)
	.align		4
.L_128:
        /*0304*/ 	.word	index@(_ZN10layer_norm31ln_parallel_residual_bwd_kernelINS_13Kernel_traitsIf6__halffS2_fjLj1536ELj1ELj1ELj4ELj8ENS_18Kernel_traits_baseILj1536EfS2_fS2_fjLj128EEEEELb0ELb1ELb1EEEvNS_9BwdParamsE)
        /*0308*/ 	.word	0x00000060


	//----- nvinfo : EIATTR_FRAME_SIZE
	.align		4
.L_129:
        /*030c*/ 	.byte	0x04, 0x11
        /*030e*/ 	.short	(.L_131 - .L_130)
	.align		4
.L_130:
        /*0310*/ 	.word	index@(_ZN10layer_norm31ln_parallel_residual_bwd_kernelINS_13Kernel_traitsIf6__halffS2_fjLj1536ELj1ELj1ELj4ELj8ENS_18Kernel_traits_baseILj1536EfS2_fS2_fjLj128EEEEELb0ELb1ELb1EEEvNS_9BwdParamsE)
        /*0314*/ 	.word	0x00000000


	//----- nvinfo : EIATTR_REGCOUNT
	.align		4
.L_131:
        /*0318*/ 	.byte	0x04, 0x2f
        /*031a*/ 	.short	(.L_133 - .L_132)
	.align		4
.L_132:
        /*031c*/ 	.word	index@(_ZN10layer_norm31ln_parallel_residual_bwd_kernelINS_13Kernel_traitsIf6__halffS2_fjLj1536ELj1ELj1ELj4ELj8ENS_18Kernel_traits_baseILj1536EfS2_fS2_fjLj128EEEEELb0ELb1ELb0EEEvNS_9BwdParamsE)
        /*0320*/ 	.word	0x0000005f


	//----- nvinfo : EIATTR_FRAME_SIZE
	.align		4
.L_133:
        /*0324*/ 	.byte	0x04, 0x11
        /*0326*/ 	.short	(.L_135 - .L_134)
	.align		4
.L_134:
        /*0328*/ 	.word	index@(_ZN10layer_norm31ln_parallel_residual_bwd_kernelINS_13Kernel_traitsIf6__halffS2_fjLj1536ELj1ELj1ELj4ELj8ENS_18Kernel_traits_baseILj1536EfS2_fS2_fjLj128EEEEELb0ELb1ELb0EEEvNS_9BwdParamsE)
        /*032c*/ 	.word	0x00000000


	//----- nvinfo : EIATTR_REGCOUNT
	.align		4
.L_135:
        /*0330*/ 	.byte	0x04, 0x2f
        /*0332*/ 	.short	(.L_137 - .L_136)
	.align		4
.L_136:
        /*0334*/ 	.word	index@(_ZN10layer_norm31ln_parallel_residual_bwd_kernelINS_13Kernel_traitsIf6__halffS2_fjLj1536ELj1ELj1ELj4ELj8ENS_18Kernel_traits_baseILj1536EfS2_fS2_fjLj128EEEEELb0ELb0ELb1EEEvNS_9BwdParamsE)
        /*0338*/ 	.word	0x0000009e


	//----- nvinfo : EIATTR_FRAME_SIZE
	.align		4
.L_137:
        /*033c*/ 	.byte	0x04, 0x11
        /*033e*/ 	.short	(.L_139 - .L_138)
	.align		4
.L_138:
        /*0340*/ 	.word	index@(_ZN10layer_norm31ln_parallel_residual_bwd_kernelINS_13Kernel_traitsIf6__halffS2_fjLj1536ELj1ELj1ELj4ELj8ENS_18Kernel_traits_baseILj1536EfS2_fS2_fjLj128EEEEELb0ELb0ELb1EEEvNS_9BwdParamsE)
        /*0344*/ 	.word	0x00000000


	//----- nvinfo : EIATTR_REGCOUNT
	.align		4
.L_139:
        /*0348*/ 	.byte	0x04, 0x2f
        /*034a*/ 	.short	(.L_141 - .L_140)
	.align		4
.L_140:
        /*034c*/ 	.word	index@(_ZN10layer_norm31ln_parallel_residual_bwd_kernelINS_13Kernel_traitsIf6__halffS2_fjLj1536ELj1ELj1ELj4ELj8ENS_18Kernel_traits_baseILj1536EfS2_fS2_fjLj128EEEEELb0ELb0ELb0EEEvNS_9BwdParamsE)
        /*0350*/ 	.word	0x00000086


	//----- nvinfo : EIATTR_FRAME_SIZE
	.align		4
.L_141:
        /*0354*/ 	.byte	0x04, 0x11
        /*0356*/ 	.short	(.L_143 - .L_142)
	.align		4
.L_142:
        /*0358*/ 	.word	index@(_ZN10layer_norm31ln_parallel_residual_bwd_kernelINS_13Kernel_traitsIf6__halffS2_fjLj1536ELj1ELj1ELj4ELj8ENS_18Kernel_traits_baseILj1536EfS2_fS2_fjLj128EEEEELb0ELb0ELb0EEEvNS_9BwdParamsE)
        /*035c*/ 	.word	0x00000000


	//----- nvinfo : EIATTR_REGCOUNT
	.align		4
.L_143:
        /*0360*/ 	.byte	0x04, 0x2f
        /*0362*/ 	.short	(.L_145 - .L_144)
	.align		4
.L_144:
        /*0364*/ 	.word	index@(_ZN10layer_norm31ln_parallel_residual_bwd_kernelINS_13Kernel_traitsI6__halfS2_fS2_fjLj1536ELj1ELj1ELj4ELj8ENS_18Kernel_traits_baseILj1536ES2_S2_fS2_fjLj128EEEEELb1ELb1ELb1EEEvNS_9BwdParamsE)
        /*0368*/ 	.word	0x00000076


	//----- nvinfo : EIATTR_FRAME_SIZE
	.align		4
.L_145:
        /*036c*/ 	.byte	0x04, 0x11
        /*036e*/ 	.short	(.L_147 - .L_146)
	.align		4
.L_146:
        /*0370*/ 	.word	index@(_ZN10layer_norm31ln_parallel_residual_bwd_kernelINS_13Kernel_traitsI6__halfS2_fS2_fjLj1536ELj1ELj1ELj4ELj8ENS_18Kernel_traits_baseILj1536ES2_S2_fS2_fjLj128EEEEELb1ELb1ELb1EEEvNS_9BwdParamsE)
        /*0374*/ 	.word	0x00000000


	//----- nvinfo : EIATTR_REGCOUNT
	.align		4
.L_147:
        /*0378*/ 	.byte	0x04, 0x2f
        /*037a*/ 	.short	(.L_149 - .L_148)
	.align		4
.L_148:
        /*037c*/ 	.word	index@(_ZN10layer_norm40ln_parallel_residual_bwd_finalize_kernelINS_22Kernel_traits_finalizeILj1536E6__halfS2_fS2_fjLb0ELj1024ELj4ENS_18Kernel_traits_baseILj1536ES2_S2_fS2_fjLj1024EEEEELb1EEEvNS_9BwdParamsE)
        /*0380*/ 	.word	0x00000020


	//----- nvinfo : EIATTR_FRAME_SIZE
	.align		4
.L_149:
        /*0384*/ 	.byte	0x04, 0x11
        /*0386*/ 	.short	(.L_151 - .L_150)
	.align		4
.L_150:
        /*0388*/ 	.word	index@(_ZN10layer_norm40ln_parallel_residual_bwd_finalize_kernelINS_22Kernel_traits_finalizeILj1536E6__halfS2_fS2_fjLb0ELj1024ELj4ENS_18Kernel_traits_baseILj1536ES2_S2_fS2_fjLj1024EEEEELb1EEEvNS_9BwdParamsE)
        /*038c*/ 	.word	0x00000000


	//----- nvinfo : EIATTR_REGCOUNT
	.align		4
.L_151:
        /*0390*/ 	.byte	0x04, 0x2f
        /*0392*/ 	.short	(.L_153 - .L_152)
	.align		4
.L_152:
        /*0394*/ 	.word	index@(_ZN10layer_norm22ln_bwd_finalize_kernelINS_22Kernel_traits_finalizeILj1536E6__halfS2_fS2_fjLb0ELj1024ELj4ENS_18Kernel_traits_baseILj1536ES2_S2_fS2_fjLj1024EEEEELb0ELb1EEEvNS_9BwdParamsE)
        /*0398*/ 	.word	0x0000003f


	//----- nvinfo : EIATTR_FRAME_SIZE
	.align		4
.L_153:
        /*039c*/ 	.byte	0x04, 0x11
        /*039e*/ 	.short	(.L_155 - .L_154)
	.align		4
.L_154:
        /*03a0*/ 	.word	index@(_ZN10layer_norm22ln_bwd_finalize_kernelINS_22Kernel_traits_finalizeILj1536E6__halfS2_fS2_fjLb0ELj1024ELj4ENS_18Kernel_traits_baseILj1536ES2_S2_fS2_fjLj1024EEEEELb0ELb1EEEvNS_9BwdParamsE)
        /*03a4*/ 	.word	0x00000000


	//----- nvinfo : EIATTR_REGCOUNT
	.align		4
.L_155:
        /*03a8*/ 	.byte	0x04, 0x2f
        /*03aa*/ 	.short	(.L_157 - .L_156)
	.align		4
.L_156:
        /*03ac*/ 	.word	index@(_ZN10layer_norm31ln_parallel_residual_bwd_kernelINS_13Kernel_traitsI6__halfS2_fS2_fjLj1536ELj1ELj1ELj4ELj8ENS_18Kernel_traits_baseILj1536ES2_S2_fS2_fjLj128EEEEELb1ELb1ELb0EEEvNS_9BwdParamsE)
        /*03b0*/ 	.word	0x00000060


	//----- nvinfo : EIATTR_FRAME_SIZE
	.align		4
.L_157:
        /*03b4*/ 	.byte	0x04, 0x11
        /*03b6*/ 	.short	(.L_159 - .L_158)
	.align		4
.L_158:
        /*03b8*/ 	.word	index@(_ZN10layer_norm31ln_parallel_residual_bwd_kernelINS_13Kernel_traitsI6__halfS2_fS2_fjLj1536ELj1ELj1ELj4ELj8ENS_18Kernel_traits_baseILj1536ES2_S2_fS2_fjLj128EEEEELb1ELb1ELb0EEEvNS_9BwdParamsE)
        /*03bc*/ 	.word	0x00000000


	//----- nvinfo : EIATTR_REGCOUNT
	.align		4
.L_159:
        /*03c0*/ 	.byte	0x04, 0x2f
        /*03c2*/ 	.short	(.L_161 - .L_160)
	.align		4
.L_160:
        /*03c4*/ 	.word	index@(_ZN10layer_norm40ln_parallel_residual_bwd_finalize_kernelINS_22Kernel_traits_finalizeILj1536E6__halfS2_fS2_fjLb0ELj1024ELj4ENS_18Kernel_traits_baseILj1536ES2_S2_fS2_fjLj1024EEEEELb0EEEvNS_9BwdParamsE)
        /*03c8*/ 	.word	0x00000020


	//----- nvinfo : EIATTR_FRAME_SIZE
	.align		4
.L_161:
        /*03cc*/ 	.byte	0x04, 0x11
        /*03ce*/ 	.short	(.L_163 - .L_162)
	.align		4
.L_162:
        /*03d0*/ 	.word	index@(_ZN10layer_norm40ln_parallel_residual_bwd_finalize_kernelINS_22Kernel_traits_finalizeILj1536E6__halfS2_fS2_fjLb0ELj1024ELj4ENS_18Kernel_traits_baseILj1536ES2_S2_fS2_fjLj1024EEEEELb0EEEvNS_9BwdParamsE)
        /*03d4*/ 	.word	0x00000000


	//----- nvinfo : EIATTR_REGCOUNT
	.align		4
.L_163:
        /*03d8*/ 	.byte	0x04, 0x2f
        /*03da*/ 	.short	(.L_165 - .L_164)
	.align		4
.L_164:
        /*03dc*/ 	.word	index@(_ZN10layer_norm22ln_bwd_finalize_kernelINS_22Kernel_traits_finalizeILj1536E6__halfS2_fS2_fjLb0ELj1024ELj4ENS_18Kernel_traits_baseILj1536ES2_S2_fS2_fjLj1024EEEEELb0ELb0EEEvNS_9BwdParamsE)
        /*03e0*/ 	.word	0x0000003f


	//----- nvinfo : EIATTR_FRAME_SIZE
	.align		4
.L_165:
        /*03e4*/ 	.byte	0x04, 0x11
        /*03e6*/ 	.short	(.L_167 - .L_166)
	.align		4
.L_166:
        /*03e8*/ 	.word	index@(_ZN10layer_norm22ln_bwd_finalize_kernelINS_22Kernel_traits_finalizeILj1536E6__halfS2_fS2_fjLb0ELj1024ELj4ENS_18Kernel_traits_baseILj1536ES2_S2_fS2_fjLj1024EEEEELb0ELb0EEEvNS_9BwdParamsE)
        /*03ec*/ 	.word	0x00000000


	//----- nvinfo : EIATTR_REGCOUNT
	.align		4
.L_167:
        /*03f0*/ 	.byte	0x04, 0x2f
        /*03f2*/ 	.short	(.L_169 - .L_168)
	.align		4
.L_168:
        /*03f4*/ 	.word	index@(_ZN10layer_norm31ln_parallel_residual_bwd_kernelINS_13Kernel_traitsI6__halfS2_fS2_fjLj1536ELj1ELj1ELj4ELj8ENS_18Kernel_traits_baseILj1536ES2_S2_fS2_fjLj128EEEEELb1ELb0ELb1EEEvNS_9BwdParamsE)
        /*03f8*/ 	.word	0x000000a5


	//----- nvinfo : EIATTR_FRAME_SIZE
	.align		4
.L_169:
        /*03fc*/ 	.byte	0x04, 0x11
        /*03fe*/ 	.short	(.L_171 - .L_170)
	.align		4
.L_170:
        /*0400*/ 	.word	index@(_ZN10layer_norm31ln_parallel_residual_bwd_kernelINS_13Kernel_traitsI6__halfS2_fS2_fjLj1536ELj1ELj1ELj4ELj8ENS_18Kernel_traits_baseILj1536ES2_S2_fS2_fjLj128EEEEELb1ELb0ELb1EEEvNS_9BwdParamsE)
        /*0404*/ 	.word	0x00000000


	//----- nvinfo : EIATTR_REGCOUNT
	.align		4
.L_171:
        /*0408*/ 	.byte	0x04, 0x2f
        /*040a*/ 	.short	(.L_173 - .L_172)
	.align		4
.L_172:
        /*040c*/ 	.word	index@(_ZN10layer_norm31ln_parallel_residual_bwd_kernelINS_13Kernel_traitsI6__halfS2_fS2_fjLj1536ELj1ELj1ELj4ELj8ENS_18Kernel_traits_baseILj1536ES2_S2_fS2_fjLj128EEEEELb1ELb0ELb0EEEvNS_9BwdParamsE)
        /*0410*/ 	.word	0x00000088


	//----- nvinfo : EIATTR_FRAME_SIZE
	.align		4
.L_173:
        /*0414*/ 	.byte	0x04, 0x11
        /*0416*/ 	.short	(.L_175 - .L_174)
	.align		4
.L_174:
        /*0418*/ 	.word	index@(_ZN10layer_norm31ln_parallel_residual_bwd_kernelINS_13Kernel_traitsI6__halfS2_fS2_fjLj1536ELj1ELj1ELj4ELj8ENS_18Kernel_traits_baseILj1536ES2_S2_fS2_fjLj128EEEEELb1ELb0ELb0EEEvNS_9BwdParamsE)
        /*041c*/ 	.word	0x00000000


	//----- nvinfo : EIATTR_REGCOUNT
	.align		4
.L_175:
        /*0420*/ 	.byte	0x04, 0x2f
        /*0422*/ 	.short	(.L_177 - .L_176)
	.align		4
.L_176:
        /*0424*/ 	.word	index@(_ZN10layer_norm31ln_parallel_residual_bwd_kernelINS_13Kernel_traitsI6__halfS2_fS2_fjLj1536ELj1ELj1ELj4ELj8ENS_18Kernel_traits_baseILj1536ES2_S2_fS2_fjLj128EEEEELb0ELb1ELb1EEEvNS_9BwdParamsE)
        /*0428*/ 	.word	0x00000060


	//----- nvinfo : EIATTR_FRAME_SIZE
	.align		4
.L_177:
        /*042c*/ 	.byte	0x04, 0x11
        /*042e*/ 	.short	(.L_179 - .L_178)
	.align		4
.L_178:
        /*0430*/ 	.word	index@(_ZN10layer_norm31ln_parallel_residual_bwd_kernelINS_13Kernel_traitsI6__halfS2_fS2_fjLj1536ELj1ELj1ELj4ELj8ENS_18Kernel_traits_baseILj1536ES2_S2_fS2_fjLj128EEEEELb0ELb1ELb1EEEvNS_9BwdParamsE)
        /*0434*/ 	.word	0x00000000


	//----- nvinfo : EIATTR_REGCOUNT
	.align		4
.L_179:
        /*0438*/ 	.byte	0x04, 0x2f
        /*043a*/ 	.short	(.L_181 - .L_180)
	.align		4
.L_180:
        /*043c*/ 	.word	index@(_ZN10layer_norm31ln_parallel_residual_bwd_kernelINS_13Kernel_traitsI6__halfS2_fS2_fjLj1536ELj1ELj1ELj4ELj8ENS_18Kernel_traits_baseILj1536ES2_S2_fS2_fjLj128EEEEELb0ELb1ELb0EEEvNS_9BwdParamsE)
        /*0440*/ 	.word	0x00000059


	//----- nvinfo : EIATTR_FRAME_SIZE
	.align		4
.L_181:
        /*0444*/ 	.byte	0x04, 0x11
        /*0446*/ 	.short	(.L_183 - .L_182)
	.align		4
.L_182:
        /*0448*/ 	.word	index@(_ZN10layer_norm31ln_parallel_residual_bwd_kernelINS_13Kernel_traitsI6__halfS2_fS2_fjLj1536ELj1ELj1ELj4ELj8ENS_18Kernel_traits_baseILj1536ES2_S2_fS2_fjLj128EEEEELb0ELb1ELb0EEEvNS_9BwdParamsE)
        /*044c*/ 	.word	0x00000000


	//----- nvinfo : EIATTR_REGCOUNT
	.align		4
.L_183:
        /*0450*/ 	.byte	0x04, 0x2f
        /*0452*/ 	.short	(.L_185 - .L_184)
	.align		4
.L_184:
        /*0454*/ 	.word	index@(_ZN10layer_norm31ln_parallel_residual_bwd_kernelINS_13Kernel_traitsI6__halfS2_fS2_fjLj1536ELj1ELj1ELj4ELj8ENS_18Kernel_traits_baseILj1536ES2_S2_fS2_fjLj128EEEEELb0ELb0ELb1EEEvNS_9BwdParamsE)
        /*0458*/ 	.word	0x0000009f


	//----- nvinfo : EIATTR_FRAME_SIZE
	.align		4
.L_185:
        /*045c*/ 	.byte	0x04, 0x11
        /*045e*/ 	.short	(.L_187 - .L_186)
	.align		4
.L_186:
        /*0460*/ 	.word	index@(_ZN10layer_norm31ln_parallel_residual_bwd_kernelINS_13Kernel_traitsI6__halfS2_fS2_fjLj1536ELj1ELj1ELj4ELj8ENS_18Kernel_traits_baseILj1536ES2_S2_fS2_fjLj128EEEEELb0ELb0ELb1EEEvNS_9BwdParamsE)
        /*0464*/ 	.word	0x00000000


	//----- nvinfo : EIATTR_REGCOUNT
	.align		4
.L_187:
        /*0468*/ 	.byte	0x04, 0x2f
        /*046a*/ 	.short	(.L_189 - .L_188)
	.align		4
.L_188:
        /*046c*/ 	.word	index@(_ZN10layer_norm31ln_parallel_residual_bwd_kernelINS_13Kernel_traitsI6__halfS2_fS2_fjLj1536ELj1ELj1ELj4ELj8ENS_18Kernel_traits_baseILj1536ES2_S2_fS2_fjLj128EEEEELb0ELb0ELb0EEEvNS_9BwdParamsE)
        /*0470*/ 	.word	0x0000007e


	//----- nvinfo : EIATTR_FRAME_SIZE
	.align		4
.L_189:
        /*0474*/ 	.byte	0x04, 0x11
        /*0476*/ 	.short	(.L_191 - .L_190)
	.align		4
.L_190:
        /*0478*/ 	.word	index@(_ZN10layer_norm31ln_parallel_residual_bwd_kernelINS_13Kernel_traitsI6__halfS2_fS2_fjLj1536ELj1ELj1ELj4ELj8ENS_18Kernel_traits_baseILj1536ES2_S2_fS2_fjLj128EEEEELb0ELb0ELb0EEEvNS_9BwdParamsE)
        /*047c*/ 	.word	0x00000000


	//----- nvinfo : EIATTR_REGCOUNT
	.align		4
.L_191:
        /*0480*/ 	.byte	0x04, 0x2f
        /*0482*/ 	.short	(.L_193 - .L_192)
	.align		4
.L_192:
        /*0484*/ 	.word	index@(_ZN10layer_norm31ln_parallel_residual_bwd_kernelINS_13Kernel_traitsIf6__halfS2_S2_fjLj1536ELj1ELj1ELj4ELj8ENS_18Kernel_traits_baseILj1536EfS2_S2_S2_fjLj128EEEEELb1ELb1ELb1EEEvNS_9BwdParamsE)
        /*0488*/ 	.word	0x00000060


	//----- nvinfo : EIATTR_FRAME_SIZE
	.align		4
.L_193:
        /*048c*/ 	.byte	0x04, 0x11
        /*048e*/ 	.short	(.L_195 - .L_194)
	.align		4
.L_194:
        /*0490*/ 	.word	index@(_ZN10layer_norm31ln_parallel_residual_bwd_kernelINS_13Kernel_traitsIf6__halfS2_S2_fjLj1536ELj1ELj1ELj4ELj8ENS_18Kernel_traits_baseILj1536EfS2_S2_S2_fjLj128EEEEELb1ELb1ELb1EEEvNS_9BwdParamsE)
        /*0494*/ 	.word	0x00000000


	//----- nvinfo : EIATTR_REGCOUNT
	.align		4
.L_195:
        /*0498*/ 	.byte	0x04, 0x2f
        /*049a*/ 	.short	(.L_197 - .L_196)
	.align		4
.L_196:
        /*049c*/ 	.word	index@(_ZN10layer_norm40ln_parallel_residual_bwd_finalize_kernelINS_22Kernel_traits_finalizeILj1536Ef6__halfS2_S2_fjLb0ELj1024ELj4ENS_18Kernel_traits_baseILj1536EfS2_S2_S2_fjLj1024EEEEELb1EEEvNS_9BwdParamsE)
        /*04a0*/ 	.word	0x00000020


	//----- nvinfo : EIATTR_FRAME_SIZE
	.align		4
.L_197:
        /*04a4*/ 	.byte	0x04, 0x11
        /*04a6*/ 	.short	(.L_199 - .L_198)
	.align		4
.L_198:
        /*04a8*/ 	.word	index@(_ZN10layer_norm40ln_parallel_residual_bwd_finalize_kernelINS_22Kernel_traits_finalizeILj1536Ef6__halfS2_S2_fjLb0ELj1024ELj4ENS_18Kernel_traits_baseILj1536EfS2_S2_S2_fjLj1024EEEEELb1EEEvNS_9BwdParamsE)
        /*04ac*/ 	.word	0x00000000


	//----- nvinfo : EIATTR_REGCOUNT
	.align		4
.L_199:
        /*04b0*/ 	.byte	0x04, 0x2f
        /*04b2*/ 	.short	(.L_201 - .L_200)
	.align		4
.L_200:
        /*04b4*/ 	.word	index@(_ZN10layer_norm22ln_bwd_finalize_kernelINS_22Kernel_traits_finalizeILj1536Ef6__halfS2_S2_fjLb0ELj1024ELj4ENS_18Kernel_traits_baseILj1536EfS2_S2_S2_fjLj1024EEEEELb0ELb1EEEvNS_9BwdParamsE)
        /*04b8*/ 	.word	0x0000003f


	//----- nvinfo : EIATTR_FRAME_SIZE
	.align		4
.L_201:
        /*04bc*/ 	.byte	0x04, 0x11
        /*04be*/ 	.short	(.L_203 - .L_202)
	.align		4
.L_202:
        /*04c0*/ 	.word	index@(_ZN10layer_norm22ln_bwd_finalize_kernelINS_22Kernel_traits_finalizeILj1536Ef6__halfS2_S2_fjLb0ELj1024ELj4ENS_18Kernel_traits_baseILj1536EfS2_S2_S2_fjLj1024EEEEELb0ELb1EEEvNS_9BwdParamsE)
        /*04c4*/ 	.word	0x00000000


	//----- nvinfo : EIATTR_REGCOUNT
	.align		4
.L_203:
        /*04c8*/ 	.byte	0x04, 0x2f
        /*04ca*/ 	.short	(.L_205 - .L_204)
	.align		4
.L_204:
        /*04cc*/ 	.word	index@(_ZN10layer_norm31ln_parallel_residual_bwd_kernelINS_13Kernel_traitsIf6__halfS2_S2_fjLj1536ELj1ELj1ELj4ELj8ENS_18Kernel_traits_baseILj1536EfS2_S2_S2_fjLj128EEEEELb1ELb1ELb0EEEvNS_9BwdParamsE)
        /*04d0*/ 	.word	0x00000060


	//----- nvinfo : EIATTR_FRAME_SIZE
	.align		4
.L_205:
        /*04d4*/ 	.byte	0x04, 0x11
        /*04d6*/ 	.short	(.L_207 - .L_206)
	.align		4
.L_206:
        /*04d8*/ 	.word	index@(_ZN10layer_norm31ln_parallel_residual_bwd_kernelINS_13Kernel_traitsIf6__halfS2_S2_fjLj1536ELj1ELj1ELj4ELj8ENS_18Kernel_traits_baseILj1536EfS2_S2_S2_fjLj128EEEEELb1ELb1ELb0EEEvNS_9BwdParamsE)
        /*04dc*/ 	.word	0x00000000


	//----- nvinfo : EIATTR_REGCOUNT
	.align		4
.L_207:
        /*04e0*/ 	.byte	0x04, 0x2f
        /*04e2*/ 	.short	(.L_209 - .L_208)
	.align		4
.L_208:
        /*04e4*/ 	.word	index@(_ZN10layer_norm40ln_parallel_residual_bwd_finalize_kernelINS_22Kernel_traits_finalizeILj1536Ef6__halfS2_S2_fjLb0ELj1024ELj4ENS_18Kernel_traits_baseILj1536EfS2_S2_S2_fjLj1024EEEEELb0EEEvNS_9BwdParamsE)
        /*04e8*/ 	.word	0x00000020


	//----- nvinfo : EIATTR_FRAME_SIZE
	.align		4
.L_209:
        /*04ec*/ 	.byte	0x04, 0x11
        /*04ee*/ 	.short	(.L_211 - .L_210)
	.align		4
.L_210:
        /*04f0*/ 	.word	index@(_ZN10layer_norm40ln_parallel_residual_bwd_finalize_kernelINS_22Kernel_traits_finalizeILj1536Ef6__halfS2_S2_fjLb0ELj1024ELj4ENS_18Kernel_traits_baseILj1536EfS2_S2_S2_fjLj1024EEEEELb0EEEvNS_9BwdParamsE)
        /*04f4*/ 	.word	0x00000000


	//----- nvinfo : EIATTR_REGCOUNT
	.align		4
.L_211:
        /*04f8*/ 	.byte	0x04, 0x2f
        /*04fa*/ 	.short	(.L_213 - .L_212)
	.align		4
.L_212:
        /*04fc*/ 	.word	index@(_ZN10layer_norm22ln_bwd_finalize_kernelINS_22Kernel_traits_finalizeILj1536Ef6__halfS2_S2_fjLb0ELj1024ELj4ENS_18Kernel_traits_baseILj1536EfS2_S2_S2_fjLj1024EEEEELb0ELb0EEEvNS_9BwdParamsE)
        /*0500*/ 	.word	0x0000003f


	//----- nvinfo : EIATTR_FRAME_SIZE
	.align		4
.L_213:
        /*0504*/ 	.byte	0x04, 0x11
        /*0506*/ 	.short	(.L_215 - .L_214)
	.align		4
.L_214:
        /*0508*/ 	.word	index@(_ZN10layer_norm22ln_bwd_finalize_kernelINS_22Kernel_traits_finalizeILj1536Ef6__halfS2_S2_fjLb0ELj1024ELj4ENS_18Kernel_traits_baseILj1536EfS2_S2_S2_fjLj1024EEEEELb0ELb0EEEvNS_9BwdParamsE)
        /*050c*/ 	.word	0x00000000


	//----- nvinfo : EIATTR_REGCOUNT
	.align		4
.L_215:
        /*0510*/ 	.byte	0x04, 0x2f
        /*0512*/ 	.short	(.L_217 - .L_216)
	.align		4
.L_216:
        /*0514*/ 	.word	index@(_ZN10layer_norm31ln_parallel_residual_bwd_kernelINS_13Kernel_traitsIf6__halfS2_S2_fjLj1536ELj1ELj1ELj4ELj8ENS_18Kernel_traits_baseILj1536EfS2_S2_S2_fjLj128EEEEELb1ELb0ELb1EEEvNS_9BwdParamsE)
        /*0518*/ 	.word	0x000000a1


	//----- nvinfo : EIATTR_FRAME_SIZE
	.align		4
.L_217:
        /*051c*/ 	.byte	0x04, 0x11
        /*051e*/ 	.short	(.L_219 - .L_218)
	.align		4
.L_218:
        /*0520*/ 	.word	index@(_ZN10layer_norm31ln_parallel_residual_bwd_kernelINS_13Kernel_traitsIf6__halfS2_S2_fjLj1536ELj1ELj1ELj4ELj8ENS_18Kernel_traits_baseILj1536EfS2_S2_S2_fjLj128EEEEELb1ELb0ELb1EEEvNS_9BwdParamsE)
        /*0524*/ 	.word	0x00000000


	//----- nvinfo : EIATTR_REGCOUNT
	.align		4
.L_219:
        /*0528*/ 	.byte	0x04, 0x2f
        /*052a*/ 	.short	(.L_221 - .L_220)
	.align		4
.L_220:
        /*052c*/ 	.word	index@(_ZN10layer_norm31ln_parallel_residual_bwd_kernelINS_13Kernel_traitsIf6__halfS2_S2_fjLj1536ELj1ELj1ELj4ELj8ENS_18Kernel_traits_baseILj1536EfS2_S2_S2_fjLj128EEEEELb1ELb0ELb0EEEvNS_9BwdParamsE)
        /*0530*/ 	.word	0x00000089


	//----- nvinfo : EIATTR_FRAME_SIZE
	.align		4
.L_221:
        /*0534*/ 	.byte	0x04, 0x11
        /*0536*/ 	.short	(.L_223 - .L_222)
	.align		4
.L_222:
        /*0538*/ 	.word	index@(_ZN10layer_norm31ln_parallel_residual_bwd_kernelINS_13Kernel_traitsIf6__halfS2_S2_fjLj1536ELj1ELj1ELj4ELj8ENS_18Kernel_traits_baseILj1536EfS2_S2_S2_fjLj128EEEEELb1ELb0ELb0EEEvNS_9BwdParamsE)
        /*053c*/ 	.word	0x00000000


	//----- nvinfo : EIATTR_REGCOUNT
	.align		4
.L_223:
        /*0540*/ 	.byte	0x04, 0x2f
        /*0542*/ 	.short	(.L_225 - .L_224)
	.align		4
.L_224:
        /*0544*/ 	.word	index@(_ZN10layer_norm31ln_parallel_residual_bwd_kernelINS_13Kernel_traitsIf6__halfS2_S2_fjLj1536ELj1ELj1ELj4ELj8ENS_18Kernel_traits_baseILj1536EfS2_S2_S2_fjLj128EEEEELb0ELb1ELb1EEEvNS_9BwdParamsE)
        /*0548*/ 	.word	0x00000077


	//----- nvinfo : EIATTR_FRAME_SIZE
	.align		4
.L_225:
        /*054c*/ 	.byte	0x04, 0x11
        /*054e*/ 	.short	(.L_227 - .L_226)
	.align		4
.L_226:
        /*0550*/ 	.word	index@(_ZN10layer_norm31ln_parallel_residual_bwd_kernelINS_13Kernel_traitsIf6__halfS2_S2_fjLj1536ELj1ELj1ELj4ELj8ENS_18Kernel_traits_baseILj1536EfS2_S2_S2_fjLj128EEEEELb0ELb1ELb1EEEvNS_9BwdParamsE)
        /*0554*/ 	.word	0x00000000


	//----- nvinfo : EIATTR_REGCOUNT
	.align		4
.L_227:
        /*0558*/ 	.byte	0x04, 0x2f
        /*055a*/ 	.short	(.L_229 - .L_228)
	.align		4
.L_228:
        /*055c*/ 	.word	index@(_ZN10layer_norm31ln_parallel_residual_bwd_kernelINS_13Kernel_traitsIf6__halfS2_S2_fjLj1536ELj1ELj1ELj4ELj8ENS_18Kernel_traits_baseILj1536EfS2_S2_S2_fjLj128EEEEELb0ELb1ELb0EEEvNS_9BwdParamsE)
        /*0560*/ 	.word	0x0000005a


	//----- nvinfo : EIATTR_FRAME_SIZE
	.align		4
.L_229:
        /*0564*/ 	.byte	0x04, 0x11
        /*0566*/ 	.short	(.L_231 - .L_230)
	.align		4
.L_230:
        /*0568*/ 	.word	index@(_ZN10layer_norm31ln_parallel_residual_bwd_kernelINS_13Kernel_traitsIf6__halfS2_S2_fjLj1536ELj1ELj1ELj4ELj8ENS_18Kernel_traits_baseILj1536EfS2_S2_S2_fjLj128EEEEELb0ELb1ELb0EEEvNS_9BwdParamsE)
        /*056c*/ 	.word	0x00000000


	//----- nvinfo : EIATTR_REGCOUNT
	.align		4
.L_231:
        /*0570*/ 	.byte	0x04, 0x2f
        /*0572*/ 	.short	(.L_233 - .L_232)
	.align		4
.L_232:
        /*0574*/ 	.word	index@(_ZN10layer_norm31ln_parallel_residual_bwd_kernelINS_13Kernel_traitsIf6__halfS2_S2_fjLj1536ELj1ELj1ELj4ELj8ENS_18Kernel_traits_baseILj1536EfS2_S2_S2_fjLj128EEEEELb0ELb0ELb1EEEvNS_9BwdParamsE)
        /*0578*/ 	.word	0x00000080


	//----- nvinfo : EIATTR_FRAME_SIZE
	.align		4
.L_233:
        /*057c*/ 	.byte	0x04, 0x11
        /*057e*/ 	.short	(.L_235 - .L_234)
	.align		4
.L_234:
        /*0580*/ 	.word	index@(_ZN10layer_norm31ln_parallel_residual_bwd_kernelINS_13Kernel_traitsIf6__halfS2_S2_fjLj1536ELj1ELj1ELj4ELj8ENS_18Kernel_traits_baseILj1536EfS2_S2_S2_fjLj128EEEEELb0ELb0ELb1EEEvNS_9BwdParamsE)
        /*0584*/ 	.word	0x00000000


	//----- nvinfo : EIATTR_REGCOUNT
	.align		4
.L_235:
        /*0588*/ 	.byte	0x04, 0x2f
        /*058a*/ 	.short	(.L_237 - .L_236)
	.align		4
.L_236:
        /*058c*/ 	.word	index@(_ZN10layer_norm31ln_parallel_residual_bwd_kernelINS_13Kernel_traitsIf6__halfS2_S2_fjLj1536ELj1ELj1ELj4ELj8ENS_18Kernel_traits_baseILj1536EfS2_S2_S2_fjLj128EEEEELb0ELb0ELb0EEEvNS_9BwdParamsE)
        /*0590*/ 	.word	0x00000080


	//----- nvinfo : EIATTR_FRAME_SIZE
	.align		4
.L_237:
        /*0594*/ 	.byte	0x04, 0x11
        /*0596*/ 	.short	(.L_239 - .L_238)
	.align		4
.L_238:
        /*0598*/ 	.word	index@(_ZN10layer_norm31ln_parallel_residual_bwd_kernelINS_13Kernel_traitsIf6__halfS2_S2_fjLj1536ELj1ELj1ELj4ELj8ENS_18Kernel_traits_baseILj1536EfS2_S2_S2_fjLj128EEEEELb0ELb0ELb0EEEvNS_9BwdParamsE)
        /*059c*/ 	.word	0x00000000


	//----- nvinfo : EIATTR_REGCOUNT
	.align		4
.L_239:
        /*05a0*/ 	.byte	0x04, 0x2f
        /*05a2*/ 	.short	(.L_241 - .L_240)
	.align		4
.L_240:
        /*05a4*/ 	.word	index@(_ZN10layer_norm31ln_parallel_residual_bwd_kernelINS_13Kernel_traitsIf13__nv_bfloat16fS2_fjLj1536ELj1ELj1ELj4ELj8ENS_18Kernel_traits_baseILj1536EfS2_fS2_fjLj128EEEEELb1ELb1ELb1EEEvNS_9BwdParamsE)
        /*05a8*/ 	.word	0x00000075


	//----- nvinfo : EIATTR_FRAME_SIZE
	.align		4
.L_241:
        /*05ac*/ 	.byte	0x04, 0x11
        /*05ae*/ 	.short	(.L_243 - .L_242)
	.align		4
.L_242:
        /*05b0*/ 	.word	index@(_ZN10layer_norm31ln_parallel_residual_bwd_kernelINS_13Kernel_traitsIf13__nv_bfloat16fS2_fjLj1536ELj1ELj1ELj4ELj8ENS_18Kernel_traits_baseILj1536EfS2_fS2_fjLj128EEEEELb1ELb1ELb1EEEvNS_9BwdParamsE)
        /*05b4*/ 	.word	0x00000000


	//----- nvinfo : EIATTR_REGCOUNT
	.align		4
.L_243:
        /*05b8*/ 	.byte	0x04, 0x2f
        /*05ba*/ 	.short	(.L_245 - .L_244)
	.align		4
.L_244:
        /*05bc*/ 	.word	index@(_ZN10layer_norm40ln_parallel_residual_bwd_finalize_kernelINS_22Kernel_traits_finalizeILj1536Ef13__nv_bfloat16fS2_fjLb0ELj1024ELj4ENS_18Kernel_traits_baseILj1536EfS2_fS2_fjLj1024EEEEELb1EEEvNS_9BwdParamsE)
        /*05c0*/ 	.word	0x00000020


	//----- nvinfo : EIATTR_FRAME_SIZE
	.align		4
.L_245:
        /*05c4*/ 	.byte	0x04, 0x11
        /*05c6*/ 	.short	(.L_247 - .L_246)
	.align		4
.L_246:
        /*05c8*/ 	.word	index@(_ZN10layer_norm40ln_parallel_residual_bwd_finalize_kernelINS_22Kernel_traits_finalizeILj1536Ef13__nv_bfloat16fS2_fjLb0ELj1024ELj4ENS_18Kernel_traits_baseILj1536EfS2_fS2_fjLj1024EEEEELb1EEEvNS_9BwdParamsE)
        /*05cc*/ 	.word	0x00000000


	//----- nvinfo : EIATTR_REGCOUNT
	.align		4
.L_247:
        /*05d0*/ 	.byte	0x04, 0x2f
        /*05d2*/ 	.short	(.L_249 - .L_248)
	.align		4
.L_248:
        /*05d4*/ 	.word	index@(_ZN10layer_norm22ln_bwd_finalize_kernelINS_22Kernel_traits_finalizeILj1536Ef13__nv_bfloat16fS2_fjLb0ELj1024ELj4ENS_18Kernel_traits_baseILj1536EfS2_fS2_fjLj1024EEEEELb0ELb1EEEvNS_9BwdParamsE)
        /*05d8*/ 	.word	0x0000003f


	//----- nvinfo : EIATTR_FRAME_SIZE
	.align		4
.L_249:
        /*05dc*/ 	.byte	0x04, 0x11
        /*05de*/ 	.short	(.L_251 - .L_250)
	.align		4
.L_250:
        /*05e0*/ 	.word	index@(_ZN10layer_norm22ln_bwd_finalize_kernelINS_22Kernel_traits_finalizeILj1536Ef13__nv_bfloat16fS2_fjLb0ELj1024ELj4ENS_18Kernel_traits_baseILj1536EfS2_fS2_fjLj1024EEEEELb0ELb1EEEvNS_9BwdParamsE)
        /*05e4*/ 	.word	0x00000000


	//----- nvinfo : EIATTR_REGCOUNT
	.align		4
.L_251:
        /*05e8*/ 	.byte	0x04, 0x2f
        /*05ea*/ 	.short	(.L_253 - .L_252)
	.align		4
.L_252:
        /*05ec*/ 	.word	index@(_ZN10layer_norm31ln_parallel_residual_bwd_kernelINS_13Kernel_traitsIf13__nv_bfloat16fS2_fjLj1536ELj1ELj1ELj4ELj8ENS_18Kernel_traits_baseILj1536EfS2_fS2_fjLj128EEEEELb1ELb1ELb0EEEvNS_9BwdParamsE)
        /*05f0*/ 	.word	0x00000069


	//----- nvinfo : EIATTR_FRAME_SIZE
	.align		4
.L_253:
        /*05f4*/ 	.byte	0x04, 0x11
        /*05f6*/ 	.short	(.L_255 - .L_254)
	.align		4
.L_254:
        /*05f8*/ 	.word	index@(_ZN10layer_norm31ln_parallel_residual_bwd_kernelINS_13Kernel_traitsIf13__nv_bfloat16fS2_fjLj1536ELj1ELj1ELj4ELj8ENS_18Kernel_traits_baseILj1536EfS2_fS2_fjLj128EEEEELb1ELb1ELb0EEEvNS_9BwdParamsE)
        /*05fc*/ 	.word	0x00000000


	//----- nvinfo : EIATTR_REGCOUNT
	.align		4
.L_255:
        /*0600*/ 	.byte	0x04, 0x2f
        /*0602*/ 	.short	(.L_257 - .L_256)
	.align		4
.L_256:
        /*0604*/ 	.word	index@(_ZN10layer_norm40ln_parallel_residual_bwd_finalize_kernelINS_22Kernel_traits_finalizeILj1536Ef13__nv_bfloat16fS2_fjLb0ELj1024ELj4ENS_18Kernel_traits_baseILj1536EfS2_fS2_fjLj1024EEEEELb0EEEvNS_9BwdParamsE)
        /*0608*/ 	.word	0x00000020


	//----- nvinfo : EIATTR_FRAME_SIZE
	.align		4
.L_257:
        /*060c*/ 	.byte	0x04, 0x11
        /*060e*/ 	.short	(.L_259 - .L_258)
	.align		4
.L_258:
        /*0610*/ 	.word	index@(_ZN10layer_norm40ln_parallel_residual_bwd_finalize_kernelINS_22Kernel_traits_finalizeILj1536Ef13__nv_bfloat16fS2_fjLb0ELj1024ELj4ENS_18Kernel_traits_baseILj1536EfS2_fS2_fjLj1024EEEEELb0EEEvNS_9BwdParamsE)
        /*0614*/ 	.word	0x00000000


	//----- nvinfo : EIATTR_REGCOUNT
	.align		4
.L_259:
        /*0618*/ 	.byte	0x04, 0x2f
        /*061a*/ 	.short	(.L_261 - .L_260)
	.align		4
.L_260:
        /*061c*/ 	.word	index@(_ZN10layer_norm22ln_bwd_finalize_kernelINS_22Kernel_traits_finalizeILj1536Ef13__nv_bfloat16fS2_fjLb0ELj1024ELj4ENS_18Kernel_traits_baseILj1536EfS2_fS2_fjLj1024EEEEELb0ELb0EEEvNS_9BwdParamsE)
        /*0620*/ 	.word	0x0000003f


	//----- nvinfo : EIATTR_FRAME_SIZE
	.align		4
.L_261:
        /*0624*/ 	.byte	0x04, 0x11
        /*0626*/ 	.short	(.L_263 - .L_262)
	.align		4
.L_262:
        /*0628*/ 	.word	index@(_ZN10layer_norm22ln_bwd_finalize_kernelINS_22Kernel_traits_finalizeILj1536Ef13__nv_bfloat16fS2_fjLb0ELj1024ELj4ENS_18Kernel_traits_baseILj1536EfS2_fS2_fjLj1024EEEEELb0ELb0EEEvNS_9BwdParamsE)
        /*062c*/ 	.word	0x00000000


	//----- nvinfo : EIATTR_REGCOUNT
	.align		4
.L_263:
        /*0630*/ 	.byte	0x04, 0x2f
        /*0632*/ 	.short	(.L_265 - .L_264)
	.align		4
.L_264:
        /*0634*/ 	.word	index@(_ZN10layer_norm31ln_parallel_residual_bwd_kernelINS_13Kernel_traitsIf13__nv_bfloat16fS2_fjLj1536ELj1ELj1ELj4ELj8ENS_18Kernel_traits_baseILj1536EfS2_fS2_fjLj128EEEEELb1ELb0ELb1EEEvNS_9BwdParamsE)
        /*0638*/ 	.word	0x000000a7


	//----- nvinfo : EIATTR_FRAME_SIZE
	.align		4
.L_265:
        /*063c*/ 	.byte	0x04, 0x11
        /*063e*/ 	.short	(.L_267 - .L_266)
	.align		4
.L_266:
        /*0640*/ 	.word	index@(_ZN10layer_norm31ln_parallel_residual_bwd_kernelINS_13Kernel_traitsIf13__nv_bfloat16fS2_fjLj1536ELj1ELj1ELj4ELj8ENS_18Kernel_traits_baseILj1536EfS2_fS2_fjLj128EEEEELb1ELb0ELb1EEEvNS_9BwdParamsE)
        /*0644*/ 	.word	0x00000000


	//----- nvinfo : EIATTR_REGCOUNT
	.align		4
.L_267:
        /*0648*/ 	.byte	0x04, 0x2f
        /*064a*/ 	.short	(.L_269 - .L_268)
	.align		4
.L_268:
        /*064c*/ 	.word	index@(_ZN10layer_norm31ln_parallel_residual_bwd_kernelINS_13Kernel_traitsIf13__nv_bfloat16fS2_fjLj1536ELj1ELj1ELj4ELj8ENS_18Kernel_traits_baseILj1536EfS2_fS2_fjLj128EEEEELb1ELb0ELb0EEEvNS_9BwdParamsE)
        /*0650*/ 	.word	0x00000094


	//----- nvinfo : EIATTR_FRAME_SIZE
	.align		4
.L_269:
        /*0654*/ 	.byte	0x04, 0x11
        /*0656*/ 	.short	(.L_271 - .L_270)
	.align		4
.L_270:
        /*0658*/ 	.word	index@(_ZN10layer_norm31ln_parallel_residual_bwd_kernelINS_13Kernel_traitsIf13__nv_bfloat16fS2_fjLj1536ELj1ELj1ELj4ELj8ENS_18Kernel_traits_baseILj1536EfS2_fS2_fjLj128EEEEELb1ELb0ELb0EEEvNS_9BwdParamsE)
        /*065c*/ 	.word	0x00000000


	//----- nvinfo : EIATTR_REGCOUNT
	.align		4
.L_271:
        /*0660*/ 	.byte	0x04, 0x2f
        /*0662*/ 	.short	(.L_273 - .L_272)
	.align		4
.L_272:
        /*0664*/ 	.word	index@(_ZN10layer_norm31ln_parallel_residual_bwd_kernelINS_13Kernel_traitsIf13__nv_bfloat16fS2_fjLj1536ELj1ELj1ELj4ELj8ENS_18Kernel_traits_baseILj1536EfS2_fS2_fjLj128EEEEELb0ELb1ELb1EEEvNS_9BwdParamsE)
        /*0668*/ 	.word	0x00000060


	//----- nvinfo : EIATTR_FRAME_SIZE
	.align		4
.L_273:
        /*066c*/ 	.byte	0x04, 0x11
        /*066e*/ 	.short	(.L_275 - .L_274)
	.align		4
.L_274:
        /*0670*/ 	.word	index@(_ZN10layer_norm31ln_parallel_residual_bwd_kernelINS_13Kernel_traitsIf13__nv_bfloat16fS2_fjLj1536ELj1ELj1ELj4ELj8ENS_18Kernel_traits_baseILj1536EfS2_fS2_fjLj128EEEEELb0ELb1ELb1EEEvNS_9BwdParamsE)
        /*0674*/ 	.word	0x00000000


	//----- nvinfo : EIATTR_REGCOUNT
	.align		4
.L_275:
        /*0678*/ 	.byte	0x04, 0x2f
        /*067a*/ 	.short	(.L_277 - .L_276)
	.align		4
.L_276:
        /*067c*/ 	.word	index@(_ZN10layer_norm31ln_parallel_residual_bwd_kernelINS_13Kernel_traitsIf13__nv_bfloat16fS2_fjLj1536ELj1ELj1ELj4ELj8ENS_18Kernel_traits_baseILj1536EfS2_fS2_fjLj128EEEEELb0ELb1ELb0EEEvNS_9BwdParamsE)
        /*0680*/ 	.word	0x0000005f


	//----- nvinfo : EIATTR_FRAME_SIZE
	.align		4
.L_277:
        /*0684*/ 	.byte	0x04, 0x11
        /*0686*/ 	.short	(.L_279 - .L_278)
	.align		4
.L_278:
        /*0688*/ 	.word	index@(_ZN10layer_norm31ln_parallel_residual_bwd_kernelINS_13Kernel_traitsIf13__nv_bfloat16fS2_fjLj1536ELj1ELj1ELj4ELj8ENS_18Kernel_traits_baseILj1536EfS2_fS2_fjLj128EEEEELb0ELb1ELb0EEEvNS_9BwdParamsE)
        /*068c*/ 	.word	0x00000000


	//----- nvinfo : EIATTR_REGCOUNT
	.align		4
.L_279:
        /*0690*/ 	.byte	0x04, 0x2f
        /*0692*/ 	.short	(.L_281 - .L_280)
	.align		4
.L_280:
        /*0694*/ 	.word	index@(_ZN10layer_norm31ln_parallel_residual_bwd_kernelINS_13Kernel_traitsIf13__nv_bfloat16fS2_fjLj1536ELj1ELj1ELj4ELj8ENS_18Kernel_traits_baseILj1536EfS2_fS2_fjLj128EEEEELb0ELb0ELb1EEEvNS_9BwdParamsE)
        /*0698*/ 	.word	0x0000009e


	//----- nvinfo : EIATTR_FRAME_SIZE
	.align		4
.L_281:
        /*069c*/ 	.byte	0x04, 0x11
        /*069e*/ 	.short	(.L_283 - .L_282)
	.align		4
.L_282:
        /*06a0*/ 	.word	index@(_ZN10layer_norm31ln_parallel_residual_bwd_kernelINS_13Kernel_traitsIf13__nv_bfloat16fS2_fjLj1536ELj1ELj1ELj4ELj8ENS_18Kernel_traits_baseILj1536EfS2_fS2_fjLj128EEEEELb0ELb0ELb1EEEvNS_9BwdParamsE)
        /*06a4*/ 	.word	0x00000000


	//----- nvinfo : EIATTR_REGCOUNT
	.align		4
.L_283:
        /*06a8*/ 	.byte	0x04, 0x2f
        /*06aa*/ 	.short	(.L_285 - .L_284)
	.align		4
.L_284:
        /*06ac*/ 	.word	index@(_ZN10layer_norm31ln_parallel_residual_bwd_kernelINS_13Kernel_traitsIf13__nv_bfloat16fS2_fjLj1536ELj1ELj1ELj4ELj8ENS_18Kernel_traits_baseILj1536EfS2_fS2_fjLj128EEEEELb0ELb0ELb0EEEvNS_9BwdParamsE)
        /*06b0*/ 	.word	0x00000086


	//----- nvinfo : EIATTR_FRAME_SIZE
	.align		4
.L_285:
        /*06b4*/ 	.byte	0x04, 0x11
        /*06b6*/ 	.short	(.L_287 - .L_286)
	.align		4
.L_286:
        /*06b8*/ 	.word	index@(_ZN10layer_norm31ln_parallel_residual_bwd_kernelINS_13Kernel_traitsIf13__nv_bfloat16fS2_fjLj1536ELj1ELj1ELj4ELj8ENS_18Kernel_traits_baseILj1536EfS2_fS2_fjLj128EEEEELb0ELb0ELb0EEEvNS_9BwdParamsE)
        /*06bc*/ 	.word	0x00000000


	//----- nvinfo : EIATTR_REGCOUNT
	.align		4
.L_287:
        /*06c0*/ 	.byte	0x04, 0x2f
        /*06c2*/ 	.short	(.L_289 - .L_288)
	.align		4
.L_288:
        /*06c4*/ 	.word	index@(_ZN10layer_norm31ln_parallel_residual_bwd_kernelINS_13Kernel_traitsI13__nv_bfloat16S2_fS2_fjLj1536ELj1ELj1ELj4ELj8ENS_18Kernel_traits_baseILj1536ES2_S2_fS2_fjLj128EEEEELb1ELb1ELb1EEEvNS_9BwdParamsE)
        /*06c8*/ 	.word	0x00000076


	//----- nvinfo : EIATTR_FRAME_SIZE
	.align		4
.L_289:
        /*06cc*/ 	.byte	0x04, 0x11
        /*06ce*/ 	.short	(.L_291 - .L_290)
	.align		4
.L_290:
        /*06d0*/ 	.word	index@(_ZN10layer_norm31ln_parallel_residual_bwd_kernelINS_13Kernel_traitsI13__nv_bfloat16S2_fS2_fjLj1536ELj1ELj1ELj4ELj8ENS_18Kernel_traits_baseILj1536ES2_S2_fS2_fjLj128EEEEELb1ELb1ELb1EEEvNS_9BwdParamsE)
        /*06d4*/ 	.word	0x00000000


	//----- nvinfo : EIATTR_REGCOUNT
	.align		4
.L_291:
        /*06d8*/ 	.byte	0x04, 0x2f
        /*06da*/ 	.short	(.L_293 - .L_292)
	.align		4
.L_292:
        /*06dc*/ 	.word	index@(_ZN10layer_norm40ln_parallel_residual_bwd_finalize_kernelINS_22Kernel_traits_finalizeILj1536E13__nv_bfloat16S2_fS2_fjLb0ELj1024ELj4ENS_18Kernel_traits_baseILj1536ES2_S2_fS2_fjLj1024EEEEELb1EEEvNS_9BwdParamsE)
        /*06e0*/ 	.word	0x00000020


	//----- nvinfo : EIATTR_FRAME_SIZE
	.align		4
.L_293:
        /*06e4*/ 	.byte	0x04, 0x11
        /*06e6*/ 	.short	(.L_295 - .L_294)
	.align		4
.L_294:
        /*06e8*/ 	.word	index@(_ZN10layer_norm40ln_parallel_residual_bwd_finalize_kernelINS_22Kernel_traits_finalizeILj1536E13__nv_bfloat16S2_fS2_fjLb0ELj1024ELj4ENS_18Kernel_traits_baseILj1536ES2_S2_fS2_fjLj1024EEEEELb1EEEvNS_9BwdParamsE)
        /*06ec*/ 	.word	0x00000000


	//----- nvinfo : EIATTR_REGCOUNT
	.align		4
.L_295:
        /*06f0*/ 	.byte	0x04, 0x2f
        /*06f2*/ 	.short	(.L_297 - .L_296)
	.align		4
.L_296:
        /*06f4*/ 	.word	index@(_ZN10layer_norm22ln_bwd_finalize_kernelINS_22Kernel_traits_finalizeILj1536E13__nv_bfloat16S2_fS2_fjLb0ELj1024ELj4ENS_18Kernel_traits_baseILj1536ES2_S2_fS2_fjLj1024EEEEELb0ELb1EEEvNS_9BwdParamsE)
        /*06f8*/ 	.word	0x0000003f


	//----- nvinfo : EIATTR_FRAME_SIZE
	.align		4
.L_297:
        /*06fc*/ 	.byte	0x04, 0x11
        /*06fe*/ 	.short	(.L_299 - .L_298)
	.align		4
.L_298:
        /*0700*/ 	.word	index@(_ZN10layer_norm22ln_bwd_finalize_kernelINS_22Kernel_traits_finalizeILj1536E13__nv_bfloat16S2_fS2_fjLb0ELj1024ELj4ENS_18Kernel_traits_baseILj1536ES2_S2_fS2_fjLj1024EEEEELb0ELb1EEEvNS_9BwdParamsE)
        /*0704*/ 	.word	0x00000000


	//----- nvinfo : EIATTR_REGCOUNT
	.align		4
.L_299:
        /*0708*/ 	.byte	0x04, 0x2f
        /*070a*/ 	.short	(.L_301 - .L_300)
	.align		4
.L_300:
        /*070c*/ 	.word	index@(_ZN10layer_norm31ln_parallel_residual_bwd_kernelINS_13Kernel_traitsI13__nv_bfloat16S2_fS2_fjLj1536ELj1ELj1ELj4ELj8ENS_18Kernel_traits_baseILj1536ES2_S2_fS2_fjLj128EEEEELb1ELb1ELb0EEEvNS_9BwdParamsE)
        /*0710*/ 	.word	0x00000069


	//----- nvinfo : EIATTR_FRAME_SIZE
	.align		4
.L_301:
        /*0714*/ 	.byte	0x04, 0x11
        /*0716*/ 	.short	(.L_303 - .L_302)
	.align		4
.L_302:
        /*0718*/ 	.word	index@(_ZN10layer_norm31ln_parallel_residual_bwd_kernelINS_13Kernel_traitsI13__nv_bfloat16S2_fS2_fjLj1536ELj1ELj1ELj4ELj8ENS_18Kernel_traits_baseILj1536ES2_S2_fS2_fjLj128EEEEELb1ELb1ELb0EEEvNS_9BwdParamsE)
        /*071c*/ 	.word	0x00000000


	//----- nvinfo : EIATTR_REGCOUNT
	.align		4
.L_303:
        /*0720*/ 	.byte	0x04, 0x2f
        /*0722*/ 	.short	(.L_305 - .L_304)
	.align		4
.L_304:
        /*0724*/ 	.word	index@(_ZN10layer_norm40ln_parallel_residual_bwd_finalize_kernelINS_22Kernel_traits_finalizeILj1536E13__nv_bfloat16S2_fS2_fjLb0ELj1024ELj4ENS_18Kernel_traits_baseILj1536ES2_S2_fS2_fjLj1024EEEEELb0EEEvNS_9BwdParamsE)
        /*0728*/ 	.word	0x00000020


	//----- nvinfo : EIATTR_FRAME_SIZE
	.align		4
.L_305:
        /*072c*/ 	.byte	0x04, 0x11
        /*072e*/ 	.short	(.L_307 - .L_306)
	.align		4
.L_306:
        /*0730*/ 	.word	index@(_ZN10layer_norm40ln_parallel_residual_bwd_finalize_kernelINS_22Kernel_traits_finalizeILj1536E13__nv_bfloat16S2_fS2_fjLb0ELj1024ELj4ENS_18Kernel_traits_baseILj1536ES2_S2_fS2_fjLj1024EEEEELb0EEEvNS_9BwdParamsE)
        /*0734*/ 	.word	0x00000000


	//----- nvinfo : EIATTR_REGCOUNT
	.align		4
.L_307:
        /*0738*/ 	.byte	0x04, 0x2f
        /*073a*/ 	.short	(.L_309 - .L_308)
	.align		4
.L_308:
        /*073c*/ 	.word	index@(_ZN10layer_norm22ln_bwd_finalize_kernelINS_22Kernel_traits_finalizeILj1536E13__nv_bfloat16S2_fS2_fjLb0ELj1024ELj4ENS_18Kernel_traits_baseILj1536ES2_S2_fS2_fjLj1024EEEEELb0ELb0EEEvNS_9BwdParamsE)
        /*0740*/ 	.word	0x0000003f


	//----- nvinfo : EIATTR_FRAME_SIZE
	.align		4
.L_309:
        /*0744*/ 	.byte	0x04, 0x11
        /*0746*/ 	.short	(.L_311 - .L_310)
	.align		4
.L_310:
        /*0748*/ 	.word	index@(_ZN10layer_norm22ln_bwd_finalize_kernelINS_22Kernel_traits_finalizeILj1536E13__nv_bfloat16S2_fS2_fjLb0ELj1024ELj4ENS_18Kernel_traits_baseILj1536ES2_S2_fS2_fjLj1024EEEEELb0ELb0EEEvNS_9BwdParamsE)
        /*074c*/ 	.word	0x00000000


	//----- nvinfo : EIATTR_REGCOUNT
	.align		4
.L_311:
        /*0750*/ 	.byte	0x04, 0x2f
        /*0752*/ 	.short	(.L_313 - .L_312)
	.align		4
.L_312:
        /*0754*/ 	.word	index@(_ZN10layer_norm31ln_parallel_residual_bwd_kernelINS_13Kernel_traitsI13__nv_bfloat16S2_fS2_fjLj1536ELj1ELj1ELj4ELj8ENS_18Kernel_traits_baseILj1536ES2_S2_fS2_fjLj128EEEEELb1ELb0ELb1EEEvNS_9BwdParamsE)
        /*0758*/ 	.word	0x000000a5


	//----- nvinfo : EIATTR_FRAME_SIZE
	.align		4
.L_313:
        /*075c*/ 	.byte	0x04, 0x11
        /*075e*/ 	.short	(.L_315 - .L_314)
	.align		4
.L_314:
        /*0760*/ 	.word	index@(_ZN10layer_norm31ln_parallel_residual_bwd_kernelINS_13Kernel_traitsI13__nv_bfloat16S2_fS2_fjLj1536ELj1ELj1ELj4ELj8ENS_18Kernel_traits_baseILj1536ES2_S2_fS2_fjLj128EEEEELb1ELb0ELb1EEEvNS_9BwdParamsE)
        /*0764*/ 	.word	0x00000000


	//----- nvinfo : EIATTR_REGCOUNT
	.align		4
.L_315:
        /*0768*/ 	.byte	0x04, 0x2f
        /*076a*/ 	.short	(.L_317 - .L_316)
	.align		4
.L_316:
        /*076c*/ 	.word	index@(_ZN10layer_norm31ln_parallel_residual_bwd_kernelINS_13Kernel_traitsI13__nv_bfloat16S2_fS2_fjLj1536ELj1ELj1ELj4ELj8ENS_18Kernel_traits_baseILj1536ES2_S2_fS2_fjLj128EEEEELb1ELb0ELb0EEEvNS_9BwdParamsE)
        /*0770*/ 	.word	0x00000095


	//----- nvinfo : EIATTR_FRAME_SIZE
	.align		4
.L_317:
        /*0774*/ 	.byte	0x04, 0x11
        /*0776*/ 	.short	(.L_319 - .L_318)
	.align		4
.L_318:
        /*0778*/ 	.word	index@(_ZN10layer_norm31ln_parallel_residual_bwd_kernelINS_13Kernel_traitsI13__nv_bfloat16S2_fS2_fjLj1536ELj1ELj1ELj4ELj8ENS_18Kernel_traits_baseILj1536ES2_S2_fS2_fjLj128EEEEELb1ELb0ELb0EEEvNS_9BwdParamsE)
        /*077c*/ 	.word	0x00000000


	//----- nvinfo : EIATTR_REGCOUNT
	.align		4
.L_319:
        /*0780*/ 	.byte	0x04, 0x2f
        /*0782*/ 	.short	(.L_321 - .L_320)
	.align		4
.L_320:
        /*0784*/ 	.word	index@(_ZN10layer_norm31ln_parallel_residual_bwd_kernelINS_13Kernel_traitsI13__nv_bfloat16S2_fS2_fjLj1536ELj1ELj1ELj4ELj8ENS_18Kernel_traits_baseILj1536ES2_S2_fS2_fjLj128EEEEELb0ELb1ELb1EEEvNS_9BwdParamsE)
        /*0788*/ 	.word	0x00000060


	//----- nvinfo : EIATTR_FRAME_SIZE
	.align		4
.L_321:
        /*078c*/ 	.byte	0x04, 0x11
        /*078e*/ 	.short	(.L_323 - .L_322)
	.align		4
.L_322:
        /*0790*/ 	.word	index@(_ZN10layer_norm31ln_parallel_residual_bwd_kernelINS_13Kernel_traitsI13__nv_bfloat16S2_fS2_fjLj1536ELj1ELj1ELj4ELj8ENS_18Kernel_traits_baseILj1536ES2_S2_fS2_fjLj128EEEEELb0ELb1ELb1EEEvNS_9BwdParamsE)
        /*0794*/ 	.word	0x00000000


	//----- nvinfo : EIATTR_REGCOUNT
	.align		4
.L_323:
        /*0798*/ 	.byte	0x04, 0x2f
        /*079a*/ 	.short	(.L_325 - .L_324)
	.align		4
.L_324:
        /*079c*/ 	.word	index@(_ZN10layer_norm31ln_parallel_residual_bwd_kernelINS_13Kernel_traitsI13__nv_bfloat16S2_fS2_fjLj1536ELj1ELj1ELj4ELj8ENS_18Kernel_traits_baseILj1536ES2_S2_fS2_fjLj128EEEEELb0ELb1ELb0EEEvNS_9BwdParamsE)
        /*07a0*/ 	.word	0x0000005f


	//----- nvinfo : EIATTR_FRAME_SIZE
	.align		4
.L_325:
        /*07a4*/ 	.byte	0x04, 0x11
        /*07a6*/ 	.short	(.L_327 - .L_326)
	.align		4
.L_326:
        /*07a8*/ 	.word	index@(_ZN10layer_norm31ln_parallel_residual_bwd_kernelINS_13Kernel_traitsI13__nv_bfloat16S2_fS2_fjLj1536ELj1ELj1ELj4ELj8ENS_18Kernel_traits_baseILj1536ES2_S2_fS2_fjLj128EEEEELb0ELb1ELb0EEEvNS_9BwdParamsE)
        /*07ac*/ 	.word	0x00000000


	//----- nvinfo : EIATTR_REGCOUNT
	.align		4
.L_327:
        /*07b0*/ 	.byte	0x04, 0x2f
        /*07b2*/ 	.short	(.L_329 - .L_328)
	.align		4
.L_328:
        /*07b4*/ 	.word	index@(_ZN10layer_norm31ln_parallel_residual_bwd_kernelINS_13Kernel_traitsI13__nv_bfloat16S2_fS2_fjLj1536ELj1ELj1ELj4ELj8ENS_18Kernel_traits_baseILj1536ES2_S2_fS2_fjLj128EEEEELb0ELb0ELb1EEEvNS_9BwdParamsE)
        /*07b8*/ 	.word	0x0000009f


	//----- nvinfo : EIATTR_FRAME_SIZE
	.align		4
.L_329:
        /*07bc*/ 	.byte	0x04, 0x11
        /*07be*/ 	.short	(.L_331 - .L_330)
	.align		4
.L_330:
        /*07c0*/ 	.word	index@(_ZN10layer_norm31ln_parallel_residual_bwd_kernelINS_13Kernel_traitsI13__nv_bfloat16S2_fS2_fjLj1536ELj1ELj1ELj4ELj8ENS_18Kernel_traits_baseILj1536ES2_S2_fS2_fjLj128EEEEELb0ELb0ELb1EEEvNS_9BwdParamsE)
        /*07c4*/ 	.word	0x00000000


	//----- nvinfo : EIATTR_REGCOUNT
	.align		4
.L_331:
        /*07c8*/ 	.byte	0x04, 0x2f
        /*07ca*/ 	.short	(.L_333 - .L_332)
	.align		4
.L_332:
        /*07cc*/ 	.word	index@(_ZN10layer_norm31ln_parallel_residual_bwd_kernelINS_13Kernel_traitsI13__nv_bfloat16S2_fS2_fjLj1536ELj1ELj1ELj4ELj8ENS_18Kernel_traits_baseILj1536ES2_S2_fS2_fjLj128EEEEELb0ELb0ELb0EEEvNS_9BwdParamsE)
        /*07d0*/ 	.word	0x0000008a


	//----- nvinfo : EIATTR_FRAME_SIZE
	.align		4
.L_333:
        /*07d4*/ 	.byte	0x04, 0x11
        /*07d6*/ 	.short	(.L_335 - .L_334)
	.align		4
.L_334:
        /*07d8*/ 	.word	index@(_ZN10layer_norm31ln_parallel_residual_bwd_kernelINS_13Kernel_traitsI13__nv_bfloat16S2_fS2_fjLj1536ELj1ELj1ELj4ELj8ENS_18Kernel_traits_baseILj1536ES2_S2_fS2_fjLj128EEEEELb0ELb0ELb0EEEvNS_9BwdParamsE)
        /*07dc*/ 	.word	0x00000000


	//----- nvinfo : EIATTR_REGCOUNT
	.align		4
.L_335:
        /*07e0*/ 	.byte	0x04, 0x2f
        /*07e2*/ 	.short	(.L_337 - .L_336)
	.align		4
.L_336:
        /*07e4*/ 	.word	index@(_ZN10layer_norm31ln_parallel_residual_bwd_kernelINS_13Kernel_traitsIf13__nv_bfloat16S2_S2_fjLj1536ELj1ELj1ELj4ELj8ENS_18Kernel_traits_baseILj1536EfS2_S2_S2_fjLj128EEEEELb1ELb1ELb1EEEvNS_9BwdParamsE)
        /*07e8*/ 	.word	0x00000060


	//----- nvinfo : EIATTR_FRAME_SIZE
	.align		4
.L_337:
        /*07ec*/ 	.byte	0x04, 0x11
        /*07ee*/ 	.short	(.L_339 - .L_338)
	.align		4
.L_338:
        /*07f0*/ 	.word	index@(_ZN10layer_norm31ln_parallel_residual_bwd_kernelINS_13Kernel_traitsIf13__nv_bfloat16S2_S2_fjLj1536ELj1ELj1ELj4ELj8ENS_18Kernel_traits_baseILj1536EfS2_S2_S2_fjLj128EEEEELb1ELb1ELb1EEEvNS_9BwdParamsE)
        /*07f4*/ 	.word	0x00000000


	//----- nvinfo : EIATTR_REGCOUNT
	.align		4
.L_339:
        /*07f8*/ 	.byte	0x04, 0x2f
        /*07fa*/ 	.short	(.L_341 - .L_340)
	.align		4
.L_340:
        /*07fc*/ 	.word	index@(_ZN10layer_norm40ln_parallel_residual_bwd_finalize_kernelINS_22Kernel_traits_finalizeILj1536Ef13__nv_bfloat16S2_S2_fjLb0ELj1024ELj4ENS_18Kernel_traits_baseILj1536EfS2_S2_S2_fjLj1024EEEEELb1EEEvNS_9BwdParamsE)
        /*0800*/ 	.word	0x00000020


	//----- nvinfo : EIATTR_FRAME_SIZE
	.align		4
.L_341:
        /*0804*/ 	.byte	0x04, 0x11
        /*0806*/ 	.short	(.L_343 - .L_342)
	.align		4
.L_342:
        /*0808*/ 	.word	index@(_ZN10layer_norm40ln_parallel_residual_bwd_finalize_kernelINS_22Kernel_traits_finalizeILj1536Ef13__nv_bfloat16S2_S2_fjLb0ELj1024ELj4ENS_18Kernel_traits_baseILj1536EfS2_S2_S2_fjLj1024EEEEELb1EEEvNS_9BwdParamsE)
        /*080c*/ 	.word	0x00000000


	//----- nvinfo : EIATTR_REGCOUNT
	.align		4
.L_343:
        /*0810*/ 	.byte	0x04, 0x2f
        /*0812*/ 	.short	(.L_345 - .L_344)
	.align		4
.L_344:
        /*0814*/ 	.word	index@(_ZN10layer_norm22ln_bwd_finalize_kernelINS_22Kernel_traits_finalizeILj1536Ef13__nv_bfloat16S2_S2_fjLb0ELj1024ELj4ENS_18Kernel_traits_baseILj1536EfS2_S2_S2_fjLj1024EEEEELb0ELb1EEEvNS_9BwdParamsE)
        /*0818*/ 	.word	0x0000003f


	//----- nvinfo : EIATTR_FRAME_SIZE
	.align		4
.L_345:
        /*081c*/ 	.byte	0x04, 0x11
        /*081e*/ 	.short	(.L_347 - .L_346)
	.align		4
.L_346:
        /*0820*/ 	.word	index@(_ZN10layer_norm22ln_bwd_finalize_kernelINS_22Kernel_traits_finalizeILj1536Ef13__nv_bfloat16S2_S2_fjLb0ELj1024ELj4ENS_18Kernel_traits_baseILj1536EfS2_S2_S2_fjLj1024EEEEELb0ELb1EEEvNS_9BwdParamsE)
        /*0824*/ 	.word	0x00000000


	//----- nvinfo : EIATTR_REGCOUNT
	.align		4
.L_347:
        /*0828*/ 	.byte	0x04, 0x2f
        /*082a*/ 	.short	(.L_349 - .L_348)
	.align		4
.L_348:
        /*082c*/ 	.word	index@(_ZN10layer_norm31ln_parallel_residual_bwd_kernelINS_13Kernel_traitsIf13__nv_bfloat16S2_S2_fjLj1536ELj1ELj1ELj4ELj8ENS_18Kernel_traits_baseILj1536EfS2_S2_S2_fjLj128EEEEELb1ELb1ELb0EEEvNS_9BwdParamsE)
        /*0830*/ 	.word	0x00000060


	//----- nvinfo : EIATTR_FRAME_SIZE
	.align		4
.L_349:
        /*0834*/ 	.byte	0x04, 0x11
        /*0836*/ 	.short	(.L_351 - .L_350)
	.align		4
.L_350:
        /*0838*/ 	.word	index@(_ZN10layer_norm31ln_parallel_residual_bwd_kernelINS_13Kernel_traitsIf13__nv_bfloat16S2_S2_fjLj1536ELj1ELj1ELj4ELj8ENS_18Kernel_traits_baseILj1536EfS2_S2_S2_fjLj128EEEEELb1ELb1ELb0EEEvNS_9BwdParamsE)
        /*083c*/ 	.word	0x00000000


	//----- nvinfo : EIATTR_REGCOUNT
	.align		4
.L_351:
        /*0840*/ 	.byte	0x04, 0x2f
        /*0842*/ 	.short	(.L_353 - .L_352)
	.align		4
.L_352:
        /*0844*/ 	.word	index@(_ZN10layer_norm40ln_parallel_residual_bwd_finalize_kernelINS_22Kernel_traits_finalizeILj1536Ef13__nv_bfloat16S2_S2_fjLb0ELj1024ELj4ENS_18Kernel_traits_baseILj1536EfS2_S2_S2_fjLj1024EEEEELb0EEEvNS_9BwdParamsE)
        /*0848*/ 	.word	0x00000020


	//----- nvinfo : EIATTR_FRAME_SIZE
	.align		4
.L_353:
        /*084c*/ 	.byte	0x04, 0x11
        /*084e*/ 	.short	(.L_355 - .L_354)
	.align		4
.L_354:
        /*0850*/ 	.word	index@(_ZN10layer_norm40ln_parallel_residual_bwd_finalize_kernelINS_22Kernel_traits_finalizeILj1536Ef13__nv_bfloat16S2_S2_fjLb0ELj1024ELj4ENS_18Kernel_traits_baseILj1536EfS2_S2_S2_fjLj1024EEEEELb0EEEvNS_9BwdParamsE)
        /*0854*/ 	.word	0x00000000


	//----- nvinfo : EIATTR_REGCOUNT
	.align		4
.L_355:
        /*0858*/ 	.byte	0x04, 0x2f
        /*085a*/ 	.short	(.L_357 - .L_356)
	.align		4
.L_356:
        /*085c*/ 	.word	index@(_ZN10layer_norm22ln_bwd_finalize_kernelINS_22Kernel_traits_finalizeILj1536Ef13__nv_bfloat16S2_S2_fjLb0ELj1024ELj4ENS_18Kernel_traits_baseILj1536EfS2_S2_S2_fjLj1024EEEEELb0ELb0EEEvNS_9BwdParamsE)
        /*0860*/ 	.word	0x0000003f


	//----- nvinfo : EIATTR_FRAME_SIZE
	.align		4
.L_357:
        /*0864*/ 	.byte	0x04, 0x11
        /*0866*/ 	.short	(.L_359 - .L_358)
	.align		4
.L_358:
        /*0868*/ 	.word	index@(_ZN10layer_norm22ln_bwd_finalize_kernelINS_22Kernel_traits_finalizeILj1536Ef13__nv_bfloat16S2_S2_fjLb0ELj1024ELj4ENS_18Kernel_traits_baseILj1536EfS2_S2_S2_fjLj1024EEEEELb0ELb0EEEvNS_9BwdParamsE)
        /*086c*/ 	.word	0x00000000


	//----- nvinfo : EIATTR_REGCOUNT
	.align		4
.L_359:
        /*0870*/ 	.byte	0x04, 0x2f
        /*0872*/ 	.short	(.L_361 - .L_360)
	.align		4
.L_360:
        /*0874*/ 	.word	index@(_ZN10layer_norm31ln_parallel_residual_bwd_kernelINS_13Kernel_traitsIf13__nv_bfloat16S2_S2_fjLj1536ELj1ELj1ELj4ELj8ENS_18Kernel_traits_baseILj1536EfS2_S2_S2_fjLj128EEEEELb1ELb0ELb1EEEvNS_9BwdParamsE)
        /*0878*/ 	.word	0x000000a1


	//----- nvinfo : EIATTR_FRAME_SIZE
	.align		4
.L_361:
        /*087c*/ 	.byte	0x04, 0x11
        /*087e*/ 	.short	(.L_363 - .L_362)
	.align		4
.L_362:
        /*0880*/ 	.word	index@(_ZN10layer_norm31ln_parallel_residual_bwd_kernelINS_13Kernel_traitsIf13__nv_bfloat16S2_S2_fjLj1536ELj1ELj1ELj4ELj8ENS_18Kernel_traits_baseILj1536EfS2_S2_S2_fjLj128EEEEELb1ELb0ELb1EEEvNS_9BwdParamsE)
        /*0884*/ 	.word	0x00000000


	//----- nvinfo : EIATTR_REGCOUNT
	.align		4
.L_363:
        /*0888*/ 	.byte	0x04, 0x2f
        /*088a*/ 	.short	(.L_365 - .L_364)
	.align		4
.L_364:
        /*088c*/ 	.word	index@(_ZN10layer_norm31ln_parallel_residual_bwd_kernelINS_13Kernel_traitsIf13__nv_bfloat16S2_S2_fjLj1536ELj1ELj1ELj4ELj8ENS_18Kernel_traits_baseILj1536EfS2_S2_S2_fjLj128EEEEELb1ELb0ELb0EEEvNS_9BwdParamsE)
        /*0890*/ 	.word	0x00000089


	//----- nvinfo : EIATTR_FRAME_SIZE
	.align		4
.L_365:
        /*0894*/ 	.byte	0x04, 0x11
        /*0896*/ 	.short	(.L_367 - .L_366)
	.align		4
.L_366:
        /*0898*/ 	.word	index@(_ZN10layer_norm31ln_parallel_residual_bwd_kernelINS_13Kernel_traitsIf13__nv_bfloat16S2_S2_fjLj1536ELj1ELj1ELj4ELj8ENS_18Kernel_traits_baseILj1536EfS2_S2_S2_fjLj128EEEEELb1ELb0ELb0EEEvNS_9BwdParamsE)
        /*089c*/ 	.word	0x00000000


	//----- nvinfo : EIATTR_REGCOUNT
	.align		4
.L_367:
        /*08a0*/ 	.byte	0x04, 0x2f
        /*08a2*/ 	.short	(.L_369 - .L_368)
	.align		4
.L_368:
        /*08a4*/ 	.word	index@(_ZN10layer_norm31ln_parallel_residual_bwd_kernelINS_13Kernel_traitsIf13__nv_bfloat16S2_S2_fjLj1536ELj1ELj1ELj4ELj8ENS_18Kernel_traits_baseILj1536EfS2_S2_S2_fjLj128EEEEELb0ELb1ELb1EEEvNS_9BwdParamsE)
        /*08a8*/ 	.word	0x00000077


	//----- nvinfo : EIATTR_FRAME_SIZE
	.align		4
.L_369:
        /*08ac*/ 	.byte	0x04, 0x11
        /*08ae*/ 	.short	(.L_371 - .L_370)
	.align		4
.L_370:
        /*08b0*/ 	.word	index@(_ZN10layer_norm31ln_parallel_residual_bwd_kernelINS_13Kernel_traitsIf13__nv_bfloat16S2_S2_fjLj1536ELj1ELj1ELj4ELj8ENS_18Kernel_traits_baseILj1536EfS2_S2_S2_fjLj128EEEEELb0ELb1ELb1EEEvNS_9BwdParamsE)
        /*08b4*/ 	.word	0x00000000


	//----- nvinfo : EIATTR_REGCOUNT
	.align		4
.L_371:
        /*08b8*/ 	.byte	0x04, 0x2f
        /*08ba*/ 	.short	(.L_373 - .L_372)
	.align		4
.L_372:
        /*08bc*/ 	.word	index@(_ZN10layer_norm31ln_parallel_residual_bwd_kernelINS_13Kernel_traitsIf13__nv_bfloat16S2_S2_fjLj1536ELj1ELj1ELj4ELj8ENS_18Kernel_traits_baseILj1536EfS2_S2_S2_fjLj128EEEEELb0ELb1ELb0EEEvNS_9BwdParamsE)
        /*08c0*/ 	.word	0x0000005a


	//----- nvinfo : EIATTR_FRAME_SIZE
	.align		4
.L_373:
        /*08c4*/ 	.byte	0x04, 0x11
        /*08c6*/ 	.short	(.L_375 - .L_374)
	.align		4
.L_374:
        /*08c8*/ 	.word	index@(_ZN10layer_norm31ln_parallel_residual_bwd_kernelINS_13Kernel_traitsIf13__nv_bfloat16S2_S2_fjLj1536ELj1ELj1ELj4ELj8ENS_18Kernel_traits_baseILj1536EfS2_S2_S2_fjLj128EEEEELb0ELb1ELb0EEEvNS_9BwdParamsE)
        /*08cc*/ 	.word	0x00000000


	//----- nvinfo : EIATTR_REGCOUNT
	.align		4
.L_375:
        /*08d0*/ 	.byte	0x04, 0x2f
        /*08d2*/ 	.short	(.L_377 - .L_376)
	.align		4
.L_376:
        /*08d4*/ 	.word	index@(_ZN10layer_norm31ln_parallel_residual_bwd_kernelINS_13Kernel_traitsIf13__nv_bfloat16S2_S2_fjLj1536ELj1ELj1ELj4ELj8ENS_18Kernel_traits_baseILj1536EfS2_S2_S2_fjLj128EEEEELb0ELb0ELb1EEEvNS_9BwdParamsE)
        /*08d8*/ 	.word	0x00000080


	//----- nvinfo : EIATTR_FRAME_SIZE
	.align		4
.L_377:
        /*08dc*/ 	.byte	0x04, 0x11
        /*08de*/ 	.short	(.L_379 - .L_378)
	.align		4
.L_378:
        /*08e0*/ 	.word	index@(_ZN10layer_norm31ln_parallel_residual_bwd_kernelINS_13Kernel_traitsIf13__nv_bfloat16S2_S2_fjLj1536ELj1ELj1ELj4ELj8ENS_18Kernel_traits_baseILj1536EfS2_S2_S2_fjLj128EEEEELb0ELb0ELb1EEEvNS_9BwdParamsE)
        /*08e4*/ 	.word	0x00000000


	//----- nvinfo : EIATTR_REGCOUNT
	.align		4
.L_379:
        /*08e8*/ 	.byte	0x04, 0x2f
        /*08ea*/ 	.short	(.L_381 - .L_380)
	.align		4
.L_380:
        /*08ec*/ 	.word	index@(_ZN10layer_norm31ln_parallel_residual_bwd_kernelINS_13Kernel_traitsIf13__nv_bfloat16S2_S2_fjLj1536ELj1ELj1ELj4ELj8ENS_18Kernel_traits_baseILj1536EfS2_S2_S2_fjLj128EEEEELb0ELb0ELb0EEEvNS_9BwdParamsE)
        /*08f0*/ 	.word	0x00000080


	//----- nvinfo : EIATTR_FRAME_SIZE
	.align		4
.L_381:
        /*08f4*/ 	.byte	0x04, 0x11
        /*08f6*/ 	.short	(.L_383 - .L_382)
	.align		4
.L_382:
        /*08f8*/ 	.word	index@(_ZN10layer_norm31ln_parallel_residual_bwd_kernelINS_13Kernel_traitsIf13__nv_bfloat16S2_S2_fjLj1536ELj1ELj1ELj4ELj8ENS_18Kernel_traits_baseILj1536EfS2_S2_S2_fjLj128EEEEELb0ELb0ELb0EEEvNS_9BwdParamsE)
        /*08fc*/ 	.word	0x00000000


	//----- nvinfo : EIATTR_REGCOUNT
	.align		4
.L_383:
        /*0900*/ 	.byte	0x04, 0x2f
        /*0902*/ 	.short	(.L_385 - .L_384)
	.align		4
.L_384:
        /*0904*/ 	.word	index@(_ZN10layer_norm31ln_parallel_residual_bwd_kernelINS_13Kernel_traitsI6__halfS2_S2_S2_fjLj1536ELj1ELj1ELj4ELj8ENS_18Kernel_traits_baseILj1536ES2_S2_S2_S2_fjLj128EEEEELb1ELb1ELb1EEEvNS_9BwdParamsE)
        /*0908*/ 	.word	0x00000060


	//----- nvinfo : EIATTR_FRAME_SIZE
	.align		4
.L_385:
        /*090c*/ 	.byte	0x04, 0x11
        /*090e*/ 	.short	(.L_387 - .L_386)
	.align		4
.L_386:
        /*0910*/ 	.word	index@(_ZN10layer_norm31ln_parallel_residual_bwd_kernelINS_13Kernel_traitsI6__halfS2_S2_S2_fjLj1536ELj1ELj1ELj4ELj8ENS_18Kernel_traits_baseILj1536ES2_S2_S2_S2_fjLj128EEEEELb1ELb1ELb1EEEvNS_9BwdParamsE)
        /*0914*/ 	.word	0x00000000


	//----- nvinfo : EIATTR_REGCOUNT
	.align		4
.L_387:
        /*0918*/ 	.byte	0x04, 0x2f
        /*091a*/ 	.short	(.L_389 - .L_388)
	.align		4
.L_388:
        /*091c*/ 	.word	index@(_ZN10layer_norm40ln_parallel_residual_bwd_finalize_kernelINS_22Kernel_traits_finalizeILj1536E6__halfS2_S2_S2_fjLb0ELj1024ELj4ENS_18Kernel_traits_baseILj1536ES2_S2_S2_S2_fjLj1024EEEEELb1EEEvNS_9BwdParamsE)
        /*0920*/ 	.word	0x00000020


	//----- nvinfo : EIATTR_FRAME_SIZE
	.align		4
.L_389:
        /*0924*/ 	.byte	0x04, 0x11
        /*0926*/ 	.short	(.L_391 - .L_390)
	.align		4
.L_390:
        /*0928*/ 	.word	index@(_ZN10layer_norm40ln_parallel_residual_bwd_finalize_kernelINS_22Kernel_traits_finalizeILj1536E6__halfS2_S2_S2_fjLb0ELj1024ELj4ENS_18Kernel_traits_baseILj1536ES2_S2_S2_S2_fjLj1024EEEEELb1EEEvNS_9BwdParamsE)
        /*092c*/ 	.word	0x00000000


	//----- nvinfo : EIATTR_REGCOUNT
	.align		4
.L_391:
        /*0930*/ 	.byte	0x04, 0x2f
        /*0932*/ 	.short	(.L_393 - .L_392)
	.align		4
.L_392:
        /*0934*/ 	.word	index@(_ZN10layer_norm22ln_bwd_finalize_kernelINS_22Kernel_traits_finalizeILj1536E6__halfS2_S2_S2_fjLb0ELj1024ELj4ENS_18Kernel_traits_baseILj1536ES2_S2_S2_S2_fjLj1024EEEEELb0ELb1EEEvNS_9BwdParamsE)
        /*0938*/ 	.word	0x0000003f


	//----- nvinfo : EIATTR_FRAME_SIZE
	.align		4
.L_393:
        /*093c*/ 	.byte	0x04, 0x11
        /*093e*/ 	.short	(.L_395 - .L_394)
	.align		4
.L_394:
        /*0940*/ 	.word	index@(_ZN10layer_norm22ln_bwd_finalize_kernelINS_22Kernel_traits_finalizeILj1536E6__halfS2_S2_S2_fjLb0ELj1024ELj4ENS_18Kernel_traits_baseILj1536ES2_S2_S2_S2_fjLj1024EEEEELb0ELb1EEEvNS_9BwdParamsE)
        /*0944*/ 	.word	0x00000000


	//----- nvinfo : EIATTR_REGCOUNT
	.align		4
.L_395:
        /*0948*/ 	.byte	0x04, 0x2f
        /*094a*/ 	.short	(.L_397 - .L_396)
	.align		4
.L_396:
        /*094c*/ 	.word	index@(_ZN10layer_norm31ln_parallel_residual_bwd_kernelINS_13Kernel_traitsI6__halfS2_S2_S2_fjLj1536ELj1ELj1ELj4ELj8ENS_18Kernel_traits_baseILj1536ES2_S2_S2_S2_fjLj128EEEEELb1ELb1ELb0EEEvNS_9BwdParamsE)
        /*0950*/ 	.word	0x00000059


	//----- nvinfo : EIATTR_FRAME_SIZE
	.align		4
.L_397:
        /*0954*/ 	.byte	0x04, 0x11
        /*0956*/ 	.short	(.L_399 - .L_398)
	.align		4
.L_398:
        /*0958*/ 	.word	index@(_ZN10layer_norm31ln_parallel_residual_bwd_kernelINS_13Kernel_traitsI6__halfS2_S2_S2_fjLj1536ELj1ELj1ELj4ELj8ENS_18Kernel_traits_baseILj1536ES2_S2_S2_S2_fjLj128EEEEELb1ELb1ELb0EEEvNS_9BwdParamsE)
        /*095c*/ 	.word	0x00000000


	//----- nvinfo : EIATTR_REGCOUNT
	.align		4
.L_399:
        /*0960*/ 	.byte	0x04, 0x2f
        /*0962*/ 	.short	(.L_401 - .L_400)
	.align		4
.L_400:
        /*0964*/ 	.word	index@(_ZN10layer_norm40ln_parallel_residual_bwd_finalize_kernelINS_22Kernel_traits_finalizeILj1536E6__halfS2_S2_S2_fjLb0ELj1024ELj4ENS_18Kernel_traits_baseILj1536ES2_S2_S2_S2_fjLj1024EEEEELb0EEEvNS_9BwdParamsE)
        /*0968*/ 	.word	0x00000020


	//----- nvinfo : EIATTR_FRAME_SIZE
	.align		4
.L_401:
        /*096c*/ 	.byte	0x04, 0x11
        /*096e*/ 	.short	(.L_403 - .L_402)
	.align		4
.L_402:
        /*0970*/ 	.word	index@(_ZN10layer_norm40ln_parallel_residual_bwd_finalize_kernelINS_22Kernel_traits_finalizeILj1536E6__halfS2_S2_S2_fjLb0ELj1024ELj4ENS_18Kernel_traits_baseILj1536ES2_S2_S2_S2_fjLj1024EEEEELb0EEEvNS_9BwdParamsE)
        /*0974*/ 	.word	0x00000000


	//----- nvinfo : EIATTR_REGCOUNT
	.align		4
.L_403:
        /*0978*/ 	.byte	0x04, 0x2f
        /*097a*/ 	.short	(.L_405 - .L_404)
	.align		4
.L_404:
        /*097c*/ 	.word	index@(_ZN10layer_norm22ln_bwd_finalize_kernelINS_22Kernel_traits_finalizeILj1536E6__halfS2_S2_S2_fjLb0ELj1024ELj4ENS_18Kernel_traits_baseILj1536ES2_S2_S2_S2_fjLj1024EEEEELb0ELb0EEEvNS_9BwdParamsE)
        /*0980*/ 	.word	0x0000003f


	//----- nvinfo : EIATTR_FRAME_SIZE
	.align		4
.L_405:
        /*0984*/ 	.byte	0x04, 0x11
        /*0986*/ 	.short	(.L_407 - .L_406)
	.align		4
.L_406:
        /*0988*/ 	.word	index@(_ZN10layer_norm22ln_bwd_finalize_kernelINS_22Kernel_traits_finalizeILj1536E6__halfS2_S2_S2_fjLb0ELj1024ELj4ENS_18Kernel_traits_baseILj1536ES2_S2_S2_S2_fjLj1024EEEEELb0ELb0EEEvNS_9BwdParamsE)
        /*098c*/ 	.word	0x00000000


	//----- nvinfo : EIATTR_REGCOUNT
	.align		4
.L_407:
        /*0990*/ 	.byte	0x04, 0x2f
        /*0992*/ 	.short	(.L_409 - .L_408)
	.align		4
.L_408:
        /*0994*/ 	.word	index@(_ZN10layer_norm31ln_parallel_residual_bwd_kernelINS_13Kernel_traitsI6__halfS2_S2_S2_fjLj1536ELj1ELj1ELj4ELj8ENS_18Kernel_traits_baseILj1536ES2_S2_S2_S2_fjLj128EEEEELb1ELb0ELb1EEEvNS_9BwdParamsE)
        /*0998*/ 	.word	0x000000a2


	//----- nvinfo : EIATTR_FRAME_SIZE
	.align		4
.L_409:
        /*099c*/ 	.byte	0x04, 0x11
        /*099e*/ 	.short	(.L_411 - .L_410)
	.align		4
.L_410:
        /*09a0*/ 	.word	index@(_ZN10layer_norm31ln_parallel_residual_bwd_kernelINS_13Kernel_traitsI6__halfS2_S2_S2_fjLj1536ELj1ELj1ELj4ELj8ENS_18Kernel_traits_baseILj1536ES2_S2_S2_S2_fjLj128EEEEELb1ELb0ELb1EEEvNS_9BwdParamsE)
        /*09a4*/ 	.word	0x00000000


	//----- nvinfo : EIATTR_REGCOUNT
	.align		4
.L_411:
        /*09a8*/ 	.byte	0x04, 0x2f
        /*09aa*/ 	.short	(.L_413 - .L_412)
	.align		4
.L_412:
        /*09ac*/ 	.word	index@(_ZN10layer_norm31ln_parallel_residual_bwd_kernelINS_13Kernel_traitsI6__halfS2_S2_S2_fjLj1536ELj1ELj1ELj4ELj8ENS_18Kernel_traits_baseILj1536ES2_S2_S2_S2_fjLj128EEEEELb1ELb0ELb0EEEvNS_9BwdParamsE)
        /*09b0*/ 	.word	0x00000080


	//----- nvinfo : EIATTR_FRAME_SIZE
	.align		4
.L_413:
        /*09b4*/ 	.byte	0x04, 0x11
        /*09b6*/ 	.short	(.L_415 - .L_414)
	.align		4
.L_414:
        /*09b8*/ 	.word	index@(_ZN10layer_norm31ln_parallel_residual_bwd_kernelINS_13Kernel_traitsI6__halfS2_S2_S2_fjLj1536ELj1ELj1ELj4ELj8ENS_18Kernel_traits_baseILj1536ES2_S2_S2_S2_fjLj128EEEEELb1ELb0ELb0EEEvNS_9BwdParamsE)
        /*09bc*/ 	.word	0x00000000


	//----- nvinfo : EIATTR_REGCOUNT
	.align		4
.L_415:
        /*09c0*/ 	.byte	0x04, 0x2f
        /*09c2*/ 	.short	(.L_417 - .L_416)
	.align		4
.L_416:
        /*09c4*/ 	.word	index@(_ZN10layer_norm31ln_parallel_residual_bwd_kernelINS_13Kernel_traitsI6__halfS2_S2_S2_fjLj1536ELj1ELj1ELj4ELj8ENS_18Kernel_traits_baseILj1536ES2_S2_S2_S2_fjLj128EEEEELb0ELb1ELb1EEEvNS_9BwdParamsE)
        /*09c8*/ 	.word	0x0000006e


	//----- nvinfo : EIATTR_FRAME_SIZE
	.align		4
.L_417:
        /*09cc*/ 	.byte	0x04, 0x11
        /*09ce*/ 	.short	(.L_419 - .L_418)
	.align		4
.L_418:
        /*09d0*/ 	.word	index@(_ZN10layer_norm31ln_parallel_residual_bwd_kernelINS_13Kernel_traitsI6__halfS2_S2_S2_fjLj1536ELj1ELj1ELj4ELj8ENS_18Kernel_traits_baseILj1536ES2_S2_S2_S2_fjLj128EEEEELb0ELb1ELb1EEEvNS_9BwdParamsE)
        /*09d4*/ 	.word	0x00000000


	//----- nvinfo : EIATTR_REGCOUNT
	.align		4
.L_419:
        /*09d8*/ 	.byte	0x04, 0x2f
        /*09da*/ 	.short	(.L_421 - .L_420)
	.align		4
.L_420:
        /*09dc*/ 	.word	index@(_ZN10layer_norm31ln_parallel_residual_bwd_kernelINS_13Kernel_traitsI6__halfS2_S2_S2_fjLj1536ELj1ELj1ELj4ELj8ENS_18Kernel_traits_baseILj1536ES2_S2_S2_S2_fjLj128EEEEELb0ELb1ELb0EEEvNS_9BwdParamsE)
        /*09e0*/ 	.word	0x00000050


	//----- nvinfo : EIATTR_FRAME_SIZE
	.align		4
.L_421:
        /*09e4*/ 	.byte	0x04, 0x11
        /*09e6*/ 	.short	(.L_423 - .L_422)
	.align		4
.L_422:
        /*09e8*/ 	.word	index@(_ZN10layer_norm31ln_parallel_residual_bwd_kernelINS_13Kernel_traitsI6__halfS2_S2_S2_fjLj1536ELj1ELj1ELj4ELj8ENS_18Kernel_traits_baseILj1536ES2_S2_S2_S2_fjLj128EEEEELb0ELb1ELb0EEEvNS_9BwdParamsE)
        /*09ec*/ 	.word	0x00000000


	//----- nvinfo : EIATTR_REGCOUNT
	.align		4
.L_423:
        /*09f0*/ 	.byte	0x04, 0x2f
        /*09f2*/ 	.short	(.L_425 - .L_424)
	.align		4
.L_424:
        /*09f4*/ 	.word	index@(_ZN10layer_norm31ln_parallel_residual_bwd_kernelINS_13Kernel_traitsI6__halfS2_S2_S2_fjLj1536ELj1ELj1ELj4ELj8ENS_18Kernel_traits_baseILj1536ES2_S2_S2_S2_fjLj128EEEEELb0ELb0ELb1EEEvNS_9BwdParamsE)
        /*09f8*/ 	.word	0x00000080


	//----- nvinfo : EIATTR_FRAME_SIZE
	.align		4
.L_425:
        /*09fc*/ 	.byte	0x04, 0x11
        /*09fe*/ 	.short	(.L_427 - .L_426)
	.align		4
.L_426:
        /*0a00*/ 	.word	index@(_ZN10layer_norm31ln_parallel_residual_bwd_kernelINS_13Kernel_traitsI6__halfS2_S2_S2_fjLj1536ELj1ELj1ELj4ELj8ENS_18Kernel_traits_baseILj1536ES2_S2_S2_S2_fjLj128EEEEELb0ELb0ELb1EEEvNS_9BwdParamsE)
        /*0a04*/ 	.word	0x00000000


	//----- nvinfo : EIATTR_REGCOUNT
	.align		4
.L_427:
        /*0a08*/ 	.byte	0x04, 0x2f
        /*0a0a*/ 	.short	(.L_429 - .L_428)
	.align		4
.L_428:
        /*0a0c*/ 	.word	index@(_ZN10layer_norm31ln_parallel_residual_bwd_kernelINS_13Kernel_traitsI6__halfS2_S2_S2_fjLj1536ELj1ELj1ELj4ELj8ENS_18Kernel_traits_baseILj1536ES2_S2_S2_S2_fjLj128EEEEELb0ELb0ELb0EEEvNS_9BwdParamsE)
        /*0a10*/ 	.word	0x00000074


	//----- nvinfo : EIATTR_FRAME_SIZE
	.align		4
.L_429:
        /*0a14*/ 	.byte	0x04, 0x11
        /*0a16*/ 	.short	(.L_431 - .L_430)
	.align		4
.L_430:
        /*0a18*/ 	.word	index@(_ZN10layer_norm31ln_parallel_residual_bwd_kernelINS_13Kernel_traitsI6__halfS2_S2_S2_fjLj1536ELj1ELj1ELj4ELj8ENS_18Kernel_traits_baseILj1536ES2_S2_S2_S2_fjLj128EEEEELb0ELb0ELb0EEEvNS_9BwdParamsE)
        /*0a1c*/ 	.word	0x00000000


	//----- nvinfo : EIATTR_REGCOUNT
	.align		4
.L_431:
        /*0a20*/ 	.byte	0x04, 0x2f
        /*0a22*/ 	.short	(.L_433 - .L_432)
	.align		4
.L_432:
        /*0a24*/ 	.word	index@(_ZN10layer_norm31ln_parallel_residual_bwd_kernelINS_13Kernel_traitsI13__nv_bfloat16S2_S2_S2_fjLj1536ELj1ELj1ELj4ELj8ENS_18Kernel_traits_baseILj1536ES2_S2_S2_S2_fjLj128EEEEELb1ELb1ELb1EEEvNS_9BwdParamsE)
        /*0a28*/ 	.word	0x00000060


	//----- nvinfo : EIATTR_FRAME_SIZE
	.align		4
.L_433:
        /*0a2c*/ 	.byte	0x04, 0x11
        /*0a2e*/ 	.short	(.L_435 - .L_434)
	.align		4
.L_434:
        /*0a30*/ 	.word	index@(_ZN10layer_norm31ln_parallel_residual_bwd_kernelINS_13Kernel_traitsI13__nv_bfloat16S2_S2_S2_fjLj1536ELj1ELj1ELj4ELj8ENS_18Kernel_traits_baseILj1536ES2_S2_S2_S2_fjLj128EEEEELb1ELb1ELb1EEEvNS_9BwdParamsE)
        /*0a34*/ 	.word	0x00000000


	//----- nvinfo : EIATTR_REGCOUNT
	.align		4
.L_435:
        /*0a38*/ 	.byte	0x04, 0x2f
        /*0a3a*/ 	.short	(.L_437 - .L_436)
	.align		4
.L_436:
        /*0a3c*/ 	.word	index@(_ZN10layer_norm40ln_parallel_residual_bwd_finalize_kernelINS_22Kernel_traits_finalizeILj1536E13__nv_bfloat16S2_S2_S2_fjLb0ELj1024ELj4ENS_18Kernel_traits_baseILj1536ES2_S2_S2_S2_fjLj1024EEEEELb1EEEvNS_9BwdParamsE)
        /*0a40*/ 	.word	0x00000020


	//----- nvinfo : EIATTR_FRAME_SIZE
	.align		4
.L_437:
        /*0a44*/ 	.byte	0x04, 0x11
        /*0a46*/ 	.short	(.L_439 - .L_438)
	.align		4
.L_438:
        /*0a48*/ 	.word	index@(_ZN10layer_norm40ln_parallel_residual_bwd_finalize_kernelINS_22Kernel_traits_finalizeILj1536E13__nv_bfloat16S2_S2_S2_fjLb0ELj1024ELj4ENS_18Kernel_traits_baseILj1536ES2_S2_S2_S2_fjLj1024EEEEELb1EEEvNS_9BwdParamsE)
        /*0a4c*/ 	.word	0x00000000


	//----- nvinfo : EIATTR_REGCOUNT
	.align		4
.L_439:
        /*0a50*/ 	.byte	0x04, 0x2f
        /*0a52*/ 	.short	(.L_441 - .L_440)
	.align		4
.L_440:
        /*0a54*/ 	.word	index@(_ZN10layer_norm22ln_bwd_finalize_kernelINS_22Kernel_traits_finalizeILj1536E13__nv_bfloat16S2_S2_S2_fjLb0ELj1024ELj4ENS_18Kernel_traits_baseILj1536ES2_S2_S2_S2_fjLj1024EEEEELb0ELb1EEEvNS_9BwdParamsE)
        /*0a58*/ 	.word	0x0000003f


	//----- nvinfo : EIATTR_FRAME_SIZE
	.align		4
.L_441:
        /*0a5c*/ 	.byte	0x04, 0x11
        /*0a5e*/ 	.short	(.L_443 - .L_442)
	.align		4
.L_442:
        /*0a60*/ 	.word	index@(_ZN10layer_norm22ln_bwd_finalize_kernelINS_22Kernel_traits_finalizeILj1536E13__nv_bfloat16S2_S2_S2_fjLb0ELj1024ELj4ENS_18Kernel_traits_baseILj1536ES2_S2_S2_S2_fjLj1024EEEEELb0ELb1EEEvNS_9BwdParamsE)
        /*0a64*/ 	.word	0x00000000


	//----- nvinfo : EIATTR_REGCOUNT
	.align		4
.L_443:
        /*0a68*/ 	.byte	0x04, 0x2f
        /*0a6a*/ 	.short	(.L_445 - .L_444)
	.align		4
.L_444:
        /*0a6c*/ 	.word	index@(_ZN10layer_norm31ln_parallel_residual_bwd_kernelINS_13Kernel_traitsI13__nv_bfloat16S2_S2_S2_fjLj1536ELj1ELj1ELj4ELj8ENS_18Kernel_traits_baseILj1536ES2_S2_S2_S2_fjLj128EEEEELb1ELb1ELb0EEEvNS_9BwdParamsE)
        /*0a70*/ 	.word	0x00000060


	//----- nvinfo : EIATTR_FRAME_SIZE
	.align		4
.L_445:
        /*0a74*/ 	.byte	0x04, 0x11
        /*0a76*/ 	.short	(.L_447 - .L_446)
	.align		4
.L_446:
        /*0a78*/ 	.word	index@(_ZN10layer_norm31ln_parallel_residual_bwd_kernelINS_13Kernel_traitsI13__nv_bfloat16S2_S2_S2_fjLj1536ELj1ELj1ELj4ELj8ENS_18Kernel_traits_baseILj1536ES2_S2_S2_S2_fjLj128EEEEELb1ELb1ELb0EEEvNS_9BwdParamsE)
        /*0a7c*/ 	.word	0x00000000


	//----- nvinfo : EIATTR_REGCOUNT
	.align		4
.L_447:
        /*0a80*/ 	.byte	0x04, 0x2f
        /*0a82*/ 	.short	(.L_449 - .L_448)
	.align		4
.L_448:
        /*0a84*/ 	.word	index@(_ZN10layer_norm40ln_parallel_residual_bwd_finalize_kernelINS_22Kernel_traits_finalizeILj1536E13__nv_bfloat16S2_S2_S2_fjLb0ELj1024ELj4ENS_18Kernel_traits_baseILj1536ES2_S2_S2_S2_fjLj1024EEEEELb0EEEvNS_9BwdParamsE)
        /*0a88*/ 	.word	0x00000020


	//----- nvinfo : EIATTR_FRAME_SIZE
	.align		4
.L_449:
        /*0a8c*/ 	.byte	0x04, 0x11
        /*0a8e*/ 	.short	(.L_451 - .L_450)
	.align		4
.L_450:
        /*0a90*/ 	.word	index@(_ZN10layer_norm40ln_parallel_residual_bwd_finalize_kernelINS_22Kernel_traits_finalizeILj1536E13__nv_bfloat16S2_S2_S2_fjLb0ELj1024ELj4ENS_18Kernel_traits_baseILj1536ES2_S2_S2_S2_fjLj1024EEEEELb0EEEvNS_9BwdParamsE)
        /*0a94*/ 	.word	0x00000000


	//----- nvinfo : EIATTR_REGCOUNT
	.align		4
.L_451:
        /*0a98*/ 	.byte	0x04, 0x2f
        /*0a9a*/ 	.short	(.L_453 - .L_452)
	.align		4
.L_452:
        /*0a9c*/ 	.word	index@(_ZN10layer_norm22ln_bwd_finalize_kernelINS_22Kernel_traits_finalizeILj1536E13__nv_bfloat16S2_S2_S2_fjLb0ELj1024ELj4ENS_18Kernel_traits_baseILj1536ES2_S2_S2_S2_fjLj1024EEEEELb0ELb0EEEvNS_9BwdParamsE)
        /*0aa0*/ 	.word	0x0000003f


	//----- nvinfo : EIATTR_FRAME_SIZE
	.align		4
.L_453:
        /*0aa4*/ 	.byte	0x04, 0x11
        /*0aa6*/ 	.short	(.L_455 - .L_454)
	.align		4
.L_454:
        /*0aa8*/ 	.word	index@(_ZN10layer_norm22ln_bwd_finalize_kernelINS_22Kernel_traits_finalizeILj1536E13__nv_bfloat16S2_S2_S2_fjLb0ELj1024ELj4ENS_18Kernel_traits_baseILj1536ES2_S2_S2_S2_fjLj1024EEEEELb0ELb0EEEvNS_9BwdParamsE)
        /*0aac*/ 	.word	0x00000000


	//----- nvinfo : EIATTR_REGCOUNT
	.align		4
.L_455:
        /*0ab0*/ 	.byte	0x04, 0x2f
        /*0ab2*/ 	.short	(.L_457 - .L_456)
	.align		4
.L_456:
        /*0ab4*/ 	.word	index@(_ZN10layer_norm31ln_parallel_residual_bwd_kernelINS_13Kernel_traitsI13__nv_bfloat16S2_S2_S2_fjLj1536ELj1ELj1ELj4ELj8ENS_18Kernel_traits_baseILj1536ES2_S2_S2_S2_fjLj128EEEEELb1ELb0ELb1EEEvNS_9BwdParamsE)
        /*0ab8*/ 	.word	0x000000a2


	//----- nvinfo : EIATTR_FRAME_SIZE
	.align		4
.L_457:
        /*0abc*/ 	.byte	0x04, 0x11
        /*0abe*/ 	.short	(.L_459 - .L_458)
	.align		4
.L_458:
        /*0ac0*/ 	.word	index@(_ZN10layer_norm31ln_parallel_residual_bwd_kernelINS_13Kernel_traitsI13__nv_bfloat16S2_S2_S2_fjLj1536ELj1ELj1ELj4ELj8ENS_18Kernel_traits_baseILj1536ES2_S2_S2_S2_fjLj128EEEEELb1ELb0ELb1EEEvNS_9BwdParamsE)
        /*0ac4*/ 	.word	0x00000000


	//----- nvinfo : EIATTR_REGCOUNT
	.align		4
.L_459:
        /*0ac8*/ 	.byte	0x04, 0x2f
        /*0aca*/ 	.short	(.L_461 - .L_460)
	.align		4
.L_460:
        /*0acc*/ 	.word	index@(_ZN10layer_norm31ln_parallel_residual_bwd_kernelINS_13Kernel_traitsI13__nv_bfloat16S2_S2_S2_fjLj1536ELj1ELj1ELj4ELj8ENS_18Kernel_traits_baseILj1536ES2_S2_S2_S2_fjLj128EEEEELb1ELb0ELb0EEEvNS_9BwdParamsE)
        /*0ad0*/ 	.word	0x0000008b


	//----- nvinfo : EIATTR_FRAME_SIZE
	.align		4
.L_461:
        /*0ad4*/ 	.byte	0x04, 0x11
        /*0ad6*/ 	.short	(.L_463 - .L_462)
	.align		4
.L_462:
        /*0ad8*/ 	.word	index@(_ZN10layer_norm31ln_parallel_residual_bwd_kernelINS_13Kernel_traitsI13__nv_bfloat16S2_S2_S2_fjLj1536ELj1ELj1ELj4ELj8ENS_18Kernel_traits_baseILj1536ES2_S2_S2_S2_fjLj128EEEEELb1ELb0ELb0EEEvNS_9BwdParamsE)
        /*0adc*/ 	.word	0x00000000


	//----- nvinfo : EIATTR_REGCOUNT
	.align		4
.L_463:
        /*0ae0*/ 	.byte	0x04, 0x2f
        /*0ae2*/ 	.short	(.L_465 - .L_464)
	.align		4
.L_464:
        /*0ae4*/ 	.word	index@(_ZN10layer_norm31ln_parallel_residual_bwd_kernelINS_13Kernel_traitsI13__nv_bfloat16S2_S2_S2_fjLj1536ELj1ELj1ELj4ELj8ENS_18Kernel_traits_baseILj1536ES2_S2_S2_S2_fjLj128EEEEELb0ELb1ELb1EEEvNS_9BwdParamsE)
        /*0ae8*/ 	.word	0x00000074


	//----- nvinfo : EIATTR_FRAME_SIZE
	.align		4
.L_465:
        /*0aec*/ 	.byte	0x04, 0x11
        /*0aee*/ 	.short	(.L_467 - .L_466)
	.align		4
.L_466:
        /*0af0*/ 	.word	index@(_ZN10layer_norm31ln_parallel_residual_bwd_kernelINS_13Kernel_traitsI13__nv_bfloat16S2_S2_S2_fjLj1536ELj1ELj1ELj4ELj8ENS_18Kernel_traits_baseILj1536ES2_S2_S2_S2_fjLj128EEEEELb0ELb1ELb1EEEvNS_9BwdParamsE)
        /*0af4*/ 	.word	0x00000000


	//----- nvinfo : EIATTR_REGCOUNT
	.align		4
.L_467:
        /*0af8*/ 	.byte	0x04, 0x2f
        /*0afa*/ 	.short	(.L_469 - .L_468)
	.align		4
.L_468:
        /*0afc*/ 	.word	index@(_ZN10layer_norm31ln_parallel_residual_bwd_kernelINS_13Kernel_traitsI13__nv_bfloat16S2_S2_S2_fjLj1536ELj1ELj1ELj4ELj8ENS_18Kernel_traits_baseILj1536ES2_S2_S2_S2_fjLj128EEEEELb0ELb1ELb0EEEvNS_9BwdParamsE)
        /*0b00*/ 	.word	0x0000005a


	//----- nvinfo : EIATTR_FRAME_SIZE
	.align		4
.L_469:
        /*0b04*/ 	.byte	0x04, 0x11
        /*0b06*/ 	.short	(.L_471 - .L_470)
	.align		4
.L_470:
        /*0b08*/ 	.word	index@(_ZN10layer_norm31ln_parallel_residual_bwd_kernelINS_13Kernel_traitsI13__nv_bfloat16S2_S2_S2_fjLj1536ELj1ELj1ELj4ELj8ENS_18Kernel_traits_baseILj1536ES2_S2_S2_S2_fjLj128EEEEELb0ELb1ELb0EEEvNS_9BwdParamsE)
        /*0b0c*/ 	.word	0x00000000


	//----- nvinfo : EIATTR_REGCOUNT
	.align		4
.L_471:
        /*0b10*/ 	.byte	0x04, 0x2f
        /*0b12*/ 	.short	(.L_473 - .L_472)
	.align		4
.L_472:
        /*0b14*/ 	.word	index@(_ZN10layer_norm31ln_parallel_residual_bwd_kernelINS_13Kernel_traitsI13__nv_bfloat16S2_S2_S2_fjLj1536ELj1ELj1ELj4ELj8ENS_18Kernel_traits_baseILj1536ES2_S2_S2_S2_fjLj128EEEEELb0ELb0ELb1EEEvNS_9BwdParamsE)
        /*0b18*/ 	.word	0x00000080


	//----- nvinfo : EIATTR_FRAME_SIZE
	.align		4
.L_473:
        /*0b1c*/ 	.byte	0x04, 0x11
        /*0b1e*/ 	.short	(.L_475 - .L_474)
	.align		4
.L_474:
        /*0b20*/ 	.word	index@(_ZN10layer_norm31ln_parallel_residual_bwd_kernelINS_13Kernel_traitsI13__nv_bfloat16S2_S2_S2_fjLj1536ELj1ELj1ELj4ELj8ENS_18Kernel_traits_baseILj1536ES2_S2_S2_S2_fjLj128EEEEELb0ELb0ELb1EEEvNS_9BwdParamsE)
        /*0b24*/ 	.word	0x00000000


	//----- nvinfo : EIATTR_REGCOUNT
	.align		4
.L_475:
        /*0b28*/ 	.byte	0x04, 0x2f
        /*0b2a*/ 	.short	(.L_477 - .L_476)
	.align		4
.L_476:
        /*0b2c*/ 	.word	index@(_ZN10layer_norm31ln_parallel_residual_bwd_kernelINS_13Kernel_traitsI13__nv_bfloat16S2_S2_S2_fjLj1536ELj1ELj1ELj4ELj8ENS_18Kernel_traits_baseILj1536ES2_S2_S2_S2_fjLj128EEEEELb0ELb0ELb0EEEvNS_9BwdParamsE)
        /*0b30*/ 	.word	0x00000080


	//----- nvinfo : EIATTR_FRAME_SIZE
	.align		4
.L_477:
        /*0b34*/ 	.byte	0x04, 0x11
        /*0b36*/ 	.short	(.L_479 - .L_478)
	.align		4
.L_478:
        /*0b38*/ 	.word	index@(_ZN10layer_norm31ln_parallel_residual_bwd_kernelINS_13Kernel_traitsI13__nv_bfloat16S2_S2_S2_fjLj1536ELj1ELj1ELj4ELj8ENS_18Kernel_traits_baseILj1536ES2_S2_S2_S2_fjLj128EEEEELb0ELb0ELb0EEEvNS_9BwdParamsE)
        /*0b3c*/ 	.word	0x00000000


	//----- nvinfo : EIATTR_MIN_STACK_SIZE
	.align		4
.L_479:
        /*0b40*/ 	.byte	0x04, 0x12
        /*0b42*/ 	.short	(.L_481 - .L_480)
	.align		4
.L_480:
        /*0b44*/ 	.word	index@(_ZN10layer_norm31ln_parallel_residual_bwd_kernelINS_13Kernel_traitsI13__nv_bfloat16S2_S2_S2_fjLj1536ELj1ELj1ELj4ELj8ENS_18Kernel_traits_baseILj1536ES2_S2_S2_S2_fjLj128EEEEELb0ELb0ELb0EEEvNS_9BwdParamsE)
        /*0b48*/ 	.word	0x00000000


	//----- nvinfo : EIATTR_MIN_STACK_SIZE
	.align		4
.L_481:
        /*0b4c*/ 	.byte	0x04, 0x12
        /*0b4e*/ 	.short	(.L_483 - .L_482)
	.align		4
.L_482:
        /*0b50*/ 	.word	index@(_ZN10layer_norm31ln_parallel_residual_bwd_kernelINS_13Kernel_traitsI13__nv_bfloat16S2_S2_S2_fjLj1536ELj1ELj1ELj4ELj8ENS_18Kernel_traits_baseILj1536ES2_S2_S2_S2_fjLj128EEEEELb0ELb0ELb1EEEvNS_9BwdParamsE)
        /*0b54*/ 	.word	0x00000000


	//----- nvinfo : EIATTR_MIN_STACK_SIZE
	.align		4
.L_483:
        /*0b58*/ 	.byte	0x04, 0x12
        /*0b5a*/ 	.short	(.L_485 - .L_484)
	.align		4
.L_484:
        /*0b5c*/ 	.word	index@(_ZN10layer_norm31ln_parallel_residual_bwd_kernelINS_13Kernel_traitsI13__nv_bfloat16S2_S2_S2_fjLj1536ELj1ELj1ELj4ELj8ENS_18Kernel_traits_baseILj1536ES2_S2_S2_S2_fjLj128EEEEELb0ELb1ELb0EEEvNS_9BwdParamsE)
        /*0b60*/ 	.word	0x00000000


	//----- nvinfo : EIATTR_MIN_STACK_SIZE
	.align		4
.L_485:
        /*0b64*/ 	.byte	0x04, 0x12
        /*0b66*/ 	.short	(.L_487 - .L_486)
	.align		4
.L_486:
        /*0b68*/ 	.word	index@(_ZN10layer_norm31ln_parallel_residual_bwd_kernelINS_13Kernel_traitsI13__nv_bfloat16S2_S2_S2_fjLj1536ELj1ELj1ELj4ELj8ENS_18Kernel_traits_baseILj1536ES2_S2_S2_S2_fjLj128EEEEELb0ELb1ELb1EEEvNS_9BwdParamsE)
        /*0b6c*/ 	.word	0x00000000


	//----- nvinfo : EIATTR_MIN_STACK_SIZE
	.align		4
.L_487:
        /*0b70*/ 	.byte	0x04, 0x12
        /*0b72*/ 	.short	(.L_489 - .L_488)
	.align		4
.L_488:
        /*0b74*/ 	.word	index@(_ZN10layer_norm31ln_parallel_residual_bwd_kernelINS_13Kernel_traitsI13__nv_bfloat16S2_S2_S2_fjLj1536ELj1ELj1ELj4ELj8ENS_18Kernel_traits_baseILj1536ES2_S2_S2_S2_fjLj128EEEEELb1ELb0ELb0EEEvNS_9BwdParamsE)
        /*0b78*/ 	.word	0x00000000


	//----- nvinfo : EIATTR_MIN_STACK_SIZE
	.align		4
.L_489:
        /*0b7c*/ 	.byte	0x04, 0x12
        /*0b7e*/ 	.short	(.L_491 - .L_490)
	.align		4
.L_490:
        /*0b80*/ 	.word	index@(_ZN10layer_norm31ln_parallel_residual_bwd_kernelINS_13Kernel_traitsI13__nv_bfloat16S2_S2_S2_fjLj1536ELj1ELj1ELj4ELj8ENS_18Kernel_traits_baseILj1536ES2_S2_S2_S2_fjLj128EEEEELb1ELb0ELb1EEEvNS_9BwdParamsE)
        /*0b84*/ 	.word	0x00000000


	//----- nvinfo : EIATTR_MIN_STACK_SIZE
	.align		4
.L_491:
        /*0b88*/ 	.byte	0x04, 0x12
        /*0b8a*/ 	.short	(.L_493 - .L_492)
	.align		4
.L_492:
        /*0b8c*/ 	.word	index@(_ZN10layer_norm22ln_bwd_finalize_kernelINS_22Kernel_traits_finalizeILj1536E13__nv_bfloat16S2_S2_S2_fjLb0ELj1024ELj4ENS_18Kernel_traits_baseILj1536ES2_S2_S2_S2_fjLj1024EEEEELb0ELb0EEEvNS_9BwdParamsE)
        /*0b90*/ 	.word	0x00000000


	//----- nvinfo : EIATTR_MIN_STACK_SIZE
	.align		4
.L_493:
        /*0b94*/ 	.byte	0x04, 0x12
        /*0b96*/ 	.short	(.L_495 - .L_494)
	.align		4
.L_494:
        /*0b98*/ 	.word	index@(_ZN10layer_norm40ln_parallel_residual_bwd_finalize_kernelINS_22Kernel_traits_finalizeILj1536E13__nv_bfloat16S2_S2_S2_fjLb0ELj1024ELj4ENS_18Kernel_traits_baseILj1536ES2_S2_S2_S2_fjLj1024EEEEELb0EEEvNS_9BwdParamsE)
        /*0b9c*/ 	.word	0x00000000


	//----- nvinfo : EIATTR_MIN_STACK_SIZE
	.align		4
.L_495:
        /*0ba0*/ 	.byte	0x04, 0x12
        /*0ba2*/ 	.short	(.L_497 - .L_496)
	.align		4
.L_496:
        /*0ba4*/ 	.word	index@(_ZN10layer_norm31ln_parallel_residual_bwd_kernelINS_13Kernel_traitsI13__nv_bfloat16S2_S2_S2_fjLj1536ELj1ELj1ELj4ELj8ENS_18Kernel_traits_baseILj1536ES2_S2_S2_S2_fjLj128EEEEELb1ELb1ELb0EEEvNS_9BwdParamsE)
        /*0ba8*/ 	.word	0x00000000


	//----- nvinfo : EIATTR_MIN_STACK_SIZE
	.align		4
.L_497:
        /*0bac*/ 	.byte	0x04, 0x12
        /*0bae*/ 	.short	(.L_499 - .L_498)
	.align		4
.L_498:
        /*0bb0*/ 	.word	index@(_ZN10layer_norm22ln_bwd_finalize_kernelINS_22Kernel_traits_finalizeILj1536E13__nv_bfloat16S2_S2_S2_fjLb0ELj1024ELj4ENS_18Kernel_traits_baseILj1536ES2_S2_S2_S2_fjLj1024EEEEELb0ELb1EEEvNS_9BwdParamsE)
        /*0bb4*/ 	.word	0x00000000


	//----- nvinfo : EIATTR_MIN_STACK_SIZE
	.align		4
.L_499:
        /*0bb8*/ 	.byte	0x04, 0x12
        /*0bba*/ 	.short	(.L_501 - .L_500)
	.align		4
.L_500:
        /*0bbc*/ 	.word	index@(_ZN10layer_norm40ln_parallel_residual_bwd_finalize_kernelINS_22Kernel_traits_finalizeILj1536E13__nv_bfloat16S2_S2_S2_fjLb0ELj1024ELj4ENS_18Kernel_traits_baseILj1536ES2_S2_S2_S2_fjLj1024EEEEELb1EEEvNS_9BwdParamsE)
        /*0bc0*/ 	.word	0x00000000


	//----- nvinfo : EIATTR_MIN_STACK_SIZE
	.align		4
.L_501:
        /*0bc4*/ 	.byte	0x04, 0x12
        /*0bc6*/ 	.short	(.L_503 - .L_502)
	.align		4
.L_502:
        /*0bc8*/ 	.word	index@(_ZN10layer_norm31ln_parallel_residual_bwd_kernelINS_13Kernel_traitsI13__nv_bfloat16S2_S2_S2_fjLj1536ELj1ELj1ELj4ELj8ENS_18Kernel_traits_baseILj1536ES2_S2_S2_S2_fjLj128EEEEELb1ELb1ELb1EEEvNS_9BwdParamsE)
        /*0bcc*/ 	.word	0x00000000


	//----- nvinfo : EIATTR_MIN_STACK_SIZE
	.align		4
.L_503:
        /*0bd0*/ 	.byte	0x04, 0x12
        /*0bd2*/ 	.short	(.L_505 - .L_504)
	.align		4
.L_504:
        /*0bd4*/ 	.word	index@(_ZN10layer_norm31ln_parallel_residual_bwd_kernelINS_13Kernel_traitsI6__halfS2_S2_S2_fjLj1536ELj1ELj1ELj4ELj8ENS_18Kernel_traits_baseILj1536ES2_S2_S2_S2_fjLj128EEEEELb0ELb0ELb0EEEvNS_9BwdParamsE)
        /*0bd8*/ 	.word	0x00000000


	//----- nvinfo : EIATTR_MIN_STACK_SIZE
	.align		4
.L_505:
        /*0bdc*/ 	.byte	0x04, 0x12
        /*0bde*/ 	.short	(.L_507 - .L_506)
	.align		4
.L_506:
        /*0be0*/ 	.word	index@(_ZN10layer_norm31ln_parallel_residual_bwd_kernelINS_13Kernel_traitsI6__halfS2_S2_S2_fjLj1536ELj1ELj1ELj4ELj8ENS_18Kernel_traits_baseILj1536ES2_S2_S2_S2_fjLj128EEEEELb0ELb0ELb1EEEvNS_9BwdParamsE)
        /*0be4*/ 	.word	0x00000000


	//----- nvinfo : EIATTR_MIN_STACK_SIZE
	.align		4
.L_507:
        /*0be8*/ 	.byte	0x04, 0x12
        /*0bea*/ 	.short	(.L_509 - .L_508)
	.align		4
.L_508:
        /*0bec*/ 	.word	index@(_ZN10layer_norm31ln_parallel_residual_bwd_kernelINS_13Kernel_traitsI6__halfS2_S2_S2_fjLj1536ELj1ELj1ELj4ELj8ENS_18Kernel_traits_baseILj1536ES2_S2_S2_S2_fjLj128EEEEELb0ELb1ELb0EEEvNS_9BwdParamsE)
        /*0bf0*/ 	.word	0x00000000


	//----- nvinfo : EIATTR_MIN_STACK_SIZE
	.align		4
.L_509:
        /*0bf4*/ 	.byte	0x04, 0x12
        /*0bf6*/ 	.short	(.L_511 - .L_510)
	.align		4
.L_510:
        /*0bf8*/ 	.word	index@(_ZN10layer_norm31ln_parallel_residual_bwd_kernelINS_13Kernel_traitsI6__halfS2_S2_S2_fjLj1536ELj1ELj1ELj4ELj8ENS_18Kernel_traits_baseILj1536ES2_S2_S2_S2_fjLj128EEEEELb0ELb1ELb1EEEvNS_9BwdParamsE)
        /*0bfc*/ 	.word	0x00000000


	//----- nvinfo : EIATTR_MIN_STACK_SIZE
	.align		4
.L_511:
        /*0c00*/ 	.byte	0x04, 0x12
        /*0c02*/ 	.short	(.L_513 - .L_512)
	.align		4
.L_512:
        /*0c04*/ 	.word	index@(_ZN10layer_norm31ln_parallel_residual_bwd_kernelINS_13Kernel_traitsI6__halfS2_S2_S2_fjLj1536ELj1ELj1ELj4ELj8ENS_18Kernel_traits_baseILj1536ES2_S2_S2_S2_fjLj128EEEEELb1ELb0ELb0EEEvNS_9BwdParamsE)
        /*0c08*/ 	.word	0x00000000


	//----- nvinfo : EIATTR_MIN_STACK_SIZE
	.align		4
.L_513:
        /*0c0c*/ 	.byte	0x04, 0x12
        /*0c0e*/ 	.short	(.L_515 - .L_514)
	.align		4
.L_514:
        /*0c10*/ 	.word	index@(_ZN10layer_norm31ln_parallel_residual_bwd_kernelINS_13Kernel_traitsI6__halfS2_S2_S2_fjLj1536ELj1ELj1ELj4ELj8ENS_18Kernel_traits_baseILj1536ES2_S2_S2_S2_fjLj128EEEEELb1ELb0ELb1EEEvNS_9BwdParamsE)
        /*0c14*/ 	.word	0x00000000


	//----- nvinfo : EIATTR_MIN_STACK_SIZE
	.align		4
.L_515:
        /*0c18*/ 	.byte	0x04, 0x12
        /*0c1a*/ 	.short	(.L_517 - .L_516)
	.align		4
.L_516:
        /*0c1c*/ 	.word	index@(_ZN10layer_norm22ln_bwd_finalize_kernelINS_22Kernel_traits_finalizeILj1536E6__halfS2_S2_S2_fjLb0ELj1024ELj4ENS_18Kernel_traits_baseILj1536ES2_S2_S2_S2_fjLj1024EEEEELb0ELb0EEEvNS_9BwdParamsE)
        /*0c20*/ 	.word	0x00000000


	//----- nvinfo : EIATTR_MIN_STACK_SIZE
	.align		4
.L_517:
        /*0c24*/ 	.byte	0x04, 0x12
        /*0c26*/ 	.short	(.L_519 - .L_518)
	.align		4
.L_518:
        /*0c28*/ 	.word	index@(_ZN10layer_norm40ln_parallel_residual_bwd_finalize_kernelINS_22Kernel_traits_finalizeILj1536E6__halfS2_S2_S2_fjLb0ELj1024ELj4ENS_18Kernel_traits_baseILj1536ES2_S2_S2_S2_fjLj1024EEEEELb0EEEvNS_9BwdParamsE)
        /*0c2c*/ 	.word	0x00000000


	//----- nvinfo : EIATTR_MIN_STACK_SIZE
	.align		4
.L_519:
        /*0c30*/ 	.byte	0x04, 0x12
        /*0c32*/ 	.short	(.L_521 - .L_520)
	.align		4
.L_520:
        /*0c34*/ 	.word	index@(_ZN10layer_norm31ln_parallel_residual_bwd_kernelINS_13Kernel_traitsI6__halfS2_S2_S2_fjLj1536ELj1ELj1ELj4ELj8ENS_18Kernel_traits_baseILj1536ES2_S2_S2_S2_fjLj128EEEEELb1ELb1ELb0EEEvNS_9BwdParamsE)
        /*0c38*/ 	.word	0x00000000


	//----- nvinfo : EIATTR_MIN_STACK_SIZE
	.align		4
.L_521:
        /*0c3c*/ 	.byte	0x04, 0x12
        /*0c3e*/ 	.short	(.L_523 - .L_522)
	.align		4
.L_522:
        /*0c40*/ 	.word	index@(_ZN10layer_norm22ln_bwd_finalize_kernelINS_22Kernel_traits_finalizeILj1536E6__halfS2_S2_S2_fjLb0ELj1024ELj4ENS_18Kernel_traits_baseILj1536ES2_S2_S2_S2_fjLj1024EEEEELb0ELb1EEEvNS_9BwdParamsE)
        /*0c44*/ 	.word	0x00000000


	//----- nvinfo : EIATTR_MIN_STACK_SIZE
	.align		4
.L_523:
        /*0c48*/ 	.byte	0x04, 0x12
        /*0c4a*/ 	.short	(.L_525 - .L_524)
	.align		4
.L_524:
        /*0c4c*/ 	.word	index@(_ZN10layer_norm40ln_parallel_residual_bwd_finalize_kernelINS_22Kernel_traits_finalizeILj1536E6__halfS2_S2_S2_fjLb0ELj1024ELj4ENS_18Kernel_traits_baseILj1536ES2_S2_S2_S2_fjLj1024EEEEELb1EEEvNS_9BwdParamsE)
        /*0c50*/ 	.word	0x00000000


	//----- nvinfo : EIATTR_MIN_STACK_SIZE
	.align		4
.L_525:
        /*0c54*/ 	.byte	0x04, 0x12
        /*0c56*/ 	.short	(.L_527 - .L_526)
	.align		4
.L_526:
        /*0c58*/ 	.word	index@(_ZN10layer_norm31ln_parallel_residual_bwd_kernelINS_13Kernel_traitsI6__halfS2_S2_S2_fjLj1536ELj1ELj1ELj4ELj8ENS_18Kernel_traits_baseILj1536ES2_S2_S2_S2_fjLj128EEEEELb1ELb1ELb1EEEvNS_9BwdParamsE)
        /*0c5c*/ 	.word	0x00000000


	//----- nvinfo : EIATTR_MIN_STACK_SIZE
	.align		4
.L_527:
        /*0c60*/ 	.byte	0x04, 0x12
        /*0c62*/ 	.short	(.L_529 - .L_528)
	.align		4
.L_528:
        /*0c64*/ 	.word	index@(_ZN10layer_norm31ln_parallel_residual_bwd_kernelINS_13Kernel_traitsIf13__nv_bfloat16S2_S2_fjLj1536ELj1ELj1ELj4ELj8ENS_18Kernel_traits_baseILj1536EfS2_S2_S2_fjLj128EEEEELb0ELb0ELb0EEEvNS_9BwdParamsE)
        /*0c68*/ 	.word	0x00000000


	//----- nvinfo : EIATTR_MIN_STACK_SIZE
	.align		4
.L_529:
        /*0c6c*/ 	.byte	0x04, 0x12
        /*0c6e*/ 	.short	(.L_531 - .L_530)
	.align		4
.L_530:
        /*0c70*/ 	.word	index@(_ZN10layer_norm31ln_parallel_residual_bwd_kernelINS_13Kernel_traitsIf13__nv_bfloat16S2_S2_fjLj1536ELj1ELj1ELj4ELj8ENS_18Kernel_traits_baseILj1536EfS2_S2_S2_fjLj128EEEEELb0ELb0ELb1EEEvNS_9BwdParamsE)
        /*0c74*/ 	.word	0x00000000


	//----- nvinfo : EIATTR_MIN_STACK_SIZE
	.align		4
.L_531:
        /*0c78*/ 	.byte	0x04, 0x12
        /*0c7a*/ 	.short	(.L_533 - .L_532)
	.align		4
.L_532:
        /*0c7c*/ 	.word	index@(_ZN10layer_norm31ln_parallel_residual_bwd_kernelINS_13Kernel_traitsIf13__nv_bfloat16S2_S2_fjLj1536ELj1ELj1ELj4ELj8ENS_18Kernel_traits_baseILj1536EfS2_S2_S2_fjLj128EEEEELb0ELb1ELb0EEEvNS_9BwdParamsE)
        /*0c80*/ 	.word	0x00000000


	//----- nvinfo : EIATTR_MIN_STACK_SIZE
	.align		4
.L_533:
        /*0c84*/ 	.byte	0x04, 0x12
        /*0c86*/ 	.short	(.L_535 - .L_534)
	.align		4
.L_534:
        /*0c88*/ 	.word	index@(_ZN10layer_norm31ln_parallel_residual_bwd_kernelINS_13Kernel_traitsIf13__nv_bfloat16S2_S2_fjLj1536ELj1ELj1ELj4ELj8ENS_18Kernel_traits_baseILj1536EfS2_S2_S2_fjLj128EEEEELb0ELb1ELb1EEEvNS_9BwdParamsE)
        /*0c8c*/ 	.word	0x00000000


	//----- nvinfo : EIATTR_MIN_STACK_SIZE
	.align		4
.L_535:
        /*0c90*/ 	.byte	0x04, 0x12
        /*0c92*/ 	.short	(.L_537 - .L_536)
	.align		4
.L_536:
        /*0c94*/ 	.word	index@(_ZN10layer_norm31ln_parallel_residual_bwd_kernelINS_13Kernel_traitsIf13__nv_bfloat16S2_S2_fjLj1536ELj1ELj1ELj4ELj8ENS_18Kernel_traits_baseILj1536EfS2_S2_S2_fjLj128EEEEELb1ELb0ELb0EEEvNS_9BwdParamsE)
        /*0c98*/ 	.word	0x00000000


	//----- nvinfo : EIATTR_MIN_STACK_SIZE
	.align		4
.L_537:
        /*0c9c*/ 	.byte	0x04, 0x12
        /*0c9e*/ 	.short	(.L_539 - .L_538)
	.align		4
.L_538:
        /*0ca0*/ 	.word	index@(_ZN10layer_norm31ln_parallel_residual_bwd_kernelINS_13Kernel_traitsIf13__nv_bfloat16S2_S2_fjLj1536ELj1ELj1ELj4ELj8ENS_18Kernel_traits_baseILj1536EfS2_S2_S2_fjLj128EEEEELb1ELb0ELb1EEEvNS_9BwdParamsE)
        /*0ca4*/ 	.word	0x00000000


	//----- nvinfo : EIATTR_MIN_STACK_SIZE
	.align		4
.L_539:
        /*0ca8*/ 	.byte	0x04, 0x12
        /*0caa*/ 	.short	(.L_541 - .L_540)
	.align		4
.L_540:
        /*0cac*/ 	.word	index@(_ZN10layer_norm22ln_bwd_finalize_kernelINS_22Kernel_traits_finalizeILj1536Ef13__nv_bfloat16S2_S2_fjLb0ELj1024ELj4ENS_18Kernel_traits_baseILj1536EfS2_S2_S2_fjLj1024EEEEELb0ELb0EEEvNS_9BwdParamsE)
        /*0cb0*/ 	.word	0x00000000


	//----- nvinfo : EIATTR_MIN_STACK_SIZE
	.align		4
.L_541:
        /*0cb4*/ 	.byte	0x04, 0x12
        /*0cb6*/ 	.short	(.L_543 - .L_542)
	.align		4
.L_542:
        /*0cb8*/ 	.word	index@(_ZN10layer_norm40ln_parallel_residual_bwd_finalize_kernelINS_22Kernel_traits_finalizeILj1536Ef13__nv_bfloat16S2_S2_fjLb0ELj1024ELj4ENS_18Kernel_traits_baseILj1536EfS2_S2_S2_fjLj1024EEEEELb0EEEvNS_9BwdParamsE)
        /*0cbc*/ 	.word	0x00000000


	//----- nvinfo : EIATTR_MIN_STACK_SIZE
	.align		4
.L_543:
        /*0cc0*/ 	.byte	0x04, 0x12
        /*0cc2*/ 	.short	(.L_545 - .L_544)
	.align		4
.L_544:
        /*0cc4*/ 	.word	index@(_ZN10layer_norm31ln_parallel_residual_bwd_kernelINS_13Kernel_traitsIf13__nv_bfloat16S2_S2_fjLj1536ELj1ELj1ELj4ELj8ENS_18Kernel_traits_baseILj1536EfS2_S2_S2_fjLj128EEEEELb1ELb1ELb0EEEvNS_9BwdParamsE)
        /*0cc8*/ 	.word	0x00000000


	//----- nvinfo : EIATTR_MIN_STACK_SIZE
	.align		4
.L_545:
        /*0ccc*/ 	.byte	0x04, 0x12
        /*0cce*/ 	.short	(.L_547 - .L_546)
	.align		4
.L_546:
        /*0cd0*/ 	.word	index@(_ZN10layer_norm22ln_bwd_finalize_kernelINS_22Kernel_traits_finalizeILj1536Ef13__nv_bfloat16S2_S2_fjLb0ELj1024ELj4ENS_18Kernel_traits_baseILj1536EfS2_S2_S2_fjLj1024EEEEELb0ELb1EEEvNS_9BwdParamsE)
        /*0cd4*/ 	.word	0x00000000


	//----- nvinfo : EIATTR_MIN_STACK_SIZE
	.align		4
.L_547:
        /*0cd8*/ 	.byte	0x04, 0x12
        /*0cda*/ 	.short	(.L_549 - .L_548)
	.align		4
.L_548:
        /*0cdc*/ 	.word	index@(_ZN10layer_norm40ln_parallel_residual_bwd_finalize_kernelINS_22Kernel_traits_finalizeILj1536Ef13__nv_bfloat16S2_S2_fjLb0ELj1024ELj4ENS_18Kernel_traits_baseILj1536EfS2_S2_S2_fjLj1024EEEEELb1EEEvNS_9BwdParamsE)
        /*0ce0*/ 	.word	0x00000000


	//----- nvinfo : EIATTR_MIN_STACK_SIZE
	.align		4
.L_549:
        /*0ce4*/ 	.byte	0x04, 0x12
        /*0ce6*/ 	.short	(.L_551 - .L_550)
	.align		4
.L_550:
        /*0ce8*/ 	.word	index@(_ZN10layer_norm31ln_parallel_residual_bwd_kernelINS_13Kernel_traitsIf13__nv_bfloat16S2_S2_fjLj1536ELj1ELj1ELj4ELj8ENS_18Kernel_traits_baseILj1536EfS2_S2_S2_fjLj128EEEEELb1ELb1ELb1EEEvNS_9BwdParamsE)
        /*0cec*/ 	.word	0x00000000


	//----- nvinfo : EIATTR_MIN_STACK_SIZE
	.align		4
.L_551:
        /*0cf0*/ 	.byte	0x04, 0x12
        /*0cf2*/ 	.short	(.L_553 - .L_552)
	.align		4
.L_552:
        /*0cf4*/ 	.word	index@(_ZN10layer_norm31ln_parallel_residual_bwd_kernelINS_13Kernel_traitsI13__nv_bfloat16S2_fS2_fjLj1536ELj1ELj1ELj4ELj8ENS_18Kernel_traits_baseILj1536ES2_S2_fS2_fjLj128EEEEELb0ELb0ELb0EEEvNS_9BwdParamsE)
        /*0cf8*/ 	.word	0x00000000


	//----- nvinfo : EIATTR_MIN_STACK_SIZE
	.align		4
.L_553:
        /*0cfc*/ 	.byte	0x04, 0x12
        /*0cfe*/ 	.short	(.L_555 - .L_554)
	.align		4
.L_554:
        /*0d00*/ 	.word	index@(_ZN10layer_norm31ln_parallel_residual_bwd_kernelINS_13Kernel_traitsI13__nv_bfloat16S2_fS2_fjLj1536ELj1ELj1ELj4ELj8ENS_18Kernel_traits_baseILj1536ES2_S2_fS2_fjLj128EEEEELb0ELb0ELb1EEEvNS_9BwdParamsE)
        /*0d04*/ 	.word	0x00000000


	//----- nvinfo : EIATTR_MIN_STACK_SIZE
	.align		4
.L_555:
        /*0d08*/ 	.byte	0x04, 0x12
        /*0d0a*/ 	.short	(.L_557 - .L_556)
	.align		4
.L_556:
        /*0d0c*/ 	.word	index@(_ZN10layer_norm31ln_parallel_residual_bwd_kernelINS_13Kernel_traitsI13__nv_bfloat16S2_fS2_fjLj1536ELj1ELj1ELj4ELj8ENS_18Kernel_traits_baseILj1536ES2_S2_fS2_fjLj128EEEEELb0ELb1ELb0EEEvNS_9BwdParamsE)
        /*0d10*/ 	.word	0x00000000


	//----- nvinfo : EIATTR_MIN_STACK_SIZE
	.align		4
.L_557:
        /*0d14*/ 	.byte	0x04, 0x12
        /*0d16*/ 	.short	(.L_559 - .L_558)
	.align		4
.L_558:
        /*0d18*/ 	.word	index@(_ZN10layer_norm31ln_parallel_residual_bwd_kernelINS_13Kernel_traitsI13__nv_bfloat16S2_fS2_fjLj1536ELj1ELj1ELj4ELj8ENS_18Kernel_traits_baseILj1536ES2_S2_fS2_fjLj128EEEEELb0ELb1ELb1EEEvNS_9BwdParamsE)
        /*0d1c*/ 	.word	0x00000000


	//----- nvinfo : EIATTR_MIN_STACK_SIZE
	.align		4
.L_559:
        /*0d20*/ 	.byte	0x04, 0x12
        /*0d22*/ 	.short	(.L_561 - .L_560)
	.align		4
.L_560:
        /*0d24*/ 	.word	index@(_ZN10layer_norm31ln_parallel_residual_bwd_kernelINS_13Kernel_traitsI13__nv_bfloat16S2_fS2_fjLj1536ELj1ELj1ELj4ELj8ENS_18Kernel_traits_baseILj1536ES2_S2_fS2_fjLj128EEEEELb1ELb0ELb0EEEvNS_9BwdParamsE)
        /*0d28*/ 	.word	0x00000000


	//----- nvinfo : EIATTR_MIN_STACK_SIZE
	.align		4
.L_561:
        /*0d2c*/ 	.byte	0x04, 0x12
        /*0d2e*/ 	.short	(.L_563 - .L_562)
	.align		4
.L_562:
        /*0d30*/ 	.word	index@(_ZN10layer_norm31ln_parallel_residual_bwd_kernelINS_13Kernel_traitsI13__nv_bfloat16S2_fS2_fjLj1536ELj1ELj1ELj4ELj8ENS_18Kernel_traits_baseILj1536ES2_S2_fS2_fjLj128EEEEELb1ELb0ELb1EEEvNS_9BwdParamsE)
        /*0d34*/ 	.word	0x00000000


	//----- nvinfo : EIATTR_MIN_STACK_SIZE
	.align		4
.L_563:
        /*0d38*/ 	.byte	0x04, 0x12
        /*0d3a*/ 	.short	(.L_565 - .L_564)
	.align		4
.L_564:
        /*0d3c*/ 	.word	index@(_ZN10layer_norm22ln_bwd_finalize_kernelINS_22Kernel_traits_finalizeILj1536E13__nv_bfloat16S2_fS2_fjLb0ELj1024ELj4ENS_18Kernel_traits_baseILj1536ES2_S2_fS2_fjLj1024EEEEELb0ELb0EEEvNS_9BwdParamsE)
        /*0d40*/ 	.word	0x00000000


	//----- nvinfo : EIATTR_MIN_STACK_SIZE
	.align		4
.L_565:
        /*0d44*/ 	.byte	0x04, 0x12
        /*0d46*/ 	.short	(.L_567 - .L_566)
	.align		4
.L_566:
        /*0d48*/ 	.word	index@(_ZN10layer_norm40ln_parallel_residual_bwd_finalize_kernelINS_22Kernel_traits_finalizeILj1536E13__nv_bfloat16S2_fS2_fjLb0ELj1024ELj4ENS_18Kernel_traits_baseILj1536ES2_S2_fS2_fjLj1024EEEEELb0EEEvNS_9BwdParamsE)
        /*0d4c*/ 	.word	0x00000000


	//----- nvinfo : EIATTR_MIN_STACK_SIZE
	.align		4
.L_567:
        /*0d50*/ 	.byte	0x04, 0x12
        /*0d52*/ 	.short	(.L_569 - .L_568)
	.align		4
.L_568:
        /*0d54*/ 	.word	index@(_ZN10layer_norm31ln_parallel_residual_bwd_kernelINS_13Kernel_traitsI13__nv_bfloat16S2_fS2_fjLj1536ELj1ELj1ELj4ELj8ENS_18Kernel_traits_baseILj1536ES2_S2_fS2_fjLj128EEEEELb1ELb1ELb0EEEvNS_9BwdParamsE)
        /*0d58*/ 	.word	0x00000000


	//----- nvinfo : EIATTR_MIN_STACK_SIZE
	.align		4
.L_569:
        /*0d5c*/ 	.byte	0x04, 0x12
        /*0d5e*/ 	.short	(.L_571 - .L_570)
	.align		4
.L_570:
        /*0d60*/ 	.word	index@(_ZN10layer_norm22ln_bwd_finalize_kernelINS_22Kernel_traits_finalizeILj1536E13__nv_bfloat16S2_fS2_fjLb0ELj1024ELj4ENS_18Kernel_traits_baseILj1536ES2_S2_fS2_fjLj1024EEEEELb0ELb1EEEvNS_9BwdParamsE)
        /*0d64*/ 	.word	0x00000000


	//----- nvinfo : EIATTR_MIN_STACK_SIZE
	.align		4
.L_571:
        /*0d68*/ 	.byte	0x04, 0x12
        /*0d6a*/ 	.short	(.L_573 - .L_572)
	.align		4
.L_572:
        /*0d6c*/ 	.word	index@(_ZN10layer_norm40ln_parallel_residual_bwd_finalize_kernelINS_22Kernel_traits_finalizeILj1536E13__nv_bfloat16S2_fS2_fjLb0ELj1024ELj4ENS_18Kernel_traits_baseILj1536ES2_S2_fS2_fjLj1024EEEEELb1EEEvNS_9BwdParamsE)
        /*0d70*/ 	.word	0x00000000


	//----- nvinfo : EIATTR_MIN_STACK_SIZE
	.align		4
.L_573:
        /*0d74*/ 	.byte	0x04, 0x12
        /*0d76*/ 	.short	(.L_575 - .L_574)
	.align		4
.L_574:
        /*0d78*/ 	.word	index@(_ZN10layer_norm31ln_parallel_residual_bwd_kernelINS_13Kernel_traitsI13__nv_bfloat16S2_fS2_fjLj1536ELj1ELj1ELj4ELj8ENS_18Kernel_traits_baseILj1536ES2_S2_fS2_fjLj128EEEEELb1ELb1ELb1EEEvNS_9BwdParamsE)
        /*0d7c*/ 	.word	0x00000000


	//----- nvinfo : EIATTR_MIN_STACK_SIZE
	.align		4
.L_575:
        /*0d80*/ 	.byte	0x04, 0x12
        /*0d82*/ 	.short	(.L_577 - .L_576)
	.align		4
.L_576:
        /*0d84*/ 	.word	index@(_ZN10layer_norm31ln_parallel_residual_bwd_kernelINS_13Kernel_traitsIf13__nv_bfloat16fS2_fjLj1536ELj1ELj1ELj4ELj8ENS_18Kernel_traits_baseILj1536EfS2_fS2_fjLj128EEEEELb0ELb0ELb0EEEvNS_9BwdParamsE)
        /*0d88*/ 	.word	0x00000000


	//----- nvinfo : EIATTR_MIN_STACK_SIZE
	.align		4
.L_577:
        /*0d8c*/ 	.byte	0x04, 0x12
        /*0d8e*/ 	.short	(.L_579 - .L_578)
	.align		4
.L_578:
        /*0d90*/ 	.word	index@(_ZN10layer_norm31ln_parallel_residual_bwd_kernelINS_13Kernel_traitsIf13__nv_bfloat16fS2_fjLj1536ELj1ELj1ELj4ELj8ENS_18Kernel_traits_baseILj1536EfS2_fS2_fjLj128EEEEELb0ELb0ELb1EEEvNS_9BwdParamsE)
        /*0d94*/ 	.word	0x00000000


	//----- nvinfo : EIATTR_MIN_STACK_SIZE
	.align		4
.L_579:
        /*0d98*/ 	.byte	0x04, 0x12
        /*0d9a*/ 	.short	(.L_581 - .L_580)
	.align		4
.L_580:
        /*0d9c*/ 	.word	index@(_ZN10layer_norm31ln_parallel_residual_bwd_kernelINS_13Kernel_traitsIf13__nv_bfloat16fS2_fjLj1536ELj1ELj1ELj4ELj8ENS_18Kernel_traits_baseILj1536EfS2_fS2_fjLj128EEEEELb0ELb1ELb0EEEvNS_9BwdParamsE)
        /*0da0*/ 	.word	0x00000000


	//----- nvinfo : EIATTR_MIN_STACK_SIZE
	.align		4
.L_581:
        /*0da4*/ 	.byte	0x04, 0x12
        /*0da6*/ 	.short	(.L_583 - .L_582)
	.align		4
.L_582:
        /*0da8*/ 	.word	index@(_ZN10layer_norm31ln_parallel_residual_bwd_kernelINS_13Kernel_traitsIf13__nv_bfloat16fS2_fjLj1536ELj1ELj1ELj4ELj8ENS_18Kernel_traits_baseILj1536EfS2_fS2_fjLj128EEEEELb0ELb1ELb1EEEvNS_9BwdParamsE)
        /*0dac*/ 	.word	0x00000000


	//----- nvinfo : EIATTR_MIN_STACK_SIZE
	.align		4
.L_583:
        /*0db0*/ 	.byte	0x04, 0x12
        /*0db2*/ 	.short	(.L_585 - .L_584)
	.align		4
.L_584:
        /*0db4*/ 	.word	index@(_ZN10layer_norm31ln_parallel_residual_bwd_kernelINS_13Kernel_traitsIf13__nv_bfloat16fS2_fjLj1536ELj1ELj1ELj4ELj8ENS_18Kernel_traits_baseILj1536EfS2_fS2_fjLj128EEEEELb1ELb0ELb0EEEvNS_9BwdParamsE)
        /*0db8*/ 	.word	0x00000000


	//----- nvinfo : EIATTR_MIN_STACK_SIZE
	.align		4
.L_585:
        /*0dbc*/ 	.byte	0x04, 0x12
        /*0dbe*/ 	.short	(.L_587 - .L_586)
	.align		4
.L_586:
        /*0dc0*/ 	.word	index@(_ZN10layer_norm31ln_parallel_residual_bwd_kernelINS_13Kernel_traitsIf13__nv_bfloat16fS2_fjLj1536ELj1ELj1ELj4ELj8ENS_18Kernel_traits_baseILj1536EfS2_fS2_fjLj128EEEEELb1ELb0ELb1EEEvNS_9BwdParamsE)
        /*0dc4*/ 	.word	0x00000000


	//----- nvinfo : EIATTR_MIN_STACK_SIZE
	.align		4
.L_587:
        /*0dc8*/ 	.byte	0x04, 0x12
        /*0dca*/ 	.short	(.L_589 - .L_588)
	.align		4
.L_588:
        /*0dcc*/ 	.word	index@(_ZN10layer_norm22ln_bwd_finalize_kernelINS_22Kernel_traits_finalizeILj1536Ef13__nv_bfloat16fS2_fjLb0ELj1024ELj4ENS_18Kernel_traits_baseILj1536EfS2_fS2_fjLj1024EEEEELb0ELb0EEEvNS_9BwdParamsE)
        /*0dd0*/ 	.word	0x00000000


	//----- nvinfo : EIATTR_MIN_STACK_SIZE
	.align		4
.L_589:
        /*0dd4*/ 	.byte	0x04, 0x12
        /*0dd6*/ 	.short	(.L_591 - .L_590)
	.align		4
.L_590:
        /*0dd8*/ 	.word	index@(_ZN10layer_norm40ln_parallel_residual_bwd_finalize_kernelINS_22Kernel_traits_finalizeILj1536Ef13__nv_bfloat16fS2_fjLb0ELj1024ELj4ENS_18Kernel_traits_baseILj1536EfS2_fS2_fjLj1024EEEEELb0EEEvNS_9BwdParamsE)
        /*0ddc*/ 	.word	0x00000000


	//----- nvinfo : EIATTR_MIN_STACK_SIZE
	.align		4
.L_591:
        /*0de0*/ 	.byte	0x04, 0x12
        /*0de2*/ 	.short	(.L_593 - .L_592)
	.align		4
.L_592:
        /*0de4*/ 	.word	index@(_ZN10layer_norm31ln_parallel_residual_bwd_kernelINS_13Kernel_traitsIf13__nv_bfloat16fS2_fjLj1536ELj1ELj1ELj4ELj8ENS_18Kernel_traits_baseILj1536EfS2_fS2_fjLj128EEEEELb1ELb1ELb0EEEvNS_9BwdParamsE)
        /*0de8*/ 	.word	0x00000000


	//----- nvinfo : EIATTR_MIN_STACK_SIZE
	.align		4
.L_593:
        /*0dec*/ 	.byte	0x04, 0x12
        /*0dee*/ 	.short	(.L_595 - .L_594)
	.align		4
.L_594:
        /*0df0*/ 	.word	index@(_ZN10layer_norm22ln_bwd_finalize_kernelINS_22Kernel_traits_finalizeILj1536Ef13__nv_bfloat16fS2_fjLb0ELj1024ELj4ENS_18Kernel_traits_baseILj1536EfS2_fS2_fjLj1024EEEEELb0ELb1EEEvNS_9BwdParamsE)
        /*0df4*/ 	.word	0x00000000


	//----- nvinfo : EIATTR_MIN_STACK_SIZE
	.align		4
.L_595:
        /*0df8*/ 	.byte	0x04, 0x12
        /*0dfa*/ 	.short	(.L_597 - .L_596)
	.align		4
.L_596:
        /*0dfc*/ 	.word	index@(_ZN10layer_norm40ln_parallel_residual_bwd_finalize_kernelINS_22Kernel_traits_finalizeILj1536Ef13__nv_bfloat16fS2_fjLb0ELj1024ELj4ENS_18Kernel_traits_baseILj1536EfS2_fS2_fjLj1024EEEEELb1EEEvNS_9BwdParamsE)
        /*0e00*/ 	.word	0x00000000


	//----- nvinfo : EIATTR_MIN_STACK_SIZE
	.align		4
.L_597:
        /*0e04*/ 	.byte	0x04, 0x12
        /*0e06*/ 	.short	(.L_599 - .L_598)
	.align		4
.L_598:
        /*0e08*/ 	.word	index@(_ZN10layer_norm31ln_parallel_residual_bwd_kernelINS_13Kernel_traitsIf13__nv_bfloat16fS2_fjLj1536ELj1ELj1ELj4ELj8ENS_18Kernel_traits_baseILj1536EfS2_fS2_fjLj128EEEEELb1ELb1ELb1EEEvNS_9BwdParamsE)
        /*0e0c*/ 	.word	0x00000000


	//----- nvinfo : EIATTR_MIN_STACK_SIZE
	.align		4
.L_599:
        /*0e10*/ 	.byte	0x04, 0x12
        /*0e12*/ 	.short	(.L_601 - .L_600)
	.align		4
.L_600:
        /*0e14*/ 	.word	index@(_ZN10layer_norm31ln_parallel_residual_bwd_kernelINS_13Kernel_traitsIf6__halfS2_S2_fjLj1536ELj1ELj1ELj4ELj8ENS_18Kernel_traits_baseILj1536EfS2_S2_S2_fjLj128EEEEELb0ELb0ELb0EEEvNS_9BwdParamsE)
        /*0e18*/ 	.word	0x00000000


	//----- nvinfo : EIATTR_MIN_STACK_SIZE
	.align		4
.L_601:
        /*0e1c*/ 	.byte	0x04, 0x12
        /*0e1e*/ 	.short	(.L_603 - .L_602)
	.align		4
.L_602:
        /*0e20*/ 	.word	index@(_ZN10layer_norm31ln_parallel_residual_bwd_kernelINS_13Kernel_traitsIf6__halfS2_S2_fjLj1536ELj1ELj1ELj4ELj8ENS_18Kernel_traits_baseILj1536EfS2_S2_S2_fjLj128EEEEELb0ELb0ELb1EEEvNS_9BwdParamsE)
        /*0e24*/ 	.word	0x00000000


	//----- nvinfo : EIATTR_MIN_STACK_SIZE
	.align		4
.L_603:
        /*0e28*/ 	.byte	0x04, 0x12
        /*0e2a*/ 	.short	(.L_605 - .L_604)
	.align		4
.L_604:
        /*0e2c*/ 	.word	index@(_ZN10layer_norm31ln_parallel_residual_bwd_kernelINS_13Kernel_traitsIf6__halfS2_S2_fjLj1536ELj1ELj1ELj4ELj8ENS_18Kernel_traits_baseILj1536EfS2_S2_S2_fjLj128EEEEELb0ELb1ELb0EEEvNS_9BwdParamsE)
        /*0e30*/ 	.word	0x00000000


	//----- nvinfo : EIATTR_MIN_STACK_SIZE
	.align		4
.L_605:
        /*0e34*/ 	.byte	0x04, 0x12
        /*0e36*/ 	.short	(.L_607 - .L_606)
	.align		4
.L_606:
        /*0e38*/ 	.word	index@(_ZN10layer_norm31ln_parallel_residual_bwd_kernelINS_13Kernel_traitsIf6__halfS2_S2_fjLj1536ELj1ELj1ELj4ELj8ENS_18Kernel_traits_baseILj1536EfS2_S2_S2_fjLj128EEEEELb0ELb1ELb1EEEvNS_9BwdParamsE)
        /*0e3c*/ 	.word	0x00000000


	//----- nvinfo : EIATTR_MIN_STACK_SIZE
	.align		4
.L_607:
        /*0e40*/ 	.byte	0x04, 0x12
        /*0e42*/ 	.short	(.L_609 - .L_608)
	.align		4
.L_608:
        /*0e44*/ 	.word	index@(_ZN10layer_norm31ln_parallel_residual_bwd_kernelINS_13Kernel_traitsIf6__halfS2_S2_fjLj1536ELj1ELj1ELj4ELj8ENS_18Kernel_traits_baseILj1536EfS2_S2_S2_fjLj128EEEEELb1ELb0ELb0EEEvNS_9BwdParamsE)
        /*0e48*/ 	.word	0x00000000


	//----- nvinfo : EIATTR_MIN_STACK_SIZE
	.align		4
.L_609:
        /*0e4c*/ 	.byte	0x04, 0x12
        /*0e4e*/ 	.short	(.L_611 - .L_610)
	.align		4
.L_610:
        /*0e50*/ 	.word	index@(_ZN10layer_norm31ln_parallel_residual_bwd_kernelINS_13Kernel_traitsIf6__halfS2_S2_fjLj1536ELj1ELj1ELj4ELj8ENS_18Kernel_traits_baseILj1536EfS2_S2_S2_fjLj128EEEEELb1ELb0ELb1EEEvNS_9BwdParamsE)
        /*0e54*/ 	.word	0x00000000


	//----- nvinfo : EIATTR_MIN_STACK_SIZE
	.align		4
.L_611:
        /*0e58*/ 	.byte	0x04, 0x12
        /*0e5a*/ 	.short	(.L_613 - .L_612)
	.align		4
.L_612:
        /*0e5c*/ 	.word	index@(_ZN10layer_norm22ln_bwd_finalize_kernelINS_22Kernel_traits_finalizeILj1536Ef6__halfS2_S2_fjLb0ELj1024ELj4ENS_18Kernel_traits_baseILj1536EfS2_S2_S2_fjLj1024EEEEELb0ELb0EEEvNS_9BwdParamsE)
        /*0e60*/ 	.word	0x00000000


	//----- nvinfo : EIATTR_MIN_STACK_SIZE
	.align		4
.L_613:
        /*0e64*/ 	.byte	0x04, 0x12
        /*0e66*/ 	.short	(.L_615 - .L_614)
	.align		4
.L_614:
        /*0e68*/ 	.word	index@(_ZN10layer_norm40ln_parallel_residual_bwd_finalize_kernelINS_22Kernel_traits_finalizeILj1536Ef6__halfS2_S2_fjLb0ELj1024ELj4ENS_18Kernel_traits_baseILj1536EfS2_S2_S2_fjLj1024EEEEELb0EEEvNS_9BwdParamsE)
        /*0e6c*/ 	.word	0x00000000


	//----- nvinfo : EIATTR_MIN_STACK_SIZE
	.align		4
.L_615:
        /*0e70*/ 	.byte	0x04, 0x12
        /*0e72*/ 	.short	(.L_617 - .L_616)
	.align		4
.L_616:
        /*0e74*/ 	.word	index@(_ZN10layer_norm31ln_parallel_residual_bwd_kernelINS_13Kernel_traitsIf6__halfS2_S2_fjLj1536ELj1ELj1ELj4ELj8ENS_18Kernel_traits_baseILj1536EfS2_S2_S2_fjLj128EEEEELb1ELb1ELb0EEEvNS_9BwdParamsE)
        /*0e78*/ 	.word	0x00000000


	//----- nvinfo : EIATTR_MIN_STACK_SIZE
	.align		4
.L_617:
        /*0e7c*/ 	.byte	0x04, 0x12
        /*0e7e*/ 	.short	(.L_619 - .L_618)
	.align		4
.L_618:
        /*0e80*/ 	.word	index@(_ZN10layer_norm22ln_bwd_finalize_kernelINS_22Kernel_traits_finalizeILj1536Ef6__halfS2_S2_fjLb0ELj1024ELj4ENS_18Kernel_traits_baseILj1536EfS2_S2_S2_fjLj1024EEEEELb0ELb1EEEvNS_9BwdParamsE)
        /*0e84*/ 	.word	0x00000000


	//----- nvinfo : EIATTR_MIN_STACK_SIZE
	.align		4
.L_619:
        /*0e88*/ 	.byte	0x04, 0x12
        /*0e8a*/ 	.short	(.L_621 - .L_620)
	.align		4
.L_620:
        /*0e8c*/ 	.word	index@(_ZN10layer_norm40ln_parallel_residual_bwd_finalize_kernelINS_22Kernel_traits_finalizeILj1536Ef6__halfS2_S2_fjLb0ELj1024ELj4ENS_18Kernel_traits_baseILj1536EfS2_S2_S2_fjLj1024EEEEELb1EEEvNS_9BwdParamsE)
        /*0e90*/ 	.word	0x00000000


	//----- nvinfo : EIATTR_MIN_STACK_SIZE
	.align		4
.L_621:
        /*0e94*/ 	.byte	0x04, 0x12
        /*0e96*/ 	.short	(.L_623 - .L_622)
	.align		4
.L_622:
        /*0e98*/ 	.word	index@(_ZN10layer_norm31ln_parallel_residual_bwd_kernelINS_13Kernel_traitsIf6__halfS2_S2_fjLj1536ELj1ELj1ELj4ELj8ENS_18Kernel_traits_baseILj1536EfS2_S2_S2_fjLj128EEEEELb1ELb1ELb1EEEvNS_9BwdParamsE)
        /*0e9c*/ 	.word	0x00000000


	//----- nvinfo : EIATTR_MIN_STACK_SIZE
	.align		4
.L_623:
        /*0ea0*/ 	.byte	0x04, 0x12
        /*0ea2*/ 	.short	(.L_625 - .L_624)
	.align		4
.L_624:
        /*0ea4*/ 	.word	index@(_ZN10layer_norm31ln_parallel_residual_bwd_kernelINS_13Kernel_traitsI6__halfS2_fS2_fjLj1536ELj1ELj1ELj4ELj8ENS_18Kernel_traits_baseILj1536ES2_S2_fS2_fjLj128EEEEELb0ELb0ELb0EEEvNS_9BwdParamsE)
        /*0ea8*/ 	.word	0x00000000


	//----- nvinfo : EIATTR_MIN_STACK_SIZE
	.align		4
.L_625:
        /*0eac*/ 	.byte	0x04, 0x12
        /*0eae*/ 	.short	(.L_627 - .L_626)
	.align		4
.L_626:
        /*0eb0*/ 	.word	index@(_ZN10layer_norm31ln_parallel_residual_bwd_kernelINS_13Kernel_traitsI6__halfS2_fS2_fjLj1536ELj1ELj1ELj4ELj8ENS_18Kernel_traits_baseILj1536ES2_S2_fS2_fjLj128EEEEELb0ELb0ELb1EEEvNS_9BwdParamsE)
        /*0eb4*/ 	.word	0x00000000


	//----- nvinfo : EIATTR_MIN_STACK_SIZE
	.align		4
.L_627:
        /*0eb8*/ 	.byte	0x04, 0x12
        /*0eba*/ 	.short	(.L_629 - .L_628)
	.align		4
.L_628:
        /*0ebc*/ 	.word	index@(_ZN10layer_norm31ln_parallel_residual_bwd_kernelINS_13Kernel_traitsI6__halfS2_fS2_fjLj1536ELj1ELj1ELj4ELj8ENS_18Kernel_traits_baseILj1536ES2_S2_fS2_fjLj128EEEEELb0ELb1ELb0EEEvNS_9BwdParamsE)
        /*0ec0*/ 	.word	0x00000000


	//----- nvinfo : EIATTR_MIN_STACK_SIZE
	.align		4
.L_629:
        /*0ec4*/ 	.byte	0x04, 0x12
        /*0ec6*/ 	.short	(.L_631 - .L_630)
	.align		4
.L_630:
        /*0ec8*/ 	.word	index@(_ZN10layer_norm31ln_parallel_residual_bwd_kernelINS_13Kernel_traitsI6__halfS2_fS2_fjLj1536ELj1ELj1ELj4ELj8ENS_18Kernel_traits_baseILj1536ES2_S2_fS2_fjLj128EEEEELb0ELb1ELb1EEEvNS_9BwdParamsE)
        /*0ecc*/ 	.word	0x00000000


	//----- nvinfo : EIATTR_MIN_STACK_SIZE
	.align		4
.L_631:
        /*0ed0*/ 	.byte	0x04, 0x12
        /*0ed2*/ 	.short	(.L_633 - .L_632)
	.align		4
.L_632:
        /*0ed4*/ 	.word	index@(_ZN10layer_norm31ln_parallel_residual_bwd_kernelINS_13Kernel_traitsI6__halfS2_fS2_fjLj1536ELj1ELj1ELj4ELj8ENS_18Kernel_traits_baseILj1536ES2_S2_fS2_fjLj128EEEEELb1ELb0ELb0EEEvNS_9BwdParamsE)
        /*0ed8*/ 	.word	0x00000000


	//----- nvinfo : EIATTR_MIN_STACK_SIZE
	.align		4
.L_633:
        /*0edc*/ 	.byte	0x04, 0x12
        /*0ede*/ 	.short	(.L_635 - .L_634)
	.align		4
.L_634:
        /*0ee0*/ 	.word	index@(_ZN10layer_norm31ln_parallel_residual_bwd_kernelINS_13Kernel_traitsI6__halfS2_fS2_fjLj1536ELj1ELj1ELj4ELj8ENS_18Kernel_traits_baseILj1536ES2_S2_fS2_fjLj128EEEEELb1ELb0ELb1EEEvNS_9BwdParamsE)
        /*0ee4*/ 	.word	0x00000000


	//----- nvinfo : EIATTR_MIN_STACK_SIZE
	.align		4
.L_635:
        /*0ee8*/ 	.byte	0x04, 0x12
        /*0eea*/ 	.short	(.L_637 - .L_636)
	.align		4
.L_636:
        /*0eec*/ 	.word	index@(_ZN10layer_norm22ln_bwd_finalize_kernelINS_22Kernel_traits_finalizeILj1536E6__halfS2_fS2_fjLb0ELj1024ELj4ENS_18Kernel_traits_baseILj1536ES2_S2_fS2_fjLj1024EEEEELb0ELb0EEEvNS_9BwdParamsE)
        /*0ef0*/ 	.word	0x00000000


	//----- nvinfo : EIATTR_MIN_STACK_SIZE
	.align		4
.L_637:
        /*0ef4*/ 	.byte	0x04, 0x12
        /*0ef6*/ 	.short	(.L_639 - .L_638)
	.align		4
.L_638:
        /*0ef8*/ 	.word	index@(_ZN10layer_norm40ln_parallel_residual_bwd_finalize_kernelINS_22Kernel_traits_finalizeILj1536E6__halfS2_fS2_fjLb0ELj1024ELj4ENS_18Kernel_traits_baseILj1536ES2_S2_fS2_fjLj1024EEEEELb0EEEvNS_9BwdParamsE)
        /*0efc*/ 	.word	0x00000000


	//----- nvinfo : EIATTR_MIN_STACK_SIZE
	.align		4
.L_639:
        /*0f00*/ 	.byte	0x04, 0x12
        /*0f02*/ 	.short	(.L_641 - .L_640)
	.align		4
.L_640:
        /*0f04*/ 	.word	index@(_ZN10layer_norm31ln_parallel_residual_bwd_kernelINS_13Kernel_traitsI6__halfS2_fS2_fjLj1536ELj1ELj1ELj4ELj8ENS_18Kernel_traits_baseILj1536ES2_S2_fS2_fjLj128EEEEELb1ELb1ELb0EEEvNS_9BwdParamsE)
        /*0f08*/ 	.word	0x00000000


	//----- nvinfo : EIATTR_MIN_STACK_SIZE
	.align		4
.L_641:
        /*0f0c*/ 	.byte	0x04, 0x12
        /*0f0e*/ 	.short	(.L_643 - .L_642)
	.align		4
.L_642:
        /*0f10*/ 	.word	index@(_ZN10layer_norm22ln_bwd_finalize_kernelINS_22Kernel_traits_finalizeILj1536E6__halfS2_fS2_fjLb0ELj1024ELj4ENS_18Kernel_traits_baseILj1536ES2_S2_fS2_fjLj1024EEEEELb0ELb1EEEvNS_9BwdParamsE)
        /*0f14*/ 	.word	0x00000000


	//----- nvinfo : EIATTR_MIN_STACK_SIZE
	.align		4
.L_643:
        /*0f18*/ 	.byte	0x04, 0x12
        /*0f1a*/ 	.short	(.L_645 - .L_644)
	.align		4
.L_644:
        /*0f1c*/ 	.word	index@(_ZN10layer_norm40ln_parallel_residual_bwd_finalize_kernelINS_22Kernel_traits_finalizeILj1536E6__halfS2_fS2_fjLb0ELj1024ELj4ENS_18Kernel_traits_baseILj1536ES2_S2_fS2_fjLj1024EEEEELb1EEEvNS_9BwdParamsE)
        /*0f20*/ 	.word	0x00000000


	//----- nvinfo : EIATTR_MIN_STACK_SIZE
	.align		4
.L_645:
        /*0f24*/ 	.byte	0x04, 0x12
        /*0f26*/ 	.short	(.L_647 - .L_646)
	.align		4
.L_646:
        /*0f28*/ 	.word	index@(_ZN10layer_norm31ln_parallel_residual_bwd_kernelINS_13Kernel_traitsI6__halfS2_fS2_fjLj1536ELj1ELj1ELj4ELj8ENS_18Kernel_traits_baseILj1536ES2_S2_fS2_fjLj128EEEEELb1ELb1ELb1EEEvNS_9BwdParamsE)
        /*0f2c*/ 	.word	0x00000000


	//----- nvinfo : EIATTR_MIN_STACK_SIZE
	.align		4
.L_647:
        /*0f30*/ 	.byte	0x04, 0x12
        /*0f32*/ 	.short	(.L_649 - .L_648)
	.align		4
.L_648:
        /*0f34*/ 	.word	index@(_ZN10layer_norm31ln_parallel_residual_bwd_kernelINS_13Kernel_traitsIf6__halffS2_fjLj1536ELj1ELj1ELj4ELj8ENS_18Kernel_traits_baseILj1536EfS2_fS2_fjLj128EEEEELb0ELb0ELb0EEEvNS_9BwdParamsE)
        /*0f38*/ 	.word	0x00000000


	//----- nvinfo : EIATTR_MIN_STACK_SIZE
	.align		4
.L_649:
        /*0f3c*/ 	.byte	0x04, 0x12
        /*0f3e*/ 	.short	(.L_651 - .L_650)
	.align		4
.L_650:
        /*0f40*/ 	.word	index@(_ZN10layer_norm31ln_parallel_residual_bwd_kernelINS_13Kernel_traitsIf6__halffS2_fjLj1536ELj1ELj1ELj4ELj8ENS_18Kernel_traits_baseILj1536EfS2_fS2_fjLj128EEEEELb0ELb0ELb1EEEvNS_9BwdParamsE)
        /*0f44*/ 	.word	0x00000000


	//----- nvinfo : EIATTR_MIN_STACK_SIZE
	.align		4
.L_651:
        /*0f48*/ 	.byte	0x04, 0x12
        /*0f4a*/ 	.short	(.L_653 - .L_652)
	.align		4
.L_652:
        /*0f4c*/ 	.word	index@(_ZN10layer_norm31ln_parallel_residual_bwd_kernelINS_13Kernel_traitsIf6__halffS2_fjLj1536ELj1ELj1ELj4ELj8ENS_18Kernel_traits_baseILj1536EfS2_fS2_fjLj128EEEEELb0ELb1ELb0EEEvNS_9BwdParamsE)
        /*0f50*/ 	.word	0x00000000


	//----- nvinfo : EIATTR_MIN_STACK_SIZE
	.align		4
.L_653:
        /*0f54*/ 	.byte	0x04, 0x12
        /*0f56*/ 	.short	(.L_655 - .L_654)
	.align		4
.L_654:
        /*0f58*/ 	.word	index@(_ZN10layer_norm31ln_parallel_residual_bwd_kernelINS_13Kernel_traitsIf6__halffS2_fjLj1536ELj1ELj1ELj4ELj8ENS_18Kernel_traits_baseILj1536EfS2_fS2_fjLj128EEEEELb0ELb1ELb1EEEvNS_9BwdParamsE)
        /*0f5c*/ 	.word	0x00000000


	//----- nvinfo : EIATTR_MIN_STACK_SIZE
	.align		4
.L_655:
        /*0f60*/ 	.byte	0x04, 0x12
        /*0f62*/ 	.short	(.L_657 - .L_656)
	.align		4
.L_656:
        /*0f64*/ 	.word	index@(_ZN10layer_norm31ln_parallel_residual_bwd_kernelINS_13Kernel_traitsIf6__halffS2_fjLj1536ELj1ELj1ELj4ELj8ENS_18Kernel_traits_baseILj1536EfS2_fS2_fjLj128EEEEELb1ELb0ELb0EEEvNS_9BwdParamsE)
        /*0f68*/ 	.word	0x00000000


	//----- nvinfo : EIATTR_MIN_STACK_SIZE
	.align		4
.L_657:
        /*0f6c*/ 	.byte	0x04, 0x12
        /*0f6e*/ 	.short	(.L_659 - .L_658)
	.align		4
.L_658:
        /*0f70*/ 	.word	index@(_ZN10layer_norm31ln_parallel_residual_bwd_kernelINS_13Kernel_traitsIf6__halffS2_fjLj1536ELj1ELj1ELj4ELj8ENS_18Kernel_traits_baseILj1536EfS2_fS2_fjLj128EEEEELb1ELb0ELb1EEEvNS_9BwdParamsE)
        /*0f74*/ 	.word	0x00000000


	//----- nvinfo : EIATTR_MIN_STACK_SIZE
	.align		4
.L_659:
        /*0f78*/ 	.byte	0x04, 0x12
        /*0f7a*/ 	.short	(.L_661 - .L_660)
	.align		4
.L_660:
        /*0f7c*/ 	.word	index@(_ZN10layer_norm22ln_bwd_finalize_kernelINS_22Kernel_traits_finalizeILj1536Ef6__halffS2_fjLb0ELj1024ELj4ENS_18Kernel_traits_baseILj1536EfS2_fS2_fjLj1024EEEEELb0ELb0EEEvNS_9BwdParamsE)
        /*0f80*/ 	.word	0x00000000


	//----- nvinfo : EIATTR_MIN_STACK_SIZE
	.align		4
.L_661:
        /*0f84*/ 	.byte	0x04, 0x12
        /*0f86*/ 	.short	(.L_663 - .L_662)
	.align		4
.L_662:
        /*0f88*/ 	.word	index@(_ZN10layer_norm40ln_parallel_residual_bwd_finalize_kernelINS_22Kernel_traits_finalizeILj1536Ef6__halffS2_fjLb0ELj1024ELj4ENS_18Kernel_traits_baseILj1536EfS2_fS2_fjLj1024EEEEELb0EEEvNS_9BwdParamsE)
        /*0f8c*/ 	.word	0x00000000


	//----- nvinfo : EIATTR_MIN_STACK_SIZE
	.align		4
.L_663:
        /*0f90*/ 	.byte	0x04, 0x12
        /*0f92*/ 	.short	(.L_665 - .L_664)
	.align		4
.L_664:
        /*0f94*/ 	.word	index@(_ZN10layer_norm31ln_parallel_residual_bwd_kernelINS_13Kernel_traitsIf6__halffS2_fjLj1536ELj1ELj1ELj4ELj8ENS_18Kernel_traits_baseILj1536EfS2_fS2_fjLj128EEEEELb1ELb1ELb0EEEvNS_9BwdParamsE)
        /*0f98*/ 	.word	0x00000000


	//----- nvinfo : EIATTR_MIN_STACK_SIZE
	.align		4
.L_665:
        /*0f9c*/ 	.byte	0x04, 0x12
        /*0f9e*/ 	.short	(.L_667 - .L_666)
	.align		4
.L_666:
        /*0fa0*/ 	.word	index@(_ZN10layer_norm22ln_bwd_finalize_kernelINS_22Kernel_traits_finalizeILj1536Ef6__halffS2_fjLb0ELj1024ELj4ENS_18Kernel_traits_baseILj1536EfS2_fS2_fjLj1024EEEEELb0ELb1EEEvNS_9BwdParamsE)
        /*0fa4*/ 	.word	0x00000000


	//----- nvinfo : EIATTR_MIN_STACK_SIZE
	.align		4
.L_667:
        /*0fa8*/ 	.byte	0x04, 0x12
        /*0faa*/ 	.short	(.L_669 - .L_668)
	.align		4
.L_668:
        /*0fac*/ 	.word	index@(_ZN10layer_norm40ln_parallel_residual_bwd_finalize_kernelINS_22Kernel_traits_finalizeILj1536Ef6__halffS2_fjLb0ELj1024ELj4ENS_18Kernel_traits_baseILj1536EfS2_fS2_fjLj1024EEEEELb1EEEvNS_9BwdParamsE)
        /*0fb0*/ 	.word	0x00000000


	//----- nvinfo : EIATTR_MIN_STACK_SIZE
	.align		4
.L_669:
        /*0fb4*/ 	.byte	0x04, 0x12
        /*0fb6*/ 	.short	(.L_671 - .L_670)
	.align		4
.L_670:
        /*0fb8*/ 	.word	index@(_ZN10layer_norm31ln_parallel_residual_bwd_kernelINS_13Kernel_traitsIf6__halffS2_fjLj1536ELj1ELj1ELj4ELj8ENS_18Kernel_traits_baseILj1536EfS2_fS2_fjLj128EEEEELb1ELb1ELb1EEEvNS_9BwdParamsE)
        /*0fbc*/ 	.word	0x00000000


	//----- nvinfo : EIATTR_MIN_STACK_SIZE
	.align		4
.L_671:
        /*0fc0*/ 	.byte	0x04, 0x12
        /*0fc2*/ 	.short	(.L_673 - .L_672)
	.align		4
.L_672:
        /*0fc4*/ 	.word	index@(_ZN10layer_norm31ln_parallel_residual_bwd_kernelINS_13Kernel_traitsI6__halfffffjLj1536ELj1ELj1ELj4ELj16ENS_18Kernel_traits_baseILj1536ES2_ffffjLj128EEEEELb0ELb0ELb0EEEvNS_9BwdParamsE)
        /*0fc8*/ 	.word	0x00000000


	//----- nvinfo : EIATTR_MIN_STACK_SIZE
	.align		4
.L_673:
        /*0fcc*/ 	.byte	0x04, 0x12
        /*0fce*/ 	.short	(.L_675 - .L_674)
	.align		4
.L_674:
        /*0fd0*/ 	.word	index@(_ZN10layer_norm31ln_parallel_residual_bwd_kernelINS_13Kernel_traitsI6__halfffffjLj1536ELj1ELj1ELj4ELj16ENS_18Kernel_traits_baseILj1536ES2_ffffjLj128EEEEELb0ELb0ELb1EEEvNS_9BwdParamsE)
        /*0fd4*/ 	.word	0x00000000


	//----- nvinfo : EIATTR_MIN_STACK_SIZE
	.align		4
.L_675:
        /*0fd8*/ 	.byte	0x04, 0x12
        /*0fda*/ 	.short	(.L_677 - .L_676)
	.align		4
.L_676:
        /*0fdc*/ 	.word	index@(_ZN10layer_norm31ln_parallel_residual_bwd_kernelINS_13Kernel_traitsI6__halfffffjLj1536ELj1ELj1ELj4ELj16ENS_18Kernel_traits_baseILj1536ES2_ffffjLj128EEEEELb0ELb1ELb0EEEvNS_9BwdParamsE)
        /*0fe0*/ 	.word	0x00000000


	//----- nvinfo : EIATTR_MIN_STACK_SIZE
	.align		4
.L_677:
        /*0fe4*/ 	.byte	0x04, 0x12
        /*0fe6*/ 	.short	(.L_679 - .L_678)
	.align		4
.L_678:
        /*0fe8*/ 	.word	index@(_ZN10layer_norm31ln_parallel_residual_bwd_kernelINS_13Kernel_traitsI6__halfffffjLj1536ELj1ELj1ELj4ELj16ENS_18Kernel_traits_baseILj1536ES2_ffffjLj128EEEEELb0ELb1ELb1EEEvNS_9BwdParamsE)
        /*0fec*/ 	.word	0x00000000


	//----- nvinfo : EIATTR_MIN_STACK_SIZE
	.align		4
.L_679:
        /*0ff0*/ 	.byte	0x04, 0x12
        /*0ff2*/ 	.short	(.L_681 - .L_680)
	.align		4
.L_680:
        /*0ff4*/ 	.word	index@(_ZN10layer_norm31ln_parallel_residual_bwd_kernelINS_13Kernel_traitsI6__halfffffjLj1536ELj1ELj1ELj4ELj16ENS_18Kernel_traits_baseILj1536ES2_ffffjLj128EEEEELb1ELb0ELb0EEEvNS_9BwdParamsE)
        /*0ff8*/ 	.word	0x00000000


	//----- nvinfo : EIATTR_MIN_STACK_SIZE
	.align		4
.L_681:
        /*0ffc*/ 	.byte	0x04, 0x12
        /*0ffe*/ 	.short	(.L_683 - .L_682)
	.align		4
.L_682:
        /*1000*/ 	.word	index@(_ZN10layer_norm31ln_parallel_residual_bwd_kernelINS_13Kernel_traitsI6__halfffffjLj1536ELj1ELj1ELj4ELj16ENS_18Kernel_traits_baseILj1536ES2_ffffjLj128EEEEELb1ELb0ELb1EEEvNS_9BwdParamsE)
        /*1004*/ 	.word	0x00000000


	//----- nvinfo : EIATTR_MIN_STACK_SIZE
	.align		4
.L_683:
        /*1008*/ 	.byte	0x04, 0x12
        /*100a*/ 	.short	(.L_685 - .L_684)
	.align		4
.L_684:
        /*100c*/ 	.word	index@(_ZN10layer_norm22ln_bwd_finalize_kernelINS_22Kernel_traits_finalizeILj1536E6__halfffffjLb0ELj1024ELj4ENS_18Kernel_traits_baseILj1536ES2_ffffjLj1024EEEEELb0ELb0EEEvNS_9BwdParamsE)
        /*1010*/ 	.word	0x00000000


	//----- nvinfo : EIATTR_MIN_STACK_SIZE
	.align		4
.L_685:
        /*1014*/ 	.byte	0x04, 0x12
        /*1016*/ 	.short	(.L_687 - .L_686)
	.align		4
.L_686:
        /*1018*/ 	.word	index@(_ZN10layer_norm40ln_parallel_residual_bwd_finalize_kernelINS_22Kernel_traits_finalizeILj1536E6__halfffffjLb0ELj1024ELj4ENS_18Kernel_traits_baseILj1536ES2_ffffjLj1024EEEEELb0EEEvNS_9BwdParamsE)
        /*101c*/ 	.word	0x00000000


	//----- nvinfo : EIATTR_MIN_STACK_SIZE
	.align		4
.L_687:
        /*1020*/ 	.byte	0x04, 0x12
        /*1022*/ 	.short	(.L_689 - .L_688)
	.align		4
.L_688:
        /*1024*/ 	.word	index@(_ZN10layer_norm31ln_parallel_residual_bwd_kernelINS_13Kernel_traitsI6__halfffffjLj1536ELj1ELj1ELj4ELj16ENS_18Kernel_traits_baseILj1536ES2_ffffjLj128EEEEELb1ELb1ELb0EEEvNS_9BwdParamsE)
        /*1028*/ 	.word	0x00000000


	//----- nvinfo : EIATTR_MIN_STACK_SIZE
	.align		4
.L_689:
        /*102c*/ 	.byte	0x04, 0x12
        /*102e*/ 	.short	(.L_691 - .L_690)
	.align		4
.L_690:
        /*1030*/ 	.word	index@(_ZN10layer_norm22ln_bwd_finalize_kernelINS_22Kernel_traits_finalizeILj1536E6__halfffffjLb0ELj1024ELj4ENS_18Kernel_traits_baseILj1536ES2_ffffjLj1024EEEEELb0ELb1EEEvNS_9BwdParamsE)
        /*1034*/ 	.word	0x00000000


	//----- nvinfo : EIATTR_MIN_STACK_SIZE
	.align		4
.L_691:
        /*1038*/ 	.byte	0x04, 0x12
        /*103a*/ 	.short	(.L_693 - .L_692)
	.align		4
.L_692:
        /*103c*/ 	.word	index@(_ZN10layer_norm40ln_parallel_residual_bwd_finalize_kernelINS_22Kernel_traits_finalizeILj1536E6__halfffffjLb0ELj1024ELj4ENS_18Kernel_traits_baseILj1536ES2_ffffjLj1024EEEEELb1EEEvNS_9BwdParamsE)
        /*1040*/ 	.word	0x00000000


	//----- nvinfo : EIATTR_MIN_STACK_SIZE
	.align		4
.L_693:
        /*1044*/ 	.byte	0x04, 0x12
        /*1046*/ 	.short	(.L_695 - .L_694)
	.align		4
.L_694:
        /*1048*/ 	.word	index@(_ZN10layer_norm31ln_parallel_residual_bwd_kernelINS_13Kernel_traitsI6__halfffffjLj1536ELj1ELj1ELj4ELj16ENS_18Kernel_traits_baseILj1536ES2_ffffjLj128EEEEELb1ELb1ELb1EEEvNS_9BwdParamsE)
        /*104c*/ 	.word	0x00000000


	//----- nvinfo : EIATTR_MIN_STACK_SIZE
	.align		4
.L_695:
        /*1050*/ 	.byte	0x04, 0x12
        /*1052*/ 	.short	(.L_697 - .L_696)
	.align		4
.L_696:
        /*1054*/ 	.word	index@(_ZN10layer_norm31ln_parallel_residual_bwd_kernelINS_13Kernel_traitsIfffffjLj1536ELj1ELj1ELj4ELj16ENS_18Kernel_traits_baseILj1536EfffffjLj128EEEEELb0ELb0ELb0EEEvNS_9BwdParamsE)
        /*1058*/ 	.word	0x00000000


	//----- nvinfo : EIATTR_MIN_STACK_SIZE
	.align		4
.L_697:
        /*105c*/ 	.byte	0x04, 0x12
        /*105e*/ 	.short	(.L_699 - .L_698)
	.align		4
.L_698:
        /*1060*/ 	.word	index@(_ZN10layer_norm31ln_parallel_residual_bwd_kernelINS_13Kernel_traitsIfffffjLj1536ELj1ELj1ELj4ELj16ENS_18Kernel_traits_baseILj1536EfffffjLj128EEEEELb0ELb0ELb1EEEvNS_9BwdParamsE)
        /*1064*/ 	.word	0x00000000


	//----- nvinfo : EIATTR_MIN_STACK_SIZE
	.align		4
.L_699:
        /*1068*/ 	.byte	0x04, 0x12
        /*106a*/ 	.short	(.L_701 - .L_700)
	.align		4
.L_700:
        /*106c*/ 	.word	index@(_ZN10layer_norm31ln_parallel_residual_bwd_kernelINS_13Kernel_traitsIfffffjLj1536ELj1ELj1ELj4ELj16ENS_18Kernel_traits_baseILj1536EfffffjLj128EEEEELb0ELb1ELb0EEEvNS_9BwdParamsE)
        /*1070*/ 	.word	0x00000000


	//----- nvinfo : EIATTR_MIN_STACK_SIZE
	.align		4
.L_701:
        /*1074*/ 	.byte	0x04, 0x12
        /*1076*/ 	.short	(.L_703 - .L_702)
	.align		4
.L_702:
        /*1078*/ 	.word	index@(_ZN10layer_norm31ln_parallel_residual_bwd_kernelINS_13Kernel_traitsIfffffjLj1536ELj1ELj1ELj4ELj16ENS_18Kernel_traits_baseILj1536EfffffjLj128EEEEELb0ELb1ELb1EEEvNS_9BwdParamsE)
        /*107c*/ 	.word	0x00000000


	//----- nvinfo : EIATTR_MIN_STACK_SIZE
	.align		4
.L_703:
        /*1080*/ 	.byte	0x04, 0x12
        /*1082*/ 	.short	(.L_705 - .L_704)
	.align		4
.L_704:
        /*1084*/ 	.word	index@(_ZN10layer_norm31ln_parallel_residual_bwd_kernelINS_13Kernel_traitsIfffffjLj1536ELj1ELj1ELj4ELj16ENS_18Kernel_traits_baseILj1536EfffffjLj128EEEEELb1ELb0ELb0EEEvNS_9BwdParamsE)
        /*1088*/ 	.word	0x00000000


	//----- nvinfo : EIATTR_MIN_STACK_SIZE
	.align		4
.L_705:
        /*108c*/ 	.byte	0x04, 0x12
        /*108e*/ 	.short	(.L_707 - .L_706)
	.align		4
.L_706:
        /*1090*/ 	.word	index@(_ZN10layer_norm31ln_parallel_residual_bwd_kernelINS_13Kernel_traitsIfffffjLj1536ELj1ELj1ELj4ELj16ENS_18Kernel_traits_baseILj1536EfffffjLj128EEEEELb1ELb0ELb1EEEvNS_9BwdParamsE)
        /*1094*/ 	.word	0x00000000


	//----- nvinfo : EIATTR_MIN_STACK_SIZE
	.align		4
.L_707:
        /*1098*/ 	.byte	0x04, 0x12
        /*109a*/ 	.short	(.L_709 - .L_708)
	.align		4
.L_708:
        /*109c*/ 	.word	index@(_ZN10layer_norm22ln_bwd_finalize_kernelINS_22Kernel_traits_finalizeILj1536EfffffjLb0ELj1024ELj4ENS_18Kernel_traits_baseILj1536EfffffjLj1024EEEEELb0ELb0EEEvNS_9BwdParamsE)
        /*10a0*/ 	.word	0x00000000


	//----- nvinfo : EIATTR_MIN_STACK_SIZE
	.align		4
.L_709:
        /*10a4*/ 	.byte	0x04, 0x12
        /*10a6*/ 	.short	(.L_711 - .L_710)
	.align		4
.L_710:
        /*10a8*/ 	.word	index@(_ZN10layer_norm40ln_parallel_residual_bwd_finalize_kernelINS_22Kernel_traits_finalizeILj1536EfffffjLb0ELj1024ELj4ENS_18Kernel_traits_baseILj1536EfffffjLj1024EEEEELb0EEEvNS_9BwdParamsE)
        /*10ac*/ 	.word	0x00000000


	//----- nvinfo : EIATTR_MIN_STACK_SIZE
	.align		4
.L_711:
        /*10b0*/ 	.byte	0x04, 0x12
        /*10b2*/ 	.short	(.L_713 - .L_712)
	.align		4
.L_712:
        /*10b4*/ 	.word	index@(_ZN10layer_norm31ln_parallel_residual_bwd_kernelINS_13Kernel_traitsIfffffjLj1536ELj1ELj1ELj4ELj16ENS_18Kernel_traits_baseILj1536EfffffjLj128EEEEELb1ELb1ELb0EEEvNS_9BwdParamsE)
        /*10b8*/ 	.word	0x00000000


	//----- nvinfo : EIATTR_MIN_STACK_SIZE
	.align		4
.L_713:
        /*10bc*/ 	.byte	0x04, 0x12
        /*10be*/ 	.short	(.L_715 - .L_714)
	.align		4
.L_714:
        /*10c0*/ 	.word	index@(_ZN10layer_norm22ln_bwd_finalize_kernelINS_22Kernel_traits_finalizeILj1536EfffffjLb0ELj1024ELj4ENS_18Kernel_traits_baseILj1536EfffffjLj1024EEEEELb0ELb1EEEvNS_9BwdParamsE)
        /*10c4*/ 	.word	0x00000000


	//----- nvinfo : EIATTR_MIN_STACK_SIZE
	.align		4
.L_715:
        /*10c8*/ 	.byte	0x04, 0x12
        /*10ca*/ 	.short	(.L_717 - .L_716)
	.align		4
.L_716:
        /*10cc*/ 	.word	index@(_ZN10layer_norm40ln_parallel_residual_bwd_finalize_kernelINS_22Kernel_traits_finalizeILj1536EfffffjLb0ELj1024ELj4ENS_18Kernel_traits_baseILj1536EfffffjLj1024EEEEELb1EEEvNS_9BwdParamsE)
        /*10d0*/ 	.word	0x00000000


	//----- nvinfo : EIATTR_MIN_STACK_SIZE
	.align		4
.L_717:
        /*10d4*/ 	.byte	0x04, 0x12
        /*10d6*/ 	.short	(.L_719 - .L_718)
	.align		4
.L_718:
        /*10d8*/ 	.word	index@(_ZN10layer_norm31ln_parallel_residual_bwd_kernelINS_13Kernel_traitsIfffffjLj1536ELj1ELj1ELj4ELj16ENS_18Kernel_traits_baseILj1536EfffffjLj128EEEEELb1ELb1ELb1EEEvNS_9BwdParamsE)
        /*10dc*/ 	.word	0x00000000
.L_719:


//--------------------- .nv.compat                --------------------------
	.section	.nv.compat,"",@"SHT_CUDA_COMPAT_INFO"
	.align	4
        /*0000*/ 	.byte	0x02, 0x09, 0x01, 0x00, 0x02, 0x02, 0x01, 0x00, 0x02, 0x05, 0x05, 0x00, 0x03, 0x07, 0x01, 0x01
        /*0010*/ 	.byte	0x02, 0x03, 0x00, 0x00, 0x02, 0x06, 0x01, 0x00, 0x04, 0x0b, 0x08, 0x00, 0x09, 0x00, 0x00, 0x00
        /*0020*/ 	.byte	0x00, 0x00, 0x00, 0x00


//--------------------- .nv.info._ZN10layer_norm31ln_parallel_residual_bwd_kernelINS_13Kernel_traitsI13__nv_bfloat16S2_S2_S2_fjLj1536ELj1ELj1ELj4ELj8ENS_18Kernel_traits_baseILj1536ES2_S2_S2_S2_fjLj128EEEEELb0ELb0ELb0EEEvNS_9BwdParamsE --------------------------
	.section	.nv.info._ZN10layer_norm31ln_parallel_residual_bwd_kernelINS_13Kernel_traitsI13__nv_bfloat16S2_S2_S2_fjLj1536ELj1ELj1ELj4ELj8ENS_18Kernel_traits_baseILj1536ES2_S2_S2_S2_fjLj128EEEEELb0ELb0ELb0EEEvNS_9BwdParamsE,"",@"SHT_CUDA_INFO"
	.sectionflags	@""
	.align	4


	//----- nvinfo : EIATTR_CUDA_API_VERSION
	.align		4
        /*0000*/ 	.byte	0x04, 0x37
        /*0002*/ 	.short	(.L_721 - .L_720)
.L_720:
        /*0004*/ 	.word	0x00000082


	//----- nvinfo : EIATTR_KPARAM_INFO
	.align		4
.L_721:
        /*0008*/ 	.byte	0x04, 0x17
        /*000a*/ 	.short	(.L_723 - .L_722)
.L_722:
        /*000c*/ 	.word	0x00000000
        /*0010*/ 	.short	0x0000
        /*0012*/ 	.short	0x0000
        /*0014*/ 	.byte	0x00, 0xf0, 0xa1, 0x04


	//----- nvinfo : EIATTR_SPARSE_MMA_MASK
	.align		4
.L_723:
        /*0018*/ 	.byte	0x03, 0x50
        /*001a*/ 	.short	0x0000


	//----- nvinfo : EIATTR_MAXREG_COUNT
	.align		4
        /*001c*/ 	.byte	0x03, 0x1b
        /*001e*/ 	.short	0x00ff


	//----- nvinfo : EIATTR_NUM_BARRIERS
	.align		4
        /*0020*/ 	.byte	0x02, 0x4c
        /*0022*/ 	.byte	0x01
	.zero		1


	//----- nvinfo : EIATTR_MERCURY_ISA_VERSION
	.align		4
        /*0024*/ 	.byte	0x03, 0x5f
        /*0026*/ 	.short	0x0101


	//----- nvinfo : EIATTR_COOP_GROUP_MASK_REGIDS
	.align		4
        /*0028*/ 	.byte	0x04, 0x29
        /*002a*/ 	.short	(.L_725 - .L_724)


	//   ....[0]....
.L_724:
        /*002c*/ 	.word	0xffffffff


	//   ....[1]....
        /*0030*/ 	.word	0xffffffff


	//   ....[2]....
        /*0034*/ 	.word	0xffffffff


	//   ....[3]....
        /*0038*/ 	.word	0xffffffff


	//   ....[4]....
        /*003c*/ 	.word	0xffffffff


	//   ....[5]....
        /*0040*/ 	.word	0xffffffff


	//   ....[6]....
        /*0044*/ 	.word	0xffffffff


	//   ....[7]....
        /*0048*/ 	.word	0xffffffff


	//   ....[8]....
        /*004c*/ 	.word	0xffffffff


	//   ....[9]....
        /*0050*/ 	.word	0xffffffff


	//----- nvinfo : EIATTR_COOP_GROUP_INSTR_OFFSETS
	.align		4
.L_725:
        /*0054*/ 	.byte	0x04, 0x28
        /*0056*/ 	.short	(.L_727 - .L_726)


	//   ....[0]....
.L_726:
        /*0058*/ 	.word	0x00001950


	//   ....[1]....
        /*005c*/ 	.word	0x00001970


	//   ....[2]....
        /*0060*/ 	.word	0x000019b0


	//   ....[3]....
        /*0064*/ 	.word	0x000019c0


	//   ....[4]....
        /*0068*/ 	.word	0x00001a00


	//   ....[5]....
        /*006c*/ 	.word	0x00001a10


	//   ....[6]....
        /*0070*/ 	.word	0x00001a40


	//   ....[7]....
        /*0074*/ 	.word	0x00001a50


	//   ....[8]....
        /*0078*/ 	.word	0x00001a80


	//   ....[9]....
        /*007c*/ 	.word	0x00001a90


	//----- nvinfo : EIATTR_VRC_CTA_INIT_COUNT
	.align		4
.L_727:
        /*0080*/ 	.byte	0x02, 0x4a
	.zero		1
	.zero		1


	//----- nvinfo : EIATTR_EXIT_INSTR_OFFSETS
	.align		4
        /*0084*/ 	.byte	0x04, 0x1c
        /*0086*/ 	.short	(.L_729 - .L_728)


	//   ....[0]....
.L_728:
        /*0088*/ 	.word	0x00005110


	//   ....[1]....
        /*008c*/ 	.word	0x000051e0


	//----- nvinfo : EIATTR_MAX_THREADS
	.align		4
.L_729:
        /*0090*/ 	.byte	0x04, 0x05
        /*0092*/ 	.short	(.L_731 - .L_730)
.L_730:
        /*0094*/ 	.word	0x00000080
        /*0098*/ 	.word	0x00000001
        /*009c*/ 	.word	0x00000001


	//----- nvinfo : EIATTR_CRS_STACK_SIZE
	.align		4
.L_731:
        /*00a0*/ 	.byte	0x04, 0x1e
        /*00a2*/ 	.short	(.L_733 - .L_732)
.L_732:
        /*00a4*/ 	.word	0x00000000


	//----- nvinfo : EIATTR_CBANK_PARAM_SIZE
	.align		4
.L_733:
        /*00a8*/ 	.byte	0x03, 0x19
        /*00aa*/ 	.short	0x0128


	//----- nvinfo : EIATTR_PARAM_CBANK
	.align		4
        /*00ac*/ 	.byte	0x04, 0x0a
        /*00ae*/ 	.short	(.L_735 - .L_734)
	.align		4
.L_734:
        /*00b0*/ 	.word	index@(.nv.constant0._ZN10layer_norm31ln_parallel_residual_bwd_kernelINS_13Kernel_traitsI13__nv_bfloat16S2_S2_S2_fjLj1536ELj1ELj1ELj4ELj8ENS_18Kernel_traits_baseILj1536ES2_S2_S2_S2_fjLj128EEEEELb0ELb0ELb0EEEvNS_9BwdParamsE)
        /*00b4*/ 	.short	0x0380
        /*00b6*/ 	.short	0x0128


	//----- nvinfo : EIATTR_SW_WAR
	.align		4
.L_735:
        /*00b8*/ 	.byte	0x04, 0x36
        /*00ba*/ 	.short	(.L_737 - .L_736)
.L_736:
        /*00bc*/ 	.word	0x00000008
.L_737:


//--------------------- .nv.info._ZN10layer_norm31ln_parallel_residual_bwd_kernelINS_13Kernel_traitsI13__nv_bfloat16S2_S2_S2_fjLj1536ELj1ELj1ELj4ELj8ENS_18Kernel_traits_baseILj1536ES2_S2_S2_S2_fjLj128EEEEELb0ELb0ELb1EEEvNS_9BwdParamsE --------------------------
	.section	.nv.info._ZN10layer_norm31ln_parallel_residual_bwd_kernelINS_13Kernel_traitsI13__nv_bfloat16S2_S2_S2_fjLj1536ELj1ELj1ELj4ELj8ENS_18Kernel_traits_baseILj1536ES2_S2_S2_S2_fjLj128EEEEELb0ELb0ELb1EEEvNS_9BwdParamsE,"",@"SHT_CUDA_INFO"
	.sectionflags	@""
	.align	4


	//----- nvinfo : EIATTR_CUDA_API_VERSION
	.align		4
        /*0000*/ 	.byte	0x04, 0x37
        /*0002*/ 	.short	(.L_739 - .L_738)
.L_738:
        /*0004*/ 	.word	0x00000082


	//----- nvinfo : EIATTR_KPARAM_INFO
	.align		4
.L_739:
        /*0008*/ 	.byte	0x04, 0x17
        /*000a*/ 	.short	(.L_741 - .L_740)
.L_740:
        /*000c*/ 	.word	0x00000000
        /*0010*/ 	.short	0x0000
        /*0012*/ 	.short	0x0000
        /*0014*/ 	.byte	0x00, 0xf0, 0xa1, 0x04


	//----- nvinfo : EIATTR_SPARSE_MMA_MASK
	.align		4
.L_741:
        /*0018*/ 	.byte	0x03, 0x50
        /*001a*/ 	.short	0x0000


	//----- nvinfo : EIATTR_MAXREG_COUNT
	.align		4
        /*001c*/ 	.byte	0x03, 0x1b
        /*001e*/ 	.short	0x00ff


	//----- nvinfo : EIATTR_NUM_BARRIERS
	.align		4
        /*0020*/ 	.byte	0x02, 0x4c
        /*0022*/ 	.byte	0x01
	.zero		1


	//----- nvinfo : EIATTR_MERCURY_ISA_VERSION
	.align		4
        /*0024*/ 	.byte	0x03, 0x5f
        /*0026*/ 	.short	0x0101


	//----- nvinfo : EIATTR_COOP_GROUP_MASK_REGIDS
	.align		4
        /*0028*/ 	.byte	0x04, 0x29
        /*002a*/ 	.short	(.L_743 - .L_742)


	//   ....[0]....
.L_742:
        /*002c*/ 	.word	0xffffffff


	//   ....[1]....
        /*0030*/ 	.word	0xffffffff


	//   ....[2]....
        /*0034*/ 	.word	0xffffffff


	//   ....[3]....
        /*0038*/ 	.word	0xffffffff


	//   ....[4]....
        /*003c*/ 	.word	0xffffffff


	//   ....[5]....
        /*0040*/ 	.word	0xffffffff


	//   ....[6]....
        /*0044*/ 	.word	0xffffffff


	//   ....[7]....
        /*0048*/ 	.word	0xffffffff


	//   ....[8]....
        /*004c*/ 	.word	0xffffffff


	//   ....[9]....
        /*0050*/ 	.word	0xffffffff


	//----- nvinfo : EIATTR_COOP_GROUP_INSTR_OFFSETS
	.align		4
.L_743:
        /*0054*/ 	.byte	0x04, 0x28
        /*0056*/ 	.short	(.L_745 - .L_744)


	//   ....[0]....
.L_744:
        /*0058*/ 	.word	0x00001430


	//   ....[1]....
        /*005c*/ 	.word	0x000014e0


	//   ....[2]....
        /*0060*/ 	.word	0x00001500


	//   ....[3]....
        /*0064*/ 	.word	0x00001520


	//   ....[4]....
        /*0068*/ 	.word	0x00001540


	//   ....[5]....
        /*006c*/ 	.word	0x00001560


	//   ....[6]....
        /*0070*/ 	.word	0x00001580


	//   ....[7]....
        /*0074*/ 	.word	0x000015d0


	//   ....[8]....
        /*0078*/ 	.word	0x000015f0


	//   ....[9]....
        /*007c*/ 	.word	0x00001620


	//----- nvinfo : EIATTR_VRC_CTA_INIT_COUNT
	.align		4
.L_745:
        /*0080*/ 	.byte	0x02, 0x4a
	.zero		1
	.zero		1


	//----- nvinfo : EIATTR_EXIT_INSTR_OFFSETS
	.align		4
        /*0084*/ 	.byte	0x04, 0x1c
        /*0086*/ 	.short	(.L_747 - .L_746)


	//   ....[0]....
.L_746:
        /*0088*/ 	.word	0x00004d50


	//----- nvinfo : EIATTR_MAX_THREADS
	.align		4
.L_747:
        /*008c*/ 	.byte	0x04, 0x05
        /*008e*/ 	.short	(.L_749 - .L_748)
.L_748:
        /*0090*/ 	.word	0x00000080
        /*0094*/ 	.word	0x00000001
        /*0098*/ 	.word	0x00000001


	//----- nvinfo : EIATTR_CRS_STACK_SIZE
	.align		4
.L_749:
        /*009c*/ 	.byte	0x04, 0x1e
        /*009e*/ 	.short	(.L_751 - .L_750)
.L_750:
        /*00a0*/ 	.word	0x00000000


	//----- nvinfo : EIATTR_CBANK_PARAM_SIZE
	.align		4
.L_751:
        /*00a4*/ 	.byte	0x03, 0x19
        /*00a6*/ 	.short	0x0128


	//----- nvinfo : EIATTR_PARAM_CBANK
	.align		4
        /*00a8*/ 	.byte	0x04, 0x0a
        /*00aa*/ 	.short	(.L_753 - .L_752)
	.align		4
.L_752:
        /*00ac*/ 	.word	index@(.nv.constant0._ZN10layer_norm31ln_parallel_residual_bwd_kernelINS_13Kernel_traitsI13__nv_bfloat16S2_S2_S2_fjLj1536ELj1ELj1ELj4ELj8ENS_18Kernel_traits_baseILj1536ES2_S2_S2_S2_fjLj128EEEEELb0ELb0ELb1EEEvNS_9BwdParamsE)
        /*00b0*/ 	.short	0x0380
        /*00b2*/ 	.short	0x0128


	//----- nvinfo : EIATTR_SW_WAR
	.align		4
.L_753:
        /*00b4*/ 	.byte	0x04, 0x36
        /*00b6*/ 	.short	(.L_755 - .L_754)
.L_754:
        /*00b8*/ 	.word	0x00000008
.L_755:


//--------------------- .nv.info._ZN10layer_norm31ln_parallel_residual_bwd_kernelINS_13Kernel_traitsI13__nv_bfloat16S2_S2_S2_fjLj1536ELj1ELj1ELj4ELj8ENS_18Kernel_traits_baseILj1536ES2_S2_S2_S2_fjLj128EEEEELb0ELb1ELb0EEEvNS_9BwdParamsE --------------------------
	.section	.nv.info._ZN10layer_norm31ln_parallel_residual_bwd_kernelINS_13Kernel_traitsI13__nv_bfloat16S2_S2_S2_fjLj1536ELj1ELj1ELj4ELj8ENS_18Kernel_traits_baseILj1536ES2_S2_S2_S2_fjLj128EEEEELb0ELb1ELb0EEEvNS_9BwdParamsE,"",@"SHT_CUDA_INFO"
	.sectionflags	@""
	.align	4


	//----- nvinfo : EIATTR_CUDA_API_VERSION
	.align		4
        /*0000*/ 	.byte	0x04, 0x37
        /*0002*/ 	.short	(.L_757 - .L_756)
.L_756:
        /*0004*/ 	.word	0x00000082


	//----- nvinfo : EIATTR_KPARAM_INFO
	.align		4
.L_757:
        /*0008*/ 	.byte	0x04, 0x17
        /*000a*/ 	.short	(.L_759 - .L_758)
.L_758:
        /*000c*/ 	.word	0x00000000
        /*0010*/ 	.short	0x0000
        /*0012*/ 	.short	0x0000
        /*0014*/ 	.byte	0x00, 0xf0, 0xa1, 0x04


	//----- nvinfo : EIATTR_SPARSE_MMA_MASK
	.align		4
.L_759:
        /*0018*/ 	.byte	0x03, 0x50
        /*001a*/ 	.short	0x0000


	//----- nvinfo : EIATTR_MAXREG_COUNT
	.align		4
        /*001c*/ 	.byte	0x03, 0x1b
        /*001e*/ 	.short	0x00ff


	//----- nvinfo : EIATTR_NUM_BARRIERS
	.align		4
        /*0020*/ 	.byte	0x02, 0x4c
        /*0022*/ 	.byte	0x01
	.zero		1


	//----- nvinfo : EIATTR_MERCURY_ISA_VERSION
	.align		4
        /*0024*/ 	.byte	0x03, 0x5f
        /*0026*/ 	.short	0x0101


	//----- nvinfo : EIATTR_COOP_GROUP_MASK_REGIDS
	.align		4
        /*0028*/ 	.byte	0x04, 0x29
        /*002a*/ 	.short	(.L_761 - .L_760)


	//   ....[0]....
.L_760:
        /*002c*/ 	.word	0xffffffff


	//   ....[1]....
        /*0030*/ 	.word	0xffffffff


	//   ....[2]....
        /*0034*/ 	.word	0xffffffff


	//   ....[3]....
        /*0038*/ 	.word	0xffffffff


	//   ....[4]....
        /*003c*/ 	.word	0xffffffff


	//   ....[5]....
        /*0040*/ 	.word	0xffffffff


	//   ....[6]....
        /*0044*/ 	.word	0xffffffff


	//   ....[7]....
        /*0048*/ 	.word	0xffffffff


	//   ....[8]....
        /*004c*/ 	.word	0xffffffff


	//   ....[9]....
        /*0050*/ 	.word	0xffffffff


	//----- nvinfo : EIATTR_COOP_GROUP_INSTR_OFFSETS
	.align		4
.L_761:
        /*0054*/ 	.byte	0x04, 0x28
        /*0056*/ 	.short	(.L_763 - .L_762)


	//   ....[0]....
.L_762:
        /*0058*/ 	.word	0x00001190


	//   ....[1]....
        /*005c*/ 	.word	0x000011b0


	//   ....[2]....
        /*0060*/ 	.word	0x000011f0


	//   ....[3]....
        /*0064*/ 	.word	0x00001200


	//   ....[4]....
        /*0068*/ 	.word	0x00001240


	//   ....[5]....
        /*006c*/ 	.word	0x00001250


	//   ....[6]....
        /*0070*/ 	.word	0x00001280


	//   ....[7]....
        /*0074*/ 	.word	0x00001290


	//   ....[8]....
        /*0078*/ 	.word	0x000012c0


	//   ....[9]....
        /*007c*/ 	.word	0x000012d0


	//----- nvinfo : EIATTR_VRC_CTA_INIT_COUNT
	.align		4
.L_763:
        /*0080*/ 	.byte	0x02, 0x4a
	.zero		1
	.zero		1


	//----- nvinfo : EIATTR_EXIT_INSTR_OFFSETS
	.align		4
        /*0084*/ 	.byte	0x04, 0x1c
        /*0086*/ 	.short	(.L_765 - .L_764)


	//   ....[0]....
.L_764:
        /*0088*/ 	.word	0x00004810


	//   ....[1]....
        /*008c*/ 	.word	0x00004890


	//----- nvinfo : EIATTR_MAX_THREADS
	.align		4
.L_765:
        /*0090*/ 	.byte	0x04, 0x05
        /*0092*/ 	.short	(.L_767 - .L_766)
.L_766:
        /*0094*/ 	.word	0x00000080
        /*0098*/ 	.word	0x00000001
        /*009c*/ 	.word	0x00000001


	//----- nvinfo : EIATTR_CRS_STACK_SIZE
	.align		4
.L_767:
        /*00a0*/ 	.byte	0x04, 0x1e
        /*00a2*/ 	.short	(.L_769 - .L_768)
.L_768:
        /*00a4*/ 	.word	0x00000000


	//----- nvinfo : EIATTR_CBANK_PARAM_SIZE
	.align		4
.L_769:
        /*00a8*/ 	.byte	0x03, 0x19
        /*00aa*/ 	.short	0x0128


	//----- nvinfo : EIATTR_PARAM_CBANK
	.align		4
        /*00ac*/ 	.byte	0x04, 0x0a
        /*00ae*/ 	.short	(.L_771 - .L_770)
	.align		4
.L_770:
        /*00b0*/ 	.word	index@(.nv.constant0._ZN10layer_norm31ln_parallel_residual_bwd_kernelINS_13Kernel_traitsI13__nv_bfloat16S2_S2_S2_fjLj1536ELj1ELj1ELj4ELj8ENS_18Kernel_traits_baseILj1536ES2_S2_S2_S2_fjLj128EEEEELb0ELb1ELb0EEEvNS_9BwdParamsE)
        /*00b4*/ 	.short	0x0380
        /*00b6*/ 	.short	0x0128


	//----- nvinfo : EIATTR_SW_WAR
	.align		4
.L_771:
        /*00b8*/ 	.byte	0x04, 0x36
        /*00ba*/ 	.short	(.L_773 - .L_772)
.L_772:
        /*00bc*/ 	.word	0x00000008
.L_773:


//--------------------- .nv.info._ZN10layer_norm31ln_parallel_residual_bwd_kernelINS_13Kernel_traitsI13__nv_bfloat16S2_S2_S2_fjLj1536ELj1ELj1ELj4ELj8ENS_18Kernel_traits_baseILj1536ES2_S2_S2_S2_fjLj128EEEEELb0ELb1ELb1EEEvNS_9BwdParamsE --------------------------
	.section	.nv.info._ZN10layer_norm31ln_parallel_residual_bwd_kernelINS_13Kernel_traitsI13__nv_bfloat16S2_S2_S2_fjLj1536ELj1ELj1ELj4ELj8ENS_18Kernel_traits_baseILj1536ES2_S2_S2_S2_fjLj128EEEEELb0ELb1ELb1EEEvNS_9BwdParamsE,"",@"SHT_CUDA_INFO"
	.sectionflags	@""
	.align	4


	//----- nvinfo : EIATTR_CUDA_API_VERSION
	.align		4
        /*0000*/ 	.byte	0x04, 0x37
        /*0002*/ 	.short	(.L_775 - .L_774)
.L_774:
        /*0004*/ 	.word	0x00000082


	//----- nvinfo : EIATTR_KPARAM_INFO
	.align		4
.L_775:
        /*0008*/ 	.byte	0x04, 0x17
        /*000a*/ 	.short	(.L_777 - .L_776)
.L_776:
        /*000c*/ 	.word	0x00000000
        /*0010*/ 	.short	0x0000
        /*0012*/ 	.short	0x0000
        /*0014*/ 	.byte	0x00, 0xf0, 0xa1, 0x04


	//----- nvinfo : EIATTR_SPARSE_MMA_MASK
	.align		4
.L_777:
        /*0018*/ 	.byte	0x03, 0x50
        /*001a*/ 	.short	0x0000


	//----- nvinfo : EIATTR_MAXREG_COUNT
	.align		4
        /*001c*/ 	.byte	0x03, 0x1b
        /*001e*/ 	.short	0x00ff


	//----- nvinfo : EIATTR_NUM_BARRIERS
	.align		4
        /*0020*/ 	.byte	0x02, 0x4c
        /*0022*/ 	.byte	0x01
	.zero		1


	//----- nvinfo : EIATTR_MERCURY_ISA_VERSION
	.align		4
        /*0024*/ 	.byte	0x03, 0x5f
        /*0026*/ 	.short	0x0101


	//----- nvinfo : EIATTR_COOP_GROUP_MASK_REGIDS
	.align		4
        /*0028*/ 	.byte	0x04, 0x29
        /*002a*/ 	.short	(.L_779 - .L_778)


	//   ....[0]....
.L_778:
        /*002c*/ 	.word	0xffffffff


	//   ....[1]....
        /*0030*/ 	.word	0xffffffff


	//   ....[2]....
        /*0034*/ 	.word	0xffffffff


	//   ....[3]....
        /*0038*/ 	.word	0xffffffff


	//   ....[4]....
        /*003c*/ 	.word	0xffffffff


	//   ....[5]....
        /*0040*/ 	.word	0xffffffff


	//   ....[6]....
        /*0044*/ 	.word	0xffffffff


	//   ....[7]....
        /*0048*/ 	.word	0xffffffff


	//   ....[8]....
        /*004c*/ 	.word	0xffffffff


	//   ....[9]....
        /*0050*/ 	.word	0xffffffff


	//----- nvinfo : EIATTR_COOP_GROUP_INSTR_OFFSETS
	.align		4
.L_779:
        /*0054*/ 	.byte	0x04, 0x28
        /*0056*/ 	.short	(.L_781 - .L_780)


	//   ....[0]....
.L_780:
        /*0058*/ 	.word	0x000015c0


	//   ....[1]....
        /*005c*/ 	.word	0x000015f0


	//   ....[2]....
        /*0060*/ 	.word	0x00001620


	//   ....[3]....
        /*0064*/ 	.word	0x00001630


	//   ....[4]....
        /*0068*/ 	.word	0x00001660


	//   ....[5]....
        /*006c*/ 	.word	0x00001670


	//   ....[6]....
        /*0070*/ 	.word	0x000016a0


	//   ....[7]....
        /*0074*/ 	.word	0x000016b0


	//   ....[8]....
        /*0078*/ 	.word	0x000016e0


	//   ....[9]....
        /*007c*/ 	.word	0x000016f0


	//----- nvinfo : EIATTR_VRC_CTA_INIT_COUNT
	.align		4
.L_781:
        /*0080*/ 	.byte	0x02, 0x4a
	.zero		1
	.zero		1


	//----- nvinfo : EIATTR_EXIT_INSTR_OFFSETS
	.align		4
        /*0084*/ 	.byte	0x04, 0x1c
        /*0086*/ 	.short	(.L_783 - .L_782)


	//   ....[0]....
.L_782:
        /*0088*/ 	.word	0x00004c70


	//----- nvinfo : EIATTR_MAX_THREADS
	.align		4
.L_783:
        /*008c*/ 	.byte	0x04, 0x05
        /*008e*/ 	.short	(.L_785 - .L_784)
.L_784:
        /*0090*/ 	.word	0x00000080
        /*0094*/ 	.word	0x00000001
        /*0098*/ 	.word	0x00000001


	//----- nvinfo : EIATTR_CRS_STACK_SIZE
	.align		4
.L_785:
        /*009c*/ 	.byte	0x04, 0x1e
        /*009e*/ 	.short	(.L_787 - .L_786)
.L_786:
        /*00a0*/ 	.word	0x00000000


	//----- nvinfo : EIATTR_CBANK_PARAM_SIZE
	.align		4
.L_787:
        /*00a4*/ 	.byte	0x03, 0x19
        /*00a6*/ 	.short	0x0128


	//----- nvinfo : EIATTR_PARAM_CBANK
	.align		4
        /*00a8*/ 	.byte	0x04, 0x0a
        /*00aa*/ 	.short	(.L_789 - .L_788)
	.align		4
.L_788:
        /*00ac*/ 	.word	index@(.nv.constant0._ZN10layer_norm31ln_parallel_residual_bwd_kernelINS_13Kernel_traitsI13__nv_bfloat16S2_S2_S2_fjLj1536ELj1ELj1ELj4ELj8ENS_18Kernel_traits_baseILj1536ES2_S2_S2_S2_fjLj128EEEEELb0ELb1ELb1EEEvNS_9BwdParamsE)
        /*00b0*/ 	.short	0x0380
        /*00b2*/ 	.short	0x0128


	//----- nvinfo : EIATTR_SW_WAR
	.align		4
.L_789:
        /*00b4*/ 	.byte	0x04, 0x36
        /*00b6*/ 	.short	(.L_791 - .L_790)
.L_790:
        /*00b8*/ 	.word	0x00000008
.L_791:


//--------------------- .nv.info._ZN10layer_norm31ln_parallel_residual_bwd_kernelINS_13Kernel_traitsI13__nv_bfloat16S2_S2_S2_fjLj1536ELj1ELj1ELj4ELj8ENS_18Kernel_traits_baseILj1536ES2_S2_S2_S2_fjLj128EEEEELb1ELb0ELb0EEEvNS_9BwdParamsE --------------------------
	.section	.nv.info._ZN10layer_norm31ln_parallel_residual_bwd_kernelINS_13Kernel_traitsI13__nv_bfloat16S2_S2_S2_fjLj1536ELj1ELj1ELj4ELj8ENS_18Kernel_traits_baseILj1536ES2_S2_S2_S2_fjLj128EEEEELb1ELb0ELb0EEEvNS_9BwdParamsE,"",@"SHT_CUDA_INFO"
	.sectionflags	@""
	.align	4


	//----- nvinfo : EIATTR_CUDA_API_VERSION
	.align		4
        /*0000*/ 	.byte	0x04, 0x37
        /*0002*/ 	.short	(.L_793 - .L_792)
.L_792:
        /*0004*/ 	.word	0x00000082


	//----- nvinfo : EIATTR_KPARAM_INFO
	.align		4
.L_793:
        /*0008*/ 	.byte	0x04, 0x17
        /*000a*/ 	.short	(.L_795 - .L_794)
.L_794:
        /*000c*/ 	.word	0x00000000
        /*0010*/ 	.short	0x0000
        /*0012*/ 	.short	0x0000
        /*0014*/ 	.byte	0x00, 0xf0, 0xa1, 0x04


	//----- nvinfo : EIATTR_SPARSE_MMA_MASK
	.align		4
.L_795:
        /*0018*/ 	.byte	0x03, 0x50
        /*001a*/ 	.short	0x0000


	//----- nvinfo : EIATTR_MAXREG_COUNT
	.align		4
        /*001c*/ 	.byte	0x03, 0x1b
        /*001e*/ 	.short	0x00ff


	//----- nvinfo : EIATTR_NUM_BARRIERS
	.align		4
        /*0020*/ 	.byte	0x02, 0x4c
        /*0022*/ 	.byte	0x01
	.zero		1


	//----- nvinfo : EIATTR_MERCURY_ISA_VERSION
	.align		4
        /*0024*/ 	.byte	0x03, 0x5f
        /*0026*/ 	.short	0x0101


	//----- nvinfo : EIATTR_COOP_GROUP_MASK_REGIDS
	.align		4
        /*0028*/ 	.byte	0x04, 0x29
        /*002a*/ 	.short	(.L_797 - .L_796)


	//   ....[0]....
.L_796:
        /*002c*/ 	.word	0xffffffff


	//   ....[1]....
        /*0030*/ 	.word	0xffffffff


	//   ....[2]....
        /*0034*/ 	.word	0xffffffff


	//   ....[3]....
        /*0038*/ 	.word	0xffffffff


	//   ....[4]....
        /*003c*/ 	.word	0xffffffff


	//   ....[5]....
        /*0040*/ 	.word	0xffffffff


	//   ....[6]....
        /*0044*/ 	.word	0xffffffff


	//   ....[7]....
        /*0048*/ 	.word	0xffffffff


	//   ....[8]....
        /*004c*/ 	.word	0xffffffff


	//   ....[9]....
        /*0050*/ 	.word	0xffffffff


	//----- nvinfo : EIATTR_COOP_GROUP_INSTR_OFFSETS
	.align		4
.L_797:
        /*0054*/ 	.byte	0x04, 0x28
        /*0056*/ 	.short	(.L_799 - .L_798)


	//   ....[0]....
.L_798:
        /*0058*/ 	.word	0x00001af0


	//   ....[1]....
        /*005c*/ 	.word	0x00001b20


	//   ....[2]....
        /*0060*/ 	.word	0x00001b50


	//   ....[3]....
        /*0064*/ 	.word	0x00001b60


	//   ....[4]....
        /*0068*/ 	.word	0x00001b90


	//   ....[5]....
        /*006c*/ 	.word	0x00001ba0


	//   ....[6]....
        /*0070*/ 	.word	0x00001bd0


	//   ....[7]....
        /*0074*/ 	.word	0x00001be0


	//   ....[8]....
        /*0078*/ 	.word	0x00001c10


	//   ....[9]....
        /*007c*/ 	.word	0x00001c20


	//----- nvinfo : EIATTR_VRC_CTA_INIT_COUNT
	.align		4
.L_799:
        /*0080*/ 	.byte	0x02, 0x4a
	.zero		1
	.zero		1


	//----- nvinfo : EIATTR_EXIT_INSTR_OFFSETS
	.align		4
        /*0084*/ 	.byte	0x04, 0x1c
        /*0086*/ 	.short	(.L_801 - .L_800)


	//   ....[0]....
.L_800:
        /*0088*/ 	.word	0x00006da0


	//   ....[1]....
        /*008c*/ 	.word	0x00006e70


	//----- nvinfo : EIATTR_MAX_THREADS
	.align		4
.L_801:
        /*0090*/ 	.byte	0x04, 0x05
        /*0092*/ 	.short	(.L_803 - .L_802)
.L_802:
        /*0094*/ 	.word	0x00000080
        /*0098*/ 	.word	0x00000001
        /*009c*/ 	.word	0x00000001


	//----- nvinfo : EIATTR_CRS_STACK_SIZE
	.align		4
.L_803:
        /*00a0*/ 	.byte	0x04, 0x1e
        /*00a2*/ 	.short	(.L_805 - .L_804)
.L_804:
        /*00a4*/ 	.word	0x00000000


	//----- nvinfo : EIATTR_CBANK_PARAM_SIZE
	.align		4
.L_805:
        /*00a8*/ 	.byte	0x03, 0x19
        /*00aa*/ 	.short	0x0128


	//----- nvinfo : EIATTR_PARAM_CBANK
	.align		4
        /*00ac*/ 	.byte	0x04, 0x0a
        /*00ae*/ 	.short	(.L_807 - .L_806)
	.align		4
.L_806:
        /*00b0*/ 	.word	index@(.nv.constant0._ZN10layer_norm31ln_parallel_residual_bwd_kernelINS_13Kernel_traitsI13__nv_bfloat16S2_S2_S2_fjLj1536ELj1ELj1ELj4ELj8ENS_18Kernel_traits_baseILj1536ES2_S2_S2_S2_fjLj128EEEEELb1ELb0ELb0EEEvNS_9BwdParamsE)
        /*00b4*/ 	.short	0x0380
        /*00b6*/ 	.short	0x0128


	//----- nvinfo : EIATTR_SW_WAR
	.align		4
.L_807:
        /*00b8*/ 	.byte	0x04, 0x36
        /*00ba*/ 	.short	(.L_809 - .L_808)
.L_808:
        /*00bc*/ 	.word	0x00000008
.L_809:


//--------------------- .nv.info._ZN10layer_norm31ln_parallel_residual_bwd_kernelINS_13Kernel_traitsI13__nv_bfloat16S2_S2_S2_fjLj1536ELj1ELj1ELj4ELj8ENS_18Kernel_traits_baseILj1536ES2_S2_S2_S2_fjLj128EEEEELb1ELb0ELb1EEEvNS_9BwdParamsE --------------------------
	.section	.nv.info._ZN10layer_norm31ln_parallel_residual_bwd_kernelINS_13Kernel_traitsI13__nv_bfloat16S2_S2_S2_fjLj1536ELj1ELj1ELj4ELj8ENS_18Kernel_traits_baseILj1536ES2_S2_S2_S2_fjLj128EEEEELb1ELb0ELb1EEEvNS_9BwdParamsE,"",@"SHT_CUDA_INFO"
	.sectionflags	@""
	.align	4


	//----- nvinfo : EIATTR_CUDA_API_VERSION
	.align		4
        /*0000*/ 	.byte	0x04, 0x37
        /*0002*/ 	.short	(.L_811 - .L_810)
.L_810:
        /*0004*/ 	.word	0x00000082


	//----- nvinfo : EIATTR_KPARAM_INFO
	.align		4
.L_811:
        /*0008*/ 	.byte	0x04, 0x17
        /*000a*/ 	.short	(.L_813 - .L_812)
.L_812:
        /*000c*/ 	.word	0x00000000
        /*0010*/ 	.short	0x0000
        /*0012*/ 	.short	0x0000
        /*0014*/ 	.byte	0x00, 0xf0, 0xa1, 0x04


	//----- nvinfo : EIATTR_SPARSE_MMA_MASK
	.align		4
.L_813:
        /*0018*/ 	.byte	0x03, 0x50
        /*001a*/ 	.short	0x0000


	//----- nvinfo : EIATTR_MAXREG_COUNT
	.align		4
        /*001c*/ 	.byte	0x03, 0x1b
        /*001e*/ 	.short	0x00ff


	//----- nvinfo : EIATTR_NUM_BARRIERS
	.align		4
        /*0020*/ 	.byte	0x02, 0x4c
        /*0022*/ 	.byte	0x01
	.zero		1


	//----- nvinfo : EIATTR_MERCURY_ISA_VERSION
	.align		4
        /*0024*/ 	.byte	0x03, 0x5f
        /*0026*/ 	.short	0x0101


	//----- nvinfo : EIATTR_COOP_GROUP_MASK_REGIDS
	.align		4
        /*0028*/ 	.byte	0x04, 0x29
        /*002a*/ 	.short	(.L_815 - .L_814)


	//   ....[0]....
.L_814:
        /*002c*/ 	.word	0xffffffff


	//   ....[1]....
        /*0030*/ 	.word	0xffffffff


	//   ....[2]....
        /*0034*/ 	.word	0xffffffff


	//   ....[3]....
        /*0038*/ 	.word	0xffffffff


	//   ....[4]....
        /*003c*/ 	.word	0xffffffff


	//   ....[5]....
        /*0040*/ 	.word	0xffffffff


	//   ....[6]....
        /*0044*/ 	.word	0xffffffff


	//   ....[7]....
        /*0048*/ 	.word	0xffffffff


	//   ....[8]....
        /*004c*/ 	.word	0xffffffff


	//   ....[9]....
        /*0050*/ 	.word	0xffffffff


	//----- nvinfo : EIATTR_COOP_GROUP_INSTR_OFFSETS
	.align		4
.L_815:
        /*0054*/ 	.byte	0x04, 0x28
        /*0056*/ 	.short	(.L_817 - .L_816)


	//   ....[0]....
.L_816:
        /*0058*/ 	.word	0x000014a0


	//   ....[1]....
        /*005c*/ 	.word	0x000014b0


	//   ....[2]....
        /*0060*/ 	.word	0x000014e0


	//   ....[3]....
        /*0064*/ 	.word	0x000014f0


	//   ....[4]....
        /*0068*/ 	.word	0x00001520


	//   ....[5]....
        /*006c*/ 	.word	0x00001530


	//   ....[6]....
        /*0070*/ 	.word	0x00001570


	//   ....[7]....
        /*0074*/ 	.word	0x00001580


	//   ....[8]....
        /*0078*/ 	.word	0x000015f0


	//   ....[9]....
        /*007c*/ 	.word	0x00001610


	//----- nvinfo : EIATTR_VRC_CTA_INIT_COUNT
	.align		4
.L_817:
        /*0080*/ 	.byte	0x02, 0x4a
	.zero		1
	.zero		1


	//----- nvinfo : EIATTR_EXIT_INSTR_OFFSETS
	.align		4
        /*0084*/ 	.byte	0x04, 0x1c
        /*0086*/ 	.short	(.L_819 - .L_818)


	//   ....[0]....
.L_818:
        /*0088*/ 	.word	0x000068f0


	//----- nvinfo : EIATTR_MAX_THREADS
	.align		4
.L_819:
        /*008c*/ 	.byte	0x04, 0x05
        /*008e*/ 	.short	(.L_821 - .L_820)
.L_820:
        /*0090*/ 	.word	0x00000080
        /*0094*/ 	.word	0x00000001
        /*0098*/ 	.word	0x00000001


	//----- nvinfo : EIATTR_CBANK_PARAM_SIZE
	.align		4
.L_821:
        /*009c*/ 	.byte	0x03, 0x19
        /*009e*/ 	.short	0x0128


	//----- nvinfo : EIATTR_PARAM_CBANK
	.align		4
        /*00a0*/ 	.byte	0x04, 0x0a
        /*00a2*/ 	.short	(.L_823 - .L_822)
	.align		4
.L_822:
        /*00a4*/ 	.word	index@(.nv.constant0._ZN10layer_norm31ln_parallel_residual_bwd_kernelINS_13Kernel_traitsI13__nv_bfloat16S2_S2_S2_fjLj1536ELj1ELj1ELj4ELj8ENS_18Kernel_traits_baseILj1536ES2_S2_S2_S2_fjLj128EEEEELb1ELb0ELb1EEEvNS_9BwdParamsE)
        /*00a8*/ 	.short	0x0380
        /*00aa*/ 	.short	0x0128


	//----- nvinfo : EIATTR_SW_WAR
	.align		4
.L_823:
        /*00ac*/ 	.byte	0x04, 0x36
        /*00ae*/ 	.short	(.L_825 - .L_824)
.L_824:
        /*00b0*/ 	.word	0x00000008
.L_825:


//--------------------- .nv.info._ZN10layer_norm22ln_bwd_finalize_kernelINS_22Kernel_traits_finalizeILj1536E13__nv_bfloat16S2_S2_S2_fjLb0ELj1024ELj4ENS_18Kernel_traits_baseILj1536ES2_S2_S2_S2_fjLj1024EEEEELb0ELb0EEEvNS_9BwdParamsE --------------------------
	.section	.nv.info._ZN10layer_norm22ln_bwd_finalize_kernelINS_22Kernel_traits_finalizeILj1536E13__nv_bfloat16S2_S2_S2_fjLb0ELj1024ELj4ENS_18Kernel_traits_baseILj1536ES2_S2_S2_S2_fjLj1024EEEEELb0ELb0EEEvNS_9BwdParamsE,"",@"SHT_CUDA_INFO"
	.sectionflags	@""
	.align	4


	//----- nvinfo : EIATTR_CUDA_API_VERSION
	.align		4
        /*0000*/ 	.byte	0x04, 0x37
        /*0002*/ 	.short	(.L_827 - .L_826)
.L_826:
        /*0004*/ 	.word	0x00000082


	//----- nvinfo : EIATTR_KPARAM_INFO
	.align		4
.L_827:
        /*0008*/ 	.byte	0x04, 0x17
        /*000a*/ 	.short	(.L_829 - .L_828)
.L_828:
        /*000c*/ 	.word	0x00000000
        /*0010*/ 	.short	0x0000
        /*0012*/ 	.short	0x0000
        /*0014*/ 	.byte	0x00, 0xf0, 0xa1, 0x04


	//----- nvinfo : EIATTR_SPARSE_MMA_MASK
	.align		4
.L_829:
        /*0018*/ 	.byte	0x03, 0x50
        /*001a*/ 	.short	0x0000


	//----- nvinfo : EIATTR_MAXREG_COUNT
	.align		4
        /*001c*/ 	.byte	0x03, 0x1b
        /*001e*/ 	.short	0x0040


	//----- nvinfo : EIATTR_NUM_BARRIERS
	.align		4
        /*0020*/ 	.byte	0x02, 0x4c
        /*0022*/ 	.byte	0x01
	.zero		1


	//----- nvinfo : EIATTR_MERCURY_ISA_VERSION
	.align		4
        /*0024*/ 	.byte	0x03, 0x5f
        /*0026*/ 	.short	0x0101


	//----- nvinfo : EIATTR_COOP_GROUP_MASK_REGIDS
	.align		4
        /*0028*/ 	.byte	0x04, 0x29
        /*002a*/ 	.short	(.L_831 - .L_830)


	//   ....[0]....
.L_830:
        /*002c*/ 	.word	0xffffffff


	//   ....[1]....
        /*0030*/ 	.word	0xffffffff


	//   ....[2]....
        /*0034*/ 	.word	0xffffffff


	//   ....[3]....
        /*0038*/ 	.word	0xffffffff


	//   ....[4]....
        /*003c*/ 	.word	0xffffffff


	//   ....[5]....
        /*0040*/ 	.word	0xffffffff


	//   ....[6]....
        /*0044*/ 	.word	0xffffffff


	//   ....[7]....
        /*0048*/ 	.word	0xffffffff


	//   ....[8]....
        /*004c*/ 	.word	0xffffffff


	//   ....[9]....
        /*0050*/ 	.word	0xffffffff


	//----- nvinfo : EIATTR_COOP_GROUP_INSTR_OFFSETS
	.align		4
.L_831:
        /*0054*/ 	.byte	0x04, 0x28
        /*0056*/ 	.short	(.L_833 - .L_832)


	//   ....[0]....
.L_832:
        /*0058*/ 	.word	0x00001540


	//   ....[1]....
        /*005c*/ 	.word	0x00001550


	//   ....[2]....
        /*0060*/ 	.word	0x00001580


	//   ....[3]....
        /*0064*/ 	.word	0x00001590


	//   ....[4]....
        /*0068*/ 	.word	0x000015c0


	//   ....[5]....
        /*006c*/ 	.word	0x000015d0


	//   ....[6]....
        /*0070*/ 	.word	0x00001610


	//   ....[7]....
        /*0074*/ 	.word	0x00001630


	//   ....[8]....
        /*0078*/ 	.word	0x00001680


	//   ....[9]....
        /*007c*/ 	.word	0x00001690


	//----- nvinfo : EIATTR_VRC_CTA_INIT_COUNT
	.align		4
.L_833:
        /*0080*/ 	.byte	0x02, 0x4a
	.zero		1
	.zero		1


	//----- nvinfo : EIATTR_EXIT_INSTR_OFFSETS
	.align		4
        /*0084*/ 	.byte	0x04, 0x1c
        /*0086*/ 	.short	(.L_835 - .L_834)


	//   ....[0]....
.L_834:
        /*0088*/ 	.word	0x00000060


	//   ....[1]....
        /*008c*/ 	.word	0x000016f0


	//   ....[2]....
        /*0090*/ 	.word	0x00001720


	//   ....[3]....
        /*0094*/ 	.word	0x000017e0


	//----- nvinfo : EIATTR_MAX_THREADS
	.align		4
.L_835:
        /*0098*/ 	.byte	0x04, 0x05
        /*009a*/ 	.short	(.L_837 - .L_836)
.L_836:
        /*009c*/ 	.word	0x00000400
        /*00a0*/ 	.word	0x00000001
        /*00a4*/ 	.word	0x00000001


	//----- nvinfo : EIATTR_CRS_STACK_SIZE
	.align		4
.L_837:
        /*00a8*/ 	.byte	0x04, 0x1e
        /*00aa*/ 	.short	(.L_839 - .L_838)
.L_838:
        /*00ac*/ 	.word	0x00000000


	//----- nvinfo : EIATTR_CBANK_PARAM_SIZE
	.align		4
.L_839:
        /*00b0*/ 	.byte	0x03, 0x19
        /*00b2*/ 	.short	0x0128


	//----- nvinfo : EIATTR_PARAM_CBANK
	.align		4
        /*00b4*/ 	.byte	0x04, 0x0a
        /*00b6*/ 	.short	(.L_841 - .L_840)
	.align		4
.L_840:
        /*00b8*/ 	.word	index@(.nv.constant0._ZN10layer_norm22ln_bwd_finalize_kernelINS_22Kernel_traits_finalizeILj1536E13__nv_bfloat16S2_S2_S2_fjLb0ELj1024ELj4ENS_18Kernel_traits_baseILj1536ES2_S2_S2_S2_fjLj1024EEEEELb0ELb0EEEvNS_9BwdParamsE)
        /*00bc*/ 	.short	0x0380
        /*00be*/ 	.short	0x0128


	//----- nvinfo : EIATTR_SW_WAR
	.align		4
.L_841:
        /*00c0*/ 	.byte	0x04, 0x36
        /*00c2*/ 	.short	(.L_843 - .L_842)
.L_842:
        /*00c4*/ 	.word	0x00000008
.L_843:


//--------------------- .nv.info._ZN10layer_norm40ln_parallel_residual_bwd_finalize_kernelINS_22Kernel_traits_finalizeILj1536E13__nv_bfloat16S2_S2_S2_fjLb0ELj1024ELj4ENS_18Kernel_traits_baseILj1536ES2_S2_S2_S2_fjLj1024EEEEELb0EEEvNS_9BwdParamsE --------------------------
	.section	.nv.info._ZN10layer_norm40ln_parallel_residual_bwd_finalize_kernelINS_22Kernel_traits_finalizeILj1536E13__nv_bfloat16S2_S2_S2_fjLb0ELj1024ELj4ENS_18Kernel_traits_baseILj1536ES2_S2_S2_S2_fjLj1024EEEEELb0EEEvNS_9BwdParamsE,"",@"SHT_CUDA_INFO"
	.sectionflags	@""
	.align	4


	//----- nvinfo : EIATTR_CUDA_API_VERSION
	.align		4
        /*0000*/ 	.byte	0x04, 0x37
        /*0002*/ 	.short	(.L_845 - .L_844)
.L_844:
        /*0004*/ 	.word	0x00000082


	//----- nvinfo : EIATTR_KPARAM_INFO
	.align		4
.L_845:
        /*0008*/ 	.byte	0x04, 0x17
        /*000a*/ 	.short	(.L_847 - .L_846)
.L_846:
        /*000c*/ 	.word	0x00000000
        /*0010*/ 	.short	0x0000
        /*0012*/ 	.short	0x0000
        /*0014*/ 	.byte	0x00, 0xf0, 0xa1, 0x04


	//----- nvinfo : EIATTR_SPARSE_MMA_MASK
	.align		4
.L_847:
        /*0018*/ 	.byte	0x03, 0x50
        /*001a*/ 	.short	0x0000


	//----- nvinfo : EIATTR_MAXREG_COUNT
	.align		4
        /*001c*/ 	.byte	0x03, 0x1b
        /*001e*/ 	.short	0x0040


	//----- nvinfo : EIATTR_NUM_BARRIERS
	.align		4
        /*0020*/ 	.byte	0x02, 0x4c
        /*0022*/ 	.byte	0x01
	.zero		1


	//----- nvinfo : EIATTR_MERCURY_ISA_VERSION
	.align		4
        /*0024*/ 	.byte	0x03, 0x5f
        /*0026*/ 	.short	0x0101


	//----- nvinfo : EIATTR_COOP_GROUP_MASK_REGIDS
	.align		4
        /*0028*/ 	.byte	0x04, 0x29
        /*002a*/ 	.short	(.L_849 - .L_848)


	//   ....[0]....
.L_848:
        /*002c*/ 	.word	0xffffffff


	//   ....[1]....
        /*0030*/ 	.word	0xffffffff


	//   ....[2]....
        /*0034*/ 	.word	0xffffffff


	//   ....[3]....
        /*0038*/ 	.word	0xffffffff


	//   ....[4]....
        /*003c*/ 	.word	0xffffffff


	//   ....[5]....
        /*0040*/ 	.word	0xffffffff


	//   ....[6]....
        /*0044*/ 	.word	0xffffffff


	//   ....[7]....
        /*0048*/ 	.word	0xffffffff


	//   ....[8]....
        /*004c*/ 	.word	0xffffffff


	//   ....[9]....
        /*0050*/ 	.word	0xffffffff


	//   ....[10]....
        /*0054*/ 	.word	0xffffffff


	//   ....[11]....
        /*0058*/ 	.word	0xffffffff


	//   ....[12]....
        /*005c*/ 	.word	0xffffffff


	//   ....[13]....
        /*0060*/ 	.word	0xffffffff


	//   ....[14]....
        /*0064*/ 	.word	0xffffffff


	//   ....[15]....
        /*0068*/ 	.word	0xffffffff


	//   ....[16]....
        /*006c*/ 	.word	0xffffffff


	//   ....[17]....
        /*0070*/ 	.word	0xffffffff


	//   ....[18]....
        /*0074*/ 	.word	0xffffffff


	//   ....[19]....
        /*0078*/ 	.word	0xffffffff


	//----- nvinfo : EIATTR_COOP_GROUP_INSTR_OFFSETS
	.align		4
.L_849:
        /*007c*/ 	.byte	0x04, 0x28
        /*007e*/ 	.short	(.L_851 - .L_850)


	//   ....[0]....
.L_850:
        /*0080*/ 	.word	0x000013a0


	//   ....[1]....
        /*0084*/ 	.word	0x000013b0


	//   ....[2]....
        /*0088*/ 	.word	0x000013c0


	//   ....[3]....
        /*008c*/ 	.word	0x000013d0


	//   ....[4]....
        /*0090*/ 	.word	0x00001400


	//   ....[5]....
        /*0094*/ 	.word	0x00001430


	//   ....[6]....
        /*0098*/ 	.word	0x00001440


	//   ....[7]....
        /*009c*/ 	.word	0x00001450


	//   ....[8]....
        /*00a0*/ 	.word	0x00001470


	//   ....[9]....
        /*00a4*/ 	.word	0x000014b0


	//   ....[10]....
        /*00a8*/ 	.word	0x000014e0


	//   ....[11]....
        /*00ac*/ 	.word	0x000014f0


	//   ....[12]....
        /*00b0*/ 	.word	0x00001510


	//   ....[13]....
        /*00b4*/ 	.word	0x00001540


	//   ....[14]....
        /*00b8*/ 	.word	0x00001560


	//   ....[15]....
        /*00bc*/ 	.word	0x00001570


	//   ....[16]....
        /*00c0*/ 	.word	0x000015b0


	//   ....[17]....
        /*00c4*/ 	.word	0x000015e0


	//   ....[18]....
        /*00c8*/ 	.word	0x00001600


	//   ....[19]....
        /*00cc*/ 	.word	0x00001610


	//----- nvinfo : EIATTR_VRC_CTA_INIT_COUNT
	.align		4
.L_851:
        /*00d0*/ 	.byte	0x02, 0x4a
	.zero		1
	.zero		1


	//----- nvinfo : EIATTR_EXIT_INSTR_OFFSETS
	.align		4
        /*00d4*/ 	.byte	0x04, 0x1c
        /*00d6*/ 	.short	(.L_853 - .L_852)


	//   ....[0]....
.L_852:
        /*00d8*/ 	.word	0x00000060


	//   ....[1]....
        /*00dc*/ 	.word	0x000016c0


	//   ....[2]....
        /*00e0*/ 	.word	0x000016f0


	//   ....[3]....
        /*00e4*/ 	.word	0x00001850


	//----- nvinfo : EIATTR_MAX_THREADS
	.align		4
.L_853:
        /*00e8*/ 	.byte	0x04, 0x05
        /*00ea*/ 	.short	(.L_855 - .L_854)
.L_854:
        /*00ec*/ 	.word	0x00000400
        /*00f0*/ 	.word	0x00000001
        /*00f4*/ 	.word	0x00000001


	//----- nvinfo : EIATTR_CRS_STACK_SIZE
	.align		4
.L_855:
        /*00f8*/ 	.byte	0x04, 0x1e
        /*00fa*/ 	.short	(.L_857 - .L_856)
.L_856:
        /*00fc*/ 	.word	0x00000000


	//----- nvinfo : EIATTR_CBANK_PARAM_SIZE
	.align		4
.L_857:
        /*0100*/ 	.byte	0x03, 0x19
        /*0102*/ 	.short	0x0128


	//----- nvinfo : EIATTR_PARAM_CBANK
	.align		4
        /*0104*/ 	.byte	0x04, 0x0a
        /*0106*/ 	.short	(.L_859 - .L_858)
	.align		4
.L_858:
        /*0108*/ 	.word	index@(.nv.constant0._ZN10layer_norm40ln_parallel_residual_bwd_finalize_kernelINS_22Kernel_traits_finalizeILj1536E13__nv_bfloat16S2_S2_S2_fjLb0ELj1024ELj4ENS_18Kernel_traits_baseILj1536ES2_S2_S2_S2_fjLj1024EEEEELb0EEEvNS_9BwdParamsE)
        /*010c*/ 	.short	0x0380
        /*010e*/ 	.short	0x0128


	//----- nvinfo : EIATTR_SW_WAR
	.align		4
.L_859:
        /*0110*/ 	.byte	0x04, 0x36
        /*0112*/ 	.short	(.L_861 - .L_860)
.L_860:
        /*0114*/ 	.word	0x00000008
.L_861:


//--------------------- .nv.info._ZN10layer_norm31ln_parallel_residual_bwd_kernelINS_13Kernel_traitsI13__nv_bfloat16S2_S2_S2_fjLj1536ELj1ELj1ELj4ELj8ENS_18Kernel_traits_baseILj1536ES2_S2_S2_S2_fjLj128EEEEELb1ELb1ELb0EEEvNS_9BwdParamsE --------------------------
	.section	.nv.info._ZN10layer_norm31ln_parallel_residual_bwd_kernelINS_13Kernel_traitsI13__nv_bfloat16S2_S2_S2_fjLj1536ELj1ELj1ELj4ELj8ENS_18Kernel_traits_baseILj1536ES2_S2_S2_S2_fjLj128EEEEELb1ELb1ELb0EEEvNS_9BwdParamsE,"",@"SHT_CUDA_INFO"
	.sectionflags	@""
	.align	4


	//----- nvinfo : EIATTR_CUDA_API_VERSION
	.align		4
        /*0000*/ 	.byte	0x04, 0x37
        /*0002*/ 	.short	(.L_863 - .L_862)
.L_862:
        /*0004*/ 	.word	0x00000082


	//----- nvinfo : EIATTR_KPARAM_INFO
	.align		4
.L_863:
        /*0008*/ 	.byte	0x04, 0x17
        /*000a*/ 	.short	(.L_865 - .L_864)
.L_864:
        /*000c*/ 	.word	0x00000000
        /*0010*/ 	.short	0x0000
        /*0012*/ 	.short	0x0000
        /*0014*/ 	.byte	0x00, 0xf0, 0xa1, 0x04


	//----- nvinfo : EIATTR_SPARSE_MMA_MASK
	.align		4
.L_865:
        /*0018*/ 	.byte	0x03, 0x50
        /*001a*/ 	.short	0x0000


	//----- nvinfo : EIATTR_MAXREG_COUNT
	.align		4
        /*001c*/ 	.byte	0x03, 0x1b
        /*001e*/ 	.short	0x00ff


	//----- nvinfo : EIATTR_NUM_BARRIERS
	.align		4
        /*0020*/ 	.byte	0x02, 0x4c
        /*0022*/ 	.byte	0x01
	.zero		1


	//----- nvinfo : EIATTR_MERCURY_ISA_VERSION
	.align		4
        /*0024*/ 	.byte	0x03, 0x5f
        /*0026*/ 	.short	0x0101


	//----- nvinfo : EIATTR_COOP_GROUP_MASK_REGIDS
	.align		4
        /*0028*/ 	.byte	0x04, 0x29
        /*002a*/ 	.short	(.L_867 - .L_866)


	//   ....[0]....
.L_866:
        /*002c*/ 	.word	0xffffffff


	//   ....[1]....
        /*0030*/ 	.word	0xffffffff


	//   ....[2]....
        /*0034*/ 	.word	0xffffffff


	//   ....[3]....
        /*0038*/ 	.word	0xffffffff


	//   ....[4]....
        /*003c*/ 	.word	0xffffffff


	//   ....[5]....
        /*0040*/ 	.word	0xffffffff


	//   ....[6]....
        /*0044*/ 	.word	0xffffffff


	//   ....[7]....
        /*0048*/ 	.word	0xffffffff


	//   ....[8]....
        /*004c*/ 	.word	0xffffffff


	//   ....[9]....
        /*0050*/ 	.word	0xffffffff


	//----- nvinfo : EIATTR_COOP_GROUP_INSTR_OFFSETS
	.align		4
.L_867:
        /*0054*/ 	.byte	0x04, 0x28
        /*0056*/ 	.short	(.L_869 - .L_868)


	//   ....[0]....
.L_868:
        /*0058*/ 	.word	0x00001330


	//   ....[1]....
        /*005c*/ 	.word	0x00001360


	//   ....[2]....
        /*0060*/ 	.word	0x00001390


	//   ....[3]....
        /*0064*/ 	.word	0x000013a0


	//   ....[4]....
        /*0068*/ 	.word	0x000013d0


	//   ....[5]....
        /*006c*/ 	.word	0x000013e0


	//   ....[6]....
        /*0070*/ 	.word	0x00001410


	//   ....[7]....
        /*0074*/ 	.word	0x00001420


	//   ....[8]....
        /*0078*/ 	.word	0x00001450


	//   ....[9]....
        /*007c*/ 	.word	0x00001460


	//----- nvinfo : EIATTR_VRC_CTA_INIT_COUNT
	.align		4
.L_869:
        /*0080*/ 	.byte	0x02, 0x4a
	.zero		1
	.zero		1


	//----- nvinfo : EIATTR_EXIT_INSTR_OFFSETS
	.align		4
        /*0084*/ 	.byte	0x04, 0x1c
        /*0086*/ 	.short	(.L_871 - .L_870)


	//   ....[0]....
.L_870:
        /*0088*/ 	.word	0x00006190


	//   ....[1]....
        /*008c*/ 	.word	0x00006210


	//----- nvinfo : EIATTR_MAX_THREADS
	.align		4
.L_871:
        /*0090*/ 	.byte	0x04, 0x05
        /*0092*/ 	.short	(.L_873 - .L_872)
.L_872:
        /*0094*/ 	.word	0x00000080
        /*0098*/ 	.word	0x00000001
        /*009c*/ 	.word	0x00000001


	//----- nvinfo : EIATTR_CRS_STACK_SIZE
	.align		4
.L_873:
        /*00a0*/ 	.byte	0x04, 0x1e
        /*00a2*/ 	.short	(.L_875 - .L_874)
.L_874:
        /*00a4*/ 	.word	0x00000000


	//----- nvinfo : EIATTR_CBANK_PARAM_SIZE
	.align		4
.L_875:
        /*00a8*/ 	.byte	0x03, 0x19
        /*00aa*/ 	.short	0x0128


	//----- nvinfo : EIATTR_PARAM_CBANK
	.align		4
        /*00ac*/ 	.byte	0x04, 0x0a
        /*00ae*/ 	.short	(.L_877 - .L_876)
	.align		4
.L_876:
        /*00b0*/ 	.word	index@(.nv.constant0._ZN10layer_norm31ln_parallel_residual_bwd_kernelINS_13Kernel_traitsI13__nv_bfloat16S2_S2_S2_fjLj1536ELj1ELj1ELj4ELj8ENS_18Kernel_traits_baseILj1536ES2_S2_S2_S2_fjLj128EEEEELb1ELb1ELb0EEEvNS_9BwdParamsE)
        /*00b4*/ 	.short	0x0380
        /*00b6*/ 	.short	0x0128


	//----- nvinfo : EIATTR_SW_WAR
	.align		4
.L_877:
        /*00b8*/ 	.byte	0x04, 0x36
        /*00ba*/ 	.short	(.L_879 - .L_878)
.L_878:
        /*00bc*/ 	.word	0x00000008
.L_879:


//--------------------- .nv.info._ZN10layer_norm22ln_bwd_finalize_kernelINS_22Kernel_traits_finalizeILj1536E13__nv_bfloat16S2_S2_S2_fjLb0ELj1024ELj4ENS_18Kernel_traits_baseILj1536ES2_S2_S2_S2_fjLj1024EEEEELb0ELb1EEEvNS_9BwdParamsE --------------------------
	.section	.nv.info._ZN10layer_norm22ln_bwd_finalize_kernelINS_22Kernel_traits_finalizeILj1536E13__nv_bfloat16S2_S2_S2_fjLb0ELj1024ELj4ENS_18Kernel_traits_baseILj1536ES2_S2_S2_S2_fjLj1024EEEEELb0ELb1EEEvNS_9BwdParamsE,"",@"SHT_CUDA_INFO"
	.sectionflags	@""
	.align	4


	//----- nvinfo : EIATTR_CUDA_API_VERSION
	.align		4
        /*0000*/ 	.byte	0x04, 0x37
        /*0002*/ 	.short	(.L_881 - .L_880)
.L_880:
        /*0004*/ 	.word	0x00000082


	//----- nvinfo : EIATTR_KPARAM_INFO
	.align		4
.L_881:
        /*0008*/ 	.byte	0x04, 0x17
        /*000a*/ 	.short	(.L_883 - .L_882)
.L_882:
        /*000c*/ 	.word	0x00000000
        /*0010*/ 	.short	0x0000
        /*0012*/ 	.short	0x0000
        /*0014*/ 	.byte	0x00, 0xf0, 0xa1, 0x04


	//----- nvinfo : EIATTR_SPARSE_MMA_MASK
	.align		4
.L_883:
        /*0018*/ 	.byte	0x03, 0x50
        /*001a*/ 	.short	0x0000


	//----- nvinfo : EIATTR_MAXREG_COUNT
	.align		4
        /*001c*/ 	.byte	0x03, 0x1b
        /*001e*/ 	.short	0x0040


	//----- nvinfo : EIATTR_NUM_BARRIERS
	.align		4
        /*0020*/ 	.byte	0x02, 0x4c
        /*0022*/ 	.byte	0x01
	.zero		1


	//----- nvinfo : EIATTR_MERCURY_ISA_VERSION
	.align		4
        /*0024*/ 	.byte	0x03, 0x5f
        /*0026*/ 	.short	0x0101


	//----- nvinfo : EIATTR_COOP_GROUP_MASK_REGIDS
	.align		4
        /*0028*/ 	.byte	0x04, 0x29
        /*002a*/ 	.short	(.L_885 - .L_884)


	//   ....[0]....
.L_884:
        /*002c*/ 	.word	0xffffffff


	//   ....[1]....
        /*0030*/ 	.word	0xffffffff


	//   ....[2]....
        /*0034*/ 	.word	0xffffffff


	//   ....[3]....
        /*0038*/ 	.word	0xffffffff


	//   ....[4]....
        /*003c*/ 	.word	0xffffffff


	//   ....[5]....
        /*0040*/ 	.word	0xffffffff


	//   ....[6]....
        /*0044*/ 	.word	0xffffffff


	//   ....[7]....
        /*0048*/ 	.word	0xffffffff


	//   ....[8]....
        /*004c*/ 	.word	0xffffffff


	//   ....[9]....
        /*0050*/ 	.word	0xffffffff


	//----- nvinfo : EIATTR_COOP_GROUP_INSTR_OFFSETS
	.align		4
.L_885:
        /*0054*/ 	.byte	0x04, 0x28
        /*0056*/ 	.short	(.L_887 - .L_886)


	//   ....[0]....
.L_886:
        /*0058*/ 	.word	0x00001560


	//   ....[1]....
        /*005c*/ 	.word	0x00001570


	//   ....[2]....
        /*0060*/ 	.word	0x000015a0


	//   ....[3]....
        /*0064*/ 	.word	0x000015b0


	//   ....[4]....
        /*0068*/ 	.word	0x000015e0


	//   ....[5]....
        /*006c*/ 	.word	0x000015f0


	//   ....[6]....
        /*0070*/ 	.word	0x00001620


	//   ....[7]....
        /*0074*/ 	.word	0x00001640


	//   ....[8]....
        /*0078*/ 	.word	0x00001670


	//   ....[9]....
        /*007c*/ 	.word	0x00001680


	//----- nvinfo : EIATTR_VRC_CTA_INIT_COUNT
	.align		4
.L_887:
        /*0080*/ 	.byte	0x02, 0x4a
	.zero		1
	.zero		1


	//----- nvinfo : EIATTR_EXIT_INSTR_OFFSETS
	.align		4
        /*0084*/ 	.byte	0x04, 0x1c
        /*0086*/ 	.short	(.L_889 - .L_888)


	//   ....[0]....
.L_888:
        /*0088*/ 	.word	0x00000060


	//   ....[1]....
        /*008c*/ 	.word	0x000016e0


	//   ....[2]....
        /*0090*/ 	.word	0x000017d0


	//----- nvinfo : EIATTR_MAX_THREADS
	.align		4
.L_889:
        /*0094*/ 	.byte	0x04, 0x05
        /*0096*/ 	.short	(.L_891 - .L_890)
.L_890:
        /*0098*/ 	.word	0x00000400
        /*009c*/ 	.word	0x00000001
        /*00a0*/ 	.word	0x00000001


	//----- nvinfo : EIATTR_CRS_STACK_SIZE
	.align		4
.L_891:
        /*00a4*/ 	.byte	0x04, 0x1e
        /*00a6*/ 	.short	(.L_893 - .L_892)
.L_892:
        /*00a8*/ 	.word	0x00000000


	//----- nvinfo : EIATTR_CBANK_PARAM_SIZE
	.align		4
.L_893:
        /*00ac*/ 	.byte	0x03, 0x19
        /*00ae*/ 	.short	0x0128


	//----- nvinfo : EIATTR_PARAM_CBANK
	.align		4
        /*00b0*/ 	.byte	0x04, 0x0a
        /*00b2*/ 	.short	(.L_895 - .L_894)
	.align		4
.L_894:
        /*00b4*/ 	.word	index@(.nv.constant0._ZN10layer_norm22ln_bwd_finalize_kernelINS_22Kernel_traits_finalizeILj1536E13__nv_bfloat16S2_S2_S2_fjLb0ELj1024ELj4ENS_18Kernel_traits_baseILj1536ES2_S2_S2_S2_fjLj1024EEEEELb0ELb1EEEvNS_9BwdParamsE)
        /*00b8*/ 	.short	0x0380
        /*00ba*/ 	.short	0x0128


	//----- nvinfo : EIATTR_SW_WAR
	.align		4
.L_895:
        /*00bc*/ 	.byte	0x04, 0x36
        /*00be*/ 	.short	(.L_897 - .L_896)
.L_896:
        /*00c0*/ 	.word	0x00000008
.L_897:


//--------------------- .nv.info._ZN10layer_norm40ln_parallel_residual_bwd_finalize_kernelINS_22Kernel_traits_finalizeILj1536E13__nv_bfloat16S2_S2_S2_fjLb0ELj1024ELj4ENS_18Kernel_traits_baseILj1536ES2_S2_S2_S2_fjLj1024EEEEELb1EEEvNS_9BwdParamsE --------------------------
	.section	.nv.info._ZN10layer_norm40ln_parallel_residual_bwd_finalize_kernelINS_22Kernel_traits_finalizeILj1536E13__nv_bfloat16S2_S2_S2_fjLb0ELj1024ELj4ENS_18Kernel_traits_baseILj1536ES2_S2_S2_S2_fjLj1024EEEEELb1EEEvNS_9BwdParamsE,"",@"SHT_CUDA_INFO"
	.sectionflags	@""
	.align	4


	//----- nvinfo : EIATTR_CUDA_API_VERSION
	.align		4
        /*0000*/ 	.byte	0x04, 0x37
        /*0002*/ 	.short	(.L_899 - .L_898)
.L_898:
        /*0004*/ 	.word	0x00000082


	//----- nvinfo : EIATTR_KPARAM_INFO
	.align		4
.L_899:
        /*0008*/ 	.byte	0x04, 0x17
        /*000a*/ 	.short	(.L_901 - .L_900)
.L_900:
        /*000c*/ 	.word	0x00000000
        /*0010*/ 	.short	0x0000
        /*0012*/ 	.short	0x0000
        /*0014*/ 	.byte	0x00, 0xf0, 0xa1, 0x04


	//----- nvinfo : EIATTR_SPARSE_MMA_MASK
	.align		4
.L_901:
        /*0018*/ 	.byte	0x03, 0x50
        /*001a*/ 	.short	0x0000


	//----- nvinfo : EIATTR_MAXREG_COUNT
	.align		4
        /*001c*/ 	.byte	0x03, 0x1b
        /*001e*/ 	.short	0x0040


	//----- nvinfo : EIATTR_NUM_BARRIERS
	.align		4
        /*0020*/ 	.byte	0x02, 0x4c
        /*0022*/ 	.byte	0x01
	.zero		1


	//----- nvinfo : EIATTR_MERCURY_ISA_VERSION
	.align		4
        /*0024*/ 	.byte	0x03, 0x5f
        /*0026*/ 	.short	0x0101


	//----- nvinfo : EIATTR_COOP_GROUP_MASK_REGIDS
	.align		4
        /*0028*/ 	.byte	0x04, 0x29
        /*002a*/ 	.short	(.L_903 - .L_902)


	//   ....[0]....
.L_902:
        /*002c*/ 	.word	0xffffffff


	//   ....[1]....
        /*0030*/ 	.word	0xffffffff


	//   ....[2]....
        /*0034*/ 	.word	0xffffffff


	//   ....[3]....
        /*0038*/ 	.word	0xffffffff


	//   ....[4]....
        /*003c*/ 	.word	0xffffffff


	//   ....[5]....
        /*0040*/ 	.word	0xffffffff


	//   ....[6]....
        /*0044*/ 	.word	0xffffffff


	//   ....[7]....
        /*0048*/ 	.word	0xffffffff


	//   ....[8]....
        /*004c*/ 	.word	0xffffffff


	//   ....[9]....
        /*0050*/ 	.word	0xffffffff


	//   ....[10]....
        /*0054*/ 	.word	0xffffffff


	//   ....[11]....
        /*0058*/ 	.word	0xffffffff


	//   ....[12]....
        /*005c*/ 	.word	0xffffffff


	//   ....[13]....
        /*0060*/ 	.word	0xffffffff


	//   ....[14]....
        /*0064*/ 	.word	0xffffffff


	//   ....[15]....
        /*0068*/ 	.word	0xffffffff


	//   ....[16]....
        /*006c*/ 	.word	0xffffffff


	//   ....[17]....
        /*0070*/ 	.word	0xffffffff


	//   ....[18]....
        /*0074*/ 	.word	0xffffffff


	//   ....[19]....
        /*0078*/ 	.word	0xffffffff


	//----- nvinfo : EIATTR_COOP_GROUP_INSTR_OFFSETS
	.align		4
.L_903:
        /*007c*/ 	.byte	0x04, 0x28
        /*007e*/ 	.short	(.L_905 - .L_904)


	//   ....[0]....
.L_904:
        /*0080*/ 	.word	0x000013e0


	//   ....[1]....
        /*0084*/ 	.word	0x000013f0


	//   ....[2]....
        /*0088*/ 	.word	0x00001400


	//   ....[3]....
        /*008c*/ 	.word	0x00001410


	//   ....[4]....
        /*0090*/ 	.word	0x00001450


	//   ....[5]....
        /*0094*/ 	.word	0x00001470


	//   ....[6]....
        /*0098*/ 	.word	0x00001480


	//   ....[7]....
        /*009c*/ 	.word	0x00001490


	//   ....[8]....
        /*00a0*/ 	.word	0x000014d0


	//   ....[9]....
        /*00a4*/ 	.word	0x000014f0


	//   ....[10]....
        /*00a8*/ 	.word	0x00001500


	//   ....[11]....
        /*00ac*/ 	.word	0x00001510


	//   ....[12]....
        /*00b0*/ 	.word	0x00001540


	//   ....[13]....
        /*00b4*/ 	.word	0x00001560


	//   ....[14]....
        /*00b8*/ 	.word	0x00001580


	//   ....[15]....
        /*00bc*/ 	.word	0x00001590


	//   ....[16]....
        /*00c0*/ 	.word	0x000015c0


	//   ....[17]....
        /*00c4*/ 	.word	0x000015e0


	//   ....[18]....
        /*00c8*/ 	.word	0x00001600


	//   ....[19]....
        /*00cc*/ 	.word	0x00001610


	//----- nvinfo : EIATTR_VRC_CTA_INIT_COUNT
	.align		4
.L_905:
        /*00d0*/ 	.byte	0x02, 0x4a
	.zero		1
	.zero		1


	//----- nvinfo : EIATTR_EXIT_INSTR_OFFSETS
	.align		4
        /*00d4*/ 	.byte	0x04, 0x1c
        /*00d6*/ 	.short	(.L_907 - .L_906)


	//   ....[0]....
.L_906:
        /*00d8*/ 	.word	0x00000060


	//   ....[1]....
        /*00dc*/ 	.word	0x000016b0


	//   ....[2]....
        /*00e0*/ 	.word	0x00001840


	//----- nvinfo : EIATTR_MAX_THREADS
	.align		4
.L_907:
        /*00e4*/ 	.byte	0x04, 0x05
        /*00e6*/ 	.short	(.L_909 - .L_908)
.L_908:
        /*00e8*/ 	.word	0x00000400
        /*00ec*/ 	.word	0x00000001
        /*00f0*/ 	.word	0x00000001


	//----- nvinfo : EIATTR_CRS_STACK_SIZE
	.align		4
.L_909:
        /*00f4*/ 	.byte	0x04, 0x1e
        /*00f6*/ 	.short	(.L_911 - .L_910)
.L_910:
        /*00f8*/ 	.word	0x00000000


	//----- nvinfo : EIATTR_CBANK_PARAM_SIZE
	.align		4
.L_911:
        /*00fc*/ 	.byte	0x03, 0x19
        /*00fe*/ 	.short	0x0128


	//----- nvinfo : EIATTR_PARAM_CBANK
	.align		4
        /*0100*/ 	.byte	0x04, 0x0a
        /*0102*/ 	.short	(.L_913 - .L_912)
	.align		4
.L_912:
        /*0104*/ 	.word	index@(.nv.constant0._ZN10layer_norm40ln_parallel_residual_bwd_finalize_kernelINS_22Kernel_traits_finalizeILj1536E13__nv_bfloat16S2_S2_S2_fjLb0ELj1024ELj4ENS_18Kernel_traits_baseILj1536ES2_S2_S2_S2_fjLj1024EEEEELb1EEEvNS_9BwdParamsE)
        /*0108*/ 	.short	0x0380
        /*010a*/ 	.short	0x0128


	//----- nvinfo : EIATTR_SW_WAR
	.align		4
.L_913:
        /*010c*/ 	.byte	0x04, 0x36
        /*010e*/ 	.short	(.L_915 - .L_914)
.L_914:
        /*0110*/ 	.word	0x00000008
.L_915:


//--------------------- .nv.info._ZN10layer_norm31ln_parallel_residual_bwd_kernelINS_13Kernel_traitsI13__nv_bfloat16S2_S2_S2_fjLj1536ELj1ELj1ELj4ELj8ENS_18Kernel_traits_baseILj1536ES2_S2_S2_S2_fjLj128EEEEELb1ELb1ELb1EEEvNS_9BwdParamsE --------------------------
	.section	.nv.info._ZN10layer_norm31ln_parallel_residual_bwd_kernelINS_13Kernel_traitsI13__nv_bfloat16S2_S2_S2_fjLj1536ELj1ELj1ELj4ELj8ENS_18Kernel_traits_baseILj1536ES2_S2_S2_S2_fjLj128EEEEELb1ELb1ELb1EEEvNS_9BwdParamsE,"",@"SHT_CUDA_INFO"
	.sectionflags	@""
	.align	4


	//----- nvinfo : EIATTR_CUDA_API_VERSION
	.align		4
        /*0000*/ 	.byte	0x04, 0x37
        /*0002*/ 	.short	(.L_917 - .L_916)
.L_916:
        /*0004*/ 	.word	0x00000082


	//----- nvinfo : EIATTR_KPARAM_INFO
	.align		4
.L_917:
        /*0008*/ 	.byte	0x04, 0x17
        /*000a*/ 	.short	(.L_919 - .L_918)
.L_918:
        /*000c*/ 	.word	0x00000000
        /*0010*/ 	.short	0x0000
        /*0012*/ 	.short	0x0000
        /*0014*/ 	.byte	0x00, 0xf0, 0xa1, 0x04


	//----- nvinfo : EIATTR_SPARSE_MMA_MASK
	.align		4
.L_919:
        /*0018*/ 	.byte	0x03, 0x50
        /*001a*/ 	.short	0x0000


	//----- nvinfo : EIATTR_MAXREG_COUNT
	.align		4
        /*001c*/ 	.byte	0x03, 0x1b
        /*001e*/ 	.short	0x00ff


	//----- nvinfo : EIATTR_NUM_BARRIERS
	.align		4
        /*0020*/ 	.byte	0x02, 0x4c
        /*0022*/ 	.byte	0x01
	.zero		1


	//----- nvinfo : EIATTR_MERCURY_ISA_VERSION
	.align		4
        /*0024*/ 	.byte	0x03, 0x5f
        /*0026*/ 	.short	0x0101


	//----- nvinfo : EIATTR_COOP_GROUP_MASK_REGIDS
	.align		4
        /*0028*/ 	.byte	0x04, 0x29
        /*002a*/ 	.short	(.L_921 - .L_920)


	//   ....[0]....
.L_920:
        /*002c*/ 	.word	0xffffffff


	//   ....[1]....
        /*0030*/ 	.word	0xffffffff


	//   ....[2]....
        /*0034*/ 	.word	0xffffffff


	//   ....[3]....
        /*0038*/ 	.word	0xffffffff


	//   ....[4]....
        /*003c*/ 	.word	0xffffffff


	//   ....[5]....
        /*0040*/ 	.word	0xffffffff


	//   ....[6]....
        /*0044*/ 	.word	0xffffffff


	//   ....[7]....
        /*0048*/ 	.word	0xffffffff


	//   ....[8]....
        /*004c*/ 	.word	0xffffffff


	//   ....[9]....
        /*0050*/ 	.word	0xffffffff


	//----- nvinfo : EIATTR_COOP_GROUP_INSTR_OFFSETS
	.align		4
.L_921:
        /*0054*/ 	.byte	0x04, 0x28
        /*0056*/ 	.short	(.L_923 - .L_922)


	//   ....[0]....
.L_922:
        /*0058*/ 	.word	0x00000db0


	//   ....[1]....
        /*005c*/ 	.word	0x00000e70


	//   ....[2]....
        /*0060*/ 	.word	0x00000e80


	//   ....[3]....
        /*0064*/ 	.word	0x00000eb0


	//   ....[4]....
        /*0068*/ 	.word	0x00000ec0


	//   ....[5]....
        /*006c*/ 	.word	0x00000ef0


	//   ....[6]....
        /*0070*/ 	.word	0x00000f20


	//   ....[7]....
        /*0074*/ 	.word	0x00000f40


	//   ....[8]....
        /*0078*/ 	.word	0x00000fa0


	//   ....[9]....
        /*007c*/ 	.word	0x00000fc0


	//----- nvinfo : EIATTR_VRC_CTA_INIT_COUNT
	.align		4
.L_923:
        /*0080*/ 	.byte	0x02, 0x4a
	.zero		1
	.zero		1


	//----- nvinfo : EIATTR_EXIT_INSTR_OFFSETS
	.align		4
        /*0084*/ 	.byte	0x04, 0x1c
        /*0086*/ 	.short	(.L_925 - .L_924)


	//   ....[0]....
.L_924:
        /*0088*/ 	.word	0x00006010


	//----- nvinfo : EIATTR_MAX_THREADS
	.align		4
.L_925:
        /*008c*/ 	.byte	0x04, 0x05
        /*008e*/ 	.short	(.L_927 - .L_926)
.L_926:
        /*0090*/ 	.word	0x00000080
        /*0094*/ 	.word	0x00000001
        /*0098*/ 	.word	0x00000001


	//----- nvinfo : EIATTR_CBANK_PARAM_SIZE
	.align		4
.L_927:
        /*009c*/ 	.byte	0x03, 0x19
        /*009e*/ 	.short	0x0128


	//----- nvinfo : EIATTR_PARAM_CBANK
	.align		4
        /*00a0*/ 	.byte	0x04, 0x0a
        /*00a2*/ 	.short	(.L_929 - .L_928)
	.align		4
.L_928:
        /*00a4*/ 	.word	index@(.nv.constant0._ZN10layer_norm31ln_parallel_residual_bwd_kernelINS_13Kernel_traitsI13__nv_bfloat16S2_S2_S2_fjLj1536ELj1ELj1ELj4ELj8ENS_18Kernel_traits_baseILj1536ES2_S2_S2_S2_fjLj128EEEEELb1ELb1ELb1EEEvNS_9BwdParamsE)
        /*00a8*/ 	.short	0x0380
        /*00aa*/ 	.short	0x0128


	//----- nvinfo : EIATTR_SW_WAR
	.align		4
.L_929:
        /*00ac*/ 	.byte	0x04, 0x36
        /*00ae*/ 	.short	(.L_931 - .L_930)
.L_930:
        /*00b0*/ 	.word	0x00000008
.L_931:


//--------------------- .nv.info._ZN10layer_norm31ln_parallel_residual_bwd_kernelINS_13Kernel_traitsI6__halfS2_S2_S2_fjLj1536ELj1ELj1ELj4ELj8ENS_18Kernel_traits_baseILj1536ES2_S2_S2_S2_fjLj128EEEEELb0ELb0ELb0EEEvNS_9BwdParamsE --------------------------
	.section	.nv.info._ZN10layer_norm31ln_parallel_residual_bwd_kernelINS_13Kernel_traitsI6__halfS2_S2_S2_fjLj1536ELj1ELj1ELj4ELj8ENS_18Kernel_traits_baseILj1536ES2_S2_S2_S2_fjLj128EEEEELb0ELb0ELb0EEEvNS_9BwdParamsE,"",@"SHT_CUDA_INFO"
	.sectionflags	@""
	.align	4


	//----- nvinfo : EIATTR_CUDA_API_VERSION
	.align		4
        /*0000*/ 	.byte	0x04, 0x37
        /*0002*/ 	.short	(.L_933 - .L_932)
.L_932:
        /*0004*/ 	.word	0x00000082


	//----- nvinfo : EIATTR_KPARAM_INFO
	.align		4
.L_933:
        /*0008*/ 	.byte	0x04, 0x17
        /*000a*/ 	.short	(.L_935 - .L_934)
.L_934:
        /*000c*/ 	.word	0x00000000
        /*0010*/ 	.short	0x0000
        /*0012*/ 	.short	0x0000
        /*0014*/ 	.byte	0x00, 0xf0, 0xa1, 0x04


	//----- nvinfo : EIATTR_SPARSE_MMA_MASK
	.align		4
.L_935:
        /*0018*/ 	.byte	0x03, 0x50
        /*001a*/ 	.short	0x0000


	//----- nvinfo : EIATTR_MAXREG_COUNT
	.align		4
        /*001c*/ 	.byte	0x03, 0x1b
        /*001e*/ 	.short	0x00ff


	//----- nvinfo : EIATTR_NUM_BARRIERS
	.align		4
        /*0020*/ 	.byte	0x02, 0x4c
        /*0022*/ 	.byte	0x01
	.zero		1


	//----- nvinfo : EIATTR_MERCURY_ISA_VERSION
	.align		4
        /*0024*/ 	.byte	0x03, 0x5f
        /*0026*/ 	.short	0x0101


	//----- nvinfo : EIATTR_COOP_GROUP_MASK_REGIDS
	.align		4
        /*0028*/ 	.byte	0x04, 0x29
        /*002a*/ 	.short	(.L_937 - .L_936)


	//   ....[0]....
.L_936:
        /*002c*/ 	.word	0xffffffff


	//   ....[1]....
        /*0030*/ 	.word	0xffffffff


	//   ....[2]....
        /*0034*/ 	.word	0xffffffff


	//   ....[3]....
        /*0038*/ 	.word	0xffffffff


	//   ....[4]....
        /*003c*/ 	.word	0xffffffff


	//   ....[5]....
        /*0040*/ 	.word	0xffffffff


	//   ....[6]....
        /*0044*/ 	.word	0xffffffff


	//   ....[7]....
        /*0048*/ 	.word	0xffffffff


	//   ....[8]....
        /*004c*/ 	.word	0xffffffff


	//   ....[9]....
        /*0050*/ 	.word	0xffffffff


	//----- nvinfo : EIATTR_COOP_GROUP_INSTR_OFFSETS
	.align		4
.L_937:
        /*0054*/ 	.byte	0x04, 0x28
        /*0056*/ 	.short	(.L_939 - .L_938)


	//   ....[0]....
.L_938:
        /*0058*/ 	.word	0x00001a30


	//   ....[1]....
        /*005c*/ 	.word	0x00001a50


	//   ....[2]....
        /*0060*/ 	.word	0x00001a90


	//   ....[3]....
        /*0064*/ 	.word	0x00001aa0


	//   ....[4]....
        /*0068*/ 	.word	0x00001ae0


	//   ....[5]....
        /*006c*/ 	.word	0x00001af0


	//   ....[6]....
        /*0070*/ 	.word	0x00001b20


	//   ....[7]....
        /*0074*/ 	.word	0x00001b30


	//   ....[8]....
        /*0078*/ 	.word	0x00001b60


	//   ....[9]....
        /*007c*/ 	.word	0x00001b70


	//----- nvinfo : EIATTR_VRC_CTA_INIT_COUNT
	.align		4
.L_939:
        /*0080*/ 	.byte	0x02, 0x4a
	.zero		1
	.zero		1


	//----- nvinfo : EIATTR_EXIT_INSTR_OFFSETS
	.align		4
        /*0084*/ 	.byte	0x04, 0x1c
        /*0086*/ 	.short	(.L_941 - .L_940)


	//   ....[0]....
.L_940:
        /*0088*/ 	.word	0x00005230


	//   ....[1]....
        /*008c*/ 	.word	0x00005300


	//----- nvinfo : EIATTR_MAX_THREADS
	.align		4
.L_941:
        /*0090*/ 	.byte	0x04, 0x05
        /*0092*/ 	.short	(.L_943 - .L_942)
.L_942:
        /*0094*/ 	.word	0x00000080
        /*0098*/ 	.word	0x00000001
        /*009c*/ 	.word	0x00000001


	//----- nvinfo : EIATTR_CRS_STACK_SIZE
	.align		4
.L_943:
        /*00a0*/ 	.byte	0x04, 0x1e
        /*00a2*/ 	.short	(.L_945 - .L_944)
.L_944:
        /*00a4*/ 	.word	0x00000000


	//----- nvinfo : EIATTR_CBANK_PARAM_SIZE
	.align		4
.L_945:
        /*00a8*/ 	.byte	0x03, 0x19
        /*00aa*/ 	.short	0x0128


	//----- nvinfo : EIATTR_PARAM_CBANK
	.align		4
        /*00ac*/ 	.byte	0x04, 0x0a
        /*00ae*/ 	.short	(.L_947 - .L_946)
	.align		4
.L_946:
        /*00b0*/ 	.word	index@(.nv.constant0._ZN10layer_norm31ln_parallel_residual_bwd_kernelINS_13Kernel_traitsI6__halfS2_S2_S2_fjLj1536ELj1ELj1ELj4ELj8ENS_18Kernel_traits_baseILj1536ES2_S2_S2_S2_fjLj128EEEEELb0ELb0ELb0EEEvNS_9BwdParamsE)
        /*00b4*/ 	.short	0x0380
        /*00b6*/ 	.short	0x0128


	//----- nvinfo : EIATTR_SW_WAR
	.align		4
.L_947:
        /*00b8*/ 	.byte	0x04, 0x36
        /*00ba*/ 	.short	(.L_949 - .L_948)
.L_948:
        /*00bc*/ 	.word	0x00000008
.L_949:


//--------------------- .nv.info._ZN10layer_norm31ln_parallel_residual_bwd_kernelINS_13Kernel_traitsI6__halfS2_S2_S2_fjLj1536ELj1ELj1ELj4ELj8ENS_18Kernel_traits_baseILj1536ES2_S2_S2_S2_fjLj128EEEEELb0ELb0ELb1EEEvNS_9BwdParamsE --------------------------
	.section	.nv.info._ZN10layer_norm31ln_parallel_residual_bwd_kernelINS_13Kernel_traitsI6__halfS2_S2_S2_fjLj1536ELj1ELj1ELj4ELj8ENS_18Kernel_traits_baseILj1536ES2_S2_S2_S2_fjLj128EEEEELb0ELb0ELb1EEEvNS_9BwdParamsE,"",@"SHT_CUDA_INFO"
	.sectionflags	@""
	.align	4


	//----- nvinfo : EIATTR_CUDA_API_VERSION
	.align		4
        /*0000*/ 	.byte	0x04, 0x37
        /*0002*/ 	.short	(.L_951 - .L_950)
.L_950:
        /*0004*/ 	.word	0x00000082


	//----- nvinfo : EIATTR_KPARAM_INFO
	.align		4
.L_951:
        /*0008*/ 	.byte	0x04, 0x17
        /*000a*/ 	.short	(.L_953 - .L_952)
.L_952:
        /*000c*/ 	.word	0x00000000
        /*0010*/ 	.short	0x0000
        /*0012*/ 	.short	0x0000
        /*0014*/ 	.byte	0x00, 0xf0, 0xa1, 0x04


	//----- nvinfo : EIATTR_SPARSE_MMA_MASK
	.align		4
.L_953:
        /*0018*/ 	.byte	0x03, 0x50
        /*001a*/ 	.short	0x0000


	//----- nvinfo : EIATTR_MAXREG_COUNT
	.align		4
        /*001c*/ 	.byte	0x03, 0x1b
        /*001e*/ 	.short	0x00ff


	//----- nvinfo : EIATTR_NUM_BARRIERS
	.align		4
        /*0020*/ 	.byte	0x02, 0x4c
        /*0022*/ 	.byte	0x01
	.zero		1


	//----- nvinfo : EIATTR_MERCURY_ISA_VERSION
	.align		4
        /*0024*/ 	.byte	0x03, 0x5f
        /*0026*/ 	.short	0x0101


	//----- nvinfo : EIATTR_COOP_GROUP_MASK_REGIDS
	.align		4
        /*0028*/ 	.byte	0x04, 0x29
        /*002a*/ 	.short	(.L_955 - .L_954)


	//   ....[0]....
.L_954:
        /*002c*/ 	.word	0xffffffff


	//   ....[1]....
        /*0030*/ 	.word	0xffffffff


	//   ....[2]....
        /*0034*/ 	.word	0xffffffff


	//   ....[3]....
        /*0038*/ 	.word	0xffffffff


	//   ....[4]....
        /*003c*/ 	.word	0xffffffff


	//   ....[5]....
        /*0040*/ 	.word	0xffffffff


	//   ....[6]....
        /*0044*/ 	.word	0xffffffff


	//   ....[7]....
        /*0048*/ 	.word	0xffffffff


	//   ....[8]....
        /*004c*/ 	.word	0xffffffff


	//   ....[9]....
        /*0050*/ 	.word	0xffffffff


	//----- nvinfo : EIATTR_COOP_GROUP_INSTR_OFFSETS
	.align		4
.L_955:
        /*0054*/ 	.byte	0x04, 0x28
        /*0056*/ 	.short	(.L_957 - .L_956)


	//   ....[0]....
.L_956:
        /*0058*/ 	.word	0x00001430


	//   ....[1]....
        /*005c*/ 	.word	0x000014e0


	//   ....[2]....
        /*0060*/ 	.word	0x00001500


	//   ....[3]....
        /*0064*/ 	.word	0x00001520


	//   ....[4]....
        /*0068*/ 	.word	0x00001540


	//   ....[5]....
        /*006c*/ 	.word	0x00001560


	//   ....[6]....
        /*0070*/ 	.word	0x00001580


	//   ....[7]....
        /*0074*/ 	.word	0x000015d0


	//   ....[8]....
        /*0078*/ 	.word	0x000015f0


	//   ....[9]....
        /*007c*/ 	.word	0x00001620


	//----- nvinfo : EIATTR_VRC_CTA_INIT_COUNT
	.align		4
.L_957:
        /*0080*/ 	.byte	0x02, 0x4a
	.zero		1
	.zero		1


	//----- nvinfo : EIATTR_EXIT_INSTR_OFFSETS
	.align		4
        /*0084*/ 	.byte	0x04, 0x1c
        /*0086*/ 	.short	(.L_959 - .L_958)


	//   ....[0]....
.L_958:
        /*0088*/ 	.word	0x00004d50


	//----- nvinfo : EIATTR_MAX_THREADS
	.align		4
.L_959:
        /*008c*/ 	.byte	0x04, 0x05
        /*008e*/ 	.short	(.L_961 - .L_960)
.L_960:
        /*0090*/ 	.word	0x00000080
        /*0094*/ 	.word	0x00000001
        /*0098*/ 	.word	0x00000001


	//----- nvinfo : EIATTR_CRS_STACK_SIZE
	.align		4
.L_961:
        /*009c*/ 	.byte	0x04, 0x1e
        /*009e*/ 	.short	(.L_963 - .L_962)
.L_962:
        /*00a0*/ 	.word	0x00000000


	//----- nvinfo : EIATTR_CBANK_PARAM_SIZE
	.align		4
.L_963:
        /*00a4*/ 	.byte	0x03, 0x19
        /*00a6*/ 	.short	0x0128


	//----- nvinfo : EIATTR_PARAM_CBANK
	.align		4
        /*00a8*/ 	.byte	0x04, 0x0a
        /*00aa*/ 	.short	(.L_965 - .L_964)
	.align		4
.L_964:
        /*00ac*/ 	.word	index@(.nv.constant0._ZN10layer_norm31ln_parallel_residual_bwd_kernelINS_13Kernel_traitsI6__halfS2_S2_S2_fjLj1536ELj1ELj1ELj4ELj8ENS_18Kernel_traits_baseILj1536ES2_S2_S2_S2_fjLj128EEEEELb0ELb0ELb1EEEvNS_9BwdParamsE)
        /*00b0*/ 	.short	0x0380
        /*00b2*/ 	.short	0x0128


	//----- nvinfo : EIATTR_SW_WAR
	.align		4
.L_965:
        /*00b4*/ 	.byte	0x04, 0x36
        /*00b6*/ 	.short	(.L_967 - .L_966)
.L_966:
        /*00b8*/ 	.word	0x00000008
.L_967:


//--------------------- .nv.info._ZN10layer_norm31ln_parallel_residual_bwd_kernelINS_13Kernel_traitsI6__halfS2_S2_S2_fjLj1536ELj1ELj1ELj4ELj8ENS_18Kernel_traits_baseILj1536ES2_S2_S2_S2_fjLj128EEEEELb0ELb1ELb0EEEvNS_9BwdParamsE --------------------------
	.section	.nv.info._ZN10layer_norm31ln_parallel_residual_bwd_kernelINS_13Kernel_traitsI6__halfS2_S2_S2_fjLj1536ELj1ELj1ELj4ELj8ENS_18Kernel_traits_baseILj1536ES2_S2_S2_S2_fjLj128EEEEELb0ELb1ELb0EEEvNS_9BwdParamsE,"",@"SHT_CUDA_INFO"
	.sectionflags	@""
	.align	4


	//----- nvinfo : EIATTR_CUDA_API_VERSION
	.align		4
        /*0000*/ 	.byte	0x04, 0x37
        /*0002*/ 	.short	(.L_969 - .L_968)
.L_968:
        /*0004*/ 	.word	0x00000082


	//----- nvinfo : EIATTR_KPARAM_INFO
	.align		4
.L_969:
        /*0008*/ 	.byte	0x04, 0x17
        /*000a*/ 	.short	(.L_971 - .L_970)
.L_970:
        /*000c*/ 	.word	0x00000000
        /*0010*/ 	.short	0x0000
        /*0012*/ 	.short	0x0000
        /*0014*/ 	.byte	0x00, 0xf0, 0xa1, 0x04


	//----- nvinfo : EIATTR_SPARSE_MMA_MASK
	.align		4
.L_971:
        /*0018*/ 	.byte	0x03, 0x50
        /*001a*/ 	.short	0x0000


	//----- nvinfo : EIATTR_MAXREG_COUNT
	.align		4
        /*001c*/ 	.byte	0x03, 0x1b
        /*001e*/ 	.short	0x00ff


	//----- nvinfo : EIATTR_NUM_BARRIERS
	.align		4
        /*0020*/ 	.byte	0x02, 0x4c
        /*0022*/ 	.byte	0x01
	.zero		1


	//----- nvinfo : EIATTR_MERCURY_ISA_VERSION
	.align		4
        /*0024*/ 	.byte	0x03, 0x5f
        /*0026*/ 	.short	0x0101


	//----- nvinfo : EIATTR_COOP_GROUP_MASK_REGIDS
	.align		4
        /*0028*/ 	.byte	0x04, 0x29
        /*002a*/ 	.short	(.L_973 - .L_972)


	//   ....[0]....
.L_972:
        /*002c*/ 	.word	0xffffffff


	//   ....[1]....
        /*0030*/ 	.word	0xffffffff


	//   ....[2]....
        /*0034*/ 	.word	0xffffffff


	//   ....[3]....
        /*0038*/ 	.word	0xffffffff


	//   ....[4]....
        /*003c*/ 	.word	0xffffffff


	//   ....[5]....
        /*0040*/ 	.word	0xffffffff


	//   ....[6]....
        /*0044*/ 	.word	0xffffffff


	//   ....[7]....
        /*0048*/ 	.word	0xffffffff


	//   ....[8]....
        /*004c*/ 	.word	0xffffffff


	//   ....[9]....
        /*0050*/ 	.word	0xffffffff


	//----- nvinfo : EIATTR_COOP_GROUP_INSTR_OFFSETS
	.align		4
.L_973:
        /*0054*/ 	.byte	0x04, 0x28
        /*0056*/ 	.short	(.L_975 - .L_974)


	//   ....[0]....
.L_974:
        /*0058*/ 	.word	0x000011f0


	//   ....[1]....
        /*005c*/ 	.word	0x00001210


	//   ....[2]....
        /*0060*/ 	.word	0x00001240


	//   ....[3]....
        /*0064*/ 	.word	0x00001250


	//   ....[4]....
        /*0068*/ 	.word	0x00001280


	//   ....[5]....
        /*006c*/ 	.word	0x00001290


	//   ....[6]....
        /*0070*/ 	.word	0x000012d0


	//   ....[7]....
        /*0074*/ 	.word	0x000012e0


	//   ....[8]....
        /*0078*/ 	.word	0x00001310


	//   ....[9]....
        /*007c*/ 	.word	0x00001330


	//----- nvinfo : EIATTR_VRC_CTA_INIT_COUNT
	.align		4
.L_975:
        /*0080*/ 	.byte	0x02, 0x4a
	.zero		1
	.zero		1


	//----- nvinfo : EIATTR_EXIT_INSTR_OFFSETS
	.align		4
        /*0084*/ 	.byte	0x04, 0x1c
        /*0086*/ 	.short	(.L_977 - .L_976)


	//   ....[0]....
.L_976:
        /*0088*/ 	.word	0x000048a0


	//   ....[1]....
        /*008c*/ 	.word	0x00004920


	//----- nvinfo : EIATTR_MAX_THREADS
	.align		4
.L_977:
        /*0090*/ 	.byte	0x04, 0x05
        /*0092*/ 	.short	(.L_979 - .L_978)
.L_978:
        /*0094*/ 	.word	0x00000080
        /*0098*/ 	.word	0x00000001
        /*009c*/ 	.word	0x00000001


	//----- nvinfo : EIATTR_CRS_STACK_SIZE
	.align		4
.L_979:
        /*00a0*/ 	.byte	0x04, 0x1e
        /*00a2*/ 	.short	(.L_981 - .L_980)
.L_980:
        /*00a4*/ 	.word	0x00000000


	//----- nvinfo : EIATTR_CBANK_PARAM_SIZE
	.align		4
.L_981:
        /*00a8*/ 	.byte	0x03, 0x19
        /*00aa*/ 	.short	0x0128


	//----- nvinfo : EIATTR_PARAM_CBANK
	.align		4
        /*00ac*/ 	.byte	0x04, 0x0a
        /*00ae*/ 	.short	(.L_983 - .L_982)
	.align		4
.L_982:
        /*00b0*/ 	.word	index@(.nv.constant0._ZN10layer_norm31ln_parallel_residual_bwd_kernelINS_13Kernel_traitsI6__halfS2_S2_S2_fjLj1536ELj1ELj1ELj4ELj8ENS_18Kernel_traits_baseILj1536ES2_S2_S2_S2_fjLj128EEEEELb0ELb1ELb0EEEvNS_9BwdParamsE)
        /*00b4*/ 	.short	0x0380
        /*00b6*/ 	.short	0x0128


	//----- nvinfo : EIATTR_SW_WAR
	.align		4
.L_983:
        /*00b8*/ 	.byte	0x04, 0x36
        /*00ba*/ 	.short	(.L_985 - .L_984)
.L_984:
        /*00bc*/ 	.word	0x00000008
.L_985:


//--------------------- .nv.info._ZN10layer_norm31ln_parallel_residual_bwd_kernelINS_13Kernel_traitsI6__halfS2_S2_S2_fjLj1536ELj1ELj1ELj4ELj8ENS_18Kernel_traits_baseILj1536ES2_S2_S2_S2_fjLj128EEEEELb0ELb1ELb1EEEvNS_9BwdParamsE --------------------------
	.section	.nv.info._ZN10layer_norm31ln_parallel_residual_bwd_kernelINS_13Kernel_traitsI6__halfS2_S2_S2_fjLj1536ELj1ELj1ELj4ELj8ENS_18Kernel_traits_baseILj1536ES2_S2_S2_S2_fjLj128EEEEELb0ELb1ELb1EEEvNS_9BwdParamsE,"",@"SHT_CUDA_INFO"
	.sectionflags	@""
	.align	4


	//----- nvinfo : EIATTR_CUDA_API_VERSION
	.align		4
        /*0000*/ 	.byte	0x04, 0x37
        /*0002*/ 	.short	(.L_987 - .L_986)
.L_986:
        /*0004*/ 	.word	0x00000082


	//----- nvinfo : EIATTR_KPARAM_INFO
	.align		4
.L_987:
        /*0008*/ 	.byte	0x04, 0x17
        /*000a*/ 	.short	(.L_989 - .L_988)
.L_988:
        /*000c*/ 	.word	0x00000000
        /*0010*/ 	.short	0x0000
        /*0012*/ 	.short	0x0000
        /*0014*/ 	.byte	0x00, 0xf0, 0xa1, 0x04


	//----- nvinfo : EIATTR_SPARSE_MMA_MASK
	.align		4
.L_989:
        /*0018*/ 	.byte	0x03, 0x50
        /*001a*/ 	.short	0x0000


	//----- nvinfo : EIATTR_MAXREG_COUNT
	.align		4
        /*001c*/ 	.byte	0x03, 0x1b
        /*001e*/ 	.short	0x00ff


	//----- nvinfo : EIATTR_NUM_BARRIERS
	.align		4
        /*0020*/ 	.byte	0x02, 0x4c
        /*0022*/ 	.byte	0x01
	.zero		1


	//----- nvinfo : EIATTR_MERCURY_ISA_VERSION
	.align		4
        /*0024*/ 	.byte	0x03, 0x5f
        /*0026*/ 	.short	0x0101


	//----- nvinfo : EIATTR_COOP_GROUP_MASK_REGIDS
	.align		4
        /*0028*/ 	.byte	0x04, 0x29
        /*002a*/ 	.short	(.L_991 - .L_990)


	//   ....[0]....
.L_990:
        /*002c*/ 	.word	0xffffffff


	//   ....[1]....
        /*0030*/ 	.word	0xffffffff


	//   ....[2]....
        /*0034*/ 	.word	0xffffffff


	//   ....[3]....
        /*0038*/ 	.word	0xffffffff


	//   ....[4]....
        /*003c*/ 	.word	0xffffffff


	//   ....[5]....
        /*0040*/ 	.word	0xffffffff


	//   ....[6]....
        /*0044*/ 	.word	0xffffffff


	//   ....[7]....
        /*0048*/ 	.word	0xffffffff


	//   ....[8]....
        /*004c*/ 	.word	0xffffffff


	//   ....[9]....
        /*0050*/ 	.word	0xffffffff


	//----- nvinfo : EIATTR_COOP_GROUP_INSTR_OFFSETS
	.align		4
.L_991:
        /*0054*/ 	.byte	0x04, 0x28
        /*0056*/ 	.short	(.L_993 - .L_992)


	//   ....[0]....
.L_992:
        /*0058*/ 	.word	0x00001610


	//   ....[1]....
        /*005c*/ 	.word	0x00001640


	//   ....[2]....
        /*0060*/ 	.word	0x00001670


	//   ....[3]....
        /*0064*/ 	.word	0x00001680


	//   ....[4]....
        /*0068*/ 	.word	0x000016b0


	//   ....[5]....
        /*006c*/ 	.word	0x000016c0


	//   ....[6]....
        /*0070*/ 	.word	0x000016f0


	//   ....[7]....
        /*0074*/ 	.word	0x00001700


	//   ....[8]....
        /*0078*/ 	.word	0x00001730


	//   ....[9]....
        /*007c*/ 	.word	0x00001740


	//----- nvinfo : EIATTR_VRC_CTA_INIT_COUNT
	.align		4
.L_993:
        /*0080*/ 	.byte	0x02, 0x4a
	.zero		1
	.zero		1


	//----- nvinfo : EIATTR_EXIT_INSTR_OFFSETS
	.align		4
        /*0084*/ 	.byte	0x04, 0x1c
        /*0086*/ 	.short	(.L_995 - .L_994)


	//   ....[0]....
.L_994:
        /*0088*/ 	.word	0x00004cc0


	//----- nvinfo : EIATTR_MAX_THREADS
	.align		4
.L_995:
        /*008c*/ 	.byte	0x04, 0x05
        /*008e*/ 	.short	(.L_997 - .L_996)
.L_996:
        /*0090*/ 	.word	0x00000080
        /*0094*/ 	.word	0x00000001
        /*0098*/ 	.word	0x00000001


	//----- nvinfo : EIATTR_CRS_STACK_SIZE
	.align		4
.L_997:
        /*009c*/ 	.byte	0x04, 0x1e
        /*009e*/ 	.short	(.L_999 - .L_998)
.L_998:
        /*00a0*/ 	.word	0x00000000


	//----- nvinfo : EIATTR_CBANK_PARAM_SIZE
	.align		4
.L_999:
        /*00a4*/ 	.byte	0x03, 0x19
        /*00a6*/ 	.short	0x0128


	//----- nvinfo : EIATTR_PARAM_CBANK
	.align		4
        /*00a8*/ 	.byte	0x04, 0x0a
        /*00aa*/ 	.short	(.L_1001 - .L_1000)
	.align		4
.L_1000:
        /*00ac*/ 	.word	index@(.nv.constant0._ZN10layer_norm31ln_parallel_residual_bwd_kernelINS_13Kernel_traitsI6__halfS2_S2_S2_fjLj1536ELj1ELj1ELj4ELj8ENS_18Kernel_traits_baseILj1536ES2_S2_S2_S2_fjLj128EEEEELb0ELb1ELb1EEEvNS_9BwdParamsE)
        /*00b0*/ 	.short	0x0380
        /*00b2*/ 	.short	0x0128


	//----- nvinfo : EIATTR_SW_WAR
	.align		4
.L_1001:
        /*00b4*/ 	.byte	0x04, 0x36
        /*00b6*/ 	.short	(.L_1003 - .L_1002)
.L_1002:
        /*00b8*/ 	.word	0x00000008
.L_1003:


//--------------------- .nv.info._ZN10layer_norm31ln_parallel_residual_bwd_kernelINS_13Kernel_traitsI6__halfS2_S2_S2_fjLj1536ELj1ELj1ELj4ELj8ENS_18Kernel_traits_baseILj1536ES2_S2_S2_S2_fjLj128EEEEELb1ELb0ELb0EEEvNS_9BwdParamsE --------------------------
	.section	.nv.info._ZN10layer_norm31ln_parallel_residual_bwd_kernelINS_13Kernel_traitsI6__halfS2_S2_S2_fjLj1536ELj1ELj1ELj4ELj8ENS_18Kernel_traits_baseILj1536ES2_S2_S2_S2_fjLj128EEEEELb1ELb0ELb0EEEvNS_9BwdParamsE,"",@"SHT_CUDA_INFO"
	.sectionflags	@""
	.align	4


	//----- nvinfo : EIATTR_CUDA_API_VERSION
	.align		4
        /*0000*/ 	.byte	0x04, 0x37
        /*0002*/ 	.short	(.L_1005 - .L_1004)
.L_1004:
        /*0004*/ 	.word	0x00000082


	//----- nvinfo : EIATTR_KPARAM_INFO
	.align		4
.L_1005:
        /*0008*/ 	.byte	0x04, 0x17
        /*000a*/ 	.short	(.L_1007 - .L_1006)
.L_1006:
        /*000c*/ 	.word	0x00000000
        /*0010*/ 	.short	0x0000
        /*0012*/ 	.short	0x0000
        /*0014*/ 	.byte	0x00, 0xf0, 0xa1, 0x04


	//----- nvinfo : EIATTR_SPARSE_MMA_MASK
	.align		4
.L_1007:
        /*0018*/ 	.byte	0x03, 0x50
        /*001a*/ 	.short	0x0000


	//----- nvinfo : EIATTR_MAXREG_COUNT
	.align		4
        /*001c*/ 	.byte	0x03, 0x1b
        /*001e*/ 	.short	0x00ff


	//----- nvinfo : EIATTR_NUM_BARRIERS
	.align		4
        /*0020*/ 	.byte	0x02, 0x4c
        /*0022*/ 	.byte	0x01
	.zero		1


	//----- nvinfo : EIATTR_MERCURY_ISA_VERSION
	.align		4
        /*0024*/ 	.byte	0x03, 0x5f
        /*0026*/ 	.short	0x0101


	//----- nvinfo : EIATTR_COOP_GROUP_MASK_REGIDS
	.align		4
        /*0028*/ 	.byte	0x04, 0x29
        /*002a*/ 	.short	(.L_1009 - .L_1008)


	//   ....[0]....
.L_1008:
        /*002c*/ 	.word	0xffffffff


	//   ....[1]....
        /*0030*/ 	.word	0xffffffff


	//   ....[2]....
        /*0034*/ 	.word	0xffffffff


	//   ....[3]....
        /*0038*/ 	.word	0xffffffff


	//   ....[4]....
        /*003c*/ 	.word	0xffffffff


	//   ....[5]....
        /*0040*/ 	.word	0xffffffff


	//   ....[6]....
        /*0044*/ 	.word	0xffffffff


	//   ....[7]....
        /*0048*/ 	.word	0xffffffff


	//   ....[8]....
        /*004c*/ 	.word	0xffffffff


	//   ....[9]....
        /*0050*/ 	.word	0xffffffff


	//----- nvinfo : EIATTR_COOP_GROUP_INSTR_OFFSETS
	.align		4
.L_1009:
        /*0054*/ 	.byte	0x04, 0x28
        /*0056*/ 	.short	(.L_1011 - .L_1010)


	//   ....[0]....
.L_1010:
        /*0058*/ 	.word	0x00001bd0


	//   ....[1]....
        /*005c*/ 	.word	0x00001c00


	//   ....[2]....
        /*0060*/ 	.word	0x00001c30


	//   ....[3]....
        /*0064*/ 	.word	0x00001c40


	//   ....[4]....
        /*0068*/ 	.word	0x00001c70


	//   ....[5]....
        /*006c*/ 	.word	0x00001c80


	//   ....[6]....
        /*0070*/ 	.word	0x00001cb0


	//   ....[7]....
        /*0074*/ 	.word	0x00001cc0


	//   ....[8]....
        /*0078*/ 	.word	0x00001cf0


	//   ....[9]....
        /*007c*/ 	.word	0x00001d00


	//----- nvinfo : EIATTR_VRC_CTA_INIT_COUNT
	.align		4
.L_1011:
        /*0080*/ 	.byte	0x02, 0x4a
	.zero		1
	.zero		1


	//----- nvinfo : EIATTR_EXIT_INSTR_OFFSETS
	.align		4
        /*0084*/ 	.byte	0x04, 0x1c
        /*0086*/ 	.short	(.L_1013 - .L_1012)


	//   ....[0]....
.L_1012:
        /*0088*/ 	.word	0x00006db0


	//   ....[1]....
        /*008c*/ 	.word	0x00006e80


	//----- nvinfo : EIATTR_MAX_THREADS
	.align		4
.L_1013:
        /*0090*/ 	.byte	0x04, 0x05
        /*0092*/ 	.short	(.L_1015 - .L_1014)
.L_1014:
        /*0094*/ 	.word	0x00000080
        /*0098*/ 	.word	0x00000001
        /*009c*/ 	.word	0x00000001


	//----- nvinfo : EIATTR_CRS_STACK_SIZE
	.align		4
.L_1015:
        /*00a0*/ 	.byte	0x04, 0x1e
        /*00a2*/ 	.short	(.L_1017 - .L_1016)
.L_1016:
        /*00a4*/ 	.word	0x00000000


	//----- nvinfo : EIATTR_CBANK_PARAM_SIZE
	.align		4
.L_1017:
        /*00a8*/ 	.byte	0x03, 0x19
        /*00aa*/ 	.short	0x0128


	//----- nvinfo : EIATTR_PARAM_CBANK
	.align		4
        /*00ac*/ 	.byte	0x04, 0x0a
        /*00ae*/ 	.short	(.L_1019 - .L_1018)
	.align		4
.L_1018:
        /*00b0*/ 	.word	index@(.nv.constant0._ZN10layer_norm31ln_parallel_residual_bwd_kernelINS_13Kernel_traitsI6__halfS2_S2_S2_fjLj1536ELj1ELj1ELj4ELj8ENS_18Kernel_traits_baseILj1536ES2_S2_S2_S2_fjLj128EEEEELb1ELb0ELb0EEEvNS_9BwdParamsE)
        /*00b4*/ 	.short	0x0380
        /*00b6*/ 	.short	0x0128


	//----- nvinfo : EIATTR_SW_WAR
	.align		4
.L_1019:
        /*00b8*/ 	.byte	0x04, 0x36
        /*00ba*/ 	.short	(.L_1021 - .L_1020)
.L_1020:
        /*00bc*/ 	.word	0x00000008
.L_1021:


//--------------------- .nv.info._ZN10layer_norm31ln_parallel_residual_bwd_kernelINS_13Kernel_traitsI6__halfS2_S2_S2_fjLj1536ELj1ELj1ELj4ELj8ENS_18Kernel_traits_baseILj1536ES2_S2_S2_S2_fjLj128EEEEELb1ELb0ELb1EEEvNS_9BwdParamsE --------------------------
	.section	.nv.info._ZN10layer_norm31ln_parallel_residual_bwd_kernelINS_13Kernel_traitsI6__halfS2_S2_S2_fjLj1536ELj1ELj1ELj4ELj8ENS_18Kernel_traits_baseILj1536ES2_S2_S2_S2_fjLj128EEEEELb1ELb0ELb1EEEvNS_9BwdParamsE,"",@"SHT_CUDA_INFO"
	.sectionflags	@""
	.align	4


	//----- nvinfo : EIATTR_CUDA_API_VERSION
	.align		4
        /*0000*/ 	.byte	0x04, 0x37
        /*0002*/ 	.short	(.L_1023 - .L_1022)
.L_1022:
        /*0004*/ 	.word	0x00000082


	//----- nvinfo : EIATTR_KPARAM_INFO
	.align		4
.L_1023:
        /*0008*/ 	.byte	0x04, 0x17
        /*000a*/ 	.short	(.L_1025 - .L_1024)
.L_1024:
        /*000c*/ 	.word	0x00000000
        /*0010*/ 	.short	0x0000
        /*0012*/ 	.short	0x0000
        /*0014*/ 	.byte	0x00, 0xf0, 0xa1, 0x04


	//----- nvinfo : EIATTR_SPARSE_MMA_MASK
	.align		4
.L_1025:
        /*0018*/ 	.byte	0x03, 0x50
        /*001a*/ 	.short	0x0000


	//----- nvinfo : EIATTR_MAXREG_COUNT
	.align		4
        /*001c*/ 	.byte	0x03, 0x1b
        /*001e*/ 	.short	0x00ff


	//----- nvinfo : EIATTR_NUM_BARRIERS
	.align		4
        /*0020*/ 	.byte	0x02, 0x4c
        /*0022*/ 	.byte	0x01
	.zero		1


	//----- nvinfo : EIATTR_MERCURY_ISA_VERSION
	.align		4
        /*0024*/ 	.byte	0x03, 0x5f
        /*0026*/ 	.short	0x0101


	//----- nvinfo : EIATTR_COOP_GROUP_MASK_REGIDS
	.align		4
        /*0028*/ 	.byte	0x04, 0x29
        /*002a*/ 	.short	(.L_1027 - .L_1026)


	//   ....[0]....
.L_1026:
        /*002c*/ 	.word	0xffffffff


	//   ....[1]....
        /*0030*/ 	.word	0xffffffff


	//   ....[2]....
        /*0034*/ 	.word	0xffffffff


	//   ....[3]....
        /*0038*/ 	.word	0xffffffff


	//   ....[4]....
        /*003c*/ 	.word	0xffffffff


	//   ....[5]....
        /*0040*/ 	.word	0xffffffff


	//   ....[6]....
        /*0044*/ 	.word	0xffffffff


	//   ....[7]....
        /*0048*/ 	.word	0xffffffff


	//   ....[8]....
        /*004c*/ 	.word	0xffffffff


	//   ....[9]....
        /*0050*/ 	.word	0xffffffff


	//----- nvinfo : EIATTR_COOP_GROUP_INSTR_OFFSETS
	.align		4
.L_1027:
        /*0054*/ 	.byte	0x04, 0x28
        /*0056*/ 	.short	(.L_1029 - .L_1028)


	//   ....[0]....
.L_1028:
        /*0058*/ 	.word	0x000014a0


	//   ....[1]....
        /*005c*/ 	.word	0x000014b0


	//   ....[2]....
        /*0060*/ 	.word	0x000014e0


	//   ....[3]....
        /*0064*/ 	.word	0x000014f0


	//   ....[4]....
        /*0068*/ 	.word	0x00001520


	//   ....[5]....
        /*006c*/ 	.word	0x00001530


	//   ....[6]....
        /*0070*/ 	.word	0x00001570


	//   ....[7]....
        /*0074*/ 	.word	0x00001580


	//   ....[8]....
        /*0078*/ 	.word	0x00001600


	//   ....[9]....
        /*007c*/ 	.word	0x00001610


	//----- nvinfo : EIATTR_VRC_CTA_INIT_COUNT
	.align		4
.L_1029:
        /*0080*/ 	.byte	0x02, 0x4a
	.zero		1
	.zero		1


	//----- nvinfo : EIATTR_EXIT_INSTR_OFFSETS
	.align		4
        /*0084*/ 	.byte	0x04, 0x1c
        /*0086*/ 	.short	(.L_1031 - .L_1030)


	//   ....[0]....
.L_1030:
        /*0088*/ 	.word	0x000068e0


	//----- nvinfo : EIATTR_MAX_THREADS
	.align		4
.L_1031:
        /*008c*/ 	.byte	0x04, 0x05
        /*008e*/ 	.short	(.L_1033 - .L_1032)
.L_1032:
        /*0090*/ 	.word	0x00000080
        /*0094*/ 	.word	0x00000001
        /*0098*/ 	.word	0x00000001


	//----- nvinfo : EIATTR_CBANK_PARAM_SIZE
	.align		4
.L_1033:
        /*009c*/ 	.byte	0x03, 0x19
        /*009e*/ 	.short	0x0128


	//----- nvinfo : EIATTR_PARAM_CBANK
	.align		4
        /*00a0*/ 	.byte	0x04, 0x0a
        /*00a2*/ 	.short	(.L_1035 - .L_1034)
	.align		4
.L_1034:
        /*00a4*/ 	.word	index@(.nv.constant0._ZN10layer_norm31ln_parallel_residual_bwd_kernelINS_13Kernel_traitsI6__halfS2_S2_S2_fjLj1536ELj1ELj1ELj4ELj8ENS_18Kernel_traits_baseILj1536ES2_S2_S2_S2_fjLj128EEEEELb1ELb0ELb1EEEvNS_9BwdParamsE)
        /*00a8*/ 	.short	0x0380
        /*00aa*/ 	.short	0x0128


	//----- nvinfo : EIATTR_SW_WAR
	.align		4
.L_1035:
        /*00ac*/ 	.byte	0x04, 0x36
        /*00ae*/ 	.short	(.L_1037 - .L_1036)
.L_1036:
        /*00b0*/ 	.word	0x00000008
.L_1037:


//--------------------- .nv.info._ZN10layer_norm22ln_bwd_finalize_kernelINS_22Kernel_traits_finalizeILj1536E6__halfS2_S2_S2_fjLb0ELj1024ELj4ENS_18Kernel_traits_baseILj1536ES2_S2_S2_S2_fjLj1024EEEEELb0ELb0EEEvNS_9BwdParamsE --------------------------
	.section	.nv.info._ZN10layer_norm22ln_bwd_finalize_kernelINS_22Kernel_traits_finalizeILj1536E6__halfS2_S2_S2_fjLb0ELj1024ELj4ENS_18Kernel_traits_baseILj1536ES2_S2_S2_S2_fjLj1024EEEEELb0ELb0EEEvNS_9BwdParamsE,"",@"SHT_CUDA_INFO"
	.sectionflags	@""
	.align	4


	//----- nvinfo : EIATTR_CUDA_API_VERSION
	.align		4
        /*0000*/ 	.byte	0x04, 0x37
        /*0002*/ 	.short	(.L_1039 - .L_1038)
.L_1038:
        /*0004*/ 	.word	0x00000082


	//----- nvinfo : EIATTR_KPARAM_INFO
	.align		4
.L_1039:
        /*0008*/ 	.byte	0x04, 0x17
        /*000a*/ 	.short	(.L_1041 - .L_1040)
.L_1040:
        /*000c*/ 	.word	0x00000000
        /*0010*/ 	.short	0x0000
        /*0012*/ 	.short	0x0000
        /*0014*/ 	.byte	0x00, 0xf0, 0xa1, 0x04


	//----- nvinfo : EIATTR_SPARSE_MMA_MASK
	.align		4
.L_1041:
        /*0018*/ 	.byte	0x03, 0x50
        /*001a*/ 	.short	0x0000


	//----- nvinfo : EIATTR_MAXREG_COUNT
	.align		4
        /*001c*/ 	.byte	0x03, 0x1b
        /*001e*/ 	.short	0x0040


	//----- nvinfo : EIATTR_NUM_BARRIERS
	.align		4
        /*0020*/ 	.byte	0x02, 0x4c
        /*0022*/ 	.byte	0x01
	.zero		1


	//----- nvinfo : EIATTR_MERCURY_ISA_VERSION
	.align		4
        /*0024*/ 	.byte	0x03, 0x5f
        /*0026*/ 	.short	0x0101


	//----- nvinfo : EIATTR_COOP_GROUP_MASK_REGIDS
	.align		4
        /*0028*/ 	.byte	0x04, 0x29
        /*002a*/ 	.short	(.L_1043 - .L_1042)


	//   ....[0]....
.L_1042:
        /*002c*/ 	.word	0xffffffff


	//   ....[1]....
        /*0030*/ 	.word	0xffffffff


	//   ....[2]....
        /*0034*/ 	.word	0xffffffff


	//   ....[3]....
        /*0038*/ 	.word	0xffffffff


	//   ....[4]....
        /*003c*/ 	.word	0xffffffff


	//   ....[5]....
        /*0040*/ 	.word	0xffffffff


	//   ....[6]....
        /*0044*/ 	.word	0xffffffff


	//   ....[7]....
        /*0048*/ 	.word	0xffffffff


	//   ....[8]....
        /*004c*/ 	.word	0xffffffff


	//   ....[9]....
        /*0050*/ 	.word	0xffffffff


	//----- nvinfo : EIATTR_COOP_GROUP_INSTR_OFFSETS
	.align		4
.L_1043:
        /*0054*/ 	.byte	0x04, 0x28
        /*0056*/ 	.short	(.L_1045 - .L_1044)


	//   ....[0]....
.L_1044:
        /*0058*/ 	.word	0x00001540


	//   ....[1]....
        /*005c*/ 	.word	0x00001550


	//   ....[2]....
        /*0060*/ 	.word	0x00001580


	//   ....[3]....
        /*0064*/ 	.word	0x00001590


	//   ....[4]....
        /*0068*/ 	.word	0x000015c0


	//   ....[5]....
        /*006c*/ 	.word	0x000015d0


	//   ....[6]....
        /*0070*/ 	.word	0x00001610


	//   ....[7]....
        /*0074*/ 	.word	0x00001630


	//   ....[8]....
        /*0078*/ 	.word	0x00001680


	//   ....[9]....
        /*007c*/ 	.word	0x00001690


	//----- nvinfo : EIATTR_VRC_CTA_INIT_COUNT
	.align		4
.L_1045:
        /*0080*/ 	.byte	0x02, 0x4a
	.zero		1
	.zero		1


	//----- nvinfo : EIATTR_EXIT_INSTR_OFFSETS
	.align		4
        /*0084*/ 	.byte	0x04, 0x1c
        /*0086*/ 	.short	(.L_1047 - .L_1046)


	//   ....[0]....
.L_1046:
        /*0088*/ 	.word	0x00000060


	//   ....[1]....
        /*008c*/ 	.word	0x000016f0


	//   ....[2]....
        /*0090*/ 	.word	0x00001720


	//   ....[3]....
        /*0094*/ 	.word	0x000017e0


	//----- nvinfo : EIATTR_MAX_THREADS
	.align		4
.L_1047:
        /*0098*/ 	.byte	0x04, 0x05
        /*009a*/ 	.short	(.L_1049 - .L_1048)
.L_1048:
        /*009c*/ 	.word	0x00000400
        /*00a0*/ 	.word	0x00000001
        /*00a4*/ 	.word	0x00000001


	//----- nvinfo : EIATTR_CRS_STACK_SIZE
	.align		4
.L_1049:
        /*00a8*/ 	.byte	0x04, 0x1e
        /*00aa*/ 	.short	(.L_1051 - .L_1050)
.L_1050:
        /*00ac*/ 	.word	0x00000000


	//----- nvinfo : EIATTR_CBANK_PARAM_SIZE
	.align		4
.L_1051:
        /*00b0*/ 	.byte	0x03, 0x19
        /*00b2*/ 	.short	0x0128


	//----- nvinfo : EIATTR_PARAM_CBANK
	.align		4
        /*00b4*/ 	.byte	0x04, 0x0a
        /*00b6*/ 	.short	(.L_1053 - .L_1052)
	.align		4
.L_1052:
        /*00b8*/ 	.word	index@(.nv.constant0._ZN10layer_norm22ln_bwd_finalize_kernelINS_22Kernel_traits_finalizeILj1536E6__halfS2_S2_S2_fjLb0ELj1024ELj4ENS_18Kernel_traits_baseILj1536ES2_S2_S2_S2_fjLj1024EEEEELb0ELb0EEEvNS_9BwdParamsE)
        /*00bc*/ 	.short	0x0380
        /*00be*/ 	.short	0x0128


	//----- nvinfo : EIATTR_SW_WAR
	.align		4
.L_1053:
        /*00c0*/ 	.byte	0x04, 0x36
        /*00c2*/ 	.short	(.L_1055 - .L_1054)
.L_1054:
        /*00c4*/ 	.word	0x00000008
.L_1055:


//--------------------- .nv.info._ZN10layer_norm40ln_parallel_residual_bwd_finalize_kernelINS_22Kernel_traits_finalizeILj1536E6__halfS2_S2_S2_fjLb0ELj1024ELj4ENS_18Kernel_traits_baseILj1536ES2_S2_S2_S2_fjLj1024EEEEELb0EEEvNS_9BwdParamsE --------------------------
	.section	.nv.info._ZN10layer_norm40ln_parallel_residual_bwd_finalize_kernelINS_22Kernel_traits_finalizeILj1536E6__halfS2_S2_S2_fjLb0ELj1024ELj4ENS_18Kernel_traits_baseILj1536ES2_S2_S2_S2_fjLj1024EEEEELb0EEEvNS_9BwdParamsE,"",@"SHT_CUDA_INFO"
	.sectionflags	@""
	.align	4


	//----- nvinfo : EIATTR_CUDA_API_VERSION
	.align		4
        /*0000*/ 	.byte	0x04, 0x37
        /*0002*/ 	.short	(.L_1057 - .L_1056)
.L_1056:
        /*0004*/ 	.word	0x00000082


	//----- nvinfo : EIATTR_KPARAM_INFO
	.align		4
.L_1057:
        /*0008*/ 	.byte	0x04, 0x17
        /*000a*/ 	.short	(.L_1059 - .L_1058)
.L_1058:
        /*000c*/ 	.word	0x00000000
        /*0010*/ 	.short	0x0000
        /*0012*/ 	.short	0x0000
        /*0014*/ 	.byte	0x00, 0xf0, 0xa1, 0x04


	//----- nvinfo : EIATTR_SPARSE_MMA_MASK
	.align		4
.L_1059:
        /*0018*/ 	.byte	0x03, 0x50
        /*001a*/ 	.short	0x0000


	//----- nvinfo : EIATTR_MAXREG_COUNT
	.align		4
        /*001c*/ 	.byte	0x03, 0x1b
        /*001e*/ 	.short	0x0040


	//----- nvinfo : EIATTR_NUM_BARRIERS
	.align		4
        /*0020*/ 	.byte	0x02, 0x4c
        /*0022*/ 	.byte	0x01
	.zero		1


	//----- nvinfo : EIATTR_MERCURY_ISA_VERSION
	.align		4
        /*0024*/ 	.byte	0x03, 0x5f
        /*0026*/ 	.short	0x0101


	//----- nvinfo : EIATTR_COOP_GROUP_MASK_REGIDS
	.align		4
        /*0028*/ 	.byte	0x04, 0x29
        /*002a*/ 	.short	(.L_1061 - .L_1060)


	//   ....[0]....
.L_1060:
        /*002c*/ 	.word	0xffffffff


	//   ....[1]....
        /*0030*/ 	.word	0xffffffff


	//   ....[2]....
        /*0034*/ 	.word	0xffffffff


	//   ....[3]....
        /*0038*/ 	.word	0xffffffff


	//   ....[4]....
        /*003c*/ 	.word	0xffffffff


	//   ....[5]....
        /*0040*/ 	.word	0xffffffff


	//   ....[6]....
        /*0044*/ 	.word	0xffffffff


	//   ....[7]....
        /*0048*/ 	.word	0xffffffff


	//   ....[8]....
        /*004c*/ 	.word	0xffffffff


	//   ....[9]....
        /*0050*/ 	.word	0xffffffff


	//   ....[10]....
        /*0054*/ 	.word	0xffffffff


	//   ....[11]....
        /*0058*/ 	.word	0xffffffff


	//   ....[12]....
        /*005c*/ 	.word	0xffffffff


	//   ....[13]....
        /*0060*/ 	.word	0xffffffff


	//   ....[14]....
        /*0064*/ 	.word	0xffffffff


	//   ....[15]....
        /*0068*/ 	.word	0xffffffff


	//   ....[16]....
        /*006c*/ 	.word	0xffffffff


	//   ....[17]....
        /*0070*/ 	.word	0xffffffff


	//   ....[18]....
        /*0074*/ 	.word	0xffffffff


	//   ....[19]....
        /*0078*/ 	.word	0xffffffff


	//----- nvinfo : EIATTR_COOP_GROUP_INSTR_OFFSETS
	.align		4
.L_1061:
        /*007c*/ 	.byte	0x04, 0x28
        /*007e*/ 	.short	(.L_1063 - .L_1062)


	//   ....[0]....
.L_1062:
        /*0080*/ 	.word	0x000013a0


	//   ....[1]....
        /*0084*/ 	.word	0x000013b0


	//   ....[2]....
        /*0088*/ 	.word	0x000013c0


	//   ....[3]....
        /*008c*/ 	.word	0x000013d0


	//   ....[4]....
        /*0090*/ 	.word	0x00001400


	//   ....[5]....
        /*0094*/ 	.word	0x00001430


	//   ....[6]....
        /*0098*/ 	.word	0x00001440


	//   ....[7]....
        /*009c*/ 	.word	0x00001450


	//   ....[8]....
        /*00a0*/ 	.word	0x00001470


	//   ....[9]....
        /*00a4*/ 	.word	0x000014b0


	//   ....[10]....
        /*00a8*/ 	.word	0x000014e0


	//   ....[11]....
        /*00ac*/ 	.word	0x000014f0


	//   ....[12]....
        /*00b0*/ 	.word	0x00001510


	//   ....[13]....
        /*00b4*/ 	.word	0x00001540


	//   ....[14]....
        /*00b8*/ 	.word	0x00001560


	//   ....[15]....
        /*00bc*/ 	.word	0x00001570


	//   ....[16]....
        /*00c0*/ 	.word	0x000015b0


	//   ....[17]....
        /*00c4*/ 	.word	0x000015e0


	//   ....[18]....
        /*00c8*/ 	.word	0x00001600


	//   ....[19]....
        /*00cc*/ 	.word	0x00001610


	//----- nvinfo : EIATTR_VRC_CTA_INIT_COUNT
	.align		4
.L_1063:
        /*00d0*/ 	.byte	0x02, 0x4a
	.zero		1
	.zero		1


	//----- nvinfo : EIATTR_EXIT_INSTR_OFFSETS
	.align		4
        /*00d4*/ 	.byte	0x04, 0x1c
        /*00d6*/ 	.short	(.L_1065 - .L_1064)


	//   ....[0]....
.L_1064:
        /*00d8*/ 	.word	0x00000060


	//   ....[1]....
        /*00dc*/ 	.word	0x000016c0


	//   ....[2]....
        /*00e0*/ 	.word	0x000016f0


	//   ....[3]....
        /*00e4*/ 	.word	0x00001850


	//----- nvinfo : EIATTR_MAX_THREADS
	.align		4
.L_1065:
        /*00e8*/ 	.byte	0x04, 0x05
        /*00ea*/ 	.short	(.L_1067 - .L_1066)
.L_1066:
        /*00ec*/ 	.word	0x00000400
        /*00f0*/ 	.word	0x00000001
        /*00f4*/ 	.word	0x00000001


	//----- nvinfo : EIATTR_CRS_STACK_SIZE
	.align		4
.L_1067:
        /*00f8*/ 	.byte	0x04, 0x1e
        /*00fa*/ 	.short	(.L_1069 - .L_1068)
.L_1068:
        /*00fc*/ 	.word	0x00000000


	//----- nvinfo : EIATTR_CBANK_PARAM_SIZE
	.align		4
.L_1069:
        /*0100*/ 	.byte	0x03, 0x19
        /*0102*/ 	.short	0x0128


	//----- nvinfo : EIATTR_PARAM_CBANK
	.align		4
        /*0104*/ 	.byte	0x04, 0x0a
        /*0106*/ 	.short	(.L_1071 - .L_1070)
	.align		4
.L_1070:
        /*0108*/ 	.word	index@(.nv.constant0._ZN10layer_norm40ln_parallel_residual_bwd_finalize_kernelINS_22Kernel_traits_finalizeILj1536E6__halfS2_S2_S2_fjLb0ELj1024ELj4ENS_18Kernel_traits_baseILj1536ES2_S2_S2_S2_fjLj1024EEEEELb0EEEvNS_9BwdParamsE)
        /*010c*/ 	.short	0x0380
        /*010e*/ 	.short	0x0128


	//----- nvinfo : EIATTR_SW_WAR
	.align		4
.L_1071:
        /*0110*/ 	.byte	0x04, 0x36
        /*0112*/ 	.short	(.L_1073 - .L_1072)
.L_1072:
        /*0114*/ 	.word	0x00000008
.L_1073:


//--------------------- .nv.info._ZN10layer_norm31ln_parallel_residual_bwd_kernelINS_13Kernel_traitsI6__halfS2_S2_S2_fjLj1536ELj1ELj1ELj4ELj8ENS_18Kernel_traits_baseILj1536ES2_S2_S2_S2_fjLj128EEEEELb1ELb1ELb0EEEvNS_9BwdParamsE --------------------------
	.section	.nv.info._ZN10layer_norm31ln_parallel_residual_bwd_kernelINS_13Kernel_traitsI6__halfS2_S2_S2_fjLj1536ELj1ELj1ELj4ELj8ENS_18Kernel_traits_baseILj1536ES2_S2_S2_S2_fjLj128EEEEELb1ELb1ELb0EEEvNS_9BwdParamsE,"",@"SHT_CUDA_INFO"
	.sectionflags	@""
	.align	4


	//----- nvinfo : EIATTR_CUDA_API_VERSION
	.align		4
        /*0000*/ 	.byte	0x04, 0x37
        /*0002*/ 	.short	(.L_1075 - .L_1074)
.L_1074:
        /*0004*/ 	.word	0x00000082


	//----- nvinfo : EIATTR_KPARAM_INFO
	.align		4
.L_1075:
        /*0008*/ 	.byte	0x04, 0x17
        /*000a*/ 	.short	(.L_1077 - .L_1076)
.L_1076:
        /*000c*/ 	.word	0x00000000
        /*0010*/ 	.short	0x0000
        /*0012*/ 	.short	0x0000
        /*0014*/ 	.byte	0x00, 0xf0, 0xa1, 0x04


	//----- nvinfo : EIATTR_SPARSE_MMA_MASK
	.align		4
.L_1077:
        /*0018*/ 	.byte	0x03, 0x50
        /*001a*/ 	.short	0x0000


	//----- nvinfo : EIATTR_MAXREG_COUNT
	.align		4
        /*001c*/ 	.byte	0x03, 0x1b
        /*001e*/ 	.short	0x00ff


	//----- nvinfo : EIATTR_NUM_BARRIERS
	.align		4
        /*0020*/ 	.byte	0x02, 0x4c
        /*0022*/ 	.byte	0x01
	.zero		1


	//----- nvinfo : EIATTR_MERCURY_ISA_VERSION
	.align		4
        /*0024*/ 	.byte	0x03, 0x5f
        /*0026*/ 	.short	0x0101


	//----- nvinfo : EIATTR_COOP_GROUP_MASK_REGIDS
	.align		4
        /*0028*/ 	.byte	0x04, 0x29
        /*002a*/ 	.short	(.L_1079 - .L_1078)


	//   ....[0]....
.L_1078:
        /*002c*/ 	.word	0xffffffff


	//   ....[1]....
        /*0030*/ 	.word	0xffffffff


	//   ....[2]....
        /*0034*/ 	.word	0xffffffff


	//   ....[3]....
        /*0038*/ 	.word	0xffffffff


	//   ....[4]....
        /*003c*/ 	.word	0xffffffff


	//   ....[5]....
        /*0040*/ 	.word	0xffffffff


	//   ....[6]....
        /*0044*/ 	.word	0xffffffff


	//   ....[7]....
        /*0048*/ 	.word	0xffffffff


	//   ....[8]....
        /*004c*/ 	.word	0xffffffff


	//   ....[9]....
        /*0050*/ 	.word	0xffffffff


	//----- nvinfo : EIATTR_COOP_GROUP_INSTR_OFFSETS
	.align		4
.L_1079:
        /*0054*/ 	.byte	0x04, 0x28
        /*0056*/ 	.short	(.L_1081 - .L_1080)


	//   ....[0]....
.L_1080:
        /*0058*/ 	.word	0x000013b0


	//   ....[1]....
        /*005c*/ 	.word	0x000013e0


	//   ....[2]....
        /*0060*/ 	.word	0x00001410


	//   ....[3]....
        /*0064*/ 	.word	0x00001420


	//   ....[4]....
        /*0068*/ 	.word	0x00001450


	//   ....[5]....
        /*006c*/ 	.word	0x00001460


	//   ....[6]....
        /*0070*/ 	.word	0x00001490


	//   ....[7]....
        /*0074*/ 	.word	0x000014a0


	//   ....[8]....
        /*0078*/ 	.word	0x000014d0


	//   ....[9]....
        /*007c*/ 	.word	0x000014e0


	//----- nvinfo : EIATTR_VRC_CTA_INIT_COUNT
	.align		4
.L_1081:
        /*0080*/ 	.byte	0x02, 0x4a
	.zero		1
	.zero		1


	//----- nvinfo : EIATTR_EXIT_INSTR_OFFSETS
	.align		4
        /*0084*/ 	.byte	0x04, 0x1c
        /*0086*/ 	.short	(.L_1083 - .L_1082)


	//   ....[0]....
.L_1082:
        /*0088*/ 	.word	0x000064f0


	//   ....[1]....
        /*008c*/ 	.word	0x00006570


	//----- nvinfo : EIATTR_MAX_THREADS
	.align		4
.L_1083:
        /*0090*/ 	.byte	0x04, 0x05
        /*0092*/ 	.short	(.L_1085 - .L_1084)
.L_1084:
        /*0094*/ 	.word	0x00000080
        /*0098*/ 	.word	0x00000001
        /*009c*/ 	.word	0x00000001


	//----- nvinfo : EIATTR_CRS_STACK_SIZE
	.align		4
.L_1085:
        /*00a0*/ 	.byte	0x04, 0x1e
        /*00a2*/ 	.short	(.L_1087 - .L_1086)
.L_1086:
        /*00a4*/ 	.word	0x00000000


	//----- nvinfo : EIATTR_CBANK_PARAM_SIZE
	.align		4
.L_1087:
        /*00a8*/ 	.byte	0x03, 0x19
        /*00aa*/ 	.short	0x0128


	//----- nvinfo : EIATTR_PARAM_CBANK
	.align		4
        /*00ac*/ 	.byte	0x04, 0x0a
        /*00ae*/ 	.short	(.L_1089 - .L_1088)
	.align		4
.L_1088:
        /*00b0*/ 	.word	index@(.nv.constant0._ZN10layer_norm31ln_parallel_residual_bwd_kernelINS_13Kernel_traitsI6__halfS2_S2_S2_fjLj1536ELj1ELj1ELj4ELj8ENS_18Kernel_traits_baseILj1536ES2_S2_S2_S2_fjLj128EEEEELb1ELb1ELb0EEEvNS_9BwdParamsE)
        /*00b4*/ 	.short	0x0380
        /*00b6*/ 	.short	0x0128


	//----- nvinfo : EIATTR_SW_WAR
	.align		4
.L_1089:
        /*00b8*/ 	.byte	0x04, 0x36
        /*00ba*/ 	.short	(.L_1091 - .L_1090)
.L_1090:
        /*00bc*/ 	.word	0x00000008
.L_1091:


//--------------------- .nv.info._ZN10layer_norm22ln_bwd_finalize_kernelINS_22Kernel_traits_finalizeILj1536E6__halfS2_S2_S2_fjLb0ELj1024ELj4ENS_18Kernel_traits_baseILj1536ES2_S2_S2_S2_fjLj1024EEEEELb0ELb1EEEvNS_9BwdParamsE --------------------------
	.section	.nv.info._ZN10layer_norm22ln_bwd_finalize_kernelINS_22Kernel_traits_finalizeILj1536E6__halfS2_S2_S2_fjLb0ELj1024ELj4ENS_18Kernel_traits_baseILj1536ES2_S2_S2_S2_fjLj1024EEEEELb0ELb1EEEvNS_9BwdParamsE,"",@"SHT_CUDA_INFO"
	.sectionflags	@""
	.align	4


	//----- nvinfo : EIATTR_CUDA_API_VERSION
	.align		4
        /*0000*/ 	.byte	0x04, 0x37
        /*0002*/ 	.short	(.L_1093 - .L_1092)
.L_1092:
        /*0004*/ 	.word	0x00000082


	//----- nvinfo : EIATTR_KPARAM_INFO
	.align		4
.L_1093:
        /*0008*/ 	.byte	0x04, 0x17
        /*000a*/ 	.short	(.L_1095 - .L_1094)
.L_1094:
        /*000c*/ 	.word	0x00000000
        /*0010*/ 	.short	0x0000
        /*0012*/ 	.short	0x0000
        /*0014*/ 	.byte	0x00, 0xf0, 0xa1, 0x04


	//----- nvinfo : EIATTR_SPARSE_MMA_MASK
	.align		4
.L_1095:
        /*0018*/ 	.byte	0x03, 0x50
        /*001a*/ 	.short	0x0000


	//----- nvinfo : EIATTR_MAXREG_COUNT
	.align		4
        /*001c*/ 	.byte	0x03, 0x1b
        /*001e*/ 	.short	0x0040


	//----- nvinfo : EIATTR_NUM_BARRIERS
	.align		4
        /*0020*/ 	.byte	0x02, 0x4c
        /*0022*/ 	.byte	0x01
	.zero		1


	//----- nvinfo : EIATTR_MERCURY_ISA_VERSION
	.align		4
        /*0024*/ 	.byte	0x03, 0x5f
        /*0026*/ 	.short	0x0101


	//----- nvinfo : EIATTR_COOP_GROUP_MASK_REGIDS
	.align		4
        /*0028*/ 	.byte	0x04, 0x29
        /*002a*/ 	.short	(.L_1097 - .L_1096)


	//   ....[0]....
.L_1096:
        /*002c*/ 	.word	0xffffffff


	//   ....[1]....
        /*0030*/ 	.word	0xffffffff


	//   ....[2]....
        /*0034*/ 	.word	0xffffffff


	//   ....[3]....
        /*0038*/ 	.word	0xffffffff


	//   ....[4]....
        /*003c*/ 	.word	0xffffffff


	//   ....[5]....
        /*0040*/ 	.word	0xffffffff


	//   ....[6]....
        /*0044*/ 	.word	0xffffffff


	//   ....[7]....
        /*0048*/ 	.word	0xffffffff


	//   ....[8]....
        /*004c*/ 	.word	0xffffffff


	//   ....[9]....
        /*0050*/ 	.word	0xffffffff


	//----- nvinfo : EIATTR_COOP_GROUP_INSTR_OFFSETS
	.align		4
.L_1097:
        /*0054*/ 	.byte	0x04, 0x28
        /*0056*/ 	.short	(.L_1099 - .L_1098)


	//   ....[0]....
.L_1098:
        /*0058*/ 	.word	0x00001560


	//   ....[1]....
        /*005c*/ 	.word	0x00001570


	//   ....[2]....
        /*0060*/ 	.word	0x000015a0


	//   ....[3]....
        /*0064*/ 	.word	0x000015b0


	//   ....[4]....
        /*0068*/ 	.word	0x000015e0


	//   ....[5]....
        /*006c*/ 	.word	0x000015f0


	//   ....[6]....
        /*0070*/ 	.word	0x00001620


	//   ....[7]....
        /*0074*/ 	.word	0x00001640


	//   ....[8]....
        /*0078*/ 	.word	0x00001670


	//   ....[9]....
        /*007c*/ 	.word	0x00001680


	//----- nvinfo : EIATTR_VRC_CTA_INIT_COUNT
	.align		4
.L_1099:
        /*0080*/ 	.byte	0x02, 0x4a
	.zero		1
	.zero		1


	//----- nvinfo : EIATTR_EXIT_INSTR_OFFSETS
	.align		4
        /*0084*/ 	.byte	0x04, 0x1c
        /*0086*/ 	.short	(.L_1101 - .L_1100)


	//   ....[0]....
.L_1100:
        /*0088*/ 	.word	0x00000060


	//   ....[1]....
        /*008c*/ 	.word	0x000016e0


	//   ....[2]....
        /*0090*/ 	.word	0x000017d0


	//----- nvinfo : EIATTR_MAX_THREADS
	.align		4
.L_1101:
        /*0094*/ 	.byte	0x04, 0x05
        /*0096*/ 	.short	(.L_1103 - .L_1102)
.L_1102:
        /*0098*/ 	.word	0x00000400
        /*009c*/ 	.word	0x00000001
        /*00a0*/ 	.word	0x00000001


	//----- nvinfo : EIATTR_CRS_STACK_SIZE
	.align		4
.L_1103:
        /*00a4*/ 	.byte	0x04, 0x1e
        /*00a6*/ 	.short	(.L_1105 - .L_1104)
.L_1104:
        /*00a8*/ 	.word	0x00000000


	//----- nvinfo : EIATTR_CBANK_PARAM_SIZE
	.align		4
.L_1105:
        /*00ac*/ 	.byte	0x03, 0x19
        /*00ae*/ 	.short	0x0128


	//----- nvinfo : EIATTR_PARAM_CBANK
	.align		4
        /*00b0*/ 	.byte	0x04, 0x0a
        /*00b2*/ 	.short	(.L_1107 - .L_1106)
	.align		4
.L_1106:
        /*00b4*/ 	.word	index@(.nv.constant0._ZN10layer_norm22ln_bwd_finalize_kernelINS_22Kernel_traits_finalizeILj1536E6__halfS2_S2_S2_fjLb0ELj1024ELj4ENS_18Kernel_traits_baseILj1536ES2_S2_S2_S2_fjLj1024EEEEELb0ELb1EEEvNS_9BwdParamsE)
        /*00b8*/ 	.short	0x0380
        /*00ba*/ 	.short	0x0128


	//----- nvinfo : EIATTR_SW_WAR
	.align		4
.L_1107:
        /*00bc*/ 	.byte	0x04, 0x36
        /*00be*/ 	.short	(.L_1109 - .L_1108)
.L_1108:
        /*00c0*/ 	.word	0x00000008
.L_1109:


//--------------------- .nv.info._ZN10layer_norm40ln_parallel_residual_bwd_finalize_kernelINS_22Kernel_traits_finalizeILj1536E6__halfS2_S2_S2_fjLb0ELj1024ELj4ENS_18Kernel_traits_baseILj1536ES2_S2_S2_S2_fjLj1024EEEEELb1EEEvNS_9BwdParamsE --------------------------
	.section	.nv.info._ZN10layer_norm40ln_parallel_residual_bwd_finalize_kernelINS_22Kernel_traits_finalizeILj1536E6__halfS2_S2_S2_fjLb0ELj1024ELj4ENS_18Kernel_traits_baseILj1536ES2_S2_S2_S2_fjLj1024EEEEELb1EEEvNS_9BwdParamsE,"",@"SHT_CUDA_INFO"
	.sectionflags	@""
	.align	4


	//----- nvinfo : EIATTR_CUDA_API_VERSION
	.align		4
        /*0000*/ 	.byte	0x04, 0x37
        /*0002*/ 	.short	(.L_1111 - .L_1110)
.L_1110:
        /*0004*/ 	.word	0x00000082


	//----- nvinfo : EIATTR_KPARAM_INFO
	.align		4
.L_1111:
        /*0008*/ 	.byte	0x04, 0x17
        /*000a*/ 	.short	(.L_1113 - .L_1112)
.L_1112:
        /*000c*/ 	.word	0x00000000
        /*0010*/ 	.short	0x0000
        /*0012*/ 	.short	0x0000
        /*0014*/ 	.byte	0x00, 0xf0, 0xa1, 0x04


	//----- nvinfo : EIATTR_SPARSE_MMA_MASK
	.align		4
.L_1113:
        /*0018*/ 	.byte	0x03, 0x50
        /*001a*/ 	.short	0x0000


	//----- nvinfo : EIATTR_MAXREG_COUNT
	.align		4
        /*001c*/ 	.byte	0x03, 0x1b
        /*001e*/ 	.short	0x0040


	//----- nvinfo : EIATTR_NUM_BARRIERS
	.align		4
        /*0020*/ 	.byte	0x02, 0x4c
        /*0022*/ 	.byte	0x01
	.zero		1


	//----- nvinfo : EIATTR_MERCURY_ISA_VERSION
	.align		4
        /*0024*/ 	.byte	0x03, 0x5f
        /*0026*/ 	.short	0x0101


	//----- nvinfo : EIATTR_COOP_GROUP_MASK_REGIDS
	.align		4
        /*0028*/ 	.byte	0x04, 0x29
        /*002a*/ 	.short	(.L_1115 - .L_1114)


	//   ....[0]....
.L_1114:
        /*002c*/ 	.word	0xffffffff


	//   ....[1]....
        /*0030*/ 	.word	0xffffffff


	//   ....[2]....
        /*0034*/ 	.word	0xffffffff


	//   ....[3]....
        /*0038*/ 	.word	0xffffffff


	//   ....[4]....
        /*003c*/ 	.word	0xffffffff


	//   ....[5]....
        /*0040*/ 	.word	0xffffffff


	//   ....[6]....
        /*0044*/ 	.word	0xffffffff


	//   ....[7]....
        /*0048*/ 	.word	0xffffffff


	//   ....[8]....
        /*004c*/ 	.word	0xffffffff


	//   ....[9]....
        /*0050*/ 	.word	0xffffffff


	//   ....[10]....
        /*0054*/ 	.word	0xffffffff


	//   ....[11]....
        /*0058*/ 	.word	0xffffffff


	//   ....[12]....
        /*005c*/ 	.word	0xffffffff


	//   ....[13]....
        /*0060*/ 	.word	0xffffffff


	//   ....[14]....
        /*0064*/ 	.word	0xffffffff


	//   ....[15]....
        /*0068*/ 	.word	0xffffffff


	//   ....[16]....
        /*006c*/ 	.word	0xffffffff


	//   ....[17]....
        /*0070*/ 	.word	0xffffffff


	//   ....[18]....
        /*0074*/ 	.word	0xffffffff


	//   ....[19]....
        /*0078*/ 	.word	0xffffffff


	//----- nvinfo : EIATTR_COOP_GROUP_INSTR_OFFSETS
	.align		4
.L_1115:
        /*007c*/ 	.byte	0x04, 0x28
        /*007e*/ 	.short	(.L_1117 - .L_1116)


	//   ....[0]....
.L_1116:
        /*0080*/ 	.word	0x000013e0


	//   ....[1]....
        /*0084*/ 	.word	0x000013f0


	//   ....[2]....
        /*0088*/ 	.word	0x00001400


	//   ....[3]....
        /*008c*/ 	.word	0x00001410


	//   ....[4]....
        /*0090*/ 	.word	0x00001450


	//   ....[5]....
        /*0094*/ 	.word	0x00001470


	//   ....[6]....
        /*0098*/ 	.word	0x00001480


	//   ....[7]....
        /*009c*/ 	.word	0x00001490


	//   ....[8]....
        /*00a0*/ 	.word	0x000014d0


	//   ....[9]....
        /*00a4*/ 	.word	0x000014f0


	//   ....[10]....
        /*00a8*/ 	.word	0x00001500


	//   ....[11]....
        /*00ac*/ 	.word	0x00001510


	//   ....[12]....
        /*00b0*/ 	.word	0x00001540


	//   ....[13]....
        /*00b4*/ 	.word	0x00001560


	//   ....[14]....
        /*00b8*/ 	.word	0x00001580


	//   ....[15]....
        /*00bc*/ 	.word	0x00001590


	//   ....[16]....
        /*00c0*/ 	.word	0x000015c0


	//   ....[17]....
        /*00c4*/ 	.word	0x000015e0


	//   ....[18]....
        /*00c8*/ 	.word	0x00001600


	//   ....[19]....
        /*00cc*/ 	.word	0x00001610


	//----- nvinfo : EIATTR_VRC_CTA_INIT_COUNT
	.align		4
.L_1117:
        /*00d0*/ 	.byte	0x02, 0x4a
	.zero		1
	.zero		1


	//----- nvinfo : EIATTR_EXIT_INSTR_OFFSETS
	.align		4
        /*00d4*/ 	.byte	0x04, 0x1c
        /*00d6*/ 	.short	(.L_1119 - .L_1118)


	//   ....[0]....
.L_1118:
        /*00d8*/ 	.word	0x00000060


	//   ....[1]....
        /*00dc*/ 	.word	0x000016b0


	//   ....[2]....
        /*00e0*/ 	.word	0x00001840


	//----- nvinfo : EIATTR_MAX_THREADS
	.align		4
.L_1119:
        /*00e4*/ 	.byte	0x04, 0x05
        /*00e6*/ 	.short	(.L_1121 - .L_1120)
.L_1120:
        /*00e8*/ 	.word	0x00000400
        /*00ec*/ 	.word	0x00000001
        /*00f0*/ 	.word	0x00000001


	//----- nvinfo : EIATTR_CRS_STACK_SIZE
	.align		4
.L_1121:
        /*00f4*/ 	.byte	0x04, 0x1e
        /*00f6*/ 	.short	(.L_1123 - .L_1122)
.L_1122:
        /*00f8*/ 	.word	0x00000000


	//----- nvinfo : EIATTR_CBANK_PARAM_SIZE
	.align		4
.L_1123:
        /*00fc*/ 	.byte	0x03, 0x19
        /*00fe*/ 	.short	0x0128


	//----- nvinfo : EIATTR_PARAM_CBANK
	.align		4
        /*0100*/ 	.byte	0x04, 0x0a
        /*0102*/ 	.short	(.L_1125 - .L_1124)
	.align		4
.L_1124:
        /*0104*/ 	.word	index@(.nv.constant0._ZN10layer_norm40ln_parallel_residual_bwd_finalize_kernelINS_22Kernel_traits_finalizeILj1536E6__halfS2_S2_S2_fjLb0ELj1024ELj4ENS_18Kernel_traits_baseILj1536ES2_S2_S2_S2_fjLj1024EEEEELb1EEEvNS_9BwdParamsE)
        /*0108*/ 	.short	0x0380
        /*010a*/ 	.short	0x0128


	//----- nvinfo : EIATTR_SW_WAR
	.align		4
.L_1125:
        /*010c*/ 	.byte	0x04, 0x36
        /*010e*/ 	.short	(.L_1127 - .L_1126)
.L_1126:
        /*0110*/ 	.word	0x00000008
.L_1127:


//--------------------- .nv.info._ZN10layer_norm31ln_parallel_residual_bwd_kernelINS_13Kernel_traitsI6__halfS2_S2_S2_fjLj1536ELj1ELj1ELj4ELj8ENS_18Kernel_traits_baseILj1536ES2_S2_S2_S2_fjLj128EEEEELb1ELb1ELb1EEEvNS_9BwdParamsE --------------------------
	.section	.nv.info._ZN10layer_norm31ln_parallel_residual_bwd_kernelINS_13Kernel_traitsI6__halfS2_S2_S2_fjLj1536ELj1ELj1ELj4ELj8ENS_18Kernel_traits_baseILj1536ES2_S2_S2_S2_fjLj128EEEEELb1ELb1ELb1EEEvNS_9BwdParamsE,"",@"SHT_CUDA_INFO"
	.sectionflags	@""
	.align	4


	//----- nvinfo : EIATTR_CUDA_API_VERSION
	.align		4
        /*0000*/ 	.byte	0x04, 0x37
        /*0002*/ 	.short	(.L_1129 - .L_1128)
.L_1128:
        /*0004*/ 	.word	0x00000082


	//----- nvinfo : EIATTR_KPARAM_INFO
	.align		4
.L_1129:
        /*0008*/ 	.byte	0x04, 0x17
        /*000a*/ 	.short	(.L_1131 - .L_1130)
.L_1130:
        /*000c*/ 	.word	0x00000000
        /*0010*/ 	.short	0x0000
        /*0012*/ 	.short	0x0000
        /*0014*/ 	.byte	0x00, 0xf0, 0xa1, 0x04


	//----- nvinfo : EIATTR_SPARSE_MMA_MASK
	.align		4
.L_1131:
        /*0018*/ 	.byte	0x03, 0x50
        /*001a*/ 	.short	0x0000


	//----- nvinfo : EIATTR_MAXREG_COUNT
	.align		4
        /*001c*/ 	.byte	0x03, 0x1b
        /*001e*/ 	.short	0x00ff


	//----- nvinfo : EIATTR_NUM_BARRIERS
	.align		4
        /*0020*/ 	.byte	0x02, 0x4c
        /*0022*/ 	.byte	0x01
	.zero		1


	//----- nvinfo : EIATTR_MERCURY_ISA_VERSION
	.align		4
        /*0024*/ 	.byte	0x03, 0x5f
        /*0026*/ 	.short	0x0101


	//----- nvinfo : EIATTR_COOP_GROUP_MASK_REGIDS
	.align		4
        /*0028*/ 	.byte	0x04, 0x29
        /*002a*/ 	.short	(.L_1133 - .L_1132)


	//   ....[0]....
.L_1132:
        /*002c*/ 	.word	0xffffffff


	//   ....[1]....
        /*0030*/ 	.word	0xffffffff


	//   ....[2]....
        /*0034*/ 	.word	0xffffffff


	//   ....[3]....
        /*0038*/ 	.word	0xffffffff


	//   ....[4]....
        /*003c*/ 	.word	0xffffffff


	//   ....[5]....
        /*0040*/ 	.word	0xffffffff


	//   ....[6]....
        /*0044*/ 	.word	0xffffffff


	//   ....[7]....
        /*0048*/ 	.word	0xffffffff


	//   ....[8]....
        /*004c*/ 	.word	0xffffffff


	//   ....[9]....
        /*0050*/ 	.word	0xffffffff


	//----- nvinfo : EIATTR_COOP_GROUP_INSTR_OFFSETS
	.align		4
.L_1133:
        /*0054*/ 	.byte	0x04, 0x28
        /*0056*/ 	.short	(.L_1135 - .L_1134)


	//   ....[0]....
.L_1134:
        /*0058*/ 	.word	0x00000db0


	//   ....[1]....
        /*005c*/ 	.word	0x00000e70


	//   ....[2]....
        /*0060*/ 	.word	0x00000e80


	//   ....[3]....
        /*0064*/ 	.word	0x00000eb0


	//   ....[4]....
        /*0068*/ 	.word	0x00000ec0


	//   ....[5]....
        /*006c*/ 	.word	0x00000ef0


	//   ....[6]....
        /*0070*/ 	.word	0x00000f20


	//   ....[7]....
        /*0074*/ 	.word	0x00000f40


	//   ....[8]....
        /*0078*/ 	.word	0x00000fa0


	//   ....[9]....
        /*007c*/ 	.word	0x00000fc0


	//----- nvinfo : EIATTR_VRC_CTA_INIT_COUNT
	.align		4
.L_1135:
        /*0080*/ 	.byte	0x02, 0x4a
	.zero		1
	.zero		1


	//----- nvinfo : EIATTR_EXIT_INSTR_OFFSETS
	.align		4
        /*0084*/ 	.byte	0x04, 0x1c
        /*0086*/ 	.short	(.L_1137 - .L_1136)


	//   ....[0]....
.L_1136:
        /*0088*/ 	.word	0x00006010


	//----- nvinfo : EIATTR_MAX_THREADS
	.align		4
.L_1137:
        /*008c*/ 	.byte	0x04, 0x05
        /*008e*/ 	.short	(.L_1139 - .L_1138)
.L_1138:
        /*0090*/ 	.word	0x00000080
        /*0094*/ 	.word	0x00000001
        /*0098*/ 	.word	0x00000001


	//----- nvinfo : EIATTR_CBANK_PARAM_SIZE
	.align		4
.L_1139:
        /*009c*/ 	.byte	0x03, 0x19
        /*009e*/ 	.short	0x0128


	//----- nvinfo : EIATTR_PARAM_CBANK
	.align		4
        /*00a0*/ 	.byte	0x04, 0x0a
        /*00a2*/ 	.short	(.L_1141 - .L_1140)
	.align		4
.L_1140:
        /*00a4*/ 	.word	index@(.nv.constant0._ZN10layer_norm31ln_parallel_residual_bwd_kernelINS_13Kernel_traitsI6__halfS2_S2_S2_fjLj1536ELj1ELj1ELj4ELj8ENS_18Kernel_traits_baseILj1536ES2_S2_S2_S2_fjLj128EEEEELb1ELb1ELb1EEEvNS_9BwdParamsE)
        /*00a8*/ 	.short	0x0380
        /*00aa*/ 	.short	0x0128


	//----- nvinfo : EIATTR_SW_WAR
	.align		4
.L_1141:
        /*00ac*/ 	.byte	0x04, 0x36
        /*00ae*/ 	.short	(.L_1143 - .L_1142)
.L_1142:
        /*00b0*/ 	.word	0x00000008
.L_1143:


//--------------------- .nv.info._ZN10layer_norm31ln_parallel_residual_bwd_kernelINS_13Kernel_traitsIf13__nv_bfloat16S2_S2_fjLj1536ELj1ELj1ELj4ELj8ENS_18Kernel_traits_baseILj1536EfS2_S2_S2_fjLj128EEEEELb0ELb0ELb0EEEvNS_9BwdParamsE --------------------------
	.section	.nv.info._ZN10layer_norm31ln_parallel_residual_bwd_kernelINS_13Kernel_traitsIf13__nv_bfloat16S2_S2_fjLj1536ELj1ELj1ELj4ELj8ENS_18Kernel_traits_baseILj1536EfS2_S2_S2_fjLj128EEEEELb0ELb0ELb0EEEvNS_9BwdParamsE,"",@"SHT_CUDA_INFO"
	.sectionflags	@""
	.align	4


	//----- nvinfo : EIATTR_CUDA_API_VERSION
	.align		4
        /*0000*/ 	.byte	0x04, 0x37
        /*0002*/ 	.short	(.L_1145 - .L_1144)
.L_1144:
        /*0004*/ 	.word	0x00000082


	//----- nvinfo : EIATTR_KPARAM_INFO
	.align		4
.L_1145:
        /*0008*/ 	.byte	0x04, 0x17
        /*000a*/ 	.short	(.L_1147 - .L_1146)
.L_1146:
        /*000c*/ 	.word	0x00000000
        /*0010*/ 	.short	0x0000
        /*0012*/ 	.short	0x0000
        /*0014*/ 	.byte	0x00, 0xf0, 0xa1, 0x04


	//----- nvinfo : EIATTR_SPARSE_MMA_MASK
	.align		4
.L_1147:
        /*0018*/ 	.byte	0x03, 0x50
        /*001a*/ 	.short	0x0000


	//----- nvinfo : EIATTR_MAXREG_COUNT
	.align		4
        /*001c*/ 	.byte	0x03, 0x1b
        /*001e*/ 	.short	0x00ff


	//----- nvinfo : EIATTR_NUM_BARRIERS
	.align		4
        /*0020*/ 	.byte	0x02, 0x4c
        /*0022*/ 	.byte	0x01
	.zero		1


	//----- nvinfo : EIATTR_MERCURY_ISA_VERSION
	.align		4
        /*0024*/ 	.byte	0x03, 0x5f
        /*0026*/ 	.short	0x0101


	//----- nvinfo : EIATTR_COOP_GROUP_MASK_REGIDS
	.align		4
        /*0028*/ 	.byte	0x04, 0x29
        /*002a*/ 	.short	(.L_1149 - .L_1148)


	//   ....[0]....
.L_1148:
        /*002c*/ 	.word	0xffffffff


	//   ....[1]....
        /*0030*/ 	.word	0xffffffff


	//   ....[2]....
        /*0034*/ 	.word	0xffffffff


	//   ....[3]....
        /*0038*/ 	.word	0xffffffff


	//   ....[4]....
        /*003c*/ 	.word	0xffffffff


	//   ....[5]....
        /*0040*/ 	.word	0xffffffff


	//   ....[6]....
        /*0044*/ 	.word	0xffffffff


	//   ....[7]....
        /*0048*/ 	.word	0xffffffff


	//   ....[8]....
        /*004c*/ 	.word	0xffffffff


	//   ....[9]....
        /*0050*/ 	.word	0xffffffff


	//----- nvinfo : EIATTR_COOP_GROUP_INSTR_OFFSETS
	.align		4
.L_1149:
        /*0054*/ 	.byte	0x04, 0x28
        /*0056*/ 	.short	(.L_1151 - .L_1150)


	//   ....[0]....
.L_1150:
        /*0058*/ 	.word	0x00001640


	//   ....[1]....
        /*005c*/ 	.word	0x00001660


	//   ....[2]....
        /*0060*/ 	.word	0x000016a0


	//   ....[3]....
        /*0064*/ 	.word	0x000016b0


	//   ....[4]....
        /*0068*/ 	.word	0x000016f0


	//   ....[5]....
        /*006c*/ 	.word	0x00001700


	//   ....[6]....
        /*0070*/ 	.word	0x00001730


	//   ....[7]....
        /*0074*/ 	.word	0x00001740


	//   ....[8]....
        /*0078*/ 	.word	0x00001770


	//   ....[9]....
        /*007c*/ 	.word	0x00001780


	//----- nvinfo : EIATTR_VRC_CTA_INIT_COUNT
	.align		4
.L_1151:
        /*0080*/ 	.byte	0x02, 0x4a
	.zero		1
	.zero		1


	//----- nvinfo : EIATTR_EXIT_INSTR_OFFSETS
	.align		4
        /*0084*/ 	.byte	0x04, 0x1c
        /*0086*/ 	.short	(.L_1153 - .L_1152)


	//   ....[0]....
.L_1152:
        /*0088*/ 	.word	0x00004e90


	//   ....[1]....
        /*008c*/ 	.word	0x00004f60


	//----- nvinfo : EIATTR_MAX_THREADS
	.align		4
.L_1153:
        /*0090*/ 	.byte	0x04, 0x05
        /*0092*/ 	.short	(.L_1155 - .L_1154)
.L_1154:
        /*0094*/ 	.word	0x00000080
        /*0098*/ 	.word	0x00000001
        /*009c*/ 	.word	0x00000001


	//----- nvinfo : EIATTR_CRS_STACK_SIZE
	.align		4
.L_1155:
        /*00a0*/ 	.byte	0x04, 0x1e
        /*00a2*/ 	.short	(.L_1157 - .L_1156)
.L_1156:
        /*00a4*/ 	.word	0x00000000


	//----- nvinfo : EIATTR_CBANK_PARAM_SIZE
	.align		4
.L_1157:
        /*00a8*/ 	.byte	0x03, 0x19
        /*00aa*/ 	.short	0x0128


	//----- nvinfo : EIATTR_PARAM_CBANK
	.align		4
        /*00ac*/ 	.byte	0x04, 0x0a
        /*00ae*/ 	.short	(.L_1159 - .L_1158)
	.align		4
.L_1158:
        /*00b0*/ 	.word	index@(.nv.constant0._ZN10layer_norm31ln_parallel_residual_bwd_kernelINS_13Kernel_traitsIf13__nv_bfloat16S2_S2_fjLj1536ELj1ELj1ELj4ELj8ENS_18Kernel_traits_baseILj1536EfS2_S2_S2_fjLj128EEEEELb0ELb0ELb0EEEvNS_9BwdParamsE)
        /*00b4*/ 	.short	0x0380
        /*00b6*/ 	.short	0x0128


	//----- nvinfo : EIATTR_SW_WAR
	.align		4
.L_1159:
        /*00b8*/ 	.byte	0x04, 0x36
        /*00ba*/ 	.short	(.L_1161 - .L_1160)
.L_1160:
        /*00bc*/ 	.word	0x00000008
.L_1161:


//--------------------- .nv.info._ZN10layer_norm31ln_parallel_residual_bwd_kernelINS_13Kernel_traitsIf13__nv_bfloat16S2_S2_fjLj1536ELj1ELj1ELj4ELj8ENS_18Kernel_traits_baseILj1536EfS2_S2_S2_fjLj128EEEEELb0ELb0ELb1EEEvNS_9BwdParamsE --------------------------
	.section	.nv.info._ZN10layer_norm31ln_parallel_residual_bwd_kernelINS_13Kernel_traitsIf13__nv_bfloat16S2_S2_fjLj1536ELj1ELj1ELj4ELj8ENS_18Kernel_traits_baseILj1536EfS2_S2_S2_fjLj128EEEEELb0ELb0ELb1EEEvNS_9BwdParamsE,"",@"SHT_CUDA_INFO"
	.sectionflags	@""
	.align	4


	//----- nvinfo : EIATTR_CUDA_API_VERSION
	.align		4
        /*0000*/ 	.byte	0x04, 0x37
        /*0002*/ 	.short	(.L_1163 - .L_1162)
.L_1162:
        /*0004*/ 	.word	0x00000082


	//----- nvinfo : EIATTR_KPARAM_INFO
	.align		4
.L_1163:
        /*0008*/ 	.byte	0x04, 0x17
        /*000a*/ 	.short	(.L_1165 - .L_1164)
.L_1164:
        /*000c*/ 	.word	0x00000000
        /*0010*/ 	.short	0x0000
        /*0012*/ 	.short	0x0000
        /*0014*/ 	.byte	0x00, 0xf0, 0xa1, 0x04


	//----- nvinfo : EIATTR_SPARSE_MMA_MASK
	.align		4
.L_1165:
        /*0018*/ 	.byte	0x03, 0x50
        /*001a*/ 	.short	0x0000


	//----- nvinfo : EIATTR_MAXREG_COUNT
	.align		4
        /*001c*/ 	.byte	0x03, 0x1b
        /*001e*/ 	.short	0x00ff


	//----- nvinfo : EIATTR_NUM_BARRIERS
	.align		4
        /*0020*/ 	.byte	0x02, 0x4c
        /*0022*/ 	.byte	0x01
	.zero		1


	//----- nvinfo : EIATTR_MERCURY_ISA_VERSION
	.align		4
        /*0024*/ 	.byte	0x03, 0x5f
        /*0026*/ 	.short	0x0101


	//----- nvinfo : EIATTR_COOP_GROUP_MASK_REGIDS
	.align		4
        /*0028*/ 	.byte	0x04, 0x29
        /*002a*/ 	.short	(.L_1167 - .L_1166)


	//   ....[0]....
.L_1166:
        /*002c*/ 	.word	0xffffffff


	//   ....[1]....
        /*0030*/ 	.word	0xffffffff


	//   ....[2]....
        /*0034*/ 	.word	0xffffffff


	//   ....[3]....
        /*0038*/ 	.word	0xffffffff


	//   ....[4]....
        /*003c*/ 	.word	0xffffffff


	//   ....[5]....
        /*0040*/ 	.word	0xffffffff


	//   ....[6]....
        /*0044*/ 	.word	0xffffffff


	//   ....[7]....
        /*0048*/ 	.word	0xffffffff


	//   ....[8]....
        /*004c*/ 	.word	0xffffffff


	//   ....[9]....
        /*0050*/ 	.word	0xffffffff


	//----- nvinfo : EIATTR_COOP_GROUP_INSTR_OFFSETS
	.align		4
.L_1167:
        /*0054*/ 	.byte	0x04, 0x28
        /*0056*/ 	.short	(.L_1169 - .L_1168)


	//   ....[0]....
.L_1168:
        /*0058*/ 	.word	0x00001210


	//   ....[1]....
        /*005c*/ 	.word	0x000012b0


	//   ....[2]....
        /*0060*/ 	.word	0x000012c0


	//   ....[3]....
        /*0064*/ 	.word	0x000012f0


	//   ....[4]....
        /*0068*/ 	.word	0x00001300


	//   ....[5]....
        /*006c*/ 	.word	0x00001330


	//   ....[6]....
        /*0070*/ 	.word	0x00001340


	//   ....[7]....
        /*0074*/ 	.word	0x000013a0


	//   ....[8]....
        /*0078*/ 	.word	0x000013b0


	//   ....[9]....
        /*007c*/ 	.word	0x000013e0


	//----- nvinfo : EIATTR_VRC_CTA_INIT_COUNT
	.align		4
.L_1169:
        /*0080*/ 	.byte	0x02, 0x4a
	.zero		1
	.zero		1


	//----- nvinfo : EIATTR_EXIT_INSTR_OFFSETS
	.align		4
        /*0084*/ 	.byte	0x04, 0x1c
        /*0086*/ 	.short	(.L_1171 - .L_1170)


	//   ....[0]....
.L_1170:
        /*0088*/ 	.word	0x00004c30


	//----- nvinfo : EIATTR_MAX_THREADS
	.align		4
.L_1171:
        /*008c*/ 	.byte	0x04, 0x05
        /*008e*/ 	.short	(.L_1173 - .L_1172)
.L_1172:
        /*0090*/ 	.word	0x00000080
        /*0094*/ 	.word	0x00000001
        /*0098*/ 	.word	0x00000001


	//----- nvinfo : EIATTR_CRS_STACK_SIZE
	.align		4
.L_1173:
        /*009c*/ 	.byte	0x04, 0x1e
        /*009e*/ 	.short	(.L_1175 - .L_1174)
.L_1174:
        /*00a0*/ 	.word	0x00000000


	//----- nvinfo : EIATTR_CBANK_PARAM_SIZE
	.align		4
.L_1175:
        /*00a4*/ 	.byte	0x03, 0x19
        /*00a6*/ 	.short	0x0128


	//----- nvinfo : EIATTR_PARAM_CBANK
	.align		4
        /*00a8*/ 	.byte	0x04, 0x0a
        /*00aa*/ 	.short	(.L_1177 - .L_1176)
	.align		4
.L_1176:
        /*00ac*/ 	.word	index@(.nv.constant0._ZN10layer_norm31ln_parallel_residual_bwd_kernelINS_13Kernel_traitsIf13__nv_bfloat16S2_S2_fjLj1536ELj1ELj1ELj4ELj8ENS_18Kernel_traits_baseILj1536EfS2_S2_S2_fjLj128EEEEELb0ELb0ELb1EEEvNS_9BwdParamsE)
        /*00b0*/ 	.short	0x0380
        /*00b2*/ 	.short	0x0128


	//----- nvinfo : EIATTR_SW_WAR
	.align		4
.L_1177:
        /*00b4*/ 	.byte	0x04, 0x36
        /*00b6*/ 	.short	(.L_1179 - .L_1178)
.L_1178:
        /*00b8*/ 	.word	0x00000008
.L_1179:


//--------------------- .nv.info._ZN10layer_norm31ln_parallel_residual_bwd_kernelINS_13Kernel_traitsIf13__nv_bfloat16S2_S2_fjLj1536ELj1ELj1ELj4ELj8ENS_18Kernel_traits_baseILj1536EfS2_S2_S2_fjLj128EEEEELb0ELb1ELb0EEEvNS_9BwdParamsE --------------------------
	.section	.nv.info._ZN10layer_norm31ln_parallel_residual_bwd_kernelINS_13Kernel_traitsIf13__nv_bfloat16S2_S2_fjLj1536ELj1ELj1ELj4ELj8ENS_18Kernel_traits_baseILj1536EfS2_S2_S2_fjLj128EEEEELb0ELb1ELb0EEEvNS_9BwdParamsE,"",@"SHT_CUDA_INFO"
	.sectionflags	@""
	.align	4


	//----- nvinfo : EIATTR_CUDA_API_VERSION
	.align		4
        /*0000*/ 	.byte	0x04, 0x37
        /*0002*/ 	.short	(.L_1181 - .L_1180)
.L_1180:
        /*0004*/ 	.word	0x00000082


	//----- nvinfo : EIATTR_KPARAM_INFO
	.align		4
.L_1181:
        /*0008*/ 	.byte	0x04, 0x17
        /*000a*/ 	.short	(.L_1183 - .L_1182)
.L_1182:
        /*000c*/ 	.word	0x00000000
        /*0010*/ 	.short	0x0000
        /*0012*/ 	.short	0x0000
        /*0014*/ 	.byte	0x00, 0xf0, 0xa1, 0x04


	//----- nvinfo : EIATTR_SPARSE_MMA_MASK
	.align		4
.L_1183:
        /*0018*/ 	.byte	0x03, 0x50
        /*001a*/ 	.short	0x0000


	//----- nvinfo : EIATTR_MAXREG_COUNT
	.align		4
        /*001c*/ 	.byte	0x03, 0x1b
        /*001e*/ 	.short	0x00ff


	//----- nvinfo : EIATTR_NUM_BARRIERS
	.align		4
        /*0020*/ 	.byte	0x02, 0x4c
        /*0022*/ 	.byte	0x01
	.zero		1


	//----- nvinfo : EIATTR_MERCURY_ISA_VERSION
	.align		4
        /*0024*/ 	.byte	0x03, 0x5f
        /*0026*/ 	.short	0x0101


	//----- nvinfo : EIATTR_COOP_GROUP_MASK_REGIDS
	.align		4
        /*0028*/ 	.byte	0x04, 0x29
        /*002a*/ 	.short	(.L_1185 - .L_1184)


	//   ....[0]....
.L_1184:
        /*002c*/ 	.word	0xffffffff


	//   ....[1]....
        /*0030*/ 	.word	0xffffffff


	//   ....[2]....
        /*0034*/ 	.word	0xffffffff


	//   ....[3]....
        /*0038*/ 	.word	0xffffffff


	//   ....[4]....
        /*003c*/ 	.word	0xffffffff


	//   ....[5]....
        /*0040*/ 	.word	0xffffffff


	//   ....[6]....
        /*0044*/ 	.word	0xffffffff


	//   ....[7]....
        /*0048*/ 	.word	0xffffffff


	//   ....[8]....
        /*004c*/ 	.word	0xffffffff


	//   ....[9]....
        /*0050*/ 	.word	0xffffffff


	//----- nvinfo : EIATTR_COOP_GROUP_INSTR_OFFSETS
	.align		4
.L_1185:
        /*0054*/ 	.byte	0x04, 0x28
        /*0056*/ 	.short	(.L_1187 - .L_1186)


	//   ....[0]....
.L_1186:
        /*0058*/ 	.word	0x00000fe0


	//   ....[1]....
        /*005c*/ 	.word	0x00001000


	//   ....[2]....
        /*0060*/ 	.word	0x00001040


	//   ....[3]....
        /*0064*/ 	.word	0x00001050


	//   ....[4]....
        /*0068*/ 	.word	0x00001080


	//   ....[5]....
        /*006c*/ 	.word	0x000010a0


	//   ....[6]....
        /*0070*/ 	.word	0x000010d0


	//   ....[7]....
        /*0074*/ 	.word	0x000010e0


	//   ....[8]....
        /*0078*/ 	.word	0x00001110


	//   ....[9]....
        /*007c*/ 	.word	0x00001120


	//----- nvinfo : EIATTR_VRC_CTA_INIT_COUNT
	.align		4
.L_1187:
        /*0080*/ 	.byte	0x02, 0x4a
	.zero		1
	.zero		1


	//----- nvinfo : EIATTR_EXIT_INSTR_OFFSETS
	.align		4
        /*0084*/ 	.byte	0x04, 0x1c
        /*0086*/ 	.short	(.L_1189 - .L_1188)


	//   ....[0]....
.L_1188:
        /*0088*/ 	.word	0x00004740


	//   ....[1]....
        /*008c*/ 	.word	0x000047c0


	//----- nvinfo : EIATTR_MAX_THREADS
	.align		4
.L_1189:
        /*0090*/ 	.byte	0x04, 0x05
        /*0092*/ 	.short	(.L_1191 - .L_1190)
.L_1190:
        /*0094*/ 	.word	0x00000080
        /*0098*/ 	.word	0x00000001
        /*009c*/ 	.word	0x00000001


	//----- nvinfo : EIATTR_CRS_STACK_SIZE
	.align		4
.L_1191:
        /*00a0*/ 	.byte	0x04, 0x1e
        /*00a2*/ 	.short	(.L_1193 - .L_1192)
.L_1192:
        /*00a4*/ 	.word	0x00000000


	//----- nvinfo : EIATTR_CBANK_PARAM_SIZE
	.align		4
.L_1193:
        /*00a8*/ 	.byte	0x03, 0x19
        /*00aa*/ 	.short	0x0128


	//----- nvinfo : EIATTR_PARAM_CBANK
	.align		4
        /*00ac*/ 	.byte	0x04, 0x0a
        /*00ae*/ 	.short	(.L_1195 - .L_1194)
	.align		4
.L_1194:
        /*00b0*/ 	.word	index@(.nv.constant0._ZN10layer_norm31ln_parallel_residual_bwd_kernelINS_13Kernel_traitsIf13__nv_bfloat16S2_S2_fjLj1536ELj1ELj1ELj4ELj8ENS_18Kernel_traits_baseILj1536EfS2_S2_S2_fjLj128EEEEELb0ELb1ELb0EEEvNS_9BwdParamsE)
        /*00b4*/ 	.short	0x0380
        /*00b6*/ 	.short	0x0128


	//----- nvinfo : EIATTR_SW_WAR
	.align		4
.L_1195:
        /*00b8*/ 	.byte	0x04, 0x36
        /*00ba*/ 	.short	(.L_1197 - .L_1196)
.L_1196:
        /*00bc*/ 	.word	0x00000008
.L_1197:


//--------------------- .nv.info._ZN10layer_norm31ln_parallel_residual_bwd_kernelINS_13Kernel_traitsIf13__nv_bfloat16S2_S2_fjLj1536ELj1ELj1ELj4ELj8ENS_18Kernel_traits_baseILj1536EfS2_S2_S2_fjLj128EEEEELb0ELb1ELb1EEEvNS_9BwdParamsE --------------------------
	.section	.nv.info._ZN10layer_norm31ln_parallel_residual_bwd_kernelINS_13Kernel_traitsIf13__nv_bfloat16S2_S2_fjLj1536ELj1ELj1ELj4ELj8ENS_18Kernel_traits_baseILj1536EfS2_S2_S2_fjLj128EEEEELb0ELb1ELb1EEEvNS_9BwdParamsE,"",@"SHT_CUDA_INFO"
	.sectionflags	@""
	.align	4


	//----- nvinfo : EIATTR_CUDA_API_VERSION
	.align		4
        /*0000*/ 	.byte	0x04, 0x37
        /*0002*/ 	.short	(.L_1199 - .L_1198)
.L_1198:
        /*0004*/ 	.word	0x00000082


	//----- nvinfo : EIATTR_KPARAM_INFO
	.align		4
.L_1199:
        /*0008*/ 	.byte	0x04, 0x17
        /*000a*/ 	.short	(.L_1201 - .L_1200)
.L_1200:
        /*000c*/ 	.word	0x00000000
        /*0010*/ 	.short	0x0000
        /*0012*/ 	.short	0x0000
        /*0014*/ 	.byte	0x00, 0xf0, 0xa1, 0x04


	//----- nvinfo : EIATTR_SPARSE_MMA_MASK
	.align		4
.L_1201:
        /*0018*/ 	.byte	0x03, 0x50
        /*001a*/ 	.short	0x0000


	//----- nvinfo : EIATTR_MAXREG_COUNT
	.align		4
        /*001c*/ 	.byte	0x03, 0x1b
        /*001e*/ 	.short	0x00ff


	//----- nvinfo : EIATTR_NUM_BARRIERS
	.align		4
        /*0020*/ 	.byte	0x02, 0x4c
        /*0022*/ 	.byte	0x01
	.zero		1


	//----- nvinfo : EIATTR_MERCURY_ISA_VERSION
	.align		4
        /*0024*/ 	.byte	0x03, 0x5f
        /*0026*/ 	.short	0x0101


	//----- nvinfo : EIATTR_COOP_GROUP_MASK_REGIDS
	.align		4
        /*0028*/ 	.byte	0x04, 0x29
        /*002a*/ 	.short	(.L_1203 - .L_1202)


	//   ....[0]....
.L_1202:
        /*002c*/ 	.word	0xffffffff


	//   ....[1]....
        /*0030*/ 	.word	0xffffffff


	//   ....[2]....
        /*0034*/ 	.word	0xffffffff


	//   ....[3]....
        /*0038*/ 	.word	0xffffffff


	//   ....[4]....
        /*003c*/ 	.word	0xffffffff


	//   ....[5]....
        /*0040*/ 	.word	0xffffffff


	//   ....[6]....
        /*0044*/ 	.word	0xffffffff


	//   ....[7]....
        /*0048*/ 	.word	0xffffffff


	//   ....[8]....
        /*004c*/ 	.word	0xffffffff


	//   ....[9]....
        /*0050*/ 	.word	0xffffffff


	//----- nvinfo : EIATTR_COOP_GROUP_INSTR_OFFSETS
	.align		4
.L_1203:
        /*0054*/ 	.byte	0x04, 0x28
        /*0056*/ 	.short	(.L_1205 - .L_1204)


	//   ....[0]....
.L_1204:
        /*0058*/ 	.word	0x000013e0


	//   ....[1]....
        /*005c*/ 	.word	0x00001410


	//   ....[2]....
        /*0060*/ 	.word	0x00001440


	//   ....[3]....
        /*0064*/ 	.word	0x00001450


	//   ....[4]....
        /*0068*/ 	.word	0x00001480


	//   ....[5]....
        /*006c*/ 	.word	0x00001490


	//   ....[6]....
        /*0070*/ 	.word	0x000014c0


	//   ....[7]....
        /*0074*/ 	.word	0x000014d0


	//   ....[8]....
        /*0078*/ 	.word	0x00001500


	//   ....[9]....
        /*007c*/ 	.word	0x00001510


	//----- nvinfo : EIATTR_VRC_CTA_INIT_COUNT
	.align		4
.L_1205:
        /*0080*/ 	.byte	0x02, 0x4a
	.zero		1
	.zero		1


	//----- nvinfo : EIATTR_EXIT_INSTR_OFFSETS
	.align		4
        /*0084*/ 	.byte	0x04, 0x1c
        /*0086*/ 	.short	(.L_1207 - .L_1206)


	//   ....[0]....
.L_1206:
        /*0088*/ 	.word	0x00004a70


	//----- nvinfo : EIATTR_MAX_THREADS
	.align		4
.L_1207:
        /*008c*/ 	.byte	0x04, 0x05
        /*008e*/ 	.short	(.L_1209 - .L_1208)
.L_1208:
        /*0090*/ 	.word	0x00000080
        /*0094*/ 	.word	0x00000001
        /*0098*/ 	.word	0x00000001


	//----- nvinfo : EIATTR_CRS_STACK_SIZE
	.align		4
.L_1209:
        /*009c*/ 	.byte	0x04, 0x1e
        /*009e*/ 	.short	(.L_1211 - .L_1210)
.L_1210:
        /*00a0*/ 	.word	0x00000000


	//----- nvinfo : EIATTR_CBANK_PARAM_SIZE
	.align		4
.L_1211:
        /*00a4*/ 	.byte	0x03, 0x19
        /*00a6*/ 	.short	0x0128


	//----- nvinfo : EIATTR_PARAM_CBANK
	.align		4
        /*00a8*/ 	.byte	0x04, 0x0a
        /*00aa*/ 	.short	(.L_1213 - .L_1212)
	.align		4
.L_1212:
        /*00ac*/ 	.word	index@(.nv.constant0._ZN10layer_norm31ln_parallel_residual_bwd_kernelINS_13Kernel_traitsIf13__nv_bfloat16S2_S2_fjLj1536ELj1ELj1ELj4ELj8ENS_18Kernel_traits_baseILj1536EfS2_S2_S2_fjLj128EEEEELb0ELb1ELb1EEEvNS_9BwdParamsE)
        /*00b0*/ 	.short	0x0380
        /*00b2*/ 	.short	0x0128


	//----- nvinfo : EIATTR_SW_WAR
	.align		4
.L_1213:
        /*00b4*/ 	.byte	0x04, 0x36
        /*00b6*/ 	.short	(.L_1215 - .L_1214)
.L_1214:
        /*00b8*/ 	.word	0x00000008
.L_1215:


//--------------------- .nv.info._ZN10layer_norm31ln_parallel_residual_bwd_kernelINS_13Kernel_traitsIf13__nv_bfloat16S2_S2_fjLj1536ELj1ELj1ELj4ELj8ENS_18Kernel_traits_baseILj1536EfS2_S2_S2_fjLj128EEEEELb1ELb0ELb0EEEvNS_9BwdParamsE --------------------------
	.section	.nv.info._ZN10layer_norm31ln_parallel_residual_bwd_kernelINS_13Kernel_traitsIf13__nv_bfloat16S2_S2_fjLj1536ELj1ELj1ELj4ELj8ENS_18Kernel_traits_baseILj1536EfS2_S2_S2_fjLj128EEEEELb1ELb0ELb0EEEvNS_9BwdParamsE,"",@"SHT_CUDA_INFO"
	.sectionflags	@""
	.align	4


	//----- nvinfo : EIATTR_CUDA_API_VERSION
	.align		4
        /*0000*/ 	.byte	0x04, 0x37
        /*0002*/ 	.short	(.L_1217 - .L_1216)
.L_1216:
        /*0004*/ 	.word	0x00000082


	//----- nvinfo : EIATTR_KPARAM_INFO
	.align		4
.L_1217:
        /*0008*/ 	.byte	0x04, 0x17
        /*000a*/ 	.short	(.L_1219 - .L_1218)
.L_1218:
        /*000c*/ 	.word	0x00000000
        /*0010*/ 	.short	0x0000
        /*0012*/ 	.short	0x0000
        /*0014*/ 	.byte	0x00, 0xf0, 0xa1, 0x04


	//----- nvinfo : EIATTR_SPARSE_MMA_MASK
	.align		4
.L_1219:
        /*0018*/ 	.byte	0x03, 0x50
        /*001a*/ 	.short	0x0000


	//----- nvinfo : EIATTR_MAXREG_COUNT
	.align		4
        /*001c*/ 	.byte	0x03, 0x1b
        /*001e*/ 	.short	0x00ff


	//----- nvinfo : EIATTR_NUM_BARRIERS
	.align		4
        /*0020*/ 	.byte	0x02, 0x4c
        /*0022*/ 	.byte	0x01
	.zero		1


	//----- nvinfo : EIATTR_MERCURY_ISA_VERSION
	.align		4
        /*0024*/ 	.byte	0x03, 0x5f
        /*0026*/ 	.short	0x0101


	//----- nvinfo : EIATTR_COOP_GROUP_MASK_REGIDS
	.align		4
        /*0028*/ 	.byte	0x04, 0x29
        /*002a*/ 	.short	(.L_1221 - .L_1220)


	//   ....[0]....
.L_1220:
        /*002c*/ 	.word	0xffffffff


	//   ....[1]....
        /*0030*/ 	.word	0xffffffff


	//   ....[2]....
        /*0034*/ 	.word	0xffffffff


	//   ....[3]....
        /*0038*/ 	.word	0xffffffff


	//   ....[4]....
        /*003c*/ 	.word	0xffffffff


	//   ....[5]....
        /*0040*/ 	.word	0xffffffff


	//   ....[6]....
        /*0044*/ 	.word	0xffffffff


	//   ....[7]....
        /*0048*/ 	.word	0xffffffff


	//   ....[8]....
        /*004c*/ 	.word	0xffffffff


	//   ....[9]....
        /*0050*/ 	.word	0xffffffff


	//----- nvinfo : EIATTR_COOP_GROUP_INSTR_OFFSETS
	.align		4
.L_1221:
        /*0054*/ 	.byte	0x04, 0x28
        /*0056*/ 	.short	(.L_1223 - .L_1222)


	//   ....[0]....
.L_1222:
        /*0058*/ 	.word	0x00001830


	//   ....[1]....
        /*005c*/ 	.word	0x00001860


	//   ....[2]....
        /*0060*/ 	.word	0x00001890


	//   ....[3]....
        /*0064*/ 	.word	0x000018a0


	//   ....[4]....
        /*0068*/ 	.word	0x000018d0


	//   ....[5]....
        /*006c*/ 	.word	0x000018e0


	//   ....[6]....
        /*0070*/ 	.word	0x00001910


	//   ....[7]....
        /*0074*/ 	.word	0x00001920


	//   ....[8]....
        /*0078*/ 	.word	0x00001950


	//   ....[9]....
        /*007c*/ 	.word	0x00001960


	//----- nvinfo : EIATTR_VRC_CTA_INIT_COUNT
	.align		4
.L_1223:
        /*0080*/ 	.byte	0x02, 0x4a
	.zero		1
	.zero		1


	//----- nvinfo : EIATTR_EXIT_INSTR_OFFSETS
	.align		4
        /*0084*/ 	.byte	0x04, 0x1c
        /*0086*/ 	.short	(.L_1225 - .L_1224)


	//   ....[0]....
.L_1224:
        /*0088*/ 	.word	0x00006ad0


	//   ....[1]....
        /*008c*/ 	.word	0x00006ba0


	//----- nvinfo : EIATTR_MAX_THREADS
	.align		4
.L_1225:
        /*0090*/ 	.byte	0x04, 0x05
        /*0092*/ 	.short	(.L_1227 - .L_1226)
.L_1226:
        /*0094*/ 	.word	0x00000080
        /*0098*/ 	.word	0x00000001
        /*009c*/ 	.word	0x00000001


	//----- nvinfo : EIATTR_CRS_STACK_SIZE
	.align		4
.L_1227:
        /*00a0*/ 	.byte	0x04, 0x1e
        /*00a2*/ 	.short	(.L_1229 - .L_1228)
.L_1228:
        /*00a4*/ 	.word	0x00000000


	//----- nvinfo : EIATTR_CBANK_PARAM_SIZE
	.align		4
.L_1229:
        /*00a8*/ 	.byte	0x03, 0x19
        /*00aa*/ 	.short	0x0128


	//----- nvinfo : EIATTR_PARAM_CBANK
	.align		4
        /*00ac*/ 	.byte	0x04, 0x0a
        /*00ae*/ 	.short	(.L_1231 - .L_1230)
	.align		4
.L_1230:
        /*00b0*/ 	.word	index@(.nv.constant0._ZN10layer_norm31ln_parallel_residual_bwd_kernelINS_13Kernel_traitsIf13__nv_bfloat16S2_S2_fjLj1536ELj1ELj1ELj4ELj8ENS_18Kernel_traits_baseILj1536EfS2_S2_S2_fjLj128EEEEELb1ELb0ELb0EEEvNS_9BwdParamsE)
        /*00b4*/ 	.short	0x0380
        /*00b6*/ 	.short	0x0128


	//----- nvinfo : EIATTR_SW_WAR
	.align		4
.L_1231:
        /*00b8*/ 	.byte	0x04, 0x36
        /*00ba*/ 	.short	(.L_1233 - .L_1232)
.L_1232:
        /*00bc*/ 	.word	0x00000008
.L_1233:


//--------------------- .nv.info._ZN10layer_norm31ln_parallel_residual_bwd_kernelINS_13Kernel_traitsIf13__nv_bfloat16S2_S2_fjLj1536ELj1ELj1ELj4ELj8ENS_18Kernel_traits_baseILj1536EfS2_S2_S2_fjLj128EEEEELb1ELb0ELb1EEEvNS_9BwdParamsE --------------------------
	.section	.nv.info._ZN10layer_norm31ln_parallel_residual_bwd_kernelINS_13Kernel_traitsIf13__nv_bfloat16S2_S2_fjLj1536ELj1ELj1ELj4ELj8ENS_18Kernel_traits_baseILj1536EfS2_S2_S2_fjLj128EEEEELb1ELb0ELb1EEEvNS_9BwdParamsE,"",@"SHT_CUDA_INFO"
	.sectionflags	@""
	.align	4


	//----- nvinfo : EIATTR_CUDA_API_VERSION
	.align		4
        /*0000*/ 	.byte	0x04, 0x37
        /*0002*/ 	.short	(.L_1235 - .L_1234)
.L_1234:
        /*0004*/ 	.word	0x00000082


	//----- nvinfo : EIATTR_KPARAM_INFO
	.align		4
.L_1235:
        /*0008*/ 	.byte	0x04, 0x17
        /*000a*/ 	.short	(.L_1237 - .L_1236)
.L_1236:
        /*000c*/ 	.word	0x00000000
        /*0010*/ 	.short	0x0000
        /*0012*/ 	.short	0x0000
        /*0014*/ 	.byte	0x00, 0xf0, 0xa1, 0x04


	//----- nvinfo : EIATTR_SPARSE_MMA_MASK
	.align		4
.L_1237:
        /*0018*/ 	.byte	0x03, 0x50
        /*001a*/ 	.short	0x0000


	//----- nvinfo : EIATTR_MAXREG_COUNT
	.align		4
        /*001c*/ 	.byte	0x03, 0x1b
        /*001e*/ 	.short	0x00ff


	//----- nvinfo : EIATTR_NUM_BARRIERS
	.align		4
        /*0020*/ 	.byte	0x02, 0x4c
        /*0022*/ 	.byte	0x01
	.zero		1


	//----- nvinfo : EIATTR_MERCURY_ISA_VERSION
	.align		4
        /*0024*/ 	.byte	0x03, 0x5f
        /*0026*/ 	.short	0x0101


	//----- nvinfo : EIATTR_COOP_GROUP_MASK_REGIDS
	.align		4
        /*0028*/ 	.byte	0x04, 0x29
        /*002a*/ 	.short	(.L_1239 - .L_1238)


	//   ....[0]....
.L_1238:
        /*002c*/ 	.word	0xffffffff


	//   ....[1]....
        /*0030*/ 	.word	0xffffffff


	//   ....[2]....
        /*0034*/ 	.word	0xffffffff


	//   ....[3]....
        /*0038*/ 	.word	0xffffffff


	//   ....[4]....
        /*003c*/ 	.word	0xffffffff


	//   ....[5]....
        /*0040*/ 	.word	0xffffffff


	//   ....[6]....
        /*0044*/ 	.word	0xffffffff


	//   ....[7]....
        /*0048*/ 	.word	0xffffffff


	//   ....[8]....
        /*004c*/ 	.word	0xffffffff


	//   ....[9]....
        /*0050*/ 	.word	0xffffffff


	//----- nvinfo : EIATTR_COOP_GROUP_INSTR_OFFSETS
	.align		4
.L_1239:
        /*0054*/ 	.byte	0x04, 0x28
        /*0056*/ 	.short	(.L_1241 - .L_1240)


	//   ....[0]....
.L_1240:
        /*0058*/ 	.word	0x00001250


	//   ....[1]....
        /*005c*/ 	.word	0x00001260


	//   ....[2]....
        /*0060*/ 	.word	0x00001290


	//   ....[3]....
        /*0064*/ 	.word	0x000012a0


	//   ....[4]....
        /*0068*/ 	.word	0x000012d0


	//   ....[5]....
        /*006c*/ 	.word	0x000012e0


	//   ....[6]....
        /*0070*/ 	.word	0x00001320


	//   ....[7]....
        /*0074*/ 	.word	0x00001330


	//   ....[8]....
        /*0078*/ 	.word	0x000013b0


	//   ....[9]....
        /*007c*/ 	.word	0x000013c0


	//----- nvinfo : EIATTR_VRC_CTA_INIT_COUNT
	.align		4
.L_1241:
        /*0080*/ 	.byte	0x02, 0x4a
	.zero		1
	.zero		1


	//----- nvinfo : EIATTR_EXIT_INSTR_OFFSETS
	.align		4
        /*0084*/ 	.byte	0x04, 0x1c
        /*0086*/ 	.short	(.L_1243 - .L_1242)


	//   ....[0]....
.L_1242:
        /*0088*/ 	.word	0x000066b0


	//----- nvinfo : EIATTR_MAX_THREADS
	.align		4
.L_1243:
        /*008c*/ 	.byte	0x04, 0x05
        /*008e*/ 	.short	(.L_1245 - .L_1244)
.L_1244:
        /*0090*/ 	.word	0x00000080
        /*0094*/ 	.word	0x00000001
        /*0098*/ 	.word	0x00000001


	//----- nvinfo : EIATTR_CBANK_PARAM_SIZE
	.align		4
.L_1245:
        /*009c*/ 	.byte	0x03, 0x19
        /*009e*/ 	.short	0x0128


	//----- nvinfo : EIATTR_PARAM_CBANK
	.align		4
        /*00a0*/ 	.byte	0x04, 0x0a
        /*00a2*/ 	.short	(.L_1247 - .L_1246)
	.align		4
.L_1246:
        /*00a4*/ 	.word	index@(.nv.constant0._ZN10layer_norm31ln_parallel_residual_bwd_kernelINS_13Kernel_traitsIf13__nv_bfloat16S2_S2_fjLj1536ELj1ELj1ELj4ELj8ENS_18Kernel_traits_baseILj1536EfS2_S2_S2_fjLj128EEEEELb1ELb0ELb1EEEvNS_9BwdParamsE)
        /*00a8*/ 	.short	0x0380
        /*00aa*/ 	.short	0x0128


	//----- nvinfo : EIATTR_SW_WAR
	.align		4
.L_1247:
        /*00ac*/ 	.byte	0x04, 0x36
        /*00ae*/ 	.short	(.L_1249 - .L_1248)
.L_1248:
        /*00b0*/ 	.word	0x00000008
.L_1249:


//--------------------- .nv.info._ZN10layer_norm22ln_bwd_finalize_kernelINS_22Kernel_traits_finalizeILj1536Ef13__nv_bfloat16S2_S2_fjLb0ELj1024ELj4ENS_18Kernel_traits_baseILj1536EfS2_S2_S2_fjLj1024EEEEELb0ELb0EEEvNS_9BwdParamsE --------------------------
	.section	.nv.info._ZN10layer_norm22ln_bwd_finalize_kernelINS_22Kernel_traits_finalizeILj1536Ef13__nv_bfloat16S2_S2_fjLb0ELj1024ELj4ENS_18Kernel_traits_baseILj1536EfS2_S2_S2_fjLj1024EEEEELb0ELb0EEEvNS_9BwdParamsE,"",@"SHT_CUDA_INFO"
	.sectionflags	@""
	.align	4


	//----- nvinfo : EIATTR_CUDA_API_VERSION
	.align		4
        /*0000*/ 	.byte	0x04, 0x37
        /*0002*/ 	.short	(.L_1251 - .L_1250)
.L_1250:
        /*0004*/ 	.word	0x00000082


	//----- nvinfo : EIATTR_KPARAM_INFO
	.align		4
.L_1251:
        /*0008*/ 	.byte	0x04, 0x17
        /*000a*/ 	.short	(.L_1253 - .L_1252)
.L_1252:
        /*000c*/ 	.word	0x00000000
        /*0010*/ 	.short	0x0000
        /*0012*/ 	.short	0x0000
        /*0014*/ 	.byte	0x00, 0xf0, 0xa1, 0x04


	//----- nvinfo : EIATTR_SPARSE_MMA_MASK
	.align		4
.L_1253:
        /*0018*/ 	.byte	0x03, 0x50
        /*001a*/ 	.short	0x0000


	//----- nvinfo : EIATTR_MAXREG_COUNT
	.align		4
        /*001c*/ 	.byte	0x03, 0x1b
        /*001e*/ 	.short	0x0040


	//----- nvinfo : EIATTR_NUM_BARRIERS
	.align		4
        /*0020*/ 	.byte	0x02, 0x4c
        /*0022*/ 	.byte	0x01
	.zero		1


	//----- nvinfo : EIATTR_MERCURY_ISA_VERSION
	.align		4
        /*0024*/ 	.byte	0x03, 0x5f
        /*0026*/ 	.short	0x0101


	//----- nvinfo : EIATTR_COOP_GROUP_MASK_REGIDS
	.align		4
        /*0028*/ 	.byte	0x04, 0x29
        /*002a*/ 	.short	(.L_1255 - .L_1254)


	//   ....[0]....
.L_1254:
        /*002c*/ 	.word	0xffffffff


	//   ....[1]....
        /*0030*/ 	.word	0xffffffff


	//   ....[2]....
        /*0034*/ 	.word	0xffffffff


	//   ....[3]....
        /*0038*/ 	.word	0xffffffff


	//   ....[4]....
        /*003c*/ 	.word	0xffffffff


	//   ....[5]....
        /*0040*/ 	.word	0xffffffff


	//   ....[6]....
        /*0044*/ 	.word	0xffffffff


	//   ....[7]....
        /*0048*/ 	.word	0xffffffff


	//   ....[8]....
        /*004c*/ 	.word	0xffffffff


	//   ....[9]....
        /*0050*/ 	.word	0xffffffff


	//----- nvinfo : EIATTR_COOP_GROUP_INSTR_OFFSETS
	.align		4
.L_1255:
        /*0054*/ 	.byte	0x04, 0x28
        /*0056*/ 	.short	(.L_1257 - .L_1256)


	//   ....[0]....
.L_1256:
        /*0058*/ 	.word	0x00001550


	//   ....[1]....
        /*005c*/ 	.word	0x00001560


	//   ....[2]....
        /*0060*/ 	.word	0x00001590


	//   ....[3]....
        /*0064*/ 	.word	0x000015a0


	//   ....[4]....
        /*0068*/ 	.word	0x000015d0


	//   ....[5]....
        /*006c*/ 	.word	0x000015e0


	//   ....[6]....
        /*0070*/ 	.word	0x00001610


	//   ....[7]....
        /*0074*/ 	.word	0x00001630


	//   ....[8]....
        /*0078*/ 	.word	0x00001680


	//   ....[9]....
        /*007c*/ 	.word	0x00001690


	//----- nvinfo : EIATTR_VRC_CTA_INIT_COUNT
	.align		4
.L_1257:
        /*0080*/ 	.byte	0x02, 0x4a
	.zero		1
	.zero		1


	//----- nvinfo : EIATTR_EXIT_INSTR_OFFSETS
	.align		4
        /*0084*/ 	.byte	0x04, 0x1c
        /*0086*/ 	.short	(.L_1259 - .L_1258)


	//   ....[0]....
.L_1258:
        /*0088*/ 	.word	0x00000060


	//   ....[1]....
        /*008c*/ 	.word	0x000016f0


	//   ....[2]....
        /*0090*/ 	.word	0x00001720


	//   ....[3]....
        /*0094*/ 	.word	0x000017c0


	//----- nvinfo : EIATTR_MAX_THREADS
	.align		4
.L_1259:
        /*0098*/ 	.byte	0x04, 0x05
        /*009a*/ 	.short	(.L_1261 - .L_1260)
.L_1260:
        /*009c*/ 	.word	0x00000400
        /*00a0*/ 	.word	0x00000001
        /*00a4*/ 	.word	0x00000001


	//----- nvinfo : EIATTR_CRS_STACK_SIZE
	.align		4
.L_1261:
        /*00a8*/ 	.byte	0x04, 0x1e
        /*00aa*/ 	.short	(.L_1263 - .L_1262)
.L_1262:
        /*00ac*/ 	.word	0x00000000


	//----- nvinfo : EIATTR_CBANK_PARAM_SIZE
	.align		4
.L_1263:
        /*00b0*/ 	.byte	0x03, 0x19
        /*00b2*/ 	.short	0x0128


	//----- nvinfo : EIATTR_PARAM_CBANK
	.align		4
        /*00b4*/ 	.byte	0x04, 0x0a
        /*00b6*/ 	.short	(.L_1265 - .L_1264)
	.align		4
.L_1264:
        /*00b8*/ 	.word	index@(.nv.constant0._ZN10layer_norm22ln_bwd_finalize_kernelINS_22Kernel_traits_finalizeILj1536Ef13__nv_bfloat16S2_S2_fjLb0ELj1024ELj4ENS_18Kernel_traits_baseILj1536EfS2_S2_S2_fjLj1024EEEEELb0ELb0EEEvNS_9BwdParamsE)
        /*00bc*/ 	.short	0x0380
        /*00be*/ 	.short	0x0128


	//----- nvinfo : EIATTR_SW_WAR
	.align		4
.L_1265:
        /*00c0*/ 	.byte	0x04, 0x36
        /*00c2*/ 	.short	(.L_1267 - .L_1266)
.L_1266:
        /*00c4*/ 	.word	0x00000008
.L_1267:


//--------------------- .nv.info._ZN10layer_norm40ln_parallel_residual_bwd_finalize_kernelINS_22Kernel_traits_finalizeILj1536Ef13__nv_bfloat16S2_S2_fjLb0ELj1024ELj4ENS_18Kernel_traits_baseILj1536EfS2_S2_S2_fjLj1024EEEEELb0EEEvNS_9BwdParamsE --------------------------
	.section	.nv.info._ZN10layer_norm40ln_parallel_residual_bwd_finalize_kernelINS_22Kernel_traits_finalizeILj1536Ef13__nv_bfloat16S2_S2_fjLb0ELj1024ELj4ENS_18Kernel_traits_baseILj1536EfS2_S2_S2_fjLj1024EEEEELb0EEEvNS_9BwdParamsE,"",@"SHT_CUDA_INFO"
	.sectionflags	@""
	.align	4


	//----- nvinfo : EIATTR_CUDA_API_VERSION
	.align		4
        /*0000*/ 	.byte	0x04, 0x37
        /*0002*/ 	.short	(.L_1269 - .L_1268)
.L_1268:
        /*0004*/ 	.word	0x00000082


	//----- nvinfo : EIATTR_KPARAM_INFO
	.align		4
.L_1269:
        /*0008*/ 	.byte	0x04, 0x17
        /*000a*/ 	.short	(.L_1271 - .L_1270)
.L_1270:
        /*000c*/ 	.word	0x00000000
        /*0010*/ 	.short	0x0000
        /*0012*/ 	.short	0x0000
        /*0014*/ 	.byte	0x00, 0xf0, 0xa1, 0x04


	//----- nvinfo : EIATTR_SPARSE_MMA_MASK
	.align		4
.L_1271:
        /*0018*/ 	.byte	0x03, 0x50
        /*001a*/ 	.short	0x0000


	//----- nvinfo : EIATTR_MAXREG_COUNT
	.align		4
        /*001c*/ 	.byte	0x03, 0x1b
        /*001e*/ 	.short	0x0040


	//----- nvinfo : EIATTR_NUM_BARRIERS
	.align		4
        /*0020*/ 	.byte	0x02, 0x4c
        /*0022*/ 	.byte	0x01
	.zero		1


	//----- nvinfo : EIATTR_MERCURY_ISA_VERSION
	.align		4
        /*0024*/ 	.byte	0x03, 0x5f
        /*0026*/ 	.short	0x0101


	//----- nvinfo : EIATTR_COOP_GROUP_MASK_REGIDS
	.align		4
        /*0028*/ 	.byte	0x04, 0x29
        /*002a*/ 	.short	(.L_1273 - .L_1272)


	//   ....[0]....
.L_1272:
        /*002c*/ 	.word	0xffffffff


	//   ....[1]....
        /*0030*/ 	.word	0xffffffff


	//   ....[2]....
        /*0034*/ 	.word	0xffffffff


	//   ....[3]....
        /*0038*/ 	.word	0xffffffff


	//   ....[4]....
        /*003c*/ 	.word	0xffffffff


	//   ....[5]....
        /*0040*/ 	.word	0xffffffff


	//   ....[6]....
        /*0044*/ 	.word	0xffffffff


	//   ....[7]....
        /*0048*/ 	.word	0xffffffff


	//   ....[8]....
        /*004c*/ 	.word	0xffffffff


	//   ....[9]....
        /*0050*/ 	.word	0xffffffff


	//   ....[10]....
        /*0054*/ 	.word	0xffffffff


	//   ....[11]....
        /*0058*/ 	.word	0xffffffff


	//   ....[12]....
        /*005c*/ 	.word	0xffffffff


	//   ....[13]....
        /*0060*/ 	.word	0xffffffff


	//   ....[14]....
        /*0064*/ 	.word	0xffffffff


	//   ....[15]....
        /*0068*/ 	.word	0xffffffff


	//   ....[16]....
        /*006c*/ 	.word	0xffffffff


	//   ....[17]....
        /*0070*/ 	.word	0xffffffff


	//   ....[18]....
        /*0074*/ 	.word	0xffffffff


	//   ....[19]....
        /*0078*/ 	.word	0xffffffff


	//----- nvinfo : EIATTR_COOP_GROUP_INSTR_OFFSETS
	.align		4
.L_1273:
        /*007c*/ 	.byte	0x04, 0x28
        /*007e*/ 	.short	(.L_1275 - .L_1274)


	//   ....[0]....
.L_1274:
        /*0080*/ 	.word	0x000013a0


	//   ....[1]....
        /*0084*/ 	.word	0x000013b0


	//   ....[2]....
        /*0088*/ 	.word	0x000013c0


	//   ....[3]....
        /*008c*/ 	.word	0x000013d0


	//   ....[4]....
        /*0090*/ 	.word	0x00001410


	//   ....[5]....
        /*0094*/ 	.word	0x00001430


	//   ....[6]....
        /*0098*/ 	.word	0x00001440


	//   ....[7]....
        /*009c*/ 	.word	0x00001450


	//   ....[8]....
        /*00a0*/ 	.word	0x00001480


	//   ....[9]....
        /*00a4*/ 	.word	0x000014b0


	//   ....[10]....
        /*00a8*/ 	.word	0x000014e0


	//   ....[11]....
        /*00ac*/ 	.word	0x000014f0


	//   ....[12]....
        /*00b0*/ 	.word	0x00001520


	//   ....[13]....
        /*00b4*/ 	.word	0x00001540


	//   ....[14]....
        /*00b8*/ 	.word	0x00001560


	//   ....[15]....
        /*00bc*/ 	.word	0x00001570


	//   ....[16]....
        /*00c0*/ 	.word	0x000015b0


	//   ....[17]....
        /*00c4*/ 	.word	0x000015e0


	//   ....[18]....
        /*00c8*/ 	.word	0x00001600


	//   ....[19]....
        /*00cc*/ 	.word	0x00001610


	//----- nvinfo : EIATTR_VRC_CTA_INIT_COUNT
	.align		4
.L_1275:
        /*00d0*/ 	.byte	0x02, 0x4a
	.zero		1
	.zero		1


	//----- nvinfo : EIATTR_EXIT_INSTR_OFFSETS
	.align		4
        /*00d4*/ 	.byte	0x04, 0x1c
        /*00d6*/ 	.short	(.L_1277 - .L_1276)


	//   ....[0]....
.L_1276:
        /*00d8*/ 	.word	0x00000060


	//   ....[1]....
        /*00dc*/ 	.word	0x000016c0


	//   ....[2]....
        /*00e0*/ 	.word	0x000016f0


	//   ....[3]....
        /*00e4*/ 	.word	0x00001810


	//----- nvinfo : EIATTR_MAX_THREADS
	.align		4
.L_1277:
        /*00e8*/ 	.byte	0x04, 0x05
        /*00ea*/ 	.short	(.L_1279 - .L_1278)
.L_1278:
        /*00ec*/ 	.word	0x00000400
        /*00f0*/ 	.word	0x00000001
        /*00f4*/ 	.word	0x00000001


	//----- nvinfo : EIATTR_CRS_STACK_SIZE
	.align		4
.L_1279:
        /*00f8*/ 	.byte	0x04, 0x1e
        /*00fa*/ 	.short	(.L_1281 - .L_1280)
.L_1280:
        /*00fc*/ 	.word	0x00000000


	//----- nvinfo : EIATTR_CBANK_PARAM_SIZE
	.align		4
.L_1281:
        /*0100*/ 	.byte	0x03, 0x19
        /*0102*/ 	.short	0x0128


	//----- nvinfo : EIATTR_PARAM_CBANK
	.align		4
        /*0104*/ 	.byte	0x04, 0x0a
        /*0106*/ 	.short	(.L_1283 - .L_1282)
	.align		4
.L_1282:
        /*0108*/ 	.word	index@(.nv.constant0._ZN10layer_norm40ln_parallel_residual_bwd_finalize_kernelINS_22Kernel_traits_finalizeILj1536Ef13__nv_bfloat16S2_S2_fjLb0ELj1024ELj4ENS_18Kernel_traits_baseILj1536EfS2_S2_S2_fjLj1024EEEEELb0EEEvNS_9BwdParamsE)
        /*010c*/ 	.short	0x0380
        /*010e*/ 	.short	0x0128


	//----- nvinfo : EIATTR_SW_WAR
	.align		4
.L_1283:
        /*0110*/ 	.byte	0x04, 0x36
        /*0112*/ 	.short	(.L_1285 - .L_1284)
.L_1284:
        /*0114*/ 	.word	0x00000008
.L_1285:


//--------------------- .nv.info._ZN10layer_norm31ln_parallel_residual_bwd_kernelINS_13Kernel_traitsIf13__nv_bfloat16S2_S2_fjLj1536ELj1ELj1ELj4ELj8ENS_18Kernel_traits_baseILj1536EfS2_S2_S2_fjLj128EEEEELb1ELb1ELb0EEEvNS_9BwdParamsE --------------------------
	.section	.nv.info._ZN10layer_norm31ln_parallel_residual_bwd_kernelINS_13Kernel_traitsIf13__nv_bfloat16S2_S2_fjLj1536ELj1ELj1ELj4ELj8ENS_18Kernel_traits_baseILj1536EfS2_S2_S2_fjLj128EEEEELb1ELb1ELb0EEEvNS_9BwdParamsE,"",@"SHT_CUDA_INFO"
	.sectionflags	@""
	.align	4


	//----- nvinfo : EIATTR_CUDA_API_VERSION
	.align		4
        /*0000*/ 	.byte	0x04, 0x37
        /*0002*/ 	.short	(.L_1287 - .L_1286)
.L_1286:
        /*0004*/ 	.word	0x00000082


	//----- nvinfo : EIATTR_KPARAM_INFO
	.align		4
.L_1287:
        /*0008*/ 	.byte	0x04, 0x17
        /*000a*/ 	.short	(.L_1289 - .L_1288)
.L_1288:
        /*000c*/ 	.word	0x00000000
        /*0010*/ 	.short	0x0000
        /*0012*/ 	.short	0x0000
        /*0014*/ 	.byte	0x00, 0xf0, 0xa1, 0x04


	//----- nvinfo : EIATTR_SPARSE_MMA_MASK
	.align		4
.L_1289:
        /*0018*/ 	.byte	0x03, 0x50
        /*001a*/ 	.short	0x0000


	//----- nvinfo : EIATTR_MAXREG_COUNT
	.align		4
        /*001c*/ 	.byte	0x03, 0x1b
        /*001e*/ 	.short	0x00ff


	//----- nvinfo : EIATTR_NUM_BARRIERS
	.align		4
        /*0020*/ 	.byte	0x02, 0x4c
        /*0022*/ 	.byte	0x01
	.zero		1


	//----- nvinfo : EIATTR_MERCURY_ISA_VERSION
	.align		4
        /*0024*/ 	.byte	0x03, 0x5f
        /*0026*/ 	.short	0x0101


	//----- nvinfo : EIATTR_COOP_GROUP_MASK_REGIDS
	.align		4
        /*0028*/ 	.byte	0x04, 0x29
        /*002a*/ 	.short	(.L_1291 - .L_1290)


	//   ....[0]....
.L_1290:
        /*002c*/ 	.word	0xffffffff


	//   ....[1]....
        /*0030*/ 	.word	0xffffffff


	//   ....[2]....
        /*0034*/ 	.word	0xffffffff


	//   ....[3]....
        /*0038*/ 	.word	0xffffffff


	//   ....[4]....
        /*003c*/ 	.word	0xffffffff


	//   ....[5]....
        /*0040*/ 	.word	0xffffffff


	//   ....[6]....
        /*0044*/ 	.word	0xffffffff


	//   ....[7]....
        /*0048*/ 	.word	0xffffffff


	//   ....[8]....
        /*004c*/ 	.word	0xffffffff


	//   ....[9]....
        /*0050*/ 	.word	0xffffffff


	//----- nvinfo : EIATTR_COOP_GROUP_INSTR_OFFSETS
	.align		4
.L_1291:
        /*0054*/ 	.byte	0x04, 0x28
        /*0056*/ 	.short	(.L_1293 - .L_1292)


	//   ....[0]....
.L_1292:
        /*0058*/ 	.word	0x000011d0


	//   ....[1]....
        /*005c*/ 	.word	0x00001200


	//   ....[2]....
        /*0060*/ 	.word	0x00001230


	//   ....[3]....
        /*0064*/ 	.word	0x00001240


	//   ....[4]....
        /*0068*/ 	.word	0x00001270


	//   ....[5]....
        /*006c*/ 	.word	0x00001280


	//   ....[6]....
        /*0070*/ 	.word	0x000012b0


	//   ....[7]....
        /*0074*/ 	.word	0x000012c0


	//   ....[8]....
        /*0078*/ 	.word	0x000012f0


	//   ....[9]....
        /*007c*/ 	.word	0x00001300


	//----- nvinfo : EIATTR_VRC_CTA_INIT_COUNT
	.align		4
.L_1293:
        /*0080*/ 	.byte	0x02, 0x4a
	.zero		1
	.zero		1


	//----- nvinfo : EIATTR_EXIT_INSTR_OFFSETS
	.align		4
        /*0084*/ 	.byte	0x04, 0x1c
        /*0086*/ 	.short	(.L_1295 - .L_1294)


	//   ....[0]....
.L_1294:
        /*0088*/ 	.word	0x00006030


	//   ....[1]....
        /*008c*/ 	.word	0x000060b0


	//----- nvinfo : EIATTR_MAX_THREADS
	.align		4
.L_1295:
        /*0090*/ 	.byte	0x04, 0x05
        /*0092*/ 	.short	(.L_1297 - .L_1296)
.L_1296:
        /*0094*/ 	.word	0x00000080
        /*0098*/ 	.word	0x00000001
        /*009c*/ 	.word	0x00000001


	//----- nvinfo : EIATTR_CRS_STACK_SIZE
	.align		4
.L_1297:
        /*00a0*/ 	.byte	0x04, 0x1e
        /*00a2*/ 	.short	(.L_1299 - .L_1298)
.L_1298:
        /*00a4*/ 	.word	0x00000000


	//----- nvinfo : EIATTR_CBANK_PARAM_SIZE
	.align		4
.L_1299:
        /*00a8*/ 	.byte	0x03, 0x19
        /*00aa*/ 	.short	0x0128


	//----- nvinfo : EIATTR_PARAM_CBANK
	.align		4
        /*00ac*/ 	.byte	0x04, 0x0a
        /*00ae*/ 	.short	(.L_1301 - .L_1300)
	.align		4
.L_1300:
        /*00b0*/ 	.word	index@(.nv.constant0._ZN10layer_norm31ln_parallel_residual_bwd_kernelINS_13Kernel_traitsIf13__nv_bfloat16S2_S2_fjLj1536ELj1ELj1ELj4ELj8ENS_18Kernel_traits_baseILj1536EfS2_S2_S2_fjLj128EEEEELb1ELb1ELb0EEEvNS_9BwdParamsE)
        /*00b4*/ 	.short	0x0380
        /*00b6*/ 	.short	0x0128


	//----- nvinfo : EIATTR_SW_WAR
	.align		4
.L_1301:
        /*00b8*/ 	.byte	0x04, 0x36
        /*00ba*/ 	.short	(.L_1303 - .L_1302)
.L_1302:
        /*00bc*/ 	.word	0x00000008
.L_1303:


//--------------------- .nv.info._ZN10layer_norm22ln_bwd_finalize_kernelINS_22Kernel_traits_finalizeILj1536Ef13__nv_bfloat16S2_S2_fjLb0ELj1024ELj4ENS_18Kernel_traits_baseILj1536EfS2_S2_S2_fjLj1024EEEEELb0ELb1EEEvNS_9BwdParamsE --------------------------
	.section	.nv.info._ZN10layer_norm22ln_bwd_finalize_kernelINS_22Kernel_traits_finalizeILj1536Ef13__nv_bfloat16S2_S2_fjLb0ELj1024ELj4ENS_18Kernel_traits_baseILj1536EfS2_S2_S2_fjLj1024EEEEELb0ELb1EEEvNS_9BwdParamsE,"",@"SHT_CUDA_INFO"
	.sectionflags	@""
	.align	4


	//----- nvinfo : EIATTR_CUDA_API_VERSION
	.align		4
        /*0000*/ 	.byte	0x04, 0x37
        /*0002*/ 	.short	(.L_1305 - .L_1304)
.L_1304:
        /*0004*/ 	.word	0x00000082


	//----- nvinfo : EIATTR_KPARAM_INFO
	.align		4
.L_1305:
        /*0008*/ 	.byte	0x04, 0x17
        /*000a*/ 	.short	(.L_1307 - .L_1306)
.L_1306:
        /*000c*/ 	.word	0x00000000
        /*0010*/ 	.short	0x0000
        /*0012*/ 	.short	0x0000
        /*0014*/ 	.byte	0x00, 0xf0, 0xa1, 0x04


	//----- nvinfo : EIATTR_SPARSE_MMA_MASK
	.align		4
.L_1307:
        /*0018*/ 	.byte	0x03, 0x50
        /*001a*/ 	.short	0x0000


	//----- nvinfo : EIATTR_MAXREG_COUNT
	.align		4
        /*001c*/ 	.byte	0x03, 0x1b
        /*001e*/ 	.short	0x0040


	//----- nvinfo : EIATTR_NUM_BARRIERS
	.align		4
        /*0020*/ 	.byte	0x02, 0x4c
        /*0022*/ 	.byte	0x01
	.zero		1


	//----- nvinfo : EIATTR_MERCURY_ISA_VERSION
	.align		4
        /*0024*/ 	.byte	0x03, 0x5f
        /*0026*/ 	.short	0x0101


	//----- nvinfo : EIATTR_COOP_GROUP_MASK_REGIDS
	.align		4
        /*0028*/ 	.byte	0x04, 0x29
        /*002a*/ 	.short	(.L_1309 - .L_1308)


	//   ....[0]....
.L_1308:
        /*002c*/ 	.word	0xffffffff


	//   ....[1]....
        /*0030*/ 	.word	0xffffffff


	//   ....[2]....
        /*0034*/ 	.word	0xffffffff


	//   ....[3]....
        /*0038*/ 	.word	0xffffffff


	//   ....[4]....
        /*003c*/ 	.word	0xffffffff


	//   ....[5]....
        /*0040*/ 	.word	0xffffffff


	//   ....[6]....
        /*0044*/ 	.word	0xffffffff


	//   ....[7]....
        /*0048*/ 	.word	0xffffffff


	//   ....[8]....
        /*004c*/ 	.word	0xffffffff


	//   ....[9]....
        /*0050*/ 	.word	0xffffffff


	//----- nvinfo : EIATTR_COOP_GROUP_INSTR_OFFSETS
	.align		4
.L_1309:
        /*0054*/ 	.byte	0x04, 0x28
        /*0056*/ 	.short	(.L_1311 - .L_1310)


	//   ....[0]....
.L_1310:
        /*0058*/ 	.word	0x00001560


	//   ....[1]....
        /*005c*/ 	.word	0x00001570


	//   ....[2]....
        /*0060*/ 	.word	0x000015a0


	//   ....[3]....
        /*0064*/ 	.word	0x000015b0


	//   ....[4]....
        /*0068*/ 	.word	0x000015e0


	//   ....[5]....
        /*006c*/ 	.word	0x000015f0


	//   ....[6]....
        /*0070*/ 	.word	0x00001620


	//   ....[7]....
        /*0074*/ 	.word	0x00001640


	//   ....[8]....
        /*0078*/ 	.word	0x00001670


	//   ....[9]....
        /*007c*/ 	.word	0x00001680


	//----- nvinfo : EIATTR_VRC_CTA_INIT_COUNT
	.align		4
.L_1311:
        /*0080*/ 	.byte	0x02, 0x4a
	.zero		1
	.zero		1


	//----- nvinfo : EIATTR_EXIT_INSTR_OFFSETS
	.align		4
        /*0084*/ 	.byte	0x04, 0x1c
        /*0086*/ 	.short	(.L_1313 - .L_1312)


	//   ....[0]....
.L_1312:
        /*0088*/ 	.word	0x00000060


	//   ....[1]....
        /*008c*/ 	.word	0x000016e0


	//   ....[2]....
        /*0090*/ 	.word	0x000017b0


	//----- nvinfo : EIATTR_MAX_THREADS
	.align		4
.L_1313:
        /*0094*/ 	.byte	0x04, 0x05
        /*0096*/ 	.short	(.L_1315 - .L_1314)
.L_1314:
        /*0098*/ 	.word	0x00000400
        /*009c*/ 	.word	0x00000001
        /*00a0*/ 	.word	0x00000001


	//----- nvinfo : EIATTR_CRS_STACK_SIZE
	.align		4
.L_1315:
        /*00a4*/ 	.byte	0x04, 0x1e
        /*00a6*/ 	.short	(.L_1317 - .L_1316)
.L_1316:
        /*00a8*/ 	.word	0x00000000


	//----- nvinfo : EIATTR_CBANK_PARAM_SIZE
	.align		4
.L_1317:
        /*00ac*/ 	.byte	0x03, 0x19
        /*00ae*/ 	.short	0x0128


	//----- nvinfo : EIATTR_PARAM_CBANK
	.align		4
        /*00b0*/ 	.byte	0x04, 0x0a
        /*00b2*/ 	.short	(.L_1319 - .L_1318)
	.align		4
.L_1318:
        /*00b4*/ 	.word	index@(.nv.constant0._ZN10layer_norm22ln_bwd_finalize_kernelINS_22Kernel_traits_finalizeILj1536Ef13__nv_bfloat16S2_S2_fjLb0ELj1024ELj4ENS_18Kernel_traits_baseILj1536EfS2_S2_S2_fjLj1024EEEEELb0ELb1EEEvNS_9BwdParamsE)
        /*00b8*/ 	.short	0x0380
        /*00ba*/ 	.short	0x0128


	//----- nvinfo : EIATTR_SW_WAR
	.align		4
.L_1319:
        /*00bc*/ 	.byte	0x04, 0x36
        /*00be*/ 	.short	(.L_1321 - .L_1320)
.L_1320:
        /*00c0*/ 	.word	0x00000008
.L_1321:


//--------------------- .nv.info._ZN10layer_norm40ln_parallel_residual_bwd_finalize_kernelINS_22Kernel_traits_finalizeILj1536Ef13__nv_bfloat16S2_S2_fjLb0ELj1024ELj4ENS_18Kernel_traits_baseILj1536EfS2_S2_S2_fjLj1024EEEEELb1EEEvNS_9BwdParamsE --------------------------
	.section	.nv.info._ZN10layer_norm40ln_parallel_residual_bwd_finalize_kernelINS_22Kernel_traits_finalizeILj1536Ef13__nv_bfloat16S2_S2_fjLb0ELj1024ELj4ENS_18Kernel_traits_baseILj1536EfS2_S2_S2_fjLj1024EEEEELb1EEEvNS_9BwdParamsE,"",@"SHT_CUDA_INFO"
	.sectionflags	@""
	.align	4


	//----- nvinfo : EIATTR_CUDA_API_VERSION
	.align		4
        /*0000*/ 	.byte	0x04, 0x37
        /*0002*/ 	.short	(.L_1323 - .L_1322)
.L_1322:
        /*0004*/ 	.word	0x00000082


	//----- nvinfo : EIATTR_KPARAM_INFO
	.align		4
.L_1323:
        /*0008*/ 	.byte	0x04, 0x17
        /*000a*/ 	.short	(.L_1325 - .L_1324)
.L_1324:
        /*000c*/ 	.word	0x00000000
        /*0010*/ 	.short	0x0000
        /*0012*/ 	.short	0x0000
        /*0014*/ 	.byte	0x00, 0xf0, 0xa1, 0x04


	//----- nvinfo : EIATTR_SPARSE_MMA_MASK
	.align		4
.L_1325:
        /*0018*/ 	.byte	0x03, 0x50
        /*001a*/ 	.short	0x0000


	//----- nvinfo : EIATTR_MAXREG_COUNT
	.align		4
        /*001c*/ 	.byte	0x03, 0x1b
        /*001e*/ 	.short	0x0040


	//----- nvinfo : EIATTR_NUM_BARRIERS
	.align		4
        /*0020*/ 	.byte	0x02, 0x4c
        /*0022*/ 	.byte	0x01
	.zero		1


	//----- nvinfo : EIATTR_MERCURY_ISA_VERSION
	.align		4
        /*0024*/ 	.byte	0x03, 0x5f
        /*0026*/ 	.short	0x0101


	//----- nvinfo : EIATTR_COOP_GROUP_MASK_REGIDS
	.align		4
        /*0028*/ 	.byte	0x04, 0x29
        /*002a*/ 	.short	(.L_1327 - .L_1326)


	//   ....[0]....
.L_1326:
        /*002c*/ 	.word	0xffffffff


	//   ....[1]....
        /*0030*/ 	.word	0xffffffff


	//   ....[2]....
        /*0034*/ 	.word	0xffffffff


	//   ....[3]....
        /*0038*/ 	.word	0xffffffff


	//   ....[4]....
        /*003c*/ 	.word	0xffffffff


	//   ....[5]....
        /*0040*/ 	.word	0xffffffff


	//   ....[6]....
        /*0044*/ 	.word	0xffffffff


	//   ....[7]....
        /*0048*/ 	.word	0xffffffff


	//   ....[8]....
        /*004c*/ 	.word	0xffffffff


	//   ....[9]....
        /*0050*/ 	.word	0xffffffff


	//   ....[10]....
        /*0054*/ 	.word	0xffffffff


	//   ....[11]....
        /*0058*/ 	.word	0xffffffff


	//   ....[12]....
        /*005c*/ 	.word	0xffffffff


	//   ....[13]....
        /*0060*/ 	.word	0xffffffff


	//   ....[14]....
        /*0064*/ 	.word	0xffffffff


	//   ....[15]....
        /*0068*/ 	.word	0xffffffff


	//   ....[16]....
        /*006c*/ 	.word	0xffffffff


	//   ....[17]....
        /*0070*/ 	.word	0xffffffff


	//   ....[18]....
        /*0074*/ 	.word	0xffffffff


	//   ....[19]....
        /*0078*/ 	.word	0xffffffff


	//----- nvinfo : EIATTR_COOP_GROUP_INSTR_OFFSETS
	.align		4
.L_1327:
        /*007c*/ 	.byte	0x04, 0x28
        /*007e*/ 	.short	(.L_1329 - .L_1328)


	//   ....[0]....
.L_1328:
        /*0080*/ 	.word	0x000013e0


	//   ....[1]....
        /*0084*/ 	.word	0x000013f0


	//   ....[2]....
        /*0088*/ 	.word	0x00001400


	//   ....[3]....
        /*008c*/ 	.word	0x00001410


	//   ....[4]....
        /*0090*/ 	.word	0x00001450


	//   ....[5]....
        /*0094*/ 	.word	0x00001470


	//   ....[6]....
        /*0098*/ 	.word	0x00001480


	//   ....[7]....
        /*009c*/ 	.word	0x00001490


	//   ....[8]....
        /*00a0*/ 	.word	0x000014d0


	//   ....[9]....
        /*00a4*/ 	.word	0x000014f0


	//   ....[10]....
        /*00a8*/ 	.word	0x00001500


	//   ....[11]....
        /*00ac*/ 	.word	0x00001510


	//   ....[12]....
        /*00b0*/ 	.word	0x00001540


	//   ....[13]....
        /*00b4*/ 	.word	0x00001560


	//   ....[14]....
        /*00b8*/ 	.word	0x00001580


	//   ....[15]....
        /*00bc*/ 	.word	0x00001590


	//   ....[16]....
        /*00c0*/ 	.word	0x000015c0


	//   ....[17]....
        /*00c4*/ 	.word	0x000015e0


	//   ....[18]....
        /*00c8*/ 	.word	0x00001600


	//   ....[19]....
        /*00cc*/ 	.word	0x00001610


	//----- nvinfo : EIATTR_VRC_CTA_INIT_COUNT
	.align		4
.L_1329:
        /*00d0*/ 	.byte	0x02, 0x4a
	.zero		1
	.zero		1


	//----- nvinfo : EIATTR_EXIT_INSTR_OFFSETS
	.align		4
        /*00d4*/ 	.byte	0x04, 0x1c
        /*00d6*/ 	.short	(.L_1331 - .L_1330)


	//   ....[0]....
.L_1330:
        /*00d8*/ 	.word	0x00000060


	//   ....[1]....
        /*00dc*/ 	.word	0x000016b0


	//   ....[2]....
        /*00e0*/ 	.word	0x00001800


	//----- nvinfo : EIATTR_MAX_THREADS
	.align		4
.L_1331:
        /*00e4*/ 	.byte	0x04, 0x05
        /*00e6*/ 	.short	(.L_1333 - .L_1332)
.L_1332:
        /*00e8*/ 	.word	0x00000400
        /*00ec*/ 	.word	0x00000001
        /*00f0*/ 	.word	0x00000001


	//----- nvinfo : EIATTR_CRS_STACK_SIZE
	.align		4
.L_1333:
        /*00f4*/ 	.byte	0x04, 0x1e
        /*00f6*/ 	.short	(.L_1335 - .L_1334)
.L_1334:
        /*00f8*/ 	.word	0x00000000


	//----- nvinfo : EIATTR_CBANK_PARAM_SIZE
	.align		4
.L_1335:
        /*00fc*/ 	.byte	0x03, 0x19
        /*00fe*/ 	.short	0x0128


	//----- nvinfo : EIATTR_PARAM_CBANK
	.align		4
        /*0100*/ 	.byte	0x04, 0x0a
        /*0102*/ 	.short	(.L_1337 - .L_1336)
	.align		4
.L_1336:
        /*0104*/ 	.word	index@(.nv.constant0._ZN10layer_norm40ln_parallel_residual_bwd_finalize_kernelINS_22Kernel_traits_finalizeILj1536Ef13__nv_bfloat16S2_S2_fjLb0ELj1024ELj4ENS_18Kernel_traits_baseILj1536EfS2_S2_S2_fjLj1024EEEEELb1EEEvNS_9BwdParamsE)
        /*0108*/ 	.short	0x0380
        /*010a*/ 	.short	0x0128


	//----- nvinfo : EIATTR_SW_WAR
	.align		4
.L_1337:
        /*010c*/ 	.byte	0x04, 0x36
        /*010e*/ 	.short	(.L_1339 - .L_1338)
.L_1338:
        /*0110*/ 	.word	0x00000008
.L_1339:


//--------------------- .nv.info._ZN10layer_norm31ln_parallel_residual_bwd_kernelINS_13Kernel_traitsIf13__nv_bfloat16S2_S2_fjLj1536ELj1ELj1ELj4ELj8ENS_18Kernel_traits_baseILj1536EfS2_S2_S2_fjLj128EEEEELb1ELb1ELb1EEEvNS_9BwdParamsE --------------------------
	.section	.nv.info._ZN10layer_norm31ln_parallel_residual_bwd_kernelINS_13Kernel_traitsIf13__nv_bfloat16S2_S2_fjLj1536ELj1ELj1ELj4ELj8ENS_18Kernel_traits_baseILj1536EfS2_S2_S2_fjLj128EEEEELb1ELb1ELb1EEEvNS_9BwdParamsE,"",@"SHT_CUDA_INFO"
	.sectionflags	@""
	.align	4


	//----- nvinfo : EIATTR_CUDA_API_VERSION
	.align		4
        /*0000*/ 	.byte	0x04, 0x37
        /*0002*/ 	.short	(.L_1341 - .L_1340)
.L_1340:
        /*0004*/ 	.word	0x00000082


	//----- nvinfo : EIATTR_KPARAM_INFO
	.align		4
.L_1341:
        /*0008*/ 	.byte	0x04, 0x17
        /*000a*/ 	.short	(.L_1343 - .L_1342)
.L_1342:
        /*000c*/ 	.word	0x00000000
        /*0010*/ 	.short	0x0000
        /*0012*/ 	.short	0x0000
        /*0014*/ 	.byte	0x00, 0xf0, 0xa1, 0x04


	//----- nvinfo : EIATTR_SPARSE_MMA_MASK
	.align		4
.L_1343:
        /*0018*/ 	.byte	0x03, 0x50
        /*001a*/ 	.short	0x0000


	//----- nvinfo : EIATTR_MAXREG_COUNT
	.align		4
        /*001c*/ 	.byte	0x03, 0x1b
        /*001e*/ 	.short	0x00ff


	//----- nvinfo : EIATTR_NUM_BARRIERS
	.align		4
        /*0020*/ 	.byte	0x02, 0x4c
        /*0022*/ 	.byte	0x01
	.zero		1


	//----- nvinfo : EIATTR_MERCURY_ISA_VERSION
	.align		4
        /*0024*/ 	.byte	0x03, 0x5f
        /*0026*/ 	.short	0x0101


	//----- nvinfo : EIATTR_COOP_GROUP_MASK_REGIDS
	.align		4
        /*0028*/ 	.byte	0x04, 0x29
        /*002a*/ 	.short	(.L_1345 - .L_1344)


	//   ....[0]....
.L_1344:
        /*002c*/ 	.word	0xffffffff


	//   ....[1]....
        /*0030*/ 	.word	0xffffffff


	//   ....[2]....
        /*0034*/ 	.word	0xffffffff


	//   ....[3]....
        /*0038*/ 	.word	0xffffffff


	//   ....[4]....
        /*003c*/ 	.word	0xffffffff


	//   ....[5]....
        /*0040*/ 	.word	0xffffffff


	//   ....[6]....
        /*0044*/ 	.word	0xffffffff


	//   ....[7]....
        /*0048*/ 	.word	0xffffffff


	//   ....[8]....
        /*004c*/ 	.word	0xffffffff


	//   ....[9]....
        /*0050*/ 	.word	0xffffffff


	//----- nvinfo : EIATTR_COOP_GROUP_INSTR_OFFSETS
	.align		4
.L_1345:
        /*0054*/ 	.byte	0x04, 0x28
        /*0056*/ 	.short	(.L_1347 - .L_1346)


	//   ....[0]....
.L_1346:
        /*0058*/ 	.word	0x00000c80


	//   ....[1]....
        /*005c*/ 	.word	0x00000d50


	//   ....[2]....
        /*0060*/ 	.word	0x00000d60


	//   ....[3]....
        /*0064*/ 	.word	0x00000d90


	//   ....[4]....
        /*0068*/ 	.word	0x00000da0


	//   ....[5]....
        /*006c*/ 	.word	0x00000dd0


	//   ....[6]....
        /*0070*/ 	.word	0x00000e00


	//   ....[7]....
        /*0074*/ 	.word	0x00000e20


	//   ....[8]....
        /*0078*/ 	.word	0x00000e80


	//   ....[9]....
        /*007c*/ 	.word	0x00000ea0


	//----- nvinfo : EIATTR_VRC_CTA_INIT_COUNT
	.align		4
.L_1347:
        /*0080*/ 	.byte	0x02, 0x4a
	.zero		1
	.zero		1


	//----- nvinfo : EIATTR_EXIT_INSTR_OFFSETS
	.align		4
        /*0084*/ 	.byte	0x04, 0x1c
        /*0086*/ 	.short	(.L_1349 - .L_1348)


	//   ....[0]....
.L_1348:
        /*0088*/ 	.word	0x00005f00


	//----- nvinfo : EIATTR_MAX_THREADS
	.align		4
.L_1349:
        /*008c*/ 	.byte	0x04, 0x05
        /*008e*/ 	.short	(.L_1351 - .L_1350)
.L_1350:
        /*0090*/ 	.word	0x00000080
        /*0094*/ 	.word	0x00000001
        /*0098*/ 	.word	0x00000001


	//----- nvinfo : EIATTR_CBANK_PARAM_SIZE
	.align		4
.L_1351:
        /*009c*/ 	.byte	0x03, 0x19
        /*009e*/ 	.short	0x0128


	//----- nvinfo : EIATTR_PARAM_CBANK
	.align		4
        /*00a0*/ 	.byte	0x04, 0x0a
        /*00a2*/ 	.short	(.L_1353 - .L_1352)
	.align		4
.L_1352:
        /*00a4*/ 	.word	index@(.nv.constant0._ZN10layer_norm31ln_parallel_residual_bwd_kernelINS_13Kernel_traitsIf13__nv_bfloat16S2_S2_fjLj1536ELj1ELj1ELj4ELj8ENS_18Kernel_traits_baseILj1536EfS2_S2_S2_fjLj128EEEEELb1ELb1ELb1EEEvNS_9BwdParamsE)
        /*00a8*/ 	.short	0x0380
        /*00aa*/ 	.short	0x0128


	//----- nvinfo : EIATTR_SW_WAR
	.align		4
.L_1353:
        /*00ac*/ 	.byte	0x04, 0x36
        /*00ae*/ 	.short	(.L_1355 - .L_1354)
.L_1354:
        /*00b0*/ 	.word	0x00000008
.L_1355:


//--------------------- .nv.info._ZN10layer_norm31ln_parallel_residual_bwd_kernelINS_13Kernel_traitsI13__nv_bfloat16S2_fS2_fjLj1536ELj1ELj1ELj4ELj8ENS_18Kernel_traits_baseILj1536ES2_S2_fS2_fjLj128EEEEELb0ELb0ELb0EEEvNS_9BwdParamsE --------------------------
	.section	.nv.info._ZN10layer_norm31ln_parallel_residual_bwd_kernelINS_13Kernel_traitsI13__nv_bfloat16S2_fS2_fjLj1536ELj1ELj1ELj4ELj8ENS_18Kernel_traits_baseILj1536ES2_S2_fS2_fjLj128EEEEELb0ELb0ELb0EEEvNS_9BwdParamsE,"",@"SHT_CUDA_INFO"
	.sectionflags	@""
	.align	4


	//----- nvinfo : EIATTR_CUDA_API_VERSION
	.align		4
        /*0000*/ 	.byte	0x04, 0x37
        /*0002*/ 	.short	(.L_1357 - .L_1356)
.L_1356:
        /*0004*/ 	.word	0x00000082


	//----- nvinfo : EIATTR_KPARAM_INFO
	.align		4
.L_1357:
        /*0008*/ 	.byte	0x04, 0x17
        /*000a*/ 	.short	(.L_1359 - .L_1358)
.L_1358:
        /*000c*/ 	.word	0x00000000
        /*0010*/ 	.short	0x0000
        /*0012*/ 	.short	0x0000
        /*0014*/ 	.byte	0x00, 0xf0, 0xa1, 0x04


	//----- nvinfo : EIATTR_SPARSE_MMA_MASK
	.align		4
.L_1359:
        /*0018*/ 	.byte	0x03, 0x50
        /*001a*/ 	.short	0x0000


	//----- nvinfo : EIATTR_MAXREG_COUNT
	.align		4
        /*001c*/ 	.byte	0x03, 0x1b
        /*001e*/ 	.short	0x00ff


	//----- nvinfo : EIATTR_NUM_BARRIERS
	.align		4
        /*0020*/ 	.byte	0x02, 0x4c
        /*0022*/ 	.byte	0x01
	.zero		1


	//----- nvinfo : EIATTR_MERCURY_ISA_VERSION
	.align		4
        /*0024*/ 	.byte	0x03, 0x5f
        /*0026*/ 	.short	0x0101


	//----- nvinfo : EIATTR_COOP_GROUP_MASK_REGIDS
	.align		4
        /*0028*/ 	.byte	0x04, 0x29
        /*002a*/ 	.short	(.L_1361 - .L_1360)


	//   ....[0]....
.L_1360:
        /*002c*/ 	.word	0xffffffff


	//   ....[1]....
        /*0030*/ 	.word	0xffffffff


	//   ....[2]....
        /*0034*/ 	.word	0xffffffff


	//   ....[3]....
        /*0038*/ 	.word	0xffffffff


	//   ....[4]....
        /*003c*/ 	.word	0xffffffff


	//   ....[5]....
        /*0040*/ 	.word	0xffffffff


	//   ....[6]....
        /*0044*/ 	.word	0xffffffff


	//   ....[7]....
        /*0048*/ 	.word	0xffffffff


	//   ....[8]....
        /*004c*/ 	.word	0xffffffff


	//   ....[9]....
        /*0050*/ 	.word	0xffffffff


	//----- nvinfo : EIATTR_COOP_GROUP_INSTR_OFFSETS
	.align		4
.L_1361:
        /*0054*/ 	.byte	0x04, 0x28
        /*0056*/ 	.short	(.L_1363 - .L_1362)


	//   ....[0]....
.L_1362:
        /*0058*/ 	.word	0x00001850


	//   ....[1]....
        /*005c*/ 	.word	0x00001870


	//   ....[2]....
        /*0060*/ 	.word	0x000018b0


	//   ....[3]....
        /*0064*/ 	.word	0x000018c0


	//   ....[4]....
        /*0068*/ 	.word	0x00001900


	//   ....[5]....
        /*006c*/ 	.word	0x00001910


	//   ....[6]....
        /*0070*/ 	.word	0x00001940


	//   ....[7]....
        /*0074*/ 	.word	0x00001950


	//   ....[8]....
        /*0078*/ 	.word	0x00001980


	//   ....[9]....
        /*007c*/ 	.word	0x00001990


	//----- nvinfo : EIATTR_VRC_CTA_INIT_COUNT
	.align		4
.L_1363:
        /*0080*/ 	.byte	0x02, 0x4a
	.zero		1
	.zero		1


	//----- nvinfo : EIATTR_EXIT_INSTR_OFFSETS
	.align		4
        /*0084*/ 	.byte	0x04, 0x1c
        /*0086*/ 	.short	(.L_1365 - .L_1364)


	//   ....[0]....
.L_1364:
        /*0088*/ 	.word	0x000045c0


	//   ....[1]....
        /*008c*/ 	.word	0x00004690


	//----- nvinfo : EIATTR_MAX_THREADS
	.align		4
.L_1365:
        /*0090*/ 	.byte	0x04, 0x05
        /*0092*/ 	.short	(.L_1367 - .L_1366)
.L_1366:
        /*0094*/ 	.word	0x00000080
        /*0098*/ 	.word	0x00000001
        /*009c*/ 	.word	0x00000001


	//----- nvinfo : EIATTR_CRS_STACK_SIZE
	.align		4
.L_1367:
        /*00a0*/ 	.byte	0x04, 0x1e
        /*00a2*/ 	.short	(.L_1369 - .L_1368)
.L_1368:
        /*00a4*/ 	.word	0x00000000


	//----- nvinfo : EIATTR_CBANK_PARAM_SIZE
	.align		4
.L_1369:
        /*00a8*/ 	.byte	0x03, 0x19
        /*00aa*/ 	.short	0x0128


	//----- nvinfo : EIATTR_PARAM_CBANK
	.align		4
        /*00ac*/ 	.byte	0x04, 0x0a
        /*00ae*/ 	.short	(.L_1371 - .L_1370)
	.align		4
.L_1370:
        /*00b0*/ 	.word	index@(.nv.constant0._ZN10layer_norm31ln_parallel_residual_bwd_kernelINS_13Kernel_traitsI13__nv_bfloat16S2_fS2_fjLj1536ELj1ELj1ELj4ELj8ENS_18Kernel_traits_baseILj1536ES2_S2_fS2_fjLj128EEEEELb0ELb0ELb0EEEvNS_9BwdParamsE)
        /*00b4*/ 	.short	0x0380
        /*00b6*/ 	.short	0x0128


	//----- nvinfo : EIATTR_SW_WAR
	.align		4
.L_1371:
        /*00b8*/ 	.byte	0x04, 0x36
        /*00ba*/ 	.short	(.L_1373 - .L_1372)
.L_1372:
        /*00bc*/ 	.word	0x00000008
.L_1373:


//--------------------- .nv.info._ZN10layer_norm31ln_parallel_residual_bwd_kernelINS_13Kernel_traitsI13__nv_bfloat16S2_fS2_fjLj1536ELj1ELj1ELj4ELj8ENS_18Kernel_traits_baseILj1536ES2_S2_fS2_fjLj128EEEEELb0ELb0ELb1EEEvNS_9BwdParamsE --------------------------
	.section	.nv.info._ZN10layer_norm31ln_parallel_residual_bwd_kernelINS_13Kernel_traitsI13__nv_bfloat16S2_fS2_fjLj1536ELj1ELj1ELj4ELj8ENS_18Kernel_traits_baseILj1536ES2_S2_fS2_fjLj128EEEEELb0ELb0ELb1EEEvNS_9BwdParamsE,"",@"SHT_CUDA_INFO"
	.sectionflags	@""
	.align	4


	//----- nvinfo : EIATTR_CUDA_API_VERSION
	.align		4
        /*0000*/ 	.byte	0x04, 0x37
        /*0002*/ 	.short	(.L_1375 - .L_1374)
.L_1374:
        /*0004*/ 	.word	0x00000082


	//----- nvinfo : EIATTR_KPARAM_INFO
	.align		4
.L_1375:
        /*0008*/ 	.byte	0x04, 0x17
        /*000a*/ 	.short	(.L_1377 - .L_1376)
.L_1376:
        /*000c*/ 	.word	0x00000000
        /*0010*/ 	.short	0x0000
        /*0012*/ 	.short	0x0000
        /*0014*/ 	.byte	0x00, 0xf0, 0xa1, 0x04


	//----- nvinfo : EIATTR_SPARSE_MMA_MASK
	.align		4
.L_1377:
        /*0018*/ 	.byte	0x03, 0x50
        /*001a*/ 	.short	0x0000


	//----- nvinfo : EIATTR_MAXREG_COUNT
	.align		4
        /*001c*/ 	.byte	0x03, 0x1b
        /*001e*/ 	.short	0x00ff


	//----- nvinfo : EIATTR_NUM_BARRIERS
	.align		4
        /*0020*/ 	.byte	0x02, 0x4c
        /*0022*/ 	.byte	0x01
	.zero		1


	//----- nvinfo : EIATTR_MERCURY_ISA_VERSION
	.align		4
        /*0024*/ 	.byte	0x03, 0x5f
        /*0026*/ 	.short	0x0101


	//----- nvinfo : EIATTR_COOP_GROUP_MASK_REGIDS
	.align		4
        /*0028*/ 	.byte	0x04, 0x29
        /*002a*/ 	.short	(.L_1379 - .L_1378)


	//   ....[0]....
.L_1378:
        /*002c*/ 	.word	0xffffffff


	//   ....[1]....
        /*0030*/ 	.word	0xffffffff


	//   ....[2]....
        /*0034*/ 	.word	0xffffffff


	//   ....[3]....
        /*0038*/ 	.word	0xffffffff


	//   ....[4]....
        /*003c*/ 	.word	0xffffffff


	//   ....[5]....
        /*0040*/ 	.word	0xffffffff


	//   ....[6]....
        /*0044*/ 	.word	0xffffffff


	//   ....[7]....
        /*0048*/ 	.word	0xffffffff


	//   ....[8]....
        /*004c*/ 	.word	0xffffffff


	//   ....[9]....
        /*0050*/ 	.word	0xffffffff


	//----- nvinfo : EIATTR_COOP_GROUP_INSTR_OFFSETS
	.align		4
.L_1379:
        /*0054*/ 	.byte	0x04, 0x28
        /*0056*/ 	.short	(.L_1381 - .L_1380)


	//   ....[0]....
.L_1380:
        /*0058*/ 	.word	0x00001190


	//   ....[1]....
        /*005c*/ 	.word	0x000011a0


	//   ....[2]....
        /*0060*/ 	.word	0x000011d0


	//   ....[3]....
        /*0064*/ 	.word	0x000011e0


	//   ....[4]....
        /*0068*/ 	.word	0x00001210


	//   ....[5]....
        /*006c*/ 	.word	0x00001220


	//   ....[6]....
        /*0070*/ 	.word	0x00001250


	//   ....[7]....
        /*0074*/ 	.word	0x00001260


	//   ....[8]....
        /*0078*/ 	.word	0x000012a0


	//   ....[9]....
        /*007c*/ 	.word	0x000012b0


	//----- nvinfo : EIATTR_VRC_CTA_INIT_COUNT
	.align		4
.L_1381:
        /*0080*/ 	.byte	0x02, 0x4a
	.zero		1
	.zero		1


	//----- nvinfo : EIATTR_EXIT_INSTR_OFFSETS
	.align		4
        /*0084*/ 	.byte	0x04, 0x1c
        /*0086*/ 	.short	(.L_1383 - .L_1382)


	//   ....[0]....
.L_1382:
        /*0088*/ 	.word	0x00004150


	//----- nvinfo : EIATTR_MAX_THREADS
	.align		4
.L_1383:
        /*008c*/ 	.byte	0x04, 0x05
        /*008e*/ 	.short	(.L_1385 - .L_1384)
.L_1384:
        /*0090*/ 	.word	0x00000080
        /*0094*/ 	.word	0x00000001
        /*0098*/ 	.word	0x00000001


	//----- nvinfo : EIATTR_CRS_STACK_SIZE
	.align		4
.L_1385:
        /*009c*/ 	.byte	0x04, 0x1e
        /*009e*/ 	.short	(.L_1387 - .L_1386)
.L_1386:
        /*00a0*/ 	.word	0x00000000


	//----- nvinfo : EIATTR_CBANK_PARAM_SIZE
	.align		4
.L_1387:
        /*00a4*/ 	.byte	0x03, 0x19
        /*00a6*/ 	.short	0x0128


	//----- nvinfo : EIATTR_PARAM_CBANK
	.align		4
        /*00a8*/ 	.byte	0x04, 0x0a
        /*00aa*/ 	.short	(.L_1389 - .L_1388)
	.align		4
.L_1388:
        /*00ac*/ 	.word	index@(.nv.constant0._ZN10layer_norm31ln_parallel_residual_bwd_kernelINS_13Kernel_traitsI13__nv_bfloat16S2_fS2_fjLj1536ELj1ELj1ELj4ELj8ENS_18Kernel_traits_baseILj1536ES2_S2_fS2_fjLj128EEEEELb0ELb0ELb1EEEvNS_9BwdParamsE)
        /*00b0*/ 	.short	0x0380
        /*00b2*/ 	.short	0x0128


	//----- nvinfo : EIATTR_SW_WAR
	.align		4
.L_1389:
        /*00b4*/ 	.byte	0x04, 0x36
        /*00b6*/ 	.short	(.L_1391 - .L_1390)
.L_1390:
        /*00b8*/ 	.word	0x00000008
.L_1391:


//--------------------- .nv.info._ZN10layer_norm31ln_parallel_residual_bwd_kernelINS_13Kernel_traitsI13__nv_bfloat16S2_fS2_fjLj1536ELj1ELj1ELj4ELj8ENS_18Kernel_traits_baseILj1536ES2_S2_fS2_fjLj128EEEEELb0ELb1ELb0EEEvNS_9BwdParamsE --------------------------
	.section	.nv.info._ZN10layer_norm31ln_parallel_residual_bwd_kernelINS_13Kernel_traitsI13__nv_bfloat16S2_fS2_fjLj1536ELj1ELj1ELj4ELj8ENS_18Kernel_traits_baseILj1536ES2_S2_fS2_fjLj128EEEEELb0ELb1ELb0EEEvNS_9BwdParamsE,"",@"SHT_CUDA_INFO"
	.sectionflags	@""
	.align	4


	//----- nvinfo : EIATTR_CUDA_API_VERSION
	.align		4
        /*0000*/ 	.byte	0x04, 0x37
        /*0002*/ 	.short	(.L_1393 - .L_1392)
.L_1392:
        /*0004*/ 	.word	0x00000082


	//----- nvinfo : EIATTR_KPARAM_INFO
	.align		4
.L_1393:
        /*0008*/ 	.byte	0x04, 0x17
        /*000a*/ 	.short	(.L_1395 - .L_1394)
.L_1394:
        /*000c*/ 	.word	0x00000000
        /*0010*/ 	.short	0x0000
        /*0012*/ 	.short	0x0000
        /*0014*/ 	.byte	0x00, 0xf0, 0xa1, 0x04


	//----- nvinfo : EIATTR_SPARSE_MMA_MASK
	.align		4
.L_1395:
        /*0018*/ 	.byte	0x03, 0x50
        /*001a*/ 	.short	0x0000


	//----- nvinfo : EIATTR_MAXREG_COUNT
	.align		4
        /*001c*/ 	.byte	0x03, 0x1b
        /*001e*/ 	.short	0x00ff


	//----- nvinfo : EIATTR_NUM_BARRIERS
	.align		4
        /*0020*/ 	.byte	0x02, 0x4c
        /*0022*/ 	.byte	0x01
	.zero		1


	//----- nvinfo : EIATTR_MERCURY_ISA_VERSION
	.align		4
        /*0024*/ 	.byte	0x03, 0x5f
        /*0026*/ 	.short	0x0101


	//----- nvinfo : EIATTR_COOP_GROUP_MASK_REGIDS
	.align		4
        /*0028*/ 	.byte	0x04, 0x29
        /*002a*/ 	.short	(.L_1397 - .L_1396)


	//   ....[0]....
.L_1396:
        /*002c*/ 	.word	0xffffffff


	//   ....[1]....
        /*0030*/ 	.word	0xffffffff


	//   ....[2]....
        /*0034*/ 	.word	0xffffffff


	//   ....[3]....
        /*0038*/ 	.word	0xffffffff


	//   ....[4]....
        /*003c*/ 	.word	0xffffffff


	//   ....[5]....
        /*0040*/ 	.word	0xffffffff


	//   ....[6]....
        /*0044*/ 	.word	0xffffffff


	//   ....[7]....
        /*0048*/ 	.word	0xffffffff


	//   ....[8]....
        /*004c*/ 	.word	0xffffffff


	//   ....[9]....
        /*0050*/ 	.word	0xffffffff


	//----- nvinfo : EIATTR_COOP_GROUP_INSTR_OFFSETS
	.align		4
.L_1397:
        /*0054*/ 	.byte	0x04, 0x28
        /*0056*/ 	.short	(.L_1399 - .L_1398)


	//   ....[0]....
.L_1398:
        /*0058*/ 	.word	0x00001070


	//   ....[1]....
        /*005c*/ 	.word	0x00001090


	//   ....[2]....
        /*0060*/ 	.word	0x000010c0


	//   ....[3]....
        /*0064*/ 	.word	0x000010d0


	//   ....[4]....
        /*0068*/ 	.word	0x00001100


	//   ....[5]....
        /*006c*/ 	.word	0x00001110


	//   ....[6]....
        /*0070*/ 	.word	0x00001140


	//   ....[7]....
        /*0074*/ 	.word	0x00001150


	//   ....[8]....
        /*0078*/ 	.word	0x00001190


	//   ....[9]....
        /*007c*/ 	.word	0x000011a0


	//----- nvinfo : EIATTR_VRC_CTA_INIT_COUNT
	.align		4
.L_1399:
        /*0080*/ 	.byte	0x02, 0x4a
	.zero		1
	.zero		1


	//----- nvinfo : EIATTR_EXIT_INSTR_OFFSETS
	.align		4
        /*0084*/ 	.byte	0x04, 0x1c
        /*0086*/ 	.short	(.L_1401 - .L_1400)


	//   ....[0]....
.L_1400:
        /*0088*/ 	.word	0x00003c00


	//   ....[1]....
        /*008c*/ 	.word	0x00003c80


	//----- nvinfo : EIATTR_MAX_THREADS
	.align		4
.L_1401:
        /*0090*/ 	.byte	0x04, 0x05
        /*0092*/ 	.short	(.L_1403 - .L_1402)
.L_1402:
        /*0094*/ 	.word	0x00000080
        /*0098*/ 	.word	0x00000001
        /*009c*/ 	.word	0x00000001


	//----- nvinfo : EIATTR_CRS_STACK_SIZE
	.align		4
.L_1403:
        /*00a0*/ 	.byte	0x04, 0x1e
        /*00a2*/ 	.short	(.L_1405 - .L_1404)
.L_1404:
        /*00a4*/ 	.word	0x00000000


	//----- nvinfo : EIATTR_CBANK_PARAM_SIZE
	.align		4
.L_1405:
        /*00a8*/ 	.byte	0x03, 0x19
        /*00aa*/ 	.short	0x0128


	//----- nvinfo : EIATTR_PARAM_CBANK
	.align		4
        /*00ac*/ 	.byte	0x04, 0x0a
        /*00ae*/ 	.short	(.L_1407 - .L_1406)
	.align		4
.L_1406:
        /*00b0*/ 	.word	index@(.nv.constant0._ZN10layer_norm31ln_parallel_residual_bwd_kernelINS_13Kernel_traitsI13__nv_bfloat16S2_fS2_fjLj1536ELj1ELj1ELj4ELj8ENS_18Kernel_traits_baseILj1536ES2_S2_fS2_fjLj128EEEEELb0ELb1ELb0EEEvNS_9BwdParamsE)
        /*00b4*/ 	.short	0x0380
        /*00b6*/ 	.short	0x0128


	//----- nvinfo : EIATTR_SW_WAR
	.align		4
.L_1407:
        /*00b8*/ 	.byte	0x04, 0x36
        /*00ba*/ 	.short	(.L_1409 - .L_1408)
.L_1408:
        /*00bc*/ 	.word	0x00000008
.L_1409:


//--------------------- .nv.info._ZN10layer_norm31ln_parallel_residual_bwd_kernelINS_13Kernel_traitsI13__nv_bfloat16S2_fS2_fjLj1536ELj1ELj1ELj4ELj8ENS_18Kernel_traits_baseILj1536ES2_S2_fS2_fjLj128EEEEELb0ELb1ELb1EEEvNS_9BwdParamsE --------------------------
	.section	.nv.info._ZN10layer_norm31ln_parallel_residual_bwd_kernelINS_13Kernel_traitsI13__nv_bfloat16S2_fS2_fjLj1536ELj1ELj1ELj4ELj8ENS_18Kernel_traits_baseILj1536ES2_S2_fS2_fjLj128EEEEELb0ELb1ELb1EEEvNS_9BwdParamsE,"",@"SHT_CUDA_INFO"
	.sectionflags	@""
	.align	4


	//----- nvinfo : EIATTR_CUDA_API_VERSION
	.align		4
        /*0000*/ 	.byte	0x04, 0x37
        /*0002*/ 	.short	(.L_1411 - .L_1410)
.L_1410:
        /*0004*/ 	.word	0x00000082


	//----- nvinfo : EIATTR_KPARAM_INFO
	.align		4
.L_1411:
        /*0008*/ 	.byte	0x04, 0x17
        /*000a*/ 	.short	(.L_1413 - .L_1412)
.L_1412:
        /*000c*/ 	.word	0x00000000
        /*0010*/ 	.short	0x0000
        /*0012*/ 	.short	0x0000
        /*0014*/ 	.byte	0x00, 0xf0, 0xa1, 0x04


	//----- nvinfo : EIATTR_SPARSE_MMA_MASK
	.align		4
.L_1413:
        /*0018*/ 	.byte	0x03, 0x50
        /*001a*/ 	.short	0x0000


	//----- nvinfo : EIATTR_MAXREG_COUNT
	.align		4
        /*001c*/ 	.byte	0x03, 0x1b
        /*001e*/ 	.short	0x00ff


	//----- nvinfo : EIATTR_NUM_BARRIERS
	.align		4
        /*0020*/ 	.byte	0x02, 0x4c
        /*0022*/ 	.byte	0x01
	.zero		1


	//----- nvinfo : EIATTR_MERCURY_ISA_VERSION
	.align		4
        /*0024*/ 	.byte	0x03, 0x5f
        /*0026*/ 	.short	0x0101


	//----- nvinfo : EIATTR_COOP_GROUP_MASK_REGIDS
	.align		4
        /*0028*/ 	.byte	0x04, 0x29
        /*002a*/ 	.short	(.L_1415 - .L_1414)


	//   ....[0]....
.L_1414:
        /*002c*/ 	.word	0xffffffff


	//   ....[1]....
        /*0030*/ 	.word	0xffffffff


	//   ....[2]....
        /*0034*/ 	.word	0xffffffff


	//   ....[3]....
        /*0038*/ 	.word	0xffffffff


	//   ....[4]....
        /*003c*/ 	.word	0xffffffff


	//   ....[5]....
        /*0040*/ 	.word	0xffffffff


	//   ....[6]....
        /*0044*/ 	.word	0xffffffff


	//   ....[7]....
        /*0048*/ 	.word	0xffffffff


	//   ....[8]....
        /*004c*/ 	.word	0xffffffff


	//   ....[9]....
        /*0050*/ 	.word	0xffffffff


	//----- nvinfo : EIATTR_COOP_GROUP_INSTR_OFFSETS
	.align		4
.L_1415:
        /*0054*/ 	.byte	0x04, 0x28
        /*0056*/ 	.short	(.L_1417 - .L_1416)


	//   ....[0]....
.L_1416:
        /*0058*/ 	.word	0x00000cc0


	//   ....[1]....
        /*005c*/ 	.word	0x00000d90


	//   ....[2]....
        /*0060*/ 	.word	0x00000da0


	//   ....[3]....
        /*0064*/ 	.word	0x00000dc0


	//   ....[4]....
        /*0068*/ 	.word	0x00000df0


	//   ....[5]....
        /*006c*/ 	.word	0x00000e00


	//   ....[6]....
        /*0070*/ 	.word	0x00000e30


	//   ....[7]....
        /*0074*/ 	.word	0x00000e40


	//   ....[8]....
        /*0078*/ 	.word	0x00000e90


	//   ....[9]....
        /*007c*/ 	.word	0x00000ec0


	//----- nvinfo : EIATTR_VRC_CTA_INIT_COUNT
	.align		4
.L_1417:
        /*0080*/ 	.byte	0x02, 0x4a
	.zero		1
	.zero		1


	//----- nvinfo : EIATTR_EXIT_INSTR_OFFSETS
	.align		4
        /*0084*/ 	.byte	0x04, 0x1c
        /*0086*/ 	.short	(.L_1419 - .L_1418)


	//   ....[0]....
.L_1418:
        /*0088*/ 	.word	0x00003890


	//----- nvinfo : EIATTR_MAX_THREADS
	.align		4
.L_1419:
        /*008c*/ 	.byte	0x04, 0x05
        /*008e*/ 	.short	(.L_1421 - .L_1420)
.L_1420:
        /*0090*/ 	.word	0x00000080
        /*0094*/ 	.word	0x00000001
        /*0098*/ 	.word	0x00000001


	//----- nvinfo : EIATTR_CRS_STACK_SIZE
	.align		4
.L_1421:
        /*009c*/ 	.byte	0x04, 0x1e
        /*009e*/ 	.short	(.L_1423 - .L_1422)
.L_1422:
        /*00a0*/ 	.word	0x00000000


	//----- nvinfo : EIATTR_CBANK_PARAM_SIZE
	.align		4
.L_1423:
        /*00a4*/ 	.byte	0x03, 0x19
        /*00a6*/ 	.short	0x0128


	//----- nvinfo : EIATTR_PARAM_CBANK
	.align		4
        /*00a8*/ 	.byte	0x04, 0x0a
        /*00aa*/ 	.short	(.L_1425 - .L_1424)
	.align		4
.L_1424:
        /*00ac*/ 	.word	index@(.nv.constant0._ZN10layer_norm31ln_parallel_residual_bwd_kernelINS_13Kernel_traitsI13__nv_bfloat16S2_fS2_fjLj1536ELj1ELj1ELj4ELj8ENS_18Kernel_traits_baseILj1536ES2_S2_fS2_fjLj128EEEEELb0ELb1ELb1EEEvNS_9BwdParamsE)
        /*00b0*/ 	.short	0x0380
        /*00b2*/ 	.short	0x0128


	//----- nvinfo : EIATTR_SW_WAR
	.align		4
.L_1425:
        /*00b4*/ 	.byte	0x04, 0x36
        /*00b6*/ 	.short	(.L_1427 - .L_1426)
.L_1426:
        /*00b8*/ 	.word	0x00000008
.L_1427:


//--------------------- .nv.info._ZN10layer_norm31ln_parallel_residual_bwd_kernelINS_13Kernel_traitsI13__nv_bfloat16S2_fS2_fjLj1536ELj1ELj1ELj4ELj8ENS_18Kernel_traits_baseILj1536ES2_S2_fS2_fjLj128EEEEELb1ELb0ELb0EEEvNS_9BwdParamsE --------------------------
	.section	.nv.info._ZN10layer_norm31ln_parallel_residual_bwd_kernelINS_13Kernel_traitsI13__nv_bfloat16S2_fS2_fjLj1536ELj1ELj1ELj4ELj8ENS_18Kernel_traits_baseILj1536ES2_S2_fS2_fjLj128EEEEELb1ELb0ELb0EEEvNS_9BwdParamsE,"",@"SHT_CUDA_INFO"
	.sectionflags	@""
	.align	4


	//----- nvinfo : EIATTR_CUDA_API_VERSION
	.align		4
        /*0000*/ 	.byte	0x04, 0x37
        /*0002*/ 	.short	(.L_1429 - .L_1428)
.L_1428:
        /*0004*/ 	.word	0x00000082


	//----- nvinfo : EIATTR_KPARAM_INFO
	.align		4
.L_1429:
        /*0008*/ 	.byte	0x04, 0x17
        /*000a*/ 	.short	(.L_1431 - .L_1430)
.L_1430:
        /*000c*/ 	.word	0x00000000
        /*0010*/ 	.short	0x0000
        /*0012*/ 	.short	0x0000
        /*0014*/ 	.byte	0x00, 0xf0, 0xa1, 0x04


	//----- nvinfo : EIATTR_SPARSE_MMA_MASK
	.align		4
.L_1431:
        /*0018*/ 	.byte	0x03, 0x50
        /*001a*/ 	.short	0x0000


	//----- nvinfo : EIATTR_MAXREG_COUNT
	.align		4
        /*001c*/ 	.byte	0x03, 0x1b
        /*001e*/ 	.short	0x00ff


	//----- nvinfo : EIATTR_NUM_BARRIERS
	.align		4
        /*0020*/ 	.byte	0x02, 0x4c
        /*0022*/ 	.byte	0x01
	.zero		1


	//----- nvinfo : EIATTR_MERCURY_ISA_VERSION
	.align		4
        /*0024*/ 	.byte	0x03, 0x5f
        /*0026*/ 	.short	0x0101


	//----- nvinfo : EIATTR_COOP_GROUP_MASK_REGIDS
	.align		4
        /*0028*/ 	.byte	0x04, 0x29
        /*002a*/ 	.short	(.L_1433 - .L_1432)


	//   ....[0]....
.L_1432:
        /*002c*/ 	.word	0xffffffff


	//   ....[1]....
        /*0030*/ 	.word	0xffffffff


	//   ....[2]....
        /*0034*/ 	.word	0xffffffff


	//   ....[3]....
        /*0038*/ 	.word	0xffffffff


	//   ....[4]....
        /*003c*/ 	.word	0xffffffff


	//   ....[5]....
        /*0040*/ 	.word	0xffffffff


	//   ....[6]....
        /*0044*/ 	.word	0xffffffff


	//   ....[7]....
        /*0048*/ 	.word	0xffffffff


	//   ....[8]....
        /*004c*/ 	.word	0xffffffff


	//   ....[9]....
        /*0050*/ 	.word	0xffffffff


	//----- nvinfo : EIATTR_COOP_GROUP_INSTR_OFFSETS
	.align		4
.L_1433:
        /*0054*/ 	.byte	0x04, 0x28
        /*0056*/ 	.short	(.L_1435 - .L_1434)


	//   ....[0]....
.L_1434:
        /*0058*/ 	.word	0x00001900


	//   ....[1]....
        /*005c*/ 	.word	0x00001930


	//   ....[2]....
        /*0060*/ 	.word	0x00001960


	//   ....[3]....
        /*0064*/ 	.word	0x00001970


	//   ....[4]....
        /*0068*/ 	.word	0x000019a0


	//   ....[5]....
        /*006c*/ 	.word	0x000019b0


	//   ....[6]....
        /*0070*/ 	.word	0x000019e0


	//   ....[7]....
        /*0074*/ 	.word	0x000019f0


	//   ....[8]....
        /*0078*/ 	.word	0x00001a20


	//   ....[9]....
        /*007c*/ 	.word	0x00001a30


	//----- nvinfo : EIATTR_VRC_CTA_INIT_COUNT
	.align		4
.L_1435:
        /*0080*/ 	.byte	0x02, 0x4a
	.zero		1
	.zero		1


	//----- nvinfo : EIATTR_EXIT_INSTR_OFFSETS
	.align		4
        /*0084*/ 	.byte	0x04, 0x1c
        /*0086*/ 	.short	(.L_1437 - .L_1436)


	//   ....[0]....
.L_1436:
        /*0088*/ 	.word	0x000060e0


	//   ....[1]....
        /*008c*/ 	.word	0x000061b0


	//----- nvinfo : EIATTR_MAX_THREADS
	.align		4
.L_1437:
        /*0090*/ 	.byte	0x04, 0x05
        /*0092*/ 	.short	(.L_1439 - .L_1438)
.L_1438:
        /*0094*/ 	.word	0x00000080
        /*0098*/ 	.word	0x00000001
        /*009c*/ 	.word	0x00000001


	//----- nvinfo : EIATTR_CRS_STACK_SIZE
	.align		4
.L_1439:
        /*00a0*/ 	.byte	0x04, 0x1e
        /*00a2*/ 	.short	(.L_1441 - .L_1440)
.L_1440:
        /*00a4*/ 	.word	0x00000000


	//----- nvinfo : EIATTR_CBANK_PARAM_SIZE
	.align		4
.L_1441:
        /*00a8*/ 	.byte	0x03, 0x19
        /*00aa*/ 	.short	0x0128


	//----- nvinfo : EIATTR_PARAM_CBANK
	.align		4
        /*00ac*/ 	.byte	0x04, 0x0a
        /*00ae*/ 	.short	(.L_1443 - .L_1442)
	.align		4
.L_1442:
        /*00b0*/ 	.word	index@(.nv.constant0._ZN10layer_norm31ln_parallel_residual_bwd_kernelINS_13Kernel_traitsI13__nv_bfloat16S2_fS2_fjLj1536ELj1ELj1ELj4ELj8ENS_18Kernel_traits_baseILj1536ES2_S2_fS2_fjLj128EEEEELb1ELb0ELb0EEEvNS_9BwdParamsE)
        /*00b4*/ 	.short	0x0380
        /*00b6*/ 	.short	0x0128


	//----- nvinfo : EIATTR_SW_WAR
	.align		4
.L_1443:
        /*00b8*/ 	.byte	0x04, 0x36
        /*00ba*/ 	.short	(.L_1445 - .L_1444)
.L_1444:
        /*00bc*/ 	.word	0x00000008
.L_1445:


//--------------------- .nv.info._ZN10layer_norm31ln_parallel_residual_bwd_kernelINS_13Kernel_traitsI13__nv_bfloat16S2_fS2_fjLj1536ELj1ELj1ELj4ELj8ENS_18Kernel_traits_baseILj1536ES2_S2_fS2_fjLj128EEEEELb1ELb0ELb1EEEvNS_9BwdParamsE --------------------------
	.section	.nv.info._ZN10layer_norm31ln_parallel_residual_bwd_kernelINS_13Kernel_traitsI13__nv_bfloat16S2_fS2_fjLj1536ELj1ELj1ELj4ELj8ENS_18Kernel_traits_baseILj1536ES2_S2_fS2_fjLj128EEEEELb1ELb0ELb1EEEvNS_9BwdParamsE,"",@"SHT_CUDA_INFO"
	.sectionflags	@""
	.align	4


	//----- nvinfo : EIATTR_CUDA_API_VERSION
	.align		4
        /*0000*/ 	.byte	0x04, 0x37
        /*0002*/ 	.short	(.L_1447 - .L_1446)
.L_1446:
        /*0004*/ 	.word	0x00000082


	//----- nvinfo : EIATTR_KPARAM_INFO
	.align		4
.L_1447:
        /*0008*/ 	.byte	0x04, 0x17
        /*000a*/ 	.short	(.L_1449 - .L_1448)
.L_1448:
        /*000c*/ 	.word	0x00000000
        /*0010*/ 	.short	0x0000
        /*0012*/ 	.short	0x0000
        /*0014*/ 	.byte	0x00, 0xf0, 0xa1, 0x04


	//----- nvinfo : EIATTR_SPARSE_MMA_MASK
	.align		4
.L_1449:
        /*0018*/ 	.byte	0x03, 0x50
        /*001a*/ 	.short	0x0000


	//----- nvinfo : EIATTR_MAXREG_COUNT
	.align		4
        /*001c*/ 	.byte	0x03, 0x1b
        /*001e*/ 	.short	0x00ff


	//----- nvinfo : EIATTR_NUM_BARRIERS
	.align		4
        /*0020*/ 	.byte	0x02, 0x4c
        /*0022*/ 	.byte	0x01
	.zero		1


	//----- nvinfo : EIATTR_MERCURY_ISA_VERSION
	.align		4
        /*0024*/ 	.byte	0x03, 0x5f
        /*0026*/ 	.short	0x0101


	//----- nvinfo : EIATTR_COOP_GROUP_MASK_REGIDS
	.align		4
        /*0028*/ 	.byte	0x04, 0x29
        /*002a*/ 	.short	(.L_1451 - .L_1450)


	//   ....[0]....
.L_1450:
        /*002c*/ 	.word	0xffffffff


	//   ....[1]....
        /*0030*/ 	.word	0xffffffff


	//   ....[2]....
        /*0034*/ 	.word	0xffffffff


	//   ....[3]....
        /*0038*/ 	.word	0xffffffff


	//   ....[4]....
        /*003c*/ 	.word	0xffffffff


	//   ....[5]....
        /*0040*/ 	.word	0xffffffff


	//   ....[6]....
        /*0044*/ 	.word	0xffffffff


	//   ....[7]....
        /*0048*/ 	.word	0xffffffff


	//   ....[8]....
        /*004c*/ 	.word	0xffffffff


	//   ....[9]....
        /*0050*/ 	.word	0xffffffff


	//----- nvinfo : EIATTR_COOP_GROUP_INSTR_OFFSETS
	.align		4
.L_1451:
        /*0054*/ 	.byte	0x04, 0x28
        /*0056*/ 	.short	(.L_1453 - .L_1452)


	//   ....[0]....
.L_1452:
        /*0058*/ 	.word	0x000012a0


	//   ....[1]....
        /*005c*/ 	.word	0x000012b0


	//   ....[2]....
        /*0060*/ 	.word	0x000012e0


	//   ....[3]....
        /*0064*/ 	.word	0x000012f0


	//   ....[4]....
        /*0068*/ 	.word	0x00001320


	//   ....[5]....
        /*006c*/ 	.word	0x00001330


	//   ....[6]....
        /*0070*/ 	.word	0x00001360


	//   ....[7]....
        /*0074*/ 	.word	0x00001370


	//   ....[8]....
        /*0078*/ 	.word	0x000013b0


	//   ....[9]....
        /*007c*/ 	.word	0x000013c0


	//----- nvinfo : EIATTR_VRC_CTA_INIT_COUNT
	.align		4
.L_1453:
        /*0080*/ 	.byte	0x02, 0x4a
	.zero		1
	.zero		1


	//----- nvinfo : EIATTR_EXIT_INSTR_OFFSETS
	.align		4
        /*0084*/ 	.byte	0x04, 0x1c
        /*0086*/ 	.short	(.L_1455 - .L_1454)


	//   ....[0]....
.L_1454:
        /*0088*/ 	.word	0x00005c60


	//----- nvinfo : EIATTR_MAX_THREADS
	.align		4
.L_1455:
        /*008c*/ 	.byte	0x04, 0x05
        /*008e*/ 	.short	(.L_1457 - .L_1456)
.L_1456:
        /*0090*/ 	.word	0x00000080
        /*0094*/ 	.word	0x00000001
        /*0098*/ 	.word	0x00000001


	//----- nvinfo : EIATTR_CRS_STACK_SIZE
	.align		4
.L_1457:
        /*009c*/ 	.byte	0x04, 0x1e
        /*009e*/ 	.short	(.L_1459 - .L_1458)
.L_1458:
        /*00a0*/ 	.word	0x00000000


	//----- nvinfo : EIATTR_CBANK_PARAM_SIZE
	.align		4
.L_1459:
        /*00a4*/ 	.byte	0x03, 0x19
        /*00a6*/ 	.short	0x0128


	//----- nvinfo : EIATTR_PARAM_CBANK
	.align		4
        /*00a8*/ 	.byte	0x04, 0x0a
        /*00aa*/ 	.short	(.L_1461 - .L_1460)
	.align		4
.L_1460:
        /*00ac*/ 	.word	index@(.nv.constant0._ZN10layer_norm31ln_parallel_residual_bwd_kernelINS_13Kernel_traitsI13__nv_bfloat16S2_fS2_fjLj1536ELj1ELj1ELj4ELj8ENS_18Kernel_traits_baseILj1536ES2_S2_fS2_fjLj128EEEEELb1ELb0ELb1EEEvNS_9BwdParamsE)
        /*00b0*/ 	.short	0x0380
        /*00b2*/ 	.short	0x0128


	//----- nvinfo : EIATTR_SW_WAR
	.align		4
.L_1461:
        /*00b4*/ 	.byte	0x04, 0x36
        /*00b6*/ 	.short	(.L_1463 - .L_1462)
.L_1462:
        /*00b8*/ 	.word	0x00000008
.L_1463:


//--------------------- .nv.info._ZN10layer_norm22ln_bwd_finalize_kernelINS_22Kernel_traits_finalizeILj1536E13__nv_bfloat16S2_fS2_fjLb0ELj1024ELj4ENS_18Kernel_traits_baseILj1536ES2_S2_fS2_fjLj1024EEEEELb0ELb0EEEvNS_9BwdParamsE --------------------------
	.section	.nv.info._ZN10layer_norm22ln_bwd_finalize_kernelINS_22Kernel_traits_finalizeILj1536E13__nv_bfloat16S2_fS2_fjLb0ELj1024ELj4ENS_18Kernel_traits_baseILj1536ES2_S2_fS2_fjLj1024EEEEELb0ELb0EEEvNS_9BwdParamsE,"",@"SHT_CUDA_INFO"
	.sectionflags	@""
	.align	4


	//----- nvinfo : EIATTR_CUDA_API_VERSION
	.align		4
        /*0000*/ 	.byte	0x04, 0x37
        /*0002*/ 	.short	(.L_1465 - .L_1464)
.L_1464:
        /*0004*/ 	.word	0x00000082


	//----- nvinfo : EIATTR_KPARAM_INFO
	.align		4
.L_1465:
        /*0008*/ 	.byte	0x04, 0x17
        /*000a*/ 	.short	(.L_1467 - .L_1466)
.L_1466:
        /*000c*/ 	.word	0x00000000
        /*0010*/ 	.short	0x0000
        /*0012*/ 	.short	0x0000
        /*0014*/ 	.byte	0x00, 0xf0, 0xa1, 0x04


	//----- nvinfo : EIATTR_SPARSE_MMA_MASK
	.align		4
.L_1467:
        /*0018*/ 	.byte	0x03, 0x50
        /*001a*/ 	.short	0x0000


	//----- nvinfo : EIATTR_MAXREG_COUNT
	.align		4
        /*001c*/ 	.byte	0x03, 0x1b
        /*001e*/ 	.short	0x0040


	//----- nvinfo : EIATTR_NUM_BARRIERS
	.align		4
        /*0020*/ 	.byte	0x02, 0x4c
        /*0022*/ 	.byte	0x01
	.zero		1


	//----- nvinfo : EIATTR_MERCURY_ISA_VERSION
	.align		4
        /*0024*/ 	.byte	0x03, 0x5f
        /*0026*/ 	.short	0x0101


	//----- nvinfo : EIATTR_COOP_GROUP_MASK_REGIDS
	.align		4
        /*0028*/ 	.byte	0x04, 0x29
        /*002a*/ 	.short	(.L_1469 - .L_1468)


	//   ....[0]....
.L_1468:
        /*002c*/ 	.word	0xffffffff


	//   ....[1]....
        /*0030*/ 	.word	0xffffffff


	//   ....[2]....
        /*0034*/ 	.word	0xffffffff


	//   ....[3]....
        /*0038*/ 	.word	0xffffffff


	//   ....[4]....
        /*003c*/ 	.word	0xffffffff


	//   ....[5]....
        /*0040*/ 	.word	0xffffffff


	//   ....[6]....
        /*0044*/ 	.word	0xffffffff


	//   ....[7]....
        /*0048*/ 	.word	0xffffffff


	//   ....[8]....
        /*004c*/ 	.word	0xffffffff


	//   ....[9]....
        /*0050*/ 	.word	0xffffffff


	//----- nvinfo : EIATTR_COOP_GROUP_INSTR_OFFSETS
	.align		4
.L_1469:
        /*0054*/ 	.byte	0x04, 0x28
        /*0056*/ 	.short	(.L_1471 - .L_1470)


	//   ....[0]....
.L_1470:
        /*0058*/ 	.word	0x00001540


	//   ....[1]....
        /*005c*/ 	.word	0x00001550


	//   ....[2]....
        /*0060*/ 	.word	0x00001580


	//   ....[3]....
        /*0064*/ 	.word	0x00001590


	//   ....[4]....
        /*0068*/ 	.word	0x000015c0


	//   ....[5]....
        /*006c*/ 	.word	0x000015d0


	//   ....[6]....
        /*0070*/ 	.word	0x00001610


	//   ....[7]....
        /*0074*/ 	.word	0x00001630


	//   ....[8]....
        /*0078*/ 	.word	0x00001680


	//   ....[9]....
        /*007c*/ 	.word	0x00001690


	//----- nvinfo : EIATTR_VRC_CTA_INIT_COUNT
	.align		4
.L_1471:
        /*0080*/ 	.byte	0x02, 0x4a
	.zero		1
	.zero		1


	//----- nvinfo : EIATTR_EXIT_INSTR_OFFSETS
	.align		4
        /*0084*/ 	.byte	0x04, 0x1c
        /*0086*/ 	.short	(.L_1473 - .L_1472)


	//   ....[0]....
.L_1472:
        /*0088*/ 	.word	0x00000060


	//   ....[1]....
        /*008c*/ 	.word	0x000016f0


	//   ....[2]....
        /*0090*/ 	.word	0x00001720


	//   ....[3]....
        /*0094*/ 	.word	0x000017e0


	//----- nvinfo : EIATTR_MAX_THREADS
	.align		4
.L_1473:
        /*0098*/ 	.byte	0x04, 0x05
        /*009a*/ 	.short	(.L_1475 - .L_1474)
.L_1474:
        /*009c*/ 	.word	0x00000400
        /*00a0*/ 	.word	0x00000001
        /*00a4*/ 	.word	0x00000001


	//----- nvinfo : EIATTR_CRS_STACK_SIZE
	.align		4
.L_1475:
        /*00a8*/ 	.byte	0x04, 0x1e
        /*00aa*/ 	.short	(.L_1477 - .L_1476)
.L_1476:
        /*00ac*/ 	.word	0x00000000


	//----- nvinfo : EIATTR_CBANK_PARAM_SIZE
	.align		4
.L_1477:
        /*00b0*/ 	.byte	0x03, 0x19
        /*00b2*/ 	.short	0x0128


	//----- nvinfo : EIATTR_PARAM_CBANK
	.align		4
        /*00b4*/ 	.byte	0x04, 0x0a
        /*00b6*/ 	.short	(.L_1479 - .L_1478)
	.align		4
.L_1478:
        /*00b8*/ 	.word	index@(.nv.constant0._ZN10layer_norm22ln_bwd_finalize_kernelINS_22Kernel_traits_finalizeILj1536E13__nv_bfloat16S2_fS2_fjLb0ELj1024ELj4ENS_18Kernel_traits_baseILj1536ES2_S2_fS2_fjLj1024EEEEELb0ELb0EEEvNS_9BwdParamsE)
        /*00bc*/ 	.short	0x0380
        /*00be*/ 	.short	0x0128


	//----- nvinfo : EIATTR_SW_WAR
	.align		4
.L_1479:
        /*00c0*/ 	.byte	0x04, 0x36
        /*00c2*/ 	.short	(.L_1481 - .L_1480)
.L_1480:
        /*00c4*/ 	.word	0x00000008
.L_1481:


//--------------------- .nv.info._ZN10layer_norm40ln_parallel_residual_bwd_finalize_kernelINS_22Kernel_traits_finalizeILj1536E13__nv_bfloat16S2_fS2_fjLb0ELj1024ELj4ENS_18Kernel_traits_baseILj1536ES2_S2_fS2_fjLj1024EEEEELb0EEEvNS_9BwdParamsE --------------------------
	.section	.nv.info._ZN10layer_norm40ln_parallel_residual_bwd_finalize_kernelINS_22Kernel_traits_finalizeILj1536E13__nv_bfloat16S2_fS2_fjLb0ELj1024ELj4ENS_18Kernel_traits_baseILj1536ES2_S2_fS2_fjLj1024EEEEELb0EEEvNS_9BwdParamsE,"",@"SHT_CUDA_INFO"
	.sectionflags	@""
	.align	4


	//----- nvinfo : EIATTR_CUDA_API_VERSION
	.align		4
        /*0000*/ 	.byte	0x04, 0x37
        /*0002*/ 	.short	(.L_1483 - .L_1482)
.L_1482:
        /*0004*/ 	.word	0x00000082


	//----- nvinfo : EIATTR_KPARAM_INFO
	.align		4
.L_1483:
        /*0008*/ 	.byte	0x04, 0x17
        /*000a*/ 	.short	(.L_1485 - .L_1484)
.L_1484:
        /*000c*/ 	.word	0x00000000
        /*0010*/ 	.short	0x0000
        /*0012*/ 	.short	0x0000
        /*0014*/ 	.byte	0x00, 0xf0, 0xa1, 0x04


	//----- nvinfo : EIATTR_SPARSE_MMA_MASK
	.align		4
.L_1485:
        /*0018*/ 	.byte	0x03, 0x50
        /*001a*/ 	.short	0x0000


	//----- nvinfo : EIATTR_MAXREG_COUNT
	.align		4
        /*001c*/ 	.byte	0x03, 0x1b
        /*001e*/ 	.short	0x0040


	//----- nvinfo : EIATTR_NUM_BARRIERS
	.align		4
        /*0020*/ 	.byte	0x02, 0x4c
        /*0022*/ 	.byte	0x01
	.zero		1


	//----- nvinfo : EIATTR_MERCURY_ISA_VERSION
	.align		4
        /*0024*/ 	.byte	0x03, 0x5f
        /*0026*/ 	.short	0x0101


	//----- nvinfo : EIATTR_COOP_GROUP_MASK_REGIDS
	.align		4
        /*0028*/ 	.byte	0x04, 0x29
        /*002a*/ 	.short	(.L_1487 - .L_1486)


	//   ....[0]....
.L_1486:
        /*002c*/ 	.word	0xffffffff


	//   ....[1]....
        /*0030*/ 	.word	0xffffffff


	//   ....[2]....
        /*0034*/ 	.word	0xffffffff


	//   ....[3]....
        /*0038*/ 	.word	0xffffffff


	//   ....[4]....
        /*003c*/ 	.word	0xffffffff


	//   ....[5]....
        /*0040*/ 	.word	0xffffffff


	//   ....[6]....
        /*0044*/ 	.word	0xffffffff


	//   ....[7]....
        /*0048*/ 	.word	0xffffffff


	//   ....[8]....
        /*004c*/ 	.word	0xffffffff


	//   ....[9]....
        /*0050*/ 	.word	0xffffffff


	//   ....[10]....
        /*0054*/ 	.word	0xffffffff


	//   ....[11]....
        /*0058*/ 	.word	0xffffffff


	//   ....[12]....
        /*005c*/ 	.word	0xffffffff


	//   ....[13]....
        /*0060*/ 	.word	0xffffffff


	//   ....[14]....
        /*0064*/ 	.word	0xffffffff


	//   ....[15]....
        /*0068*/ 	.word	0xffffffff


	//   ....[16]....
        /*006c*/ 	.word	0xffffffff


	//   ....[17]....
        /*0070*/ 	.word	0xffffffff


	//   ....[18]....
        /*0074*/ 	.word	0xffffffff


	//   ....[19]....
        /*0078*/ 	.word	0xffffffff


	//----- nvinfo : EIATTR_COOP_GROUP_INSTR_OFFSETS
	.align		4
.L_1487:
        /*007c*/ 	.byte	0x04, 0x28
        /*007e*/ 	.short	(.L_1489 - .L_1488)


	//   ....[0]....
.L_1488:
        /*0080*/ 	.word	0x000013a0


	//   ....[1]....
        /*0084*/ 	.word	0x000013b0


	//   ....[2]....
        /*0088*/ 	.word	0x000013c0


	//   ....[3]....
        /*008c*/ 	.word	0x000013d0


	//   ....[4]....
        /*0090*/ 	.word	0x00001400


	//   ....[5]....
        /*0094*/ 	.word	0x00001430


	//   ....[6]....
        /*0098*/ 	.word	0x00001440


	//   ....[7]....
        /*009c*/ 	.word	0x00001450


	//   ....[8]....
        /*00a0*/ 	.word	0x00001470


	//   ....[9]....
        /*00a4*/ 	.word	0x000014b0


	//   ....[10]....
        /*00a8*/ 	.word	0x000014e0


	//   ....[11]....
        /*00ac*/ 	.word	0x000014f0


	//   ....[12]....
        /*00b0*/ 	.word	0x00001510


	//   ....[13]....
        /*00b4*/ 	.word	0x00001540


	//   ....[14]....
        /*00b8*/ 	.word	0x00001560


	//   ....[15]....
        /*00bc*/ 	.word	0x00001570


	//   ....[16]....
        /*00c0*/ 	.word	0x000015b0


	//   ....[17]....
        /*00c4*/ 	.word	0x000015e0


	//   ....[18]....
        /*00c8*/ 	.word	0x00001600


	//   ....[19]....
        /*00cc*/ 	.word	0x00001610


	//----- nvinfo : EIATTR_VRC_CTA_INIT_COUNT
	.align		4
.L_1489:
        /*00d0*/ 	.byte	0x02, 0x4a
	.zero		1
	.zero		1


	//----- nvinfo : EIATTR_EXIT_INSTR_OFFSETS
	.align		4
        /*00d4*/ 	.byte	0x04, 0x1c
        /*00d6*/ 	.short	(.L_1491 - .L_1490)


	//   ....[0]....
.L_1490:
        /*00d8*/ 	.word	0x00000060


	//   ....[1]....
        /*00dc*/ 	.word	0x000016c0


	//   ....[2]....
        /*00e0*/ 	.word	0x000016f0


	//   ....[3]....
        /*00e4*/ 	.word	0x00001850


	//----- nvinfo : EIATTR_MAX_THREADS
	.align		4
.L_1491:
        /*00e8*/ 	.byte	0x04, 0x05
        /*00ea*/ 	.short	(.L_1493 - .L_1492)
.L_1492:
        /*00ec*/ 	.word	0x00000400
        /*00f0*/ 	.word	0x00000001
        /*00f4*/ 	.word	0x00000001


	//----- nvinfo : EIATTR_CRS_STACK_SIZE
	.align		4
.L_1493:
        /*00f8*/ 	.byte	0x04, 0x1e
        /*00fa*/ 	.short	(.L_1495 - .L_1494)
.L_1494:
        /*00fc*/ 	.word	0x00000000


	//----- nvinfo : EIATTR_CBANK_PARAM_SIZE
	.align		4
.L_1495:
        /*0100*/ 	.byte	0x03, 0x19
        /*0102*/ 	.short	0x0128


	//----- nvinfo : EIATTR_PARAM_CBANK
	.align		4
        /*0104*/ 	.byte	0x04, 0x0a
        /*0106*/ 	.short	(.L_1497 - .L_1496)
	.align		4
.L_1496:
        /*0108*/ 	.word	index@(.nv.constant0._ZN10layer_norm40ln_parallel_residual_bwd_finalize_kernelINS_22Kernel_traits_finalizeILj1536E13__nv_bfloat16S2_fS2_fjLb0ELj1024ELj4ENS_18Kernel_traits_baseILj1536ES2_S2_fS2_fjLj1024EEEEELb0EEEvNS_9BwdParamsE)
        /*010c*/ 	.short	0x0380
        /*010e*/ 	.short	0x0128


	//----- nvinfo : EIATTR_SW_WAR
	.align		4
.L_1497:
        /*0110*/ 	.byte	0x04, 0x36
        /*0112*/ 	.short	(.L_1499 - .L_1498)
.L_1498:
        /*0114*/ 	.word	0x00000008
.L_1499:


//--------------------- .nv.info._ZN10layer_norm31ln_parallel_residual_bwd_kernelINS_13Kernel_traitsI13__nv_bfloat16S2_fS2_fjLj1536ELj1ELj1ELj4ELj8ENS_18Kernel_traits_baseILj1536ES2_S2_fS2_fjLj128EEEEELb1ELb1ELb0EEEvNS_9BwdParamsE --------------------------
	.section	.nv.info._ZN10layer_norm31ln_parallel_residual_bwd_kernelINS_13Kernel_traitsI13__nv_bfloat16S2_fS2_fjLj1536ELj1ELj1ELj4ELj8ENS_18Kernel_traits_baseILj1536ES2_S2_fS2_fjLj128EEEEELb1ELb1ELb0EEEvNS_9BwdParamsE,"",@"SHT_CUDA_INFO"
	.sectionflags	@""
	.align	4


	//----- nvinfo : EIATTR_CUDA_API_VERSION
	.align		4
        /*0000*/ 	.byte	0x04, 0x37
        /*0002*/ 	.short	(.L_1501 - .L_1500)
.L_1500:
        /*0004*/ 	.word	0x00000082


	//----- nvinfo : EIATTR_KPARAM_INFO
	.align		4
.L_1501:
        /*0008*/ 	.byte	0x04, 0x17
        /*000a*/ 	.short	(.L_1503 - .L_1502)
.L_1502:
        /*000c*/ 	.word	0x00000000
        /*0010*/ 	.short	0x0000
        /*0012*/ 	.short	0x0000
        /*0014*/ 	.byte	0x00, 0xf0, 0xa1, 0x04


	//----- nvinfo : EIATTR_SPARSE_MMA_MASK
	.align		4
.L_1503:
        /*0018*/ 	.byte	0x03, 0x50
        /*001a*/ 	.short	0x0000


	//----- nvinfo : EIATTR_MAXREG_COUNT
	.align		4
        /*001c*/ 	.byte	0x03, 0x1b
        /*001e*/ 	.short	0x00ff


	//----- nvinfo : EIATTR_NUM_BARRIERS
	.align		4
        /*0020*/ 	.byte	0x02, 0x4c
        /*0022*/ 	.byte	0x01
	.zero		1


	//----- nvinfo : EIATTR_MERCURY_ISA_VERSION
	.align		4
        /*0024*/ 	.byte	0x03, 0x5f
        /*0026*/ 	.short	0x0101


	//----- nvinfo : EIATTR_COOP_GROUP_MASK_REGIDS
	.align		4
        /*0028*/ 	.byte	0x04, 0x29
        /*002a*/ 	.short	(.L_1505 - .L_1504)


	//   ....[0]....
.L_1504:
        /*002c*/ 	.word	0xffffffff


	//   ....[1]....
        /*0030*/ 	.word	0xffffffff


	//   ....[2]....
        /*0034*/ 	.word	0xffffffff


	//   ....[3]....
        /*0038*/ 	.word	0xffffffff


	//   ....[4]....
        /*003c*/ 	.word	0xffffffff


	//   ....[5]....
        /*0040*/ 	.word	0xffffffff


	//   ....[6]....
        /*0044*/ 	.word	0xffffffff


	//   ....[7]....
        /*0048*/ 	.word	0xffffffff


	//   ....[8]....
        /*004c*/ 	.word	0xffffffff


	//   ....[9]....
        /*0050*/ 	.word	0xffffffff


	//----- nvinfo : EIATTR_COOP_GROUP_INSTR_OFFSETS
	.align		4
.L_1505:
        /*0054*/ 	.byte	0x04, 0x28
        /*0056*/ 	.short	(.L_1507 - .L_1506)


	//   ....[0]....
.L_1506:
        /*0058*/ 	.word	0x000011b0


	//   ....[1]....
        /*005c*/ 	.word	0x000011e0


	//   ....[2]....
        /*0060*/ 	.word	0x00001210


	//   ....[3]....
        /*0064*/ 	.word	0x00001220


	//   ....[4]....
        /*0068*/ 	.word	0x00001250


	//   ....[5]....
        /*006c*/ 	.word	0x00001260


	//   ....[6]....
        /*0070*/ 	.word	0x00001290


	//   ....[7]....
        /*0074*/ 	.word	0x000012a0


	//   ....[8]....
        /*0078*/ 	.word	0x000012d0


	//   ....[9]....
        /*007c*/ 	.word	0x000012e0


	//----- nvinfo : EIATTR_VRC_CTA_INIT_COUNT
	.align		4
.L_1507:
        /*0080*/ 	.byte	0x02, 0x4a
	.zero		1
	.zero		1


	//----- nvinfo : EIATTR_EXIT_INSTR_OFFSETS
	.align		4
        /*0084*/ 	.byte	0x04, 0x1c
        /*0086*/ 	.short	(.L_1509 - .L_1508)


	//   ....[0]....
.L_1508:
        /*0088*/ 	.word	0x00005830


	//   ....[1]....
        /*008c*/ 	.word	0x000058b0


	//----- nvinfo : EIATTR_MAX_THREADS
	.align		4
.L_1509:
        /*0090*/ 	.byte	0x04, 0x05
        /*0092*/ 	.short	(.L_1511 - .L_1510)
.L_1510:
        /*0094*/ 	.word	0x00000080
        /*0098*/ 	.word	0x00000001
        /*009c*/ 	.word	0x00000001


	//----- nvinfo : EIATTR_CRS_STACK_SIZE
	.align		4
.L_1511:
        /*00a0*/ 	.byte	0x04, 0x1e
        /*00a2*/ 	.short	(.L_1513 - .L_1512)
.L_1512:
        /*00a4*/ 	.word	0x00000000


	//----- nvinfo : EIATTR_CBANK_PARAM_SIZE
	.align		4
.L_1513:
        /*00a8*/ 	.byte	0x03, 0x19
        /*00aa*/ 	.short	0x0128


	//----- nvinfo : EIATTR_PARAM_CBANK
	.align		4
        /*00ac*/ 	.byte	0x04, 0x0a
        /*00ae*/ 	.short	(.L_1515 - .L_1514)
	.align		4
.L_1514:
        /*00b0*/ 	.word	index@(.nv.constant0._ZN10layer_norm31ln_parallel_residual_bwd_kernelINS_13Kernel_traitsI13__nv_bfloat16S2_fS2_fjLj1536ELj1ELj1ELj4ELj8ENS_18Kernel_traits_baseILj1536ES2_S2_fS2_fjLj128EEEEELb1ELb1ELb0EEEvNS_9BwdParamsE)
        /*00b4*/ 	.short	0x0380
        /*00b6*/ 	.short	0x0128


	//----- nvinfo : EIATTR_SW_WAR
	.align		4
.L_1515:
        /*00b8*/ 	.byte	0x04, 0x36
        /*00ba*/ 	.short	(.L_1517 - .L_1516)
.L_1516:
        /*00bc*/ 	.word	0x00000008
.L_1517:


//--------------------- .nv.info._ZN10layer_norm22ln_bwd_finalize_kernelINS_22Kernel_traits_finalizeILj1536E13__nv_bfloat16S2_fS2_fjLb0ELj1024ELj4ENS_18Kernel_traits_baseILj1536ES2_S2_fS2_fjLj1024EEEEELb0ELb1EEEvNS_9BwdParamsE --------------------------
	.section	.nv.info._ZN10layer_norm22ln_bwd_finalize_kernelINS_22Kernel_traits_finalizeILj1536E13__nv_bfloat16S2_fS2_fjLb0ELj1024ELj4ENS_18Kernel_traits_baseILj1536ES2_S2_fS2_fjLj1024EEEEELb0ELb1EEEvNS_9BwdParamsE,"",@"SHT_CUDA_INFO"
	.sectionflags	@""
	.align	4


	//----- nvinfo : EIATTR_CUDA_API_VERSION
	.align		4
        /*0000*/ 	.byte	0x04, 0x37
        /*0002*/ 	.short	(.L_1519 - .L_1518)
.L_1518:
        /*0004*/ 	.word	0x00000082


	//----- nvinfo : EIATTR_KPARAM_INFO
	.align		4
.L_1519:
        /*0008*/ 	.byte	0x04, 0x17
        /*000a*/ 	.short	(.L_1521 - .L_1520)
.L_1520:
        /*000c*/ 	.word	0x00000000
        /*0010*/ 	.short	0x0000
        /*0012*/ 	.short	0x0000
        /*0014*/ 	.byte	0x00, 0xf0, 0xa1, 0x04


	//----- nvinfo : EIATTR_SPARSE_MMA_MASK
	.align		4
.L_1521:
        /*0018*/ 	.byte	0x03, 0x50
        /*001a*/ 	.short	0x0000


	//----- nvinfo : EIATTR_MAXREG_COUNT
	.align		4
        /*001c*/ 	.byte	0x03, 0x1b
        /*001e*/ 	.short	0x0040


	//----- nvinfo : EIATTR_NUM_BARRIERS
	.align		4
        /*0020*/ 	.byte	0x02, 0x4c
        /*0022*/ 	.byte	0x01
	.zero		1


	//----- nvinfo : EIATTR_MERCURY_ISA_VERSION
	.align		4
        /*0024*/ 	.byte	0x03, 0x5f
        /*0026*/ 	.short	0x0101


	//----- nvinfo : EIATTR_COOP_GROUP_MASK_REGIDS
	.align		4
        /*0028*/ 	.byte	0x04, 0x29
        /*002a*/ 	.short	(.L_1523 - .L_1522)


	//   ....[0]....
.L_1522:
        /*002c*/ 	.word	0xffffffff


	//   ....[1]....
        /*0030*/ 	.word	0xffffffff


	//   ....[2]....
        /*0034*/ 	.word	0xffffffff


	//   ....[3]....
        /*0038*/ 	.word	0xffffffff


	//   ....[4]....
        /*003c*/ 	.word	0xffffffff


	//   ....[5]....
        /*0040*/ 	.word	0xffffffff


	//   ....[6]....
        /*0044*/ 	.word	0xffffffff


	//   ....[7]....
        /*0048*/ 	.word	0xffffffff


	//   ....[8]....
        /*004c*/ 	.word	0xffffffff


	//   ....[9]....
        /*0050*/ 	.word	0xffffffff


	//----- nvinfo : EIATTR_COOP_GROUP_INSTR_OFFSETS
	.align		4
.L_1523:
        /*0054*/ 	.byte	0x04, 0x28
        /*0056*/ 	.short	(.L_1525 - .L_1524)


	//   ....[0]....
.L_1524:
        /*0058*/ 	.word	0x00001560


	//   ....[1]....
        /*005c*/ 	.word	0x00001570


	//   ....[2]....
        /*0060*/ 	.word	0x000015a0


	//   ....[3]....
        /*0064*/ 	.word	0x000015b0


	//   ....[4]....
        /*0068*/ 	.word	0x000015e0


	//   ....[5]....
        /*006c*/ 	.word	0x000015f0


	//   ....[6]....
        /*0070*/ 	.word	0x00001620


	//   ....[7]....
        /*0074*/ 	.word	0x00001640


	//   ....[8]....
        /*0078*/ 	.word	0x00001670


	//   ....[9]....
        /*007c*/ 	.word	0x00001680


	//----- nvinfo : EIATTR_VRC_CTA_INIT_COUNT
	.align		4
.L_1525:
        /*0080*/ 	.byte	0x02, 0x4a
	.zero		1
	.zero		1


	//----- nvinfo : EIATTR_EXIT_INSTR_OFFSETS
	.align		4
        /*0084*/ 	.byte	0x04, 0x1c
        /*0086*/ 	.short	(.L_1527 - .L_1526)


	//   ....[0]....
.L_1526:
        /*0088*/ 	.word	0x00000060


	//   ....[1]....
        /*008c*/ 	.word	0x000016e0


	//   ....[2]....
        /*0090*/ 	.word	0x000017d0


	//----- nvinfo : EIATTR_MAX_THREADS
	.align		4
.L_1527:
        /*0094*/ 	.byte	0x04, 0x05
        /*0096*/ 	.short	(.L_1529 - .L_1528)
.L_1528:
        /*0098*/ 	.word	0x00000400
        /*009c*/ 	.word	0x00000001
        /*00a0*/ 	.word	0x00000001


	//----- nvinfo : EIATTR_CRS_STACK_SIZE
	.align		4
.L_1529:
        /*00a4*/ 	.byte	0x04, 0x1e
        /*00a6*/ 	.short	(.L_1531 - .L_1530)
.L_1530:
        /*00a8*/ 	.word	0x00000000


	//----- nvinfo : EIATTR_CBANK_PARAM_SIZE
	.align		4
.L_1531:
        /*00ac*/ 	.byte	0x03, 0x19
        /*00ae*/ 	.short	0x0128


	//----- nvinfo : EIATTR_PARAM_CBANK
	.align		4
        /*00b0*/ 	.byte	0x04, 0x0a
        /*00b2*/ 	.short	(.L_1533 - .L_1532)
	.align		4
.L_1532:
        /*00b4*/ 	.word	index@(.nv.constant0._ZN10layer_norm22ln_bwd_finalize_kernelINS_22Kernel_traits_finalizeILj1536E13__nv_bfloat16S2_fS2_fjLb0ELj1024ELj4ENS_18Kernel_traits_baseILj1536ES2_S2_fS2_fjLj1024EEEEELb0ELb1EEEvNS_9BwdParamsE)
        /*00b8*/ 	.short	0x0380
        /*00ba*/ 	.short	0x0128


	//----- nvinfo : EIATTR_SW_WAR
	.align		4
.L_1533:
        /*00bc*/ 	.byte	0x04, 0x36
        /*00be*/ 	.short	(.L_1535 - .L_1534)
.L_1534:
        /*00c0*/ 	.word	0x00000008
.L_1535:


//--------------------- .nv.info._ZN10layer_norm40ln_parallel_residual_bwd_finalize_kernelINS_22Kernel_traits_finalizeILj1536E13__nv_bfloat16S2_fS2_fjLb0ELj1024ELj4ENS_18Kernel_traits_baseILj1536ES2_S2_fS2_fjLj1024EEEEELb1EEEvNS_9BwdParamsE --------------------------
	.section	.nv.info._ZN10layer_norm40ln_parallel_residual_bwd_finalize_kernelINS_22Kernel_traits_finalizeILj1536E13__nv_bfloat16S2_fS2_fjLb0ELj1024ELj4ENS_18Kernel_traits_baseILj1536ES2_S2_fS2_fjLj1024EEEEELb1EEEvNS_9BwdParamsE,"",@"SHT_CUDA_INFO"
	.sectionflags	@""
	.align	4


	//----- nvinfo : EIATTR_CUDA_API_VERSION
	.align		4
        /*0000*/ 	.byte	0x04, 0x37
        /*0002*/ 	.short	(.L_1537 - .L_1536)
.L_1536:
        /*0004*/ 	.word	0x00000082


	//----- nvinfo : EIATTR_KPARAM_INFO
	.align		4
.L_1537:
        /*0008*/ 	.byte	0x04, 0x17
        /*000a*/ 	.short	(.L_1539 - .L_1538)
.L_1538:
        /*000c*/ 	.word	0x00000000
        /*0010*/ 	.short	0x0000
        /*0012*/ 	.short	0x0000
        /*0014*/ 	.byte	0x00, 0xf0, 0xa1, 0x04


	//----- nvinfo : EIATTR_SPARSE_MMA_MASK
	.align		4
.L_1539:
        /*0018*/ 	.byte	0x03, 0x50
        /*001a*/ 	.short	0x0000


	//----- nvinfo : EIATTR_MAXREG_COUNT
	.align		4
        /*001c*/ 	.byte	0x03, 0x1b
        /*001e*/ 	.short	0x0040


	//----- nvinfo : EIATTR_NUM_BARRIERS
	.align		4
        /*0020*/ 	.byte	0x02, 0x4c
        /*0022*/ 	.byte	0x01
	.zero		1


	//----- nvinfo : EIATTR_MERCURY_ISA_VERSION
	.align		4
        /*0024*/ 	.byte	0x03, 0x5f
        /*0026*/ 	.short	0x0101


	//----- nvinfo : EIATTR_COOP_GROUP_MASK_REGIDS
	.align		4
        /*0028*/ 	.byte	0x04, 0x29
        /*002a*/ 	.short	(.L_1541 - .L_1540)


	//   ....[0]....
.L_1540:
        /*002c*/ 	.word	0xffffffff


	//   ....[1]....
        /*0030*/ 	.word	0xffffffff


	//   ....[2]....
        /*0034*/ 	.word	0xffffffff


	//   ....[3]....
        /*0038*/ 	.word	0xffffffff


	//   ....[4]....
        /*003c*/ 	.word	0xffffffff


	//   ....[5]....
        /*0040*/ 	.word	0xffffffff


	//   ....[6]....
        /*0044*/ 	.word	0xffffffff


	//   ....[7]....
        /*0048*/ 	.word	0xffffffff


	//   ....[8]....
        /*004c*/ 	.word	0xffffffff


	//   ....[9]....
        /*0050*/ 	.word	0xffffffff


	//   ....[10]....
        /*0054*/ 	.word	0xffffffff


	//   ....[11]....
        /*0058*/ 	.word	0xffffffff


	//   ....[12]....
        /*005c*/ 	.word	0xffffffff


	//   ....[13]....
        /*0060*/ 	.word	0xffffffff


	//   ....[14]....
        /*0064*/ 	.word	0xffffffff


	//   ....[15]....
        /*0068*/ 	.word	0xffffffff


	//   ....[16]....
        /*006c*/ 	.word	0xffffffff


	//   ....[17]....
        /*0070*/ 	.word	0xffffffff


	//   ....[18]....
        /*0074*/ 	.word	0xffffffff


	//   ....[19]....
        /*0078*/ 	.word	0xffffffff


	//----- nvinfo : EIATTR_COOP_GROUP_INSTR_OFFSETS
	.align		4
.L_1541:
        /*007c*/ 	.byte	0x04, 0x28
        /*007e*/ 	.short	(.L_1543 - .L_1542)


	//   ....[0]....
.L_1542:
        /*0080*/ 	.word	0x000013e0


	//   ....[1]....
        /*0084*/ 	.word	0x000013f0


	//   ....[2]....
        /*0088*/ 	.word	0x00001400


	//   ....[3]....
        /*008c*/ 	.word	0x00001410


	//   ....[4]....
        /*0090*/ 	.word	0x00001450


	//   ....[5]....
        /*0094*/ 	.word	0x00001470


	//   ....[6]....
        /*0098*/ 	.word	0x00001480


	//   ....[7]....
        /*009c*/ 	.word	0x00001490


	//   ....[8]....
        /*00a0*/ 	.word	0x000014d0


	//   ....[9]....
        /*00a4*/ 	.word	0x000014f0


	//   ....[10]....
        /*00a8*/ 	.word	0x00001500


	//   ....[11]....
        /*00ac*/ 	.word	0x00001510


	//   ....[12]....
        /*00b0*/ 	.word	0x00001540


	//   ....[13]....
        /*00b4*/ 	.word	0x00001560


	//   ....[14]....
        /*00b8*/ 	.word	0x00001580


	//   ....[15]....
        /*00bc*/ 	.word	0x00001590


	//   ....[16]....
        /*00c0*/ 	.word	0x000015c0


	//   ....[17]....
        /*00c4*/ 	.word	0x000015e0


	//   ....[18]....
        /*00c8*/ 	.word	0x00001600


	//   ....[19]....
        /*00cc*/ 	.word	0x00001610


	//----- nvinfo : EIATTR_VRC_CTA_INIT_COUNT
	.align		4
.L_1543:
        /*00d0*/ 	.byte	0x02, 0x4a
	.zero		1
	.zero		1


	//----- nvinfo : EIATTR_EXIT_INSTR_OFFSETS
	.align		4
        /*00d4*/ 	.byte	0x04, 0x1c
        /*00d6*/ 	.short	(.L_1545 - .L_1544)


	//   ....[0]....
.L_1544:
        /*00d8*/ 	.word	0x00000060


	//   ....[1]....
        /*00dc*/ 	.word	0x000016b0


	//   ....[2]....
        /*00e0*/ 	.word	0x00001840


	//----- nvinfo : EIATTR_MAX_THREADS
	.align		4
.L_1545:
        /*00e4*/ 	.byte	0x04, 0x05
        /*00e6*/ 	.short	(.L_1547 - .L_1546)
.L_1546:
        /*00e8*/ 	.word	0x00000400
        /*00ec*/ 	.word	0x00000001
        /*00f0*/ 	.word	0x00000001


	//----- nvinfo : EIATTR_CRS_STACK_SIZE
	.align		4
.L_1547:
        /*00f4*/ 	.byte	0x04, 0x1e
        /*00f6*/ 	.short	(.L_1549 - .L_1548)
.L_1548:
        /*00f8*/ 	.word	0x00000000


	//----- nvinfo : EIATTR_CBANK_PARAM_SIZE
	.align		4
.L_1549:
        /*00fc*/ 	.byte	0x03, 0x19
        /*00fe*/ 	.short	0x0128


	//----- nvinfo : EIATTR_PARAM_CBANK
	.align		4
        /*0100*/ 	.byte	0x04, 0x0a
        /*0102*/ 	.short	(.L_1551 - .L_1550)
	.align		4
.L_1550:
        /*0104*/ 	.word	index@(.nv.constant0._ZN10layer_norm40ln_parallel_residual_bwd_finalize_kernelINS_22Kernel_traits_finalizeILj1536E13__nv_bfloat16S2_fS2_fjLb0ELj1024ELj4ENS_18Kernel_traits_baseILj1536ES2_S2_fS2_fjLj1024EEEEELb1EEEvNS_9BwdParamsE)
        /*0108*/ 	.short	0x0380
        /*010a*/ 	.short	0x0128


	//----- nvinfo : EIATTR_SW_WAR
	.align		4
.L_1551:
        /*010c*/ 	.byte	0x04, 0x36
        /*010e*/ 	.short	(.L_1553 - .L_1552)
.L_1552:
        /*0110*/ 	.word	0x00000008
.L_1553:


//--------------------- .nv.info._ZN10layer_norm31ln_parallel_residual_bwd_kernelINS_13Kernel_traitsI13__nv_bfloat16S2_fS2_fjLj1536ELj1ELj1ELj4ELj8ENS_18Kernel_traits_baseILj1536ES2_S2_fS2_fjLj128EEEEELb1ELb1ELb1EEEvNS_9BwdParamsE --------------------------
	.section	.nv.info._ZN10layer_norm31ln_parallel_residual_bwd_kernelINS_13Kernel_traitsI13__nv_bfloat16S2_fS2_fjLj1536ELj1ELj1ELj4ELj8ENS_18Kernel_traits_baseILj1536ES2_S2_fS2_fjLj128EEEEELb1ELb1ELb1EEEvNS_9BwdParamsE,"",@"SHT_CUDA_INFO"
	.sectionflags	@""
	.align	4


	//----- nvinfo : EIATTR_CUDA_API_VERSION
	.align		4
        /*0000*/ 	.byte	0x04, 0x37
        /*0002*/ 	.short	(.L_1555 - .L_1554)
.L_1554:
        /*0004*/ 	.word	0x00000082


	//----- nvinfo : EIATTR_KPARAM_INFO
	.align		4
.L_1555:
        /*0008*/ 	.byte	0x04, 0x17
        /*000a*/ 	.short	(.L_1557 - .L_1556)
.L_1556:
        /*000c*/ 	.word	0x00000000
        /*0010*/ 	.short	0x0000
        /*0012*/ 	.short	0x0000
        /*0014*/ 	.byte	0x00, 0xf0, 0xa1, 0x04


	//----- nvinfo : EIATTR_SPARSE_MMA_MASK
	.align		4
.L_1557:
        /*0018*/ 	.byte	0x03, 0x50
        /*001a*/ 	.short	0x0000


	//----- nvinfo : EIATTR_MAXREG_COUNT
	.align		4
        /*001c*/ 	.byte	0x03, 0x1b
        /*001e*/ 	.short	0x00ff


	//----- nvinfo : EIATTR_NUM_BARRIERS
	.align		4
        /*0020*/ 	.byte	0x02, 0x4c
        /*0022*/ 	.byte	0x01
	.zero		1


	//----- nvinfo : EIATTR_MERCURY_ISA_VERSION
	.align		4
        /*0024*/ 	.byte	0x03, 0x5f
        /*0026*/ 	.short	0x0101


	//----- nvinfo : EIATTR_COOP_GROUP_MASK_REGIDS
	.align		4
        /*0028*/ 	.byte	0x04, 0x29
        /*002a*/ 	.short	(.L_1559 - .L_1558)


	//   ....[0]....
.L_1558:
        /*002c*/ 	.word	0xffffffff


	//   ....[1]....
        /*0030*/ 	.word	0xffffffff


	//   ....[2]....
        /*0034*/ 	.word	0xffffffff


	//   ....[3]....
        /*0038*/ 	.word	0xffffffff


	//   ....[4]....
        /*003c*/ 	.word	0xffffffff


	//   ....[5]....
        /*0040*/ 	.word	0xffffffff


	//   ....[6]....
        /*0044*/ 	.word	0xffffffff


	//   ....[7]....
        /*0048*/ 	.word	0xffffffff


	//   ....[8]....
        /*004c*/ 	.word	0xffffffff


	//   ....[9]....
        /*0050*/ 	.word	0xffffffff


	//----- nvinfo : EIATTR_COOP_GROUP_INSTR_OFFSETS
	.align		4
.L_1559:
        /*0054*/ 	.byte	0x04, 0x28
        /*0056*/ 	.short	(.L_1561 - .L_1560)


	//   ....[0]....
.L_1560:
        /*0058*/ 	.word	0x00000d50


	//   ....[1]....
        /*005c*/ 	.word	0x00000d60


	//   ....[2]....
        /*0060*/ 	.word	0x00000d90


	//   ....[3]....
        /*0064*/ 	.word	0x00000da0


	//   ....[4]....
        /*0068*/ 	.word	0x00000dd0


	//   ....[5]....
        /*006c*/ 	.word	0x00000de0


	//   ....[6]....
        /*0070*/ 	.word	0x00000e10


	//   ....[7]....
        /*0074*/ 	.word	0x00000e20


	//   ....[8]....
        /*0078*/ 	.word	0x00000e80


	//   ....[9]....
        /*007c*/ 	.word	0x00000e90


	//----- nvinfo : EIATTR_VRC_CTA_INIT_COUNT
	.align		4
.L_1561:
        /*0080*/ 	.byte	0x02, 0x4a
	.zero		1
	.zero		1


	//----- nvinfo : EIATTR_EXIT_INSTR_OFFSETS
	.align		4
        /*0084*/ 	.byte	0x04, 0x1c
        /*0086*/ 	.short	(.L_1563 - .L_1562)


	//   ....[0]....
.L_1562:
        /*0088*/ 	.word	0x00005290


	//----- nvinfo : EIATTR_MAX_THREADS
	.align		4
.L_1563:
        /*008c*/ 	.byte	0x04, 0x05
        /*008e*/ 	.short	(.L_1565 - .L_1564)
.L_1564:
        /*0090*/ 	.word	0x00000080
        /*0094*/ 	.word	0x00000001
        /*0098*/ 	.word	0x00000001


	//----- nvinfo : EIATTR_CBANK_PARAM_SIZE
	.align		4
.L_1565:
        /*009c*/ 	.byte	0x03, 0x19
        /*009e*/ 	.short	0x0128


	//----- nvinfo : EIATTR_PARAM_CBANK
	.align		4
        /*00a0*/ 	.byte	0x04, 0x0a
        /*00a2*/ 	.short	(.L_1567 - .L_1566)
	.align		4
.L_1566:
        /*00a4*/ 	.word	index@(.nv.constant0._ZN10layer_norm31ln_parallel_residual_bwd_kernelINS_13Kernel_traitsI13__nv_bfloat16S2_fS2_fjLj1536ELj1ELj1ELj4ELj8ENS_18Kernel_traits_baseILj1536ES2_S2_fS2_fjLj128EEEEELb1ELb1ELb1EEEvNS_9BwdParamsE)
        /*00a8*/ 	.short	0x0380
        /*00aa*/ 	.short	0x0128


	//----- nvinfo : EIATTR_SW_WAR
	.align		4
.L_1567:
        /*00ac*/ 	.byte	0x04, 0x36
        /*00ae*/ 	.short	(.L_1569 - .L_1568)
.L_1568:
        /*00b0*/ 	.word	0x00000008
.L_1569:


//--------------------- .nv.info._ZN10layer_norm31ln_parallel_residual_bwd_kernelINS_13Kernel_traitsIf13__nv_bfloat16fS2_fjLj1536ELj1ELj1ELj4ELj8ENS_18Kernel_traits_baseILj1536EfS2_fS2_fjLj128EEEEELb0ELb0ELb0EEEvNS_9BwdParamsE --------------------------
	.section	.nv.info._ZN10layer_norm31ln_parallel_residual_bwd_kernelINS_13Kernel_traitsIf13__nv_bfloat16fS2_fjLj1536ELj1ELj1ELj4ELj8ENS_18Kernel_traits_baseILj1536EfS2_fS2_fjLj128EEEEELb0ELb0ELb0EEEvNS_9BwdParamsE,"",@"SHT_CUDA_INFO"
	.sectionflags	@""
	.align	4


	//----- nvinfo : EIATTR_CUDA_API_VERSION
	.align		4
        /*0000*/ 	.byte	0x04, 0x37
        /*0002*/ 	.short	(.L_1571 - .L_1570)
.L_1570:
        /*0004*/ 	.word	0x00000082


	//----- nvinfo : EIATTR_KPARAM_INFO
	.align		4
.L_1571:
        /*0008*/ 	.byte	0x04, 0x17
        /*000a*/ 	.short	(.L_1573 - .L_1572)
.L_1572:
        /*000c*/ 	.word	0x00000000
        /*0010*/ 	.short	0x0000
        /*0012*/ 	.short	0x0000
        /*0014*/ 	.byte	0x00, 0xf0, 0xa1, 0x04


	//----- nvinfo : EIATTR_SPARSE_MMA_MASK
	.align		4
.L_1573:
        /*0018*/ 	.byte	0x03, 0x50
        /*001a*/ 	.short	0x0000


	//----- nvinfo : EIATTR_MAXREG_COUNT
	.align		4
        /*001c*/ 	.byte	0x03, 0x1b
        /*001e*/ 	.short	0x00ff


	//----- nvinfo : EIATTR_NUM_BARRIERS
	.align		4
        /*0020*/ 	.byte	0x02, 0x4c
        /*0022*/ 	.byte	0x01
	.zero		1


	//----- nvinfo : EIATTR_MERCURY_ISA_VERSION
	.align		4
        /*0024*/ 	.byte	0x03, 0x5f
        /*0026*/ 	.short	0x0101


	//----- nvinfo : EIATTR_COOP_GROUP_MASK_REGIDS
	.align		4
        /*0028*/ 	.byte	0x04, 0x29
        /*002a*/ 	.short	(.L_1575 - .L_1574)


	//   ....[0]....
.L_1574:
        /*002c*/ 	.word	0xffffffff


	//   ....[1]....
        /*0030*/ 	.word	0xffffffff


	//   ....[2]....
        /*0034*/ 	.word	0xffffffff


	//   ....[3]....
        /*0038*/ 	.word	0xffffffff


	//   ....[4]....
        /*003c*/ 	.word	0xffffffff


	//   ....[5]....
        /*0040*/ 	.word	0xffffffff


	//   ....[6]....
        /*0044*/ 	.word	0xffffffff


	//   ....[7]....
        /*0048*/ 	.word	0xffffffff


	//   ....[8]....
        /*004c*/ 	.word	0xffffffff


	//   ....[9]....
        /*0050*/ 	.word	0xffffffff


	//----- nvinfo : EIATTR_COOP_GROUP_INSTR_OFFSETS
	.align		4
.L_1575:
        /*0054*/ 	.byte	0x04, 0x28
        /*0056*/ 	.short	(.L_1577 - .L_1576)


	//   ....[0]....
.L_1576:
        /*0058*/ 	.word	0x00001520


	//   ....[1]....
        /*005c*/ 	.word	0x00001540


	//   ....[2]....
        /*0060*/ 	.word	0x00001580


	//   ....[3]....
        /*0064*/ 	.word	0x00001590


	//   ....[4]....
        /*0068*/ 	.word	0x000015d0


	//   ....[5]....
        /*006c*/ 	.word	0x000015e0


	//   ....[6]....
        /*0070*/ 	.word	0x00001610


	//   ....[7]....
        /*0074*/ 	.word	0x00001620


	//   ....[8]....
        /*0078*/ 	.word	0x00001650


	//   ....[9]....
        /*007c*/ 	.word	0x00001660


	//----- nvinfo : EIATTR_VRC_CTA_INIT_COUNT
	.align		4
.L_1577:
        /*0080*/ 	.byte	0x02, 0x4a
	.zero		1
	.zero		1


	//----- nvinfo : EIATTR_EXIT_INSTR_OFFSETS
	.align		4
        /*0084*/ 	.byte	0x04, 0x1c
        /*0086*/ 	.short	(.L_1579 - .L_1578)


	//   ....[0]....
.L_1578:
        /*0088*/ 	.word	0x00004220


	//   ....[1]....
        /*008c*/ 	.word	0x000042f0


	//----- nvinfo : EIATTR_MAX_THREADS
	.align		4
.L_1579:
        /*0090*/ 	.byte	0x04, 0x05
        /*0092*/ 	.short	(.L_1581 - .L_1580)
.L_1580:
        /*0094*/ 	.word	0x00000080
        /*0098*/ 	.word	0x00000001
        /*009c*/ 	.word	0x00000001


	//----- nvinfo : EIATTR_CRS_STACK_SIZE
	.align		4
.L_1581:
        /*00a0*/ 	.byte	0x04, 0x1e
        /*00a2*/ 	.short	(.L_1583 - .L_1582)
.L_1582:
        /*00a4*/ 	.word	0x00000000


	//----- nvinfo : EIATTR_CBANK_PARAM_SIZE
	.align		4
.L_1583:
        /*00a8*/ 	.byte	0x03, 0x19
        /*00aa*/ 	.short	0x0128


	//----- nvinfo : EIATTR_PARAM_CBANK
	.align		4
        /*00ac*/ 	.byte	0x04, 0x0a
        /*00ae*/ 	.short	(.L_1585 - .L_1584)
	.align		4
.L_1584:
        /*00b0*/ 	.word	index@(.nv.constant0._ZN10layer_norm31ln_parallel_residual_bwd_kernelINS_13Kernel_traitsIf13__nv_bfloat16fS2_fjLj1536ELj1ELj1ELj4ELj8ENS_18Kernel_traits_baseILj1536EfS2_fS2_fjLj128EEEEELb0ELb0ELb0EEEvNS_9BwdParamsE)
        /*00b4*/ 	.short	0x0380
        /*00b6*/ 	.short	0x0128


	//----- nvinfo : EIATTR_SW_WAR
	.align		4
.L_1585:
        /*00b8*/ 	.byte	0x04, 0x36
        /*00ba*/ 	.short	(.L_1587 - .L_1586)
.L_1586:
        /*00bc*/ 	.word	0x00000008
.L_1587:


//--------------------- .nv.info._ZN10layer_norm31ln_parallel_residual_bwd_kernelINS_13Kernel_traitsIf13__nv_bfloat16fS2_fjLj1536ELj1ELj1ELj4ELj8ENS_18Kernel_traits_baseILj1536EfS2_fS2_fjLj128EEEEELb0ELb0ELb1EEEvNS_9BwdParamsE --------------------------
	.section	.nv.info._ZN10layer_norm31ln_parallel_residual_bwd_kernelINS_13Kernel_traitsIf13__nv_bfloat16fS2_fjLj1536ELj1ELj1ELj4ELj8ENS_18Kernel_traits_baseILj1536EfS2_fS2_fjLj128EEEEELb0ELb0ELb1EEEvNS_9BwdParamsE,"",@"SHT_CUDA_INFO"
	.sectionflags	@""
	.align	4


	//----- nvinfo : EIATTR_CUDA_API_VERSION
	.align		4
        /*0000*/ 	.byte	0x04, 0x37
        /*0002*/ 	.short	(.L_1589 - .L_1588)
.L_1588:
        /*0004*/ 	.word	0x00000082


	//----- nvinfo : EIATTR_KPARAM_INFO
	.align		4
.L_1589:
        /*0008*/ 	.byte	0x04, 0x17
        /*000a*/ 	.short	(.L_1591 - .L_1590)
.L_1590:
        /*000c*/ 	.word	0x00000000
        /*0010*/ 	.short	0x0000
        /*0012*/ 	.short	0x0000
        /*0014*/ 	.byte	0x00, 0xf0, 0xa1, 0x04


	//----- nvinfo : EIATTR_SPARSE_MMA_MASK
	.align		4
.L_1591:
        /*0018*/ 	.byte	0x03, 0x50
        /*001a*/ 	.short	0x0000


	//----- nvinfo : EIATTR_MAXREG_COUNT
	.align		4
        /*001c*/ 	.byte	0x03, 0x1b
        /*001e*/ 	.short	0x00ff


	//----- nvinfo : EIATTR_NUM_BARRIERS
	.align		4
        /*0020*/ 	.byte	0x02, 0x4c
        /*0022*/ 	.byte	0x01
	.zero		1


	//----- nvinfo : EIATTR_MERCURY_ISA_VERSION
	.align		4
        /*0024*/ 	.byte	0x03, 0x5f
        /*0026*/ 	.short	0x0101


	//----- nvinfo : EIATTR_COOP_GROUP_MASK_REGIDS
	.align		4
        /*0028*/ 	.byte	0x04, 0x29
        /*002a*/ 	.short	(.L_1593 - .L_1592)


	//   ....[0]....
.L_1592:
        /*002c*/ 	.word	0xffffffff


	//   ....[1]....
        /*0030*/ 	.word	0xffffffff


	//   ....[2]....
        /*0034*/ 	.word	0xffffffff


	//   ....[3]....
        /*0038*/ 	.word	0xffffffff


	//   ....[4]....
        /*003c*/ 	.word	0xffffffff


	//   ....[5]....
        /*0040*/ 	.word	0xffffffff


	//   ....[6]....
        /*0044*/ 	.word	0xffffffff


	//   ....[7]....
        /*0048*/ 	.word	0xffffffff


	//   ....[8]....
        /*004c*/ 	.word	0xffffffff


	//   ....[9]....
        /*0050*/ 	.word	0xffffffff


	//----- nvinfo : EIATTR_COOP_GROUP_INSTR_OFFSETS
	.align		4
.L_1593:
        /*0054*/ 	.byte	0x04, 0x28
        /*0056*/ 	.short	(.L_1595 - .L_1594)


	//   ....[0]....
.L_1594:
        /*0058*/ 	.word	0x00000f40


	//   ....[1]....
        /*005c*/ 	.word	0x00000f50


	//   ....[2]....
        /*0060*/ 	.word	0x00000f80


	//   ....[3]....
        /*0064*/ 	.word	0x00000f90


	//   ....[4]....
        /*0068*/ 	.word	0x00000fc0


	//   ....[5]....
        /*006c*/ 	.word	0x00000fd0


	//   ....[6]....
        /*0070*/ 	.word	0x00001010


	//   ....[7]....
        /*0074*/ 	.word	0x00001020


	//   ....[8]....
        /*0078*/ 	.word	0x00001050


	//   ....[9]....
        /*007c*/ 	.word	0x00001060


	//----- nvinfo : EIATTR_VRC_CTA_INIT_COUNT
	.align		4
.L_1595:
        /*0080*/ 	.byte	0x02, 0x4a
	.zero		1
	.zero		1


	//----- nvinfo : EIATTR_EXIT_INSTR_OFFSETS
	.align		4
        /*0084*/ 	.byte	0x04, 0x1c
        /*0086*/ 	.short	(.L_1597 - .L_1596)


	//   ....[0]....
.L_1596:
        /*0088*/ 	.word	0x00003f10


	//----- nvinfo : EIATTR_MAX_THREADS
	.align		4
.L_1597:
        /*008c*/ 	.byte	0x04, 0x05
        /*008e*/ 	.short	(.L_1599 - .L_1598)
.L_1598:
        /*0090*/ 	.word	0x00000080
        /*0094*/ 	.word	0x00000001
        /*0098*/ 	.word	0x00000001


	//----- nvinfo : EIATTR_CRS_STACK_SIZE
	.align		4
.L_1599:
        /*009c*/ 	.byte	0x04, 0x1e
        /*009e*/ 	.short	(.L_1601 - .L_1600)
.L_1600:
        /*00a0*/ 	.word	0x00000000


	//----- nvinfo : EIATTR_CBANK_PARAM_SIZE
	.align		4
.L_1601:
        /*00a4*/ 	.byte	0x03, 0x19
        /*00a6*/ 	.short	0x0128


	//----- nvinfo : EIATTR_PARAM_CBANK
	.align		4
        /*00a8*/ 	.byte	0x04, 0x0a
        /*00aa*/ 	.short	(.L_1603 - .L_1602)
	.align		4
.L_1602:
        /*00ac*/ 	.word	index@(.nv.constant0._ZN10layer_norm31ln_parallel_residual_bwd_kernelINS_13Kernel_traitsIf13__nv_bfloat16fS2_fjLj1536ELj1ELj1ELj4ELj8ENS_18Kernel_traits_baseILj1536EfS2_fS2_fjLj128EEEEELb0ELb0ELb1EEEvNS_9BwdParamsE)
        /*00b0*/ 	.short	0x0380
        /*00b2*/ 	.short	0x0128


	//----- nvinfo : EIATTR_SW_WAR
	.align		4
.L_1603:
        /*00b4*/ 	.byte	0x04, 0x36
        /*00b6*/ 	.short	(.L_1605 - .L_1604)
.L_1604:
        /*00b8*/ 	.word	0x00000008
.L_1605:


//--------------------- .nv.info._ZN10layer_norm31ln_parallel_residual_bwd_kernelINS_13Kernel_traitsIf13__nv_bfloat16fS2_fjLj1536ELj1ELj1ELj4ELj8ENS_18Kernel_traits_baseILj1536EfS2_fS2_fjLj128EEEEELb0ELb1ELb0EEEvNS_9BwdParamsE --------------------------
	.section	.nv.info._ZN10layer_norm31ln_parallel_residual_bwd_kernelINS_13Kernel_traitsIf13__nv_bfloat16fS2_fjLj1536ELj1ELj1ELj4ELj8ENS_18Kernel_traits_baseILj1536EfS2_fS2_fjLj128EEEEELb0ELb1ELb0EEEvNS_9BwdParamsE,"",@"SHT_CUDA_INFO"
	.sectionflags	@""
	.align	4


	//----- nvinfo : EIATTR_CUDA_API_VERSION
	.align		4
        /*0000*/ 	.byte	0x04, 0x37
        /*0002*/ 	.short	(.L_1607 - .L_1606)
.L_1606:
        /*0004*/ 	.word	0x00000082


	//----- nvinfo : EIATTR_KPARAM_INFO
	.align		4
.L_1607:
        /*0008*/ 	.byte	0x04, 0x17
        /*000a*/ 	.short	(.L_1609 - .L_1608)
.L_1608:
        /*000c*/ 	.word	0x00000000
        /*0010*/ 	.short	0x0000
        /*0012*/ 	.short	0x0000
        /*0014*/ 	.byte	0x00, 0xf0, 0xa1, 0x04


	//----- nvinfo : EIATTR_SPARSE_MMA_MASK
	.align		4
.L_1609:
        /*0018*/ 	.byte	0x03, 0x50
        /*001a*/ 	.short	0x0000


	//----- nvinfo : EIATTR_MAXREG_COUNT
	.align		4
        /*001c*/ 	.byte	0x03, 0x1b
        /*001e*/ 	.short	0x00ff


	//----- nvinfo : EIATTR_NUM_BARRIERS
	.align		4
        /*0020*/ 	.byte	0x02, 0x4c
        /*0022*/ 	.byte	0x01
	.zero		1


	//----- nvinfo : EIATTR_MERCURY_ISA_VERSION
	.align		4
        /*0024*/ 	.byte	0x03, 0x5f
        /*0026*/ 	.short	0x0101


	//----- nvinfo : EIATTR_COOP_GROUP_MASK_REGIDS
	.align		4
        /*0028*/ 	.byte	0x04, 0x29
        /*002a*/ 	.short	(.L_1611 - .L_1610)


	//   ....[0]....
.L_1610:
        /*002c*/ 	.word	0xffffffff


	//   ....[1]....
        /*0030*/ 	.word	0xffffffff


	//   ....[2]....
        /*0034*/ 	.word	0xffffffff


	//   ....[3]....
        /*0038*/ 	.word	0xffffffff


	//   ....[4]....
        /*003c*/ 	.word	0xffffffff


	//   ....[5]....
        /*0040*/ 	.word	0xffffffff


	//   ....[6]....
        /*0044*/ 	.word	0xffffffff


	//   ....[7]....
        /*0048*/ 	.word	0xffffffff


	//   ....[8]....
        /*004c*/ 	.word	0xffffffff


	//   ....[9]....
        /*0050*/ 	.word	0xffffffff


	//----- nvinfo : EIATTR_COOP_GROUP_INSTR_OFFSETS
	.align		4
.L_1611:
        /*0054*/ 	.byte	0x04, 0x28
        /*0056*/ 	.short	(.L_1613 - .L_1612)


	//   ....[0]....
.L_1612:
        /*0058*/ 	.word	0x00000ec0


	//   ....[1]....
        /*005c*/ 	.word	0x00000ee0


	//   ....[2]....
        /*0060*/ 	.word	0x00000f20


	//   ....[3]....
        /*0064*/ 	.word	0x00000f30


	//   ....[4]....
        /*0068*/ 	.word	0x00000f70


	//   ....[5]....
        /*006c*/ 	.word	0x00000f80


	//   ....[6]....
        /*0070*/ 	.word	0x00000fb0


	//   ....[7]....
        /*0074*/ 	.word	0x00000fc0


	//   ....[8]....
        /*0078*/ 	.word	0x00000ff0


	//   ....[9]....
        /*007c*/ 	.word	0x00001000


	//----- nvinfo : EIATTR_VRC_CTA_INIT_COUNT
	.align		4
.L_1613:
        /*0080*/ 	.byte	0x02, 0x4a
	.zero		1
	.zero		1


	//----- nvinfo : EIATTR_EXIT_INSTR_OFFSETS
	.align		4
        /*0084*/ 	.byte	0x04, 0x1c
        /*0086*/ 	.short	(.L_1615 - .L_1614)


	//   ....[0]....
.L_1614:
        /*0088*/ 	.word	0x00003ad0


	//   ....[1]....
        /*008c*/ 	.word	0x00003b50


	//----- nvinfo : EIATTR_MAX_THREADS
	.align		4
.L_1615:
        /*0090*/ 	.byte	0x04, 0x05
        /*0092*/ 	.short	(.L_1617 - .L_1616)
.L_1616:
        /*0094*/ 	.word	0x00000080
        /*0098*/ 	.word	0x00000001
        /*009c*/ 	.word	0x00000001


	//----- nvinfo : EIATTR_CRS_STACK_SIZE
	.align		4
.L_1617:
        /*00a0*/ 	.byte	0x04, 0x1e
        /*00a2*/ 	.short	(.L_1619 - .L_1618)
.L_1618:
        /*00a4*/ 	.word	0x00000000


	//----- nvinfo : EIATTR_CBANK_PARAM_SIZE
	.align		4
.L_1619:
        /*00a8*/ 	.byte	0x03, 0x19
        /*00aa*/ 	.short	0x0128


	//----- nvinfo : EIATTR_PARAM_CBANK
	.align		4
        /*00ac*/ 	.byte	0x04, 0x0a
        /*00ae*/ 	.short	(.L_1621 - .L_1620)
	.align		4
.L_1620:
        /*00b0*/ 	.word	index@(.nv.constant0._ZN10layer_norm31ln_parallel_residual_bwd_kernelINS_13Kernel_traitsIf13__nv_bfloat16fS2_fjLj1536ELj1ELj1ELj4ELj8ENS_18Kernel_traits_baseILj1536EfS2_fS2_fjLj128EEEEELb0ELb1ELb0EEEvNS_9BwdParamsE)
        /*00b4*/ 	.short	0x0380
        /*00b6*/ 	.short	0x0128


	//----- nvinfo : EIATTR_SW_WAR
	.align		4
.L_1621:
        /*00b8*/ 	.byte	0x04, 0x36
        /*00ba*/ 	.short	(.L_1623 - .L_1622)
.L_1622:
        /*00bc*/ 	.word	0x00000008
.L_1623:


//--------------------- .nv.info._ZN10layer_norm31ln_parallel_residual_bwd_kernelINS_13Kernel_traitsIf13__nv_bfloat16fS2_fjLj1536ELj1ELj1ELj4ELj8ENS_18Kernel_traits_baseILj1536EfS2_fS2_fjLj128EEEEELb0ELb1ELb1EEEvNS_9BwdParamsE --------------------------
	.section	.nv.info._ZN10layer_norm31ln_parallel_residual_bwd_kernelINS_13Kernel_traitsIf13__nv_bfloat16fS2_fjLj1536ELj1ELj1ELj4ELj8ENS_18Kernel_traits_baseILj1536EfS2_fS2_fjLj128EEEEELb0ELb1ELb1EEEvNS_9BwdParamsE,"",@"SHT_CUDA_INFO"
	.sectionflags	@""
	.align	4


	//----- nvinfo : EIATTR_CUDA_API_VERSION
	.align		4
        /*0000*/ 	.byte	0x04, 0x37
        /*0002*/ 	.short	(.L_1625 - .L_1624)
.L_1624:
        /*0004*/ 	.word	0x00000082


	//----- nvinfo : EIATTR_KPARAM_INFO
	.align		4
.L_1625:
        /*0008*/ 	.byte	0x04, 0x17
        /*000a*/ 	.short	(.L_1627 - .L_1626)
.L_1626:
        /*000c*/ 	.word	0x00000000
        /*0010*/ 	.short	0x0000
        /*0012*/ 	.short	0x0000
        /*0014*/ 	.byte	0x00, 0xf0, 0xa1, 0x04


	//----- nvinfo : EIATTR_SPARSE_MMA_MASK
	.align		4
.L_1627:
        /*0018*/ 	.byte	0x03, 0x50
        /*001a*/ 	.short	0x0000


	//----- nvinfo : EIATTR_MAXREG_COUNT
	.align		4
        /*001c*/ 	.byte	0x03, 0x1b
        /*001e*/ 	.short	0x00ff


	//----- nvinfo : EIATTR_NUM_BARRIERS
	.align		4
        /*0020*/ 	.byte	0x02, 0x4c
        /*0022*/ 	.byte	0x01
	.zero		1


	//----- nvinfo : EIATTR_MERCURY_ISA_VERSION
	.align		4
        /*0024*/ 	.byte	0x03, 0x5f
        /*0026*/ 	.short	0x0101


	//----- nvinfo : EIATTR_COOP_GROUP_MASK_REGIDS
	.align		4
        /*0028*/ 	.byte	0x04, 0x29
        /*002a*/ 	.short	(.L_1629 - .L_1628)


	//   ....[0]....
.L_1628:
        /*002c*/ 	.word	0xffffffff


	//   ....[1]....
        /*0030*/ 	.word	0xffffffff


	//   ....[2]....
        /*0034*/ 	.word	0xffffffff


	//   ....[3]....
        /*0038*/ 	.word	0xffffffff


	//   ....[4]....
        /*003c*/ 	.word	0xffffffff


	//   ....[5]....
        /*0040*/ 	.word	0xffffffff


	//   ....[6]....
        /*0044*/ 	.word	0xffffffff


	//   ....[7]....
        /*0048*/ 	.word	0xffffffff


	//   ....[8]....
        /*004c*/ 	.word	0xffffffff


	//   ....[9]....
        /*0050*/ 	.word	0xffffffff


	//----- nvinfo : EIATTR_COOP_GROUP_INSTR_OFFSETS
	.align		4
.L_1629:
        /*0054*/ 	.byte	0x04, 0x28
        /*0056*/ 	.short	(.L_1631 - .L_1630)


	//   ....[0]....
.L_1630:
        /*0058*/ 	.word	0x00000bb0


	//   ....[1]....
        /*005c*/ 	.word	0x00000c70


	//   ....[2]....
        /*0060*/ 	.word	0x00000c80


	//   ....[3]....
        /*0064*/ 	.word	0x00000cb0


	//   ....[4]....
        /*0068*/ 	.word	0x00000cc0


	//   ....[5]....
        /*006c*/ 	.word	0x00000cf0


	//   ....[6]....
        /*0070*/ 	.word	0x00000d00


	//   ....[7]....
        /*0074*/ 	.word	0x00000d20


	//   ....[8]....
        /*0078*/ 	.word	0x00000d70


	//   ....[9]....
        /*007c*/ 	.word	0x00000d90


	//----- nvinfo : EIATTR_VRC_CTA_INIT_COUNT
	.align		4
.L_1631:
        /*0080*/ 	.byte	0x02, 0x4a
	.zero		1
	.zero		1


	//----- nvinfo : EIATTR_EXIT_INSTR_OFFSETS
	.align		4
        /*0084*/ 	.byte	0x04, 0x1c
        /*0086*/ 	.short	(.L_1633 - .L_1632)


	//   ....[0]....
.L_1632:
        /*0088*/ 	.word	0x00003770


	//----- nvinfo : EIATTR_MAX_THREADS
	.align		4
.L_1633:
        /*008c*/ 	.byte	0x04, 0x05
        /*008e*/ 	.short	(.L_1635 - .L_1634)
.L_1634:
        /*0090*/ 	.word	0x00000080
        /*0094*/ 	.word	0x00000001
        /*0098*/ 	.word	0x00000001


	//----- nvinfo : EIATTR_CRS_STACK_SIZE
	.align		4
.L_1635:
        /*009c*/ 	.byte	0x04, 0x1e
        /*009e*/ 	.short	(.L_1637 - .L_1636)
.L_1636:
        /*00a0*/ 	.word	0x00000000


	//----- nvinfo : EIATTR_CBANK_PARAM_SIZE
	.align		4
.L_1637:
        /*00a4*/ 	.byte	0x03, 0x19
        /*00a6*/ 	.short	0x0128


	//----- nvinfo : EIATTR_PARAM_CBANK
	.align		4
        /*00a8*/ 	.byte	0x04, 0x0a
        /*00aa*/ 	.short	(.L_1639 - .L_1638)
	.align		4
.L_1638:
        /*00ac*/ 	.word	index@(.nv.constant0._ZN10layer_norm31ln_parallel_residual_bwd_kernelINS_13Kernel_traitsIf13__nv_bfloat16fS2_fjLj1536ELj1ELj1ELj4ELj8ENS_18Kernel_traits_baseILj1536EfS2_fS2_fjLj128EEEEELb0ELb1ELb1EEEvNS_9BwdParamsE)
        /*00b0*/ 	.short	0x0380
        /*00b2*/ 	.short	0x0128


	//----- nvinfo : EIATTR_SW_WAR
	.align		4
.L_1639:
        /*00b4*/ 	.byte	0x04, 0x36
        /*00b6*/ 	.short	(.L_1641 - .L_1640)
.L_1640:
        /*00b8*/ 	.word	0x00000008
.L_1641:


//--------------------- .nv.info._ZN10layer_norm31ln_parallel_residual_bwd_kernelINS_13Kernel_traitsIf13__nv_bfloat16fS2_fjLj1536ELj1ELj1ELj4ELj8ENS_18Kernel_traits_baseILj1536EfS2_fS2_fjLj128EEEEELb1ELb0ELb0EEEvNS_9BwdParamsE --------------------------
	.section	.nv.info._ZN10layer_norm31ln_parallel_residual_bwd_kernelINS_13Kernel_traitsIf13__nv_bfloat16fS2_fjLj1536ELj1ELj1ELj4ELj8ENS_18Kernel_traits_baseILj1536EfS2_fS2_fjLj128EEEEELb1ELb0ELb0EEEvNS_9BwdParamsE,"",@"SHT_CUDA_INFO"
	.sectionflags	@""
	.align	4


	//----- nvinfo : EIATTR_CUDA_API_VERSION
	.align		4
        /*0000*/ 	.byte	0x04, 0x37
        /*0002*/ 	.short	(.L_1643 - .L_1642)
.L_1642:
        /*0004*/ 	.word	0x00000082


	//----- nvinfo : EIATTR_KPARAM_INFO
	.align		4
.L_1643:
        /*0008*/ 	.byte	0x04, 0x17
        /*000a*/ 	.short	(.L_1645 - .L_1644)
.L_1644:
        /*000c*/ 	.word	0x00000000
        /*0010*/ 	.short	0x0000
        /*0012*/ 	.short	0x0000
        /*0014*/ 	.byte	0x00, 0xf0, 0xa1, 0x04


	//----- nvinfo : EIATTR_SPARSE_MMA_MASK
	.align		4
.L_1645:
        /*0018*/ 	.byte	0x03, 0x50
        /*001a*/ 	.short	0x0000


	//----- nvinfo : EIATTR_MAXREG_COUNT
	.align		4
        /*001c*/ 	.byte	0x03, 0x1b
        /*001e*/ 	.short	0x00ff


	//----- nvinfo : EIATTR_NUM_BARRIERS
	.align		4
        /*0020*/ 	.byte	0x02, 0x4c
        /*0022*/ 	.byte	0x01
	.zero		1


	//----- nvinfo : EIATTR_MERCURY_ISA_VERSION
	.align		4
        /*0024*/ 	.byte	0x03, 0x5f
        /*0026*/ 	.short	0x0101


	//----- nvinfo : EIATTR_COOP_GROUP_MASK_REGIDS
	.align		4
        /*0028*/ 	.byte	0x04, 0x29
        /*002a*/ 	.short	(.L_1647 - .L_1646)


	//   ....[0]....
.L_1646:
        /*002c*/ 	.word	0xffffffff


	//   ....[1]....
        /*0030*/ 	.word	0xffffffff


	//   ....[2]....
        /*0034*/ 	.word	0xffffffff


	//   ....[3]....
        /*0038*/ 	.word	0xffffffff


	//   ....[4]....
        /*003c*/ 	.word	0xffffffff


	//   ....[5]....
        /*0040*/ 	.word	0xffffffff


	//   ....[6]....
        /*0044*/ 	.word	0xffffffff


	//   ....[7]....
        /*0048*/ 	.word	0xffffffff


	//   ....[8]....
        /*004c*/ 	.word	0xffffffff


	//   ....[9]....
        /*0050*/ 	.word	0xffffffff


	//----- nvinfo : EIATTR_COOP_GROUP_INSTR_OFFSETS
	.align		4
.L_1647:
        /*0054*/ 	.byte	0x04, 0x28
        /*0056*/ 	.short	(.L_1649 - .L_1648)


	//   ....[0]....
.L_1648:
        /*0058*/ 	.word	0x00001650


	//   ....[1]....
        /*005c*/ 	.word	0x00001680


	//   ....[2]....
        /*0060*/ 	.word	0x000016b0


	//   ....[3]....
        /*0064*/ 	.word	0x000016c0


	//   ....[4]....
        /*0068*/ 	.word	0x000016f0


	//   ....[5]....
        /*006c*/ 	.word	0x00001700


	//   ....[6]....
        /*0070*/ 	.word	0x00001730


	//   ....[7]....
        /*0074*/ 	.word	0x00001740


	//   ....[8]....
        /*0078*/ 	.word	0x00001770


	//   ....[9]....
        /*007c*/ 	.word	0x00001780


	//----- nvinfo : EIATTR_VRC_CTA_INIT_COUNT
	.align		4
.L_1649:
        /*0080*/ 	.byte	0x02, 0x4a
	.zero		1
	.zero		1


	//----- nvinfo : EIATTR_EXIT_INSTR_OFFSETS
	.align		4
        /*0084*/ 	.byte	0x04, 0x1c
        /*0086*/ 	.short	(.L_1651 - .L_1650)


	//   ....[0]....
.L_1650:
        /*0088*/ 	.word	0x00005e40


	//   ....[1]....
        /*008c*/ 	.word	0x00005f10


	//----- nvinfo : EIATTR_MAX_THREADS
	.align		4
.L_1651:
        /*0090*/ 	.byte	0x04, 0x05
        /*0092*/ 	.short	(.L_1653 - .L_1652)
.L_1652:
        /*0094*/ 	.word	0x00000080
        /*0098*/ 	.word	0x00000001
        /*009c*/ 	.word	0x00000001


	//----- nvinfo : EIATTR_CRS_STACK_SIZE
	.align		4
.L_1653:
        /*00a0*/ 	.byte	0x04, 0x1e
        /*00a2*/ 	.short	(.L_1655 - .L_1654)
.L_1654:
        /*00a4*/ 	.word	0x00000000


	//----- nvinfo : EIATTR_CBANK_PARAM_SIZE
	.align		4
.L_1655:
        /*00a8*/ 	.byte	0x03, 0x19
        /*00aa*/ 	.short	0x0128


	//----- nvinfo : EIATTR_PARAM_CBANK
	.align		4
        /*00ac*/ 	.byte	0x04, 0x0a
        /*00ae*/ 	.short	(.L_1657 - .L_1656)
	.align		4
.L_1656:
        /*00b0*/ 	.word	index@(.nv.constant0._ZN10layer_norm31ln_parallel_residual_bwd_kernelINS_13Kernel_traitsIf13__nv_bfloat16fS2_fjLj1536ELj1ELj1ELj4ELj8ENS_18Kernel_traits_baseILj1536EfS2_fS2_fjLj128EEEEELb1ELb0ELb0EEEvNS_9BwdParamsE)
        /*00b4*/ 	.short	0x0380
        /*00b6*/ 	.short	0x0128


	//----- nvinfo : EIATTR_SW_WAR
	.align		4
.L_1657:
        /*00b8*/ 	.byte	0x04, 0x36
        /*00ba*/ 	.short	(.L_1659 - .L_1658)
.L_1658:
        /*00bc*/ 	.word	0x00000008
.L_1659:


//--------------------- .nv.info._ZN10layer_norm31ln_parallel_residual_bwd_kernelINS_13Kernel_traitsIf13__nv_bfloat16fS2_fjLj1536ELj1ELj1ELj4ELj8ENS_18Kernel_traits_baseILj1536EfS2_fS2_fjLj128EEEEELb1ELb0ELb1EEEvNS_9BwdParamsE --------------------------
	.section	.nv.info._ZN10layer_norm31ln_parallel_residual_bwd_kernelINS_13Kernel_traitsIf13__nv_bfloat16fS2_fjLj1536ELj1ELj1ELj4ELj8ENS_18Kernel_traits_baseILj1536EfS2_fS2_fjLj128EEEEELb1ELb0ELb1EEEvNS_9BwdParamsE,"",@"SHT_CUDA_INFO"
	.sectionflags	@""
	.align	4


	//----- nvinfo : EIATTR_CUDA_API_VERSION
	.align		4
        /*0000*/ 	.byte	0x04, 0x37
        /*0002*/ 	.short	(.L_1661 - .L_1660)
.L_1660:
        /*0004*/ 	.word	0x00000082


	//----- nvinfo : EIATTR_KPARAM_INFO
	.align		4
.L_1661:
        /*0008*/ 	.byte	0x04, 0x17
        /*000a*/ 	.short	(.L_1663 - .L_1662)
.L_1662:
        /*000c*/ 	.word	0x00000000
        /*0010*/ 	.short	0x0000
        /*0012*/ 	.short	0x0000
        /*0014*/ 	.byte	0x00, 0xf0, 0xa1, 0x04


	//----- nvinfo : EIATTR_SPARSE_MMA_MASK
	.align		4
.L_1663:
        /*0018*/ 	.byte	0x03, 0x50
        /*001a*/ 	.short	0x0000


	//----- nvinfo : EIATTR_MAXREG_COUNT
	.align		4
        /*001c*/ 	.byte	0x03, 0x1b
        /*001e*/ 	.short	0x00ff


	//----- nvinfo : EIATTR_NUM_BARRIERS
	.align		4
        /*0020*/ 	.byte	0x02, 0x4c
        /*0022*/ 	.byte	0x01
	.zero		1


	//----- nvinfo : EIATTR_MERCURY_ISA_VERSION
	.align		4
        /*0024*/ 	.byte	0x03, 0x5f
        /*0026*/ 	.short	0x0101


	//----- nvinfo : EIATTR_COOP_GROUP_MASK_REGIDS
	.align		4
        /*0028*/ 	.byte	0x04, 0x29
        /*002a*/ 	.short	(.L_1665 - .L_1664)


	//   ....[0]....
.L_1664:
        /*002c*/ 	.word	0xffffffff


	//   ....[1]....
        /*0030*/ 	.word	0xffffffff


	//   ....[2]....
        /*0034*/ 	.word	0xffffffff


	//   ....[3]....
        /*0038*/ 	.word	0xffffffff


	//   ....[4]....
        /*003c*/ 	.word	0xffffffff


	//   ....[5]....
        /*0040*/ 	.word	0xffffffff


	//   ....[6]....
        /*0044*/ 	.word	0xffffffff


	//   ....[7]....
        /*0048*/ 	.word	0xffffffff


	//   ....[8]....
        /*004c*/ 	.word	0xffffffff


	//   ....[9]....
        /*0050*/ 	.word	0xffffffff


	//----- nvinfo : EIATTR_COOP_GROUP_INSTR_OFFSETS
	.align		4
.L_1665:
        /*0054*/ 	.byte	0x04, 0x28
        /*0056*/ 	.short	(.L_1667 - .L_1666)


	//   ....[0]....
.L_1666:
        /*0058*/ 	.word	0x00001070


	//   ....[1]....
        /*005c*/ 	.word	0x00001080


	//   ....[2]....
        /*0060*/ 	.word	0x000010b0


	//   ....[3]....
        /*0064*/ 	.word	0x000010c0


	//   ....[4]....
        /*0068*/ 	.word	0x000010f0


	//   ....[5]....
        /*006c*/ 	.word	0x00001100


	//   ....[6]....
        /*0070*/ 	.word	0x00001130


	//   ....[7]....
        /*0074*/ 	.word	0x00001140


	//   ....[8]....
        /*0078*/ 	.word	0x000011b0


	//   ....[9]....
        /*007c*/ 	.word	0x000011c0


	//----- nvinfo : EIATTR_VRC_CTA_INIT_COUNT
	.align		4
.L_1667:
        /*0080*/ 	.byte	0x02, 0x4a
	.zero		1
	.zero		1


	//----- nvinfo : EIATTR_EXIT_INSTR_OFFSETS
	.align		4
        /*0084*/ 	.byte	0x04, 0x1c
        /*0086*/ 	.short	(.L_1669 - .L_1668)


	//   ....[0]....
.L_1668:
        /*0088*/ 	.word	0x000059b0


	//----- nvinfo : EIATTR_MAX_THREADS
	.align		4
.L_1669:
        /*008c*/ 	.byte	0x04, 0x05
        /*008e*/ 	.short	(.L_1671 - .L_1670)
.L_1670:
        /*0090*/ 	.word	0x00000080
        /*0094*/ 	.word	0x00000001
        /*0098*/ 	.word	0x00000001


	//----- nvinfo : EIATTR_CBANK_PARAM_SIZE
	.align		4
.L_1671:
        /*009c*/ 	.byte	0x03, 0x19
        /*009e*/ 	.short	0x0128


	//----- nvinfo : EIATTR_PARAM_CBANK
	.align		4
        /*00a0*/ 	.byte	0x04, 0x0a
        /*00a2*/ 	.short	(.L_1673 - .L_1672)
	.align		4
.L_1672:
        /*00a4*/ 	.word	index@(.nv.constant0._ZN10layer_norm31ln_parallel_residual_bwd_kernelINS_13Kernel_traitsIf13__nv_bfloat16fS2_fjLj1536ELj1ELj1ELj4ELj8ENS_18Kernel_traits_baseILj1536EfS2_fS2_fjLj128EEEEELb1ELb0ELb1EEEvNS_9BwdParamsE)
        /*00a8*/ 	.short	0x0380
        /*00aa*/ 	.short	0x0128


	//----- nvinfo : EIATTR_SW_WAR
	.align		4
.L_1673:
        /*00ac*/ 	.byte	0x04, 0x36
        /*00ae*/ 	.short	(.L_1675 - .L_1674)
.L_1674:
        /*00b0*/ 	.word	0x00000008
.L_1675:


//--------------------- .nv.info._ZN10layer_norm22ln_bwd_finalize_kernelINS_22Kernel_traits_finalizeILj1536Ef13__nv_bfloat16fS2_fjLb0ELj1024ELj4ENS_18Kernel_traits_baseILj1536EfS2_fS2_fjLj1024EEEEELb0ELb0EEEvNS_9BwdParamsE --------------------------
	.section	.nv.info._ZN10layer_norm22ln_bwd_finalize_kernelINS_22Kernel_traits_finalizeILj1536Ef13__nv_bfloat16fS2_fjLb0ELj1024ELj4ENS_18Kernel_traits_baseILj1536EfS2_fS2_fjLj1024EEEEELb0ELb0EEEvNS_9BwdParamsE,"",@"SHT_CUDA_INFO"
	.sectionflags	@""
	.align	4


	//----- nvinfo : EIATTR_CUDA_API_VERSION
	.align		4
        /*0000*/ 	.byte	0x04, 0x37
        /*0002*/ 	.short	(.L_1677 - .L_1676)
.L_1676:
        /*0004*/ 	.word	0x00000082


	//----- nvinfo : EIATTR_KPARAM_INFO
	.align		4
.L_1677:
        /*0008*/ 	.byte	0x04, 0x17
        /*000a*/ 	.short	(.L_1679 - .L_1678)
.L_1678:
        /*000c*/ 	.word	0x00000000
        /*0010*/ 	.short	0x0000
        /*0012*/ 	.short	0x0000
        /*0014*/ 	.byte	0x00, 0xf0, 0xa1, 0x04


	//----- nvinfo : EIATTR_SPARSE_MMA_MASK
	.align		4
.L_1679:
        /*0018*/ 	.byte	0x03, 0x50
        /*001a*/ 	.short	0x0000


	//----- nvinfo : EIATTR_MAXREG_COUNT
	.align		4
        /*001c*/ 	.byte	0x03, 0x1b
        /*001e*/ 	.short	0x0040


	//----- nvinfo : EIATTR_NUM_BARRIERS
	.align		4
        /*0020*/ 	.byte	0x02, 0x4c
        /*0022*/ 	.byte	0x01
	.zero		1


	//----- nvinfo : EIATTR_MERCURY_ISA_VERSION
	.align		4
        /*0024*/ 	.byte	0x03, 0x5f
        /*0026*/ 	.short	0x0101


	//----- nvinfo : EIATTR_COOP_GROUP_MASK_REGIDS
	.align		4
        /*0028*/ 	.byte	0x04, 0x29
        /*002a*/ 	.short	(.L_1681 - .L_1680)


	//   ....[0]....
.L_1680:
        /*002c*/ 	.word	0xffffffff


	//   ....[1]....
        /*0030*/ 	.word	0xffffffff


	//   ....[2]....
        /*0034*/ 	.word	0xffffffff


	//   ....[3]....
        /*0038*/ 	.word	0xffffffff


	//   ....[4]....
        /*003c*/ 	.word	0xffffffff


	//   ....[5]....
        /*0040*/ 	.word	0xffffffff


	//   ....[6]....
        /*0044*/ 	.word	0xffffffff


	//   ....[7]....
        /*0048*/ 	.word	0xffffffff


	//   ....[8]....
        /*004c*/ 	.word	0xffffffff


	//   ....[9]....
        /*0050*/ 	.word	0xffffffff


	//----- nvinfo : EIATTR_COOP_GROUP_INSTR_OFFSETS
	.align		4
.L_1681:
        /*0054*/ 	.byte	0x04, 0x28
        /*0056*/ 	.short	(.L_1683 - .L_1682)


	//   ....[0]....
.L_1682:
        /*0058*/ 	.word	0x00001550


	//   ....[1]....
        /*005c*/ 	.word	0x00001560


	//   ....[2]....
        /*0060*/ 	.word	0x00001590


	//   ....[3]....
        /*0064*/ 	.word	0x000015a0


	//   ....[4]....
        /*0068*/ 	.word	0x000015d0


	//   ....[5]....
        /*006c*/ 	.word	0x000015e0


	//   ....[6]....
        /*0070*/ 	.word	0x00001610


	//   ....[7]....
        /*0074*/ 	.word	0x00001630


	//   ....[8]....
        /*0078*/ 	.word	0x00001680


	//   ....[9]....
        /*007c*/ 	.word	0x00001690


	//----- nvinfo : EIATTR_VRC_CTA_INIT_COUNT
	.align		4
.L_1683:
        /*0080*/ 	.byte	0x02, 0x4a
	.zero		1
	.zero		1


	//----- nvinfo : EIATTR_EXIT_INSTR_OFFSETS
	.align		4
        /*0084*/ 	.byte	0x04, 0x1c
        /*0086*/ 	.short	(.L_1685 - .L_1684)


	//   ....[0]....
.L_1684:
        /*0088*/ 	.word	0x00000060


	//   ....[1]....
        /*008c*/ 	.word	0x000016f0


	//   ....[2]....
        /*0090*/ 	.word	0x00001720


	//   ....[3]....
        /*0094*/ 	.word	0x000017c0


	//----- nvinfo : EIATTR_MAX_THREADS
	.align		4
.L_1685:
        /*0098*/ 	.byte	0x04, 0x05
        /*009a*/ 	.short	(.L_1687 - .L_1686)
.L_1686:
        /*009c*/ 	.word	0x00000400
        /*00a0*/ 	.word	0x00000001
        /*00a4*/ 	.word	0x00000001


	//----- nvinfo : EIATTR_CRS_STACK_SIZE
	.align		4
.L_1687:
        /*00a8*/ 	.byte	0x04, 0x1e
        /*00aa*/ 	.short	(.L_1689 - .L_1688)
.L_1688:
        /*00ac*/ 	.word	0x00000000


	//----- nvinfo : EIATTR_CBANK_PARAM_SIZE
	.align		4
.L_1689:
        /*00b0*/ 	.byte	0x03, 0x19
        /*00b2*/ 	.short	0x0128


	//----- nvinfo : EIATTR_PARAM_CBANK
	.align		4
        /*00b4*/ 	.byte	0x04, 0x0a
        /*00b6*/ 	.short	(.L_1691 - .L_1690)
	.align		4
.L_1690:
        /*00b8*/ 	.word	index@(.nv.constant0._ZN10layer_norm22ln_bwd_finalize_kernelINS_22Kernel_traits_finalizeILj1536Ef13__nv_bfloat16fS2_fjLb0ELj1024ELj4ENS_18Kernel_traits_baseILj1536EfS2_fS2_fjLj1024EEEEELb0ELb0EEEvNS_9BwdParamsE)
        /*00bc*/ 	.short	0x0380
        /*00be*/ 	.short	0x0128


	//----- nvinfo : EIATTR_SW_WAR
	.align		4
.L_1691:
        /*00c0*/ 	.byte	0x04, 0x36
        /*00c2*/ 	.short	(.L_1693 - .L_1692)
.L_1692:
        /*00c4*/ 	.word	0x00000008
.L_1693:


//--------------------- .nv.info._ZN10layer_norm40ln_parallel_residual_bwd_finalize_kernelINS_22Kernel_traits_finalizeILj1536Ef13__nv_bfloat16fS2_fjLb0ELj1024ELj4ENS_18Kernel_traits_baseILj1536EfS2_fS2_fjLj1024EEEEELb0EEEvNS_9BwdParamsE --------------------------
	.section	.nv.info._ZN10layer_norm40ln_parallel_residual_bwd_finalize_kernelINS_22Kernel_traits_finalizeILj1536Ef13__nv_bfloat16fS2_fjLb0ELj1024ELj4ENS_18Kernel_traits_baseILj1536EfS2_fS2_fjLj1024EEEEELb0EEEvNS_9BwdParamsE,"",@"SHT_CUDA_INFO"
	.sectionflags	@""
	.align	4


	//----- nvinfo : EIATTR_CUDA_API_VERSION
	.align		4
        /*0000*/ 	.byte	0x04, 0x37
        /*0002*/ 	.short	(.L_1695 - .L_1694)
.L_1694:
        /*0004*/ 	.word	0x00000082


	//----- nvinfo : EIATTR_KPARAM_INFO
	.align		4
.L_1695:
        /*0008*/ 	.byte	0x04, 0x17
        /*000a*/ 	.short	(.L_1697 - .L_1696)
.L_1696:
        /*000c*/ 	.word	0x00000000
        /*0010*/ 	.short	0x0000
        /*0012*/ 	.short	0x0000
        /*0014*/ 	.byte	0x00, 0xf0, 0xa1, 0x04


	//----- nvinfo : EIATTR_SPARSE_MMA_MASK
	.align		4
.L_1697:
        /*0018*/ 	.byte	0x03, 0x50
        /*001a*/ 	.short	0x0000


	//----- nvinfo : EIATTR_MAXREG_COUNT
	.align		4
        /*001c*/ 	.byte	0x03, 0x1b
        /*001e*/ 	.short	0x0040


	//----- nvinfo : EIATTR_NUM_BARRIERS
	.align		4
        /*0020*/ 	.byte	0x02, 0x4c
        /*0022*/ 	.byte	0x01
	.zero		1


	//----- nvinfo : EIATTR_MERCURY_ISA_VERSION
	.align		4
        /*0024*/ 	.byte	0x03, 0x5f
        /*0026*/ 	.short	0x0101


	//----- nvinfo : EIATTR_COOP_GROUP_MASK_REGIDS
	.align		4
        /*0028*/ 	.byte	0x04, 0x29
        /*002a*/ 	.short	(.L_1699 - .L_1698)


	//   ....[0]....
.L_1698:
        /*002c*/ 	.word	0xffffffff


	//   ....[1]....
        /*0030*/ 	.word	0xffffffff


	//   ....[2]....
        /*0034*/ 	.word	0xffffffff


	//   ....[3]....
        /*0038*/ 	.word	0xffffffff


	//   ....[4]....
        /*003c*/ 	.word	0xffffffff


	//   ....[5]....
        /*0040*/ 	.word	0xffffffff


	//   ....[6]....
        /*0044*/ 	.word	0xffffffff


	//   ....[7]....
        /*0048*/ 	.word	0xffffffff


	//   ....[8]....
        /*004c*/ 	.word	0xffffffff


	//   ....[9]....
        /*0050*/ 	.word	0xffffffff


	//   ....[10]....
        /*0054*/ 	.word	0xffffffff


	//   ....[11]....
        /*0058*/ 	.word	0xffffffff


	//   ....[12]....
        /*005c*/ 	.word	0xffffffff


	//   ....[13]....
        /*0060*/ 	.word	0xffffffff


	//   ....[14]....
        /*0064*/ 	.word	0xffffffff


	//   ....[15]....
        /*0068*/ 	.word	0xffffffff


	//   ....[16]....
        /*006c*/ 	.word	0xffffffff


	//   ....[17]....
        /*0070*/ 	.word	0xffffffff


	//   ....[18]....
        /*0074*/ 	.word	0xffffffff


	//   ....[19]....
        /*0078*/ 	.word	0xffffffff


	//----- nvinfo : EIATTR_COOP_GROUP_INSTR_OFFSETS
	.align		4
.L_1699:
        /*007c*/ 	.byte	0x04, 0x28
        /*007e*/ 	.short	(.L_1701 - .L_1700)


	//   ....[0]....
.L_1700:
        /*0080*/ 	.word	0x000013a0


	//   ....[1]....
        /*0084*/ 	.word	0x000013b0


	//   ....[2]....
        /*0088*/ 	.word	0x000013c0


	//   ....[3]....
        /*008c*/ 	.word	0x000013d0


	//   ....[4]....
        /*0090*/ 	.word	0x00001410


	//   ....[5]....
        /*0094*/ 	.word	0x00001430


	//   ....[6]....
        /*0098*/ 	.word	0x00001440


	//   ....[7]....
        /*009c*/ 	.word	0x00001450


	//   ....[8]....
        /*00a0*/ 	.word	0x00001480


	//   ....[9]....
        /*00a4*/ 	.word	0x000014b0


	//   ....[10]....
        /*00a8*/ 	.word	0x000014e0


	//   ....[11]....
        /*00ac*/ 	.word	0x000014f0


	//   ....[12]....
        /*00b0*/ 	.word	0x00001520


	//   ....[13]....
        /*00b4*/ 	.word	0x00001540


	//   ....[14]....
        /*00b8*/ 	.word	0x00001560


	//   ....[15]....
        /*00bc*/ 	.word	0x00001570


	//   ....[16]....
        /*00c0*/ 	.word	0x000015b0


	//   ....[17]....
        /*00c4*/ 	.word	0x000015e0


	//   ....[18]....
        /*00c8*/ 	.word	0x00001600


	//   ....[19]....
        /*00cc*/ 	.word	0x00001610


	//----- nvinfo : EIATTR_VRC_CTA_INIT_COUNT
	.align		4
.L_1701:
        /*00d0*/ 	.byte	0x02, 0x4a
	.zero		1
	.zero		1


	//----- nvinfo : EIATTR_EXIT_INSTR_OFFSETS
	.align		4
        /*00d4*/ 	.byte	0x04, 0x1c
        /*00d6*/ 	.short	(.L_1703 - .L_1702)


	//   ....[0]....
.L_1702:
        /*00d8*/ 	.word	0x00000060


	//   ....[1]....
        /*00dc*/ 	.word	0x000016c0


	//   ....[2]....
        /*00e0*/ 	.word	0x000016f0


	//   ....[3]....
        /*00e4*/ 	.word	0x00001810


	//----- nvinfo : EIATTR_MAX_THREADS
	.align		4
.L_1703:
        /*00e8*/ 	.byte	0x04, 0x05
        /*00ea*/ 	.short	(.L_1705 - .L_1704)
.L_1704:
        /*00ec*/ 	.word	0x00000400
        /*00f0*/ 	.word	0x00000001
        /*00f4*/ 	.word	0x00000001


	//----- nvinfo : EIATTR_CRS_STACK_SIZE
	.align		4
.L_1705:
        /*00f8*/ 	.byte	0x04, 0x1e
        /*00fa*/ 	.short	(.L_1707 - .L_1706)
.L_1706:
        /*00fc*/ 	.word	0x00000000


	//----- nvinfo : EIATTR_CBANK_PARAM_SIZE
	.align		4
.L_1707:
        /*0100*/ 	.byte	0x03, 0x19
        /*0102*/ 	.short	0x0128


	//----- nvinfo : EIATTR_PARAM_CBANK
	.align		4
        /*0104*/ 	.byte	0x04, 0x0a
        /*0106*/ 	.short	(.L_1709 - .L_1708)
	.align		4
.L_1708:
        /*0108*/ 	.word	index@(.nv.constant0._ZN10layer_norm40ln_parallel_residual_bwd_finalize_kernelINS_22Kernel_traits_finalizeILj1536Ef13__nv_bfloat16fS2_fjLb0ELj1024ELj4ENS_18Kernel_traits_baseILj1536EfS2_fS2_fjLj1024EEEEELb0EEEvNS_9BwdParamsE)
        /*010c*/ 	.short	0x0380
        /*010e*/ 	.short	0x0128


	//----- nvinfo : EIATTR_SW_WAR
	.align		4
.L_1709:
        /*0110*/ 	.byte	0x04, 0x36
        /*0112*/ 	.short	(.L_1711 - .L_1710)
.L_1710:
        /*0114*/ 	.word	0x00000008
.L_1711:


//--------------------- .nv.info._ZN10layer_norm31ln_parallel_residual_bwd_kernelINS_13Kernel_traitsIf13__nv_bfloat16fS2_fjLj1536ELj1ELj1ELj4ELj8ENS_18Kernel_traits_baseILj1536EfS2_fS2_fjLj128EEEEELb1ELb1ELb0EEEvNS_9BwdParamsE --------------------------
	.section	.nv.info._ZN10layer_norm31ln_parallel_residual_bwd_kernelINS_13Kernel_traitsIf13__nv_bfloat16fS2_fjLj1536ELj1ELj1ELj4ELj8ENS_18Kernel_traits_baseILj1536EfS2_fS2_fjLj128EEEEELb1ELb1ELb0EEEvNS_9BwdParamsE,"",@"SHT_CUDA_INFO"
	.sectionflags	@""
	.align	4


	//----- nvinfo : EIATTR_CUDA_API_VERSION
	.align		4
        /*0000*/ 	.byte	0x04, 0x37
        /*0002*/ 	.short	(.L_1713 - .L_1712)
.L_1712:
        /*0004*/ 	.word	0x00000082


	//----- nvinfo : EIATTR_KPARAM_INFO
	.align		4
.L_1713:
        /*0008*/ 	.byte	0x04, 0x17
        /*000a*/ 	.short	(.L_1715 - .L_1714)
.L_1714:
        /*000c*/ 	.word	0x00000000
        /*0010*/ 	.short	0x0000
        /*0012*/ 	.short	0x0000
        /*0014*/ 	.byte	0x00, 0xf0, 0xa1, 0x04


	//----- nvinfo : EIATTR_SPARSE_MMA_MASK
	.align		4
.L_1715:
        /*0018*/ 	.byte	0x03, 0x50
        /*001a*/ 	.short	0x0000


	//----- nvinfo : EIATTR_MAXREG_COUNT
	.align		4
        /*001c*/ 	.byte	0x03, 0x1b
        /*001e*/ 	.short	0x00ff


	//----- nvinfo : EIATTR_NUM_BARRIERS
	.align		4
        /*0020*/ 	.byte	0x02, 0x4c
        /*0022*/ 	.byte	0x01
	.zero		1


	//----- nvinfo : EIATTR_MERCURY_ISA_VERSION
	.align		4
        /*0024*/ 	.byte	0x03, 0x5f
        /*0026*/ 	.short	0x0101


	//----- nvinfo : EIATTR_COOP_GROUP_MASK_REGIDS
	.align		4
        /*0028*/ 	.byte	0x04, 0x29
        /*002a*/ 	.short	(.L_1717 - .L_1716)


	//   ....[0]....
.L_1716:
        /*002c*/ 	.word	0xffffffff


	//   ....[1]....
        /*0030*/ 	.word	0xffffffff


	//   ....[2]....
        /*0034*/ 	.word	0xffffffff


	//   ....[3]....
        /*0038*/ 	.word	0xffffffff


	//   ....[4]....
        /*003c*/ 	.word	0xffffffff


	//   ....[5]....
        /*0040*/ 	.word	0xffffffff


	//   ....[6]....
        /*0044*/ 	.word	0xffffffff


	//   ....[7]....
        /*0048*/ 	.word	0xffffffff


	//   ....[8]....
        /*004c*/ 	.word	0xffffffff


	//   ....[9]....
        /*0050*/ 	.word	0xffffffff


	//----- nvinfo : EIATTR_COOP_GROUP_INSTR_OFFSETS
	.align		4
.L_1717:
        /*0054*/ 	.byte	0x04, 0x28
        /*0056*/ 	.short	(.L_1719 - .L_1718)


	//   ....[0]....
.L_1718:
        /*0058*/ 	.word	0x00001060


	//   ....[1]....
        /*005c*/ 	.word	0x00001090


	//   ....[2]....
        /*0060*/ 	.word	0x000010c0


	//   ....[3]....
        /*0064*/ 	.word	0x000010d0


	//   ....[4]....
        /*0068*/ 	.word	0x00001100


	//   ....[5]....
        /*006c*/ 	.word	0x00001110


	//   ....[6]....
        /*0070*/ 	.word	0x00001140


	//   ....[7]....
        /*0074*/ 	.word	0x00001150


	//   ....[8]....
        /*0078*/ 	.word	0x00001180


	//   ....[9]....
        /*007c*/ 	.word	0x00001190


	//----- nvinfo : EIATTR_VRC_CTA_INIT_COUNT
	.align		4
.L_1719:
        /*0080*/ 	.byte	0x02, 0x4a
	.zero		1
	.zero		1


	//----- nvinfo : EIATTR_EXIT_INSTR_OFFSETS
	.align		4
        /*0084*/ 	.byte	0x04, 0x1c
        /*0086*/ 	.short	(.L_1721 - .L_1720)


	//   ....[0]....
.L_1720:
        /*0088*/ 	.word	0x00005660


	//   ....[1]....
        /*008c*/ 	.word	0x000056e0


	//----- nvinfo : EIATTR_MAX_THREADS
	.align		4
.L_1721:
        /*0090*/ 	.byte	0x04, 0x05
        /*0092*/ 	.short	(.L_1723 - .L_1722)
.L_1722:
        /*0094*/ 	.word	0x00000080
        /*0098*/ 	.word	0x00000001
        /*009c*/ 	.word	0x00000001


	//----- nvinfo : EIATTR_CRS_STACK_SIZE
	.align		4
.L_1723:
        /*00a0*/ 	.byte	0x04, 0x1e
        /*00a2*/ 	.short	(.L_1725 - .L_1724)
.L_1724:
        /*00a4*/ 	.word	0x00000000


	//----- nvinfo : EIATTR_CBANK_PARAM_SIZE
	.align		4
.L_1725:
        /*00a8*/ 	.byte	0x03, 0x19
        /*00aa*/ 	.short	0x0128


	//----- nvinfo : EIATTR_PARAM_CBANK
	.align		4
        /*00ac*/ 	.byte	0x04, 0x0a
        /*00ae*/ 	.short	(.L_1727 - .L_1726)
	.align		4
.L_1726:
        /*00b0*/ 	.word	index@(.nv.constant0._ZN10layer_norm31ln_parallel_residual_bwd_kernelINS_13Kernel_traitsIf13__nv_bfloat16fS2_fjLj1536ELj1ELj1ELj4ELj8ENS_18Kernel_traits_baseILj1536EfS2_fS2_fjLj128EEEEELb1ELb1ELb0EEEvNS_9BwdParamsE)
        /*00b4*/ 	.short	0x0380
        /*00b6*/ 	.short	0x0128


	//----- nvinfo : EIATTR_SW_WAR
	.align		4
.L_1727:
        /*00b8*/ 	.byte	0x04, 0x36
        /*00ba*/ 	.short	(.L_1729 - .L_1728)
.L_1728:
        /*00bc*/ 	.word	0x00000008
.L_1729:


//--------------------- .nv.info._ZN10layer_norm22ln_bwd_finalize_kernelINS_22Kernel_traits_finalizeILj1536Ef13__nv_bfloat16fS2_fjLb0ELj1024ELj4ENS_18Kernel_traits_baseILj1536EfS2_fS2_fjLj1024EEEEELb0ELb1EEEvNS_9BwdParamsE --------------------------
	.section	.nv.info._ZN10layer_norm22ln_bwd_finalize_kernelINS_22Kernel_traits_finalizeILj1536Ef13__nv_bfloat16fS2_fjLb0ELj1024ELj4ENS_18Kernel_traits_baseILj1536EfS2_fS2_fjLj1024EEEEELb0ELb1EEEvNS_9BwdParamsE,"",@"SHT_CUDA_INFO"
	.sectionflags	@""
	.align	4


	//----- nvinfo : EIATTR_CUDA_API_VERSION
	.align		4
        /*0000*/ 	.byte	0x04, 0x37
        /*0002*/ 	.short	(.L_1731 - .L_1730)
.L_1730:
        /*0004*/ 	.word	0x00000082


	//----- nvinfo : EIATTR_KPARAM_INFO
	.align		4
.L_1731:
        /*0008*/ 	.byte	0x04, 0x17
        /*000a*/ 	.short	(.L_1733 - .L_1732)
.L_1732:
        /*000c*/ 	.word	0x00000000
        /*0010*/ 	.short	0x0000
        /*0012*/ 	.short	0x0000
        /*0014*/ 	.byte	0x00, 0xf0, 0xa1, 0x04


	//----- nvinfo : EIATTR_SPARSE_MMA_MASK
	.align		4
.L_1733:
        /*0018*/ 	.byte	0x03, 0x50
        /*001a*/ 	.short	0x0000


	//----- nvinfo : EIATTR_MAXREG_COUNT
	.align		4
        /*001c*/ 	.byte	0x03, 0x1b
        /*001e*/ 	.short	0x0040


	//----- nvinfo : EIATTR_NUM_BARRIERS
	.align		4
        /*0020*/ 	.byte	0x02, 0x4c
        /*0022*/ 	.byte	0x01
	.zero		1


	//----- nvinfo : EIATTR_MERCURY_ISA_VERSION
	.align		4
        /*0024*/ 	.byte	0x03, 0x5f
        /*0026*/ 	.short	0x0101


	//----- nvinfo : EIATTR_COOP_GROUP_MASK_REGIDS
	.align		4
        /*0028*/ 	.byte	0x04, 0x29
        /*002a*/ 	.short	(.L_1735 - .L_1734)


	//   ....[0]....
.L_1734:
        /*002c*/ 	.word	0xffffffff


	//   ....[1]....
        /*0030*/ 	.word	0xffffffff


	//   ....[2]....
        /*0034*/ 	.word	0xffffffff


	//   ....[3]....
        /*0038*/ 	.word	0xffffffff


	//   ....[4]....
        /*003c*/ 	.word	0xffffffff


	//   ....[5]....
        /*0040*/ 	.word	0xffffffff


	//   ....[6]....
        /*0044*/ 	.word	0xffffffff


	//   ....[7]....
        /*0048*/ 	.word	0xffffffff


	//   ....[8]....
        /*004c*/ 	.word	0xffffffff


	//   ....[9]....
        /*0050*/ 	.word	0xffffffff


	//----- nvinfo : EIATTR_COOP_GROUP_INSTR_OFFSETS
	.align		4
.L_1735:
        /*0054*/ 	.byte	0x04, 0x28
        /*0056*/ 	.short	(.L_1737 - .L_1736)


	//   ....[0]....
.L_1736:
        /*0058*/ 	.word	0x00001560


	//   ....[1]....
        /*005c*/ 	.word	0x00001570


	//   ....[2]....
        /*0060*/ 	.word	0x000015a0


	//   ....[3]....
        /*0064*/ 	.word	0x000015b0


	//   ....[4]....
        /*0068*/ 	.word	0x000015e0


	//   ....[5]....
        /*006c*/ 	.word	0x000015f0


	//   ....[6]....
        /*0070*/ 	.word	0x00001620


	//   ....[7]....
        /*0074*/ 	.word	0x00001640


	//   ....[8]....
        /*0078*/ 	.word	0x00001670


	//   ....[9]....
        /*007c*/ 	.word	0x00001680


	//----- nvinfo : EIATTR_VRC_CTA_INIT_COUNT
	.align		4
.L_1737:
        /*0080*/ 	.byte	0x02, 0x4a
	.zero		1
	.zero		1


	//----- nvinfo : EIATTR_EXIT_INSTR_OFFSETS
	.align		4
        /*0084*/ 	.byte	0x04, 0x1c
        /*0086*/ 	.short	(.L_1739 - .L_1738)


	//   ....[0]....
.L_1738:
        /*0088*/ 	.word	0x00000060


	//   ....[1]....
        /*008c*/ 	.word	0x000016e0


	//   ....[2]....
        /*0090*/ 	.word	0x000017b0


	//----- nvinfo : EIATTR_MAX_THREADS
	.align		4
.L_1739:
        /*0094*/ 	.byte	0x04, 0x05
        /*0096*/ 	.short	(.L_1741 - .L_1740)
.L_1740:
        /*0098*/ 	.word	0x00000400
        /*009c*/ 	.word	0x00000001
        /*00a0*/ 	.word	0x00000001


	//----- nvinfo : EIATTR_CRS_STACK_SIZE
	.align		4
.L_1741:
        /*00a4*/ 	.byte	0x04, 0x1e
        /*00a6*/ 	.short	(.L_1743 - .L_1742)
.L_1742:
        /*00a8*/ 	.word	0x00000000


	//----- nvinfo : EIATTR_CBANK_PARAM_SIZE
	.align		4
.L_1743:
        /*00ac*/ 	.byte	0x03, 0x19
        /*00ae*/ 	.short	0x0128


	//----- nvinfo : EIATTR_PARAM_CBANK
	.align		4
        /*00b0*/ 	.byte	0x04, 0x0a
        /*00b2*/ 	.short	(.L_1745 - .L_1744)
	.align		4
.L_1744:
        /*00b4*/ 	.word	index@(.nv.constant0._ZN10layer_norm22ln_bwd_finalize_kernelINS_22Kernel_traits_finalizeILj1536Ef13__nv_bfloat16fS2_fjLb0ELj1024ELj4ENS_18Kernel_traits_baseILj1536EfS2_fS2_fjLj1024EEEEELb0ELb1EEEvNS_9BwdParamsE)
        /*00b8*/ 	.short	0x0380
        /*00ba*/ 	.short	0x0128


	//----- nvinfo : EIATTR_SW_WAR
	.align		4
.L_1745:
        /*00bc*/ 	.byte	0x04, 0x36
        /*00be*/ 	.short	(.L_1747 - .L_1746)
.L_1746:
        /*00c0*/ 	.word	0x00000008
.L_1747:


//--------------------- .nv.info._ZN10layer_norm40ln_parallel_residual_bwd_finalize_kernelINS_22Kernel_traits_finalizeILj1536Ef13__nv_bfloat16fS2_fjLb0ELj1024ELj4ENS_18Kernel_traits_baseILj1536EfS2_fS2_fjLj1024EEEEELb1EEEvNS_9BwdParamsE --------------------------
	.section	.nv.info._ZN10layer_norm40ln_parallel_residual_bwd_finalize_kernelINS_22Kernel_traits_finalizeILj1536Ef13__nv_bfloat16fS2_fjLb0ELj1024ELj4ENS_18Kernel_traits_baseILj1536EfS2_fS2_fjLj1024EEEEELb1EEEvNS_9BwdParamsE,"",@"SHT_CUDA_INFO"
	.sectionflags	@""
	.align	4


	//----- nvinfo : EIATTR_CUDA_API_VERSION
	.align		4
        /*0000*/ 	.byte	0x04, 0x37
        /*0002*/ 	.short	(.L_1749 - .L_1748)
.L_1748:
        /*0004*/ 	.word	0x00000082


	//----- nvinfo : EIATTR_KPARAM_INFO
	.align		4
.L_1749:
        /*0008*/ 	.byte	0x04, 0x17
        /*000a*/ 	.short	(.L_1751 - .L_1750)
.L_1750:
        /*000c*/ 	.word	0x00000000
        /*0010*/ 	.short	0x0000
        /*0012*/ 	.short	0x0000
        /*0014*/ 	.byte	0x00, 0xf0, 0xa1, 0x04


	//----- nvinfo : EIATTR_SPARSE_MMA_MASK
	.align		4
.L_1751:
        /*0018*/ 	.byte	0x03, 0x50
        /*001a*/ 	.short	0x0000


	//----- nvinfo : EIATTR_MAXREG_COUNT
	.align		4
        /*001c*/ 	.byte	0x03, 0x1b
        /*001e*/ 	.short	0x0040


	//----- nvinfo : EIATTR_NUM_BARRIERS
	.align		4
        /*0020*/ 	.byte	0x02, 0x4c
        /*0022*/ 	.byte	0x01
	.zero		1


	//----- nvinfo : EIATTR_MERCURY_ISA_VERSION
	.align		4
        /*0024*/ 	.byte	0x03, 0x5f
        /*0026*/ 	.short	0x0101


	//----- nvinfo : EIATTR_COOP_GROUP_MASK_REGIDS
	.align		4
        /*0028*/ 	.byte	0x04, 0x29
        /*002a*/ 	.short	(.L_1753 - .L_1752)


	//   ....[0]....
.L_1752:
        /*002c*/ 	.word	0xffffffff


	//   ....[1]....
        /*0030*/ 	.word	0xffffffff


	//   ....[2]....
        /*0034*/ 	.word	0xffffffff


	//   ....[3]....
        /*0038*/ 	.word	0xffffffff


	//   ....[4]....
        /*003c*/ 	.word	0xffffffff


	//   ....[5]....
        /*0040*/ 	.word	0xffffffff


	//   ....[6]....
        /*0044*/ 	.word	0xffffffff


	//   ....[7]....
        /*0048*/ 	.word	0xffffffff


	//   ....[8]....
        /*004c*/ 	.word	0xffffffff


	//   ....[9]....
        /*0050*/ 	.word	0xffffffff


	//   ....[10]....
        /*0054*/ 	.word	0xffffffff


	//   ....[11]....
        /*0058*/ 	.word	0xffffffff


	//   ....[12]....
        /*005c*/ 	.word	0xffffffff


	//   ....[13]....
        /*0060*/ 	.word	0xffffffff


	//   ....[14]....
        /*0064*/ 	.word	0xffffffff


	//   ....[15]....
        /*0068*/ 	.word	0xffffffff


	//   ....[16]....
        /*006c*/ 	.word	0xffffffff


	//   ....[17]....
        /*0070*/ 	.word	0xffffffff


	//   ....[18]....
        /*0074*/ 	.word	0xffffffff


	//   ....[19]....
        /*0078*/ 	.word	0xffffffff


	//----- nvinfo : EIATTR_COOP_GROUP_INSTR_OFFSETS
	.align		4
.L_1753:
        /*007c*/ 	.byte	0x04, 0x28
        /*007e*/ 	.short	(.L_1755 - .L_1754)


	//   ....[0]....
.L_1754:
        /*0080*/ 	.word	0x000013e0


	//   ....[1]....
        /*0084*/ 	.word	0x000013f0


	//   ....[2]....
        /*0088*/ 	.word	0x00001400


	//   ....[3]....
        /*008c*/ 	.word	0x00001410


	//   ....[4]....
        /*0090*/ 	.word	0x00001450


	//   ....[5]....
        /*0094*/ 	.word	0x00001470


	//   ....[6]....
        /*0098*/ 	.word	0x00001480


	//   ....[7]....
        /*009c*/ 	.word	0x00001490


	//   ....[8]....
        /*00a0*/ 	.word	0x000014d0


	//   ....[9]....
        /*00a4*/ 	.word	0x000014f0


	//   ....[10]....
        /*00a8*/ 	.word	0x00001500


	//   ....[11]....
        /*00ac*/ 	.word	0x00001510


	//   ....[12]....
        /*00b0*/ 	.word	0x00001540


	//   ....[13]....
        /*00b4*/ 	.word	0x00001560


	//   ....[14]....
        /*00b8*/ 	.word	0x00001580


	//   ....[15]....
        /*00bc*/ 	.word	0x00001590


	//   ....[16]....
        /*00c0*/ 	.word	0x000015c0


	//   ....[17]....
        /*00c4*/ 	.word	0x000015e0


	//   ....[18]....
        /*00c8*/ 	.word	0x00001600


	//   ....[19]....
        /*00cc*/ 	.word	0x00001610


	//----- nvinfo : EIATTR_VRC_CTA_INIT_COUNT
	.align		4
.L_1755:
        /*00d0*/ 	.byte	0x02, 0x4a
	.zero		1
	.zero		1


	//----- nvinfo : EIATTR_EXIT_INSTR_OFFSETS
	.align		4
        /*00d4*/ 	.byte	0x04, 0x1c
        /*00d6*/ 	.short	(.L_1757 - .L_1756)


	//   ....[0]....
.L_1756:
        /*00d8*/ 	.word	0x00000060


	//   ....[1]....
        /*00dc*/ 	.word	0x000016b0


	//   ....[2]....
        /*00e0*/ 	.word	0x00001800


	//----- nvinfo : EIATTR_MAX_THREADS
	.align		4
.L_1757:
        /*00e4*/ 	.byte	0x04, 0x05
        /*00e6*/ 	.short	(.L_1759 - .L_1758)
.L_1758:
        /*00e8*/ 	.word	0x00000400
        /*00ec*/ 	.word	0x00000001
        /*00f0*/ 	.word	0x00000001


	//----- nvinfo : EIATTR_CRS_STACK_SIZE
	.align		4
.L_1759:
        /*00f4*/ 	.byte	0x04, 0x1e
        /*00f6*/ 	.short	(.L_1761 - .L_1760)
.L_1760:
        /*00f8*/ 	.word	0x00000000


	//----- nvinfo : EIATTR_CBANK_PARAM_SIZE
	.align		4
.L_1761:
        /*00fc*/ 	.byte	0x03, 0x19
        /*00fe*/ 	.short	0x0128


	//----- nvinfo : EIATTR_PARAM_CBANK
	.align		4
        /*0100*/ 	.byte	0x04, 0x0a
        /*0102*/ 	.short	(.L_1763 - .L_1762)
	.align		4
.L_1762:
        /*0104*/ 	.word	index@(.nv.constant0._ZN10layer_norm40ln_parallel_residual_bwd_finalize_kernelINS_22Kernel_traits_finalizeILj1536Ef13__nv_bfloat16fS2_fjLb0ELj1024ELj4ENS_18Kernel_traits_baseILj1536EfS2_fS2_fjLj1024EEEEELb1EEEvNS_9BwdParamsE)
        /*0108*/ 	.short	0x0380
        /*010a*/ 	.short	0x0128


	//----- nvinfo : EIATTR_SW_WAR
	.align		4
.L_1763:
        /*010c*/ 	.byte	0x04, 0x36
        /*010e*/ 	.short	(.L_1765 - .L_1764)
.L_1764:
        /*0110*/ 	.word	0x00000008
.L_1765:


//--------------------- .nv.info._ZN10layer_norm31ln_parallel_residual_bwd_kernelINS_13Kernel_traitsIf13__nv_bfloat16fS2_fjLj1536ELj1ELj1ELj4ELj8ENS_18Kernel_traits_baseILj1536EfS2_fS2_fjLj128EEEEELb1ELb1ELb1EEEvNS_9BwdParamsE --------------------------
	.section	.nv.info._ZN10layer_norm31ln_parallel_residual_bwd_kernelINS_13Kernel_traitsIf13__nv_bfloat16fS2_fjLj1536ELj1ELj1ELj4ELj8ENS_18Kernel_traits_baseILj1536EfS2_fS2_fjLj128EEEEELb1ELb1ELb1EEEvNS_9BwdParamsE,"",@"SHT_CUDA_INFO"
	.sectionflags	@""
	.align	4


	//----- nvinfo : EIATTR_CUDA_API_VERSION
	.align		4
        /*0000*/ 	.byte	0x04, 0x37
        /*0002*/ 	.short	(.L_1767 - .L_1766)
.L_1766:
        /*0004*/ 	.word	0x00000082


	//----- nvinfo : EIATTR_KPARAM_INFO
	.align		4
.L_1767:
        /*0008*/ 	.byte	0x04, 0x17
        /*000a*/ 	.short	(.L_1769 - .L_1768)
.L_1768:
        /*000c*/ 	.word	0x00000000
        /*0010*/ 	.short	0x0000
        /*0012*/ 	.short	0x0000
        /*0014*/ 	.byte	0x00, 0xf0, 0xa1, 0x04


	//----- nvinfo : EIATTR_SPARSE_MMA_MASK
	.align		4
.L_1769:
        /*0018*/ 	.byte	0x03, 0x50
        /*001a*/ 	.short	0x0000


	//----- nvinfo : EIATTR_MAXREG_COUNT
	.align		4
        /*001c*/ 	.byte	0x03, 0x1b
        /*001e*/ 	.short	0x00ff


	//----- nvinfo : EIATTR_NUM_BARRIERS
	.align		4
        /*0020*/ 	.byte	0x02, 0x4c
        /*0022*/ 	.byte	0x01
	.zero		1


	//----- nvinfo : EIATTR_MERCURY_ISA_VERSION
	.align		4
        /*0024*/ 	.byte	0x03, 0x5f
        /*0026*/ 	.short	0x0101


	//----- nvinfo : EIATTR_COOP_GROUP_MASK_REGIDS
	.align		4
        /*0028*/ 	.byte	0x04, 0x29
        /*002a*/ 	.short	(.L_1771 - .L_1770)


	//   ....[0]....
.L_1770:
        /*002c*/ 	.word	0xffffffff


	//   ....[1]....
        /*0030*/ 	.word	0xffffffff


	//   ....[2]....
        /*0034*/ 	.word	0xffffffff


	//   ....[3]....
        /*0038*/ 	.word	0xffffffff


	//   ....[4]....
        /*003c*/ 	.word	0xffffffff


	//   ....[5]....
        /*0040*/ 	.word	0xffffffff


	//   ....[6]....
        /*0044*/ 	.word	0xffffffff


	//   ....[7]....
        /*0048*/ 	.word	0xffffffff


	//   ....[8]....
        /*004c*/ 	.word	0xffffffff


	//   ....[9]....
        /*0050*/ 	.word	0xffffffff


	//----- nvinfo : EIATTR_COOP_GROUP_INSTR_OFFSETS
	.align		4
.L_1771:
        /*0054*/ 	.byte	0x04, 0x28
        /*0056*/ 	.short	(.L_1773 - .L_1772)


	//   ....[0]....
.L_1772:
        /*0058*/ 	.word	0x00000c40


	//   ....[1]....
        /*005c*/ 	.word	0x00000c50


	//   ....[2]....
        /*0060*/ 	.word	0x00000c80


	//   ....[3]....
        /*0064*/ 	.word	0x00000c90


	//   ....[4]....
        /*0068*/ 	.word	0x00000cc0


	//   ....[5]....
        /*006c*/ 	.word	0x00000cd0


	//   ....[6]....
        /*0070*/ 	.word	0x00000d10


	//   ....[7]....
        /*0074*/ 	.word	0x00000d20


	//   ....[8]....
        /*0078*/ 	.word	0x00000d70


	//   ....[9]....
        /*007c*/ 	.word	0x00000d90


	//----- nvinfo : EIATTR_VRC_CTA_INIT_COUNT
	.align		4
.L_1773:
        /*0080*/ 	.byte	0x02, 0x4a
	.zero		1
	.zero		1


	//----- nvinfo : EIATTR_EXIT_INSTR_OFFSETS
	.align		4
        /*0084*/ 	.byte	0x04, 0x1c
        /*0086*/ 	.short	(.L_1775 - .L_1774)


	//   ....[0]....
.L_1774:
        /*0088*/ 	.word	0x000051d0


	//----- nvinfo : EIATTR_MAX_THREADS
	.align		4
.L_1775:
        /*008c*/ 	.byte	0x04, 0x05
        /*008e*/ 	.short	(.L_1777 - .L_1776)
.L_1776:
        /*0090*/ 	.word	0x00000080
        /*0094*/ 	.word	0x00000001
        /*0098*/ 	.word	0x00000001


	//----- nvinfo : EIATTR_CBANK_PARAM_SIZE
	.align		4
.L_1777:
        /*009c*/ 	.byte	0x03, 0x19
        /*009e*/ 	.short	0x0128


	//----- nvinfo : EIATTR_PARAM_CBANK
	.align		4
        /*00a0*/ 	.byte	0x04, 0x0a
        /*00a2*/ 	.short	(.L_1779 - .L_1778)
	.align		4
.L_1778:
        /*00a4*/ 	.word	index@(.nv.constant0._ZN10layer_norm31ln_parallel_residual_bwd_kernelINS_13Kernel_traitsIf13__nv_bfloat16fS2_fjLj1536ELj1ELj1ELj4ELj8ENS_18Kernel_traits_baseILj1536EfS2_fS2_fjLj128EEEEELb1ELb1ELb1EEEvNS_9BwdParamsE)
        /*00a8*/ 	.short	0x0380
        /*00aa*/ 	.short	0x0128


	//----- nvinfo : EIATTR_SW_WAR
	.align		4
.L_1779:
        /*00ac*/ 	.byte	0x04, 0x36
        /*00ae*/ 	.short	(.L_1781 - .L_1780)
.L_1780:
        /*00b0*/ 	.word	0x00000008
.L_1781:


//--------------------- .nv.info._ZN10layer_norm31ln_parallel_residual_bwd_kernelINS_13Kernel_traitsIf6__halfS2_S2_fjLj1536ELj1ELj1ELj4ELj8ENS_18Kernel_traits_baseILj1536EfS2_S2_S2_fjLj128EEEEELb0ELb0ELb0EEEvNS_9BwdParamsE --------------------------
	.section	.nv.info._ZN10layer_norm31ln_parallel_residual_bwd_kernelINS_13Kernel_traitsIf6__halfS2_S2_fjLj1536ELj1ELj1ELj4ELj8ENS_18Kernel_traits_baseILj1536EfS2_S2_S2_fjLj128EEEEELb0ELb0ELb0EEEvNS_9BwdParamsE,"",@"SHT_CUDA_INFO"
	.sectionflags	@""
	.align	4


	//----- nvinfo : EIATTR_CUDA_API_VERSION
	.align		4
        /*0000*/ 	.byte	0x04, 0x37
        /*0002*/ 	.short	(.L_1783 - .L_1782)
.L_1782:
        /*0004*/ 	.word	0x00000082


	//----- nvinfo : EIATTR_KPARAM_INFO
	.align		4
.L_1783:
        /*0008*/ 	.byte	0x04, 0x17
        /*000a*/ 	.short	(.L_1785 - .L_1784)
.L_1784:
        /*000c*/ 	.word	0x00000000
        /*0010*/ 	.short	0x0000
        /*0012*/ 	.short	0x0000
        /*0014*/ 	.byte	0x00, 0xf0, 0xa1, 0x04


	//----- nvinfo : EIATTR_SPARSE_MMA_MASK
	.align		4
.L_1785:
        /*0018*/ 	.byte	0x03, 0x50
        /*001a*/ 	.short	0x0000


	//----- nvinfo : EIATTR_MAXREG_COUNT
	.align		4
        /*001c*/ 	.byte	0x03, 0x1b
        /*001e*/ 	.short	0x00ff


	//----- nvinfo : EIATTR_NUM_BARRIERS
	.align		4
        /*0020*/ 	.byte	0x02, 0x4c
        /*0022*/ 	.byte	0x01
	.zero		1


	//----- nvinfo : EIATTR_MERCURY_ISA_VERSION
	.align		4
        /*0024*/ 	.byte	0x03, 0x5f
        /*0026*/ 	.short	0x0101


	//----- nvinfo : EIATTR_COOP_GROUP_MASK_REGIDS
	.align		4
        /*0028*/ 	.byte	0x04, 0x29
        /*002a*/ 	.short	(.L_1787 - .L_1786)


	//   ....[0]....
.L_1786:
        /*002c*/ 	.word	0xffffffff


	//   ....[1]....
        /*0030*/ 	.word	0xffffffff


	//   ....[2]....
        /*0034*/ 	.word	0xffffffff


	//   ....[3]....
        /*0038*/ 	.word	0xffffffff


	//   ....[4]....
        /*003c*/ 	.word	0xffffffff


	//   ....[5]....
        /*0040*/ 	.word	0xffffffff


	//   ....[6]....
        /*0044*/ 	.word	0xffffffff


	//   ....[7]....
        /*0048*/ 	.word	0xffffffff


	//   ....[8]....
        /*004c*/ 	.word	0xffffffff


	//   ....[9]....
        /*0050*/ 	.word	0xffffffff


	//----- nvinfo : EIATTR_COOP_GROUP_INSTR_OFFSETS
	.align		4
.L_1787:
        /*0054*/ 	.byte	0x04, 0x28
        /*0056*/ 	.short	(.L_1789 - .L_1788)


	//   ....[0]....
.L_1788:
        /*0058*/ 	.word	0x00001640


	//   ....[1]....
        /*005c*/ 	.word	0x00001660


	//   ....[2]....
        /*0060*/ 	.word	0x000016a0


	//   ....[3]....
        /*0064*/ 	.word	0x000016b0


	//   ....[4]....
        /*0068*/ 	.word	0x000016f0


	//   ....[5]....
        /*006c*/ 	.word	0x00001700


	//   ....[6]....
        /*0070*/ 	.word	0x00001730


	//   ....[7]....
        /*0074*/ 	.word	0x00001740


	//   ....[8]....
        /*0078*/ 	.word	0x00001770


	//   ....[9]....
        /*007c*/ 	.word	0x00001780


	//----- nvinfo : EIATTR_VRC_CTA_INIT_COUNT
	.align		4
.L_1789:
        /*0080*/ 	.byte	0x02, 0x4a
	.zero		1
	.zero		1


	//----- nvinfo : EIATTR_EXIT_INSTR_OFFSETS
	.align		4
        /*0084*/ 	.byte	0x04, 0x1c
        /*0086*/ 	.short	(.L_1791 - .L_1790)


	//   ....[0]....
.L_1790:
        /*0088*/ 	.word	0x00004e90


	//   ....[1]....
        /*008c*/ 	.word	0x00004f60


	//----- nvinfo : EIATTR_MAX_THREADS
	.align		4
.L_1791:
        /*0090*/ 	.byte	0x04, 0x05
        /*0092*/ 	.short	(.L_1793 - .L_1792)
.L_1792:
        /*0094*/ 	.word	0x00000080
        /*0098*/ 	.word	0x00000001
        /*009c*/ 	.word	0x00000001


	//----- nvinfo : EIATTR_CRS_STACK_SIZE
	.align		4
.L_1793:
        /*00a0*/ 	.byte	0x04, 0x1e
        /*00a2*/ 	.short	(.L_1795 - .L_1794)
.L_1794:
        /*00a4*/ 	.word	0x00000000


	//----- nvinfo : EIATTR_CBANK_PARAM_SIZE
	.align		4
.L_1795:
        /*00a8*/ 	.byte	0x03, 0x19
        /*00aa*/ 	.short	0x0128


	//----- nvinfo : EIATTR_PARAM_CBANK
	.align		4
        /*00ac*/ 	.byte	0x04, 0x0a
        /*00ae*/ 	.short	(.L_1797 - .L_1796)
	.align		4
.L_1796:
        /*00b0*/ 	.word	index@(.nv.constant0._ZN10layer_norm31ln_parallel_residual_bwd_kernelINS_13Kernel_traitsIf6__halfS2_S2_fjLj1536ELj1ELj1ELj4ELj8ENS_18Kernel_traits_baseILj1536EfS2_S2_S2_fjLj128EEEEELb0ELb0ELb0EEEvNS_9BwdParamsE)
        /*00b4*/ 	.short	0x0380
        /*00b6*/ 	.short	0x0128


	//----- nvinfo : EIATTR_SW_WAR
	.align		4
.L_1797:
        /*00b8*/ 	.byte	0x04, 0x36
        /*00ba*/ 	.short	(.L_1799 - .L_1798)
.L_1798:
        /*00bc*/ 	.word	0x00000008
.L_1799:


//--------------------- .nv.info._ZN10layer_norm31ln_parallel_residual_bwd_kernelINS_13Kernel_traitsIf6__halfS2_S2_fjLj1536ELj1ELj1ELj4ELj8ENS_18Kernel_traits_baseILj1536EfS2_S2_S2_fjLj128EEEEELb0ELb0ELb1EEEvNS_9BwdParamsE --------------------------
	.section	.nv.info._ZN10layer_norm31ln_parallel_residual_bwd_kernelINS_13Kernel_traitsIf6__halfS2_S2_fjLj1536ELj1ELj1ELj4ELj8ENS_18Kernel_traits_baseILj1536EfS2_S2_S2_fjLj128EEEEELb0ELb0ELb1EEEvNS_9BwdParamsE,"",@"SHT_CUDA_INFO"
	.sectionflags	@""
	.align	4


	//----- nvinfo : EIATTR_CUDA_API_VERSION
	.align		4
        /*0000*/ 	.byte	0x04, 0x37
        /*0002*/ 	.short	(.L_1801 - .L_1800)
.L_1800:
        /*0004*/ 	.word	0x00000082


	//----- nvinfo : EIATTR_KPARAM_INFO
	.align		4
.L_1801:
        /*0008*/ 	.byte	0x04, 0x17
        /*000a*/ 	.short	(.L_1803 - .L_1802)
.L_1802:
        /*000c*/ 	.word	0x00000000
        /*0010*/ 	.short	0x0000
        /*0012*/ 	.short	0x0000
        /*0014*/ 	.byte	0x00, 0xf0, 0xa1, 0x04


	//----- nvinfo : EIATTR_SPARSE_MMA_MASK
	.align		4
.L_1803:
        /*0018*/ 	.byte	0x03, 0x50
        /*001a*/ 	.short	0x0000


	//----- nvinfo : EIATTR_MAXREG_COUNT
	.align		4
        /*001c*/ 	.byte	0x03, 0x1b
        /*001e*/ 	.short	0x00ff


	//----- nvinfo : EIATTR_NUM_BARRIERS
	.align		4
        /*0020*/ 	.byte	0x02, 0x4c
        /*0022*/ 	.byte	0x01
	.zero		1


	//----- nvinfo : EIATTR_MERCURY_ISA_VERSION
	.align		4
        /*0024*/ 	.byte	0x03, 0x5f
        /*0026*/ 	.short	0x0101


	//----- nvinfo : EIATTR_COOP_GROUP_MASK_REGIDS
	.align		4
        /*0028*/ 	.byte	0x04, 0x29
        /*002a*/ 	.short	(.L_1805 - .L_1804)


	//   ....[0]....
.L_1804:
        /*002c*/ 	.word	0xffffffff


	//   ....[1]....
        /*0030*/ 	.word	0xffffffff


	//   ....[2]....
        /*0034*/ 	.word	0xffffffff


	//   ....[3]....
        /*0038*/ 	.word	0xffffffff


	//   ....[4]....
        /*003c*/ 	.word	0xffffffff


	//   ....[5]....
        /*0040*/ 	.word	0xffffffff


	//   ....[6]....
        /*0044*/ 	.word	0xffffffff


	//   ....[7]....
        /*0048*/ 	.word	0xffffffff


	//   ....[8]....
        /*004c*/ 	.word	0xffffffff


	//   ....[9]....
        /*0050*/ 	.word	0xffffffff


	//----- nvinfo : EIATTR_COOP_GROUP_INSTR_OFFSETS
	.align		4
.L_1805:
        /*0054*/ 	.byte	0x04, 0x28
        /*0056*/ 	.short	(.L_1807 - .L_1806)


	//   ....[0]....
.L_1806:
        /*0058*/ 	.word	0x00001210


	//   ....[1]....
        /*005c*/ 	.word	0x000012b0


	//   ....[2]....
        /*0060*/ 	.word	0x000012c0


	//   ....[3]....
        /*0064*/ 	.word	0x000012f0


	//   ....[4]....
        /*0068*/ 	.word	0x00001300


	//   ....[5]....
        /*006c*/ 	.word	0x00001330


	//   ....[6]....
        /*0070*/ 	.word	0x00001340


	//   ....[7]....
        /*0074*/ 	.word	0x000013a0


	//   ....[8]....
        /*0078*/ 	.word	0x000013b0


	//   ....[9]....
        /*007c*/ 	.word	0x000013e0


	//----- nvinfo : EIATTR_VRC_CTA_INIT_COUNT
	.align		4
.L_1807:
        /*0080*/ 	.byte	0x02, 0x4a
	.zero		1
	.zero		1


	//----- nvinfo : EIATTR_EXIT_INSTR_OFFSETS
	.align		4
        /*0084*/ 	.byte	0x04, 0x1c
        /*0086*/ 	.short	(.L_1809 - .L_1808)


	//   ....[0]....
.L_1808:
        /*0088*/ 	.word	0x00004c30


	//----- nvinfo : EIATTR_MAX_THREADS
	.align		4
.L_1809:
        /*008c*/ 	.byte	0x04, 0x05
        /*008e*/ 	.short	(.L_1811 - .L_1810)
.L_1810:
        /*0090*/ 	.word	0x00000080
        /*0094*/ 	.word	0x00000001
        /*0098*/ 	.word	0x00000001


	//----- nvinfo : EIATTR_CRS_STACK_SIZE
	.align		4
.L_1811:
        /*009c*/ 	.byte	0x04, 0x1e
        /*009e*/ 	.short	(.L_1813 - .L_1812)
.L_1812:
        /*00a0*/ 	.word	0x00000000


	//----- nvinfo : EIATTR_CBANK_PARAM_SIZE
	.align		4
.L_1813:
        /*00a4*/ 	.byte	0x03, 0x19
        /*00a6*/ 	.short	0x0128


	//----- nvinfo : EIATTR_PARAM_CBANK
	.align		4
        /*00a8*/ 	.byte	0x04, 0x0a
        /*00aa*/ 	.short	(.L_1815 - .L_1814)
	.align		4
.L_1814:
        /*00ac*/ 	.word	index@(.nv.constant0._ZN10layer_norm31ln_parallel_residual_bwd_kernelINS_13Kernel_traitsIf6__halfS2_S2_fjLj1536ELj1ELj1ELj4ELj8ENS_18Kernel_traits_baseILj1536EfS2_S2_S2_fjLj128EEEEELb0ELb0ELb1EEEvNS_9BwdParamsE)
        /*00b0*/ 	.short	0x0380
        /*00b2*/ 	.short	0x0128


	//----- nvinfo : EIATTR_SW_WAR
	.align		4
.L_1815:
        /*00b4*/ 	.byte	0x04, 0x36
        /*00b6*/ 	.short	(.L_1817 - .L_1816)
.L_1816:
        /*00b8*/ 	.word	0x00000008
.L_1817:


//--------------------- .nv.info._ZN10layer_norm31ln_parallel_residual_bwd_kernelINS_13Kernel_traitsIf6__halfS2_S2_fjLj1536ELj1ELj1ELj4ELj8ENS_18Kernel_traits_baseILj1536EfS2_S2_S2_fjLj128EEEEELb0ELb1ELb0EEEvNS_9BwdParamsE --------------------------
	.section	.nv.info._ZN10layer_norm31ln_parallel_residual_bwd_kernelINS_13Kernel_traitsIf6__halfS2_S2_fjLj1536ELj1ELj1ELj4ELj8ENS_18Kernel_traits_baseILj1536EfS2_S2_S2_fjLj128EEEEELb0ELb1ELb0EEEvNS_9BwdParamsE,"",@"SHT_CUDA_INFO"
	.sectionflags	@""
	.align	4


	//----- nvinfo : EIATTR_CUDA_API_VERSION
	.align		4
        /*0000*/ 	.byte	0x04, 0x37
        /*0002*/ 	.short	(.L_1819 - .L_1818)
.L_1818:
        /*0004*/ 	.word	0x00000082


	//----- nvinfo : EIATTR_KPARAM_INFO
	.align		4
.L_1819:
        /*0008*/ 	.byte	0x04, 0x17
        /*000a*/ 	.short	(.L_1821 - .L_1820)
.L_1820:
        /*000c*/ 	.word	0x00000000
        /*0010*/ 	.short	0x0000
        /*0012*/ 	.short	0x0000
        /*0014*/ 	.byte	0x00, 0xf0, 0xa1, 0x04


	//----- nvinfo : EIATTR_SPARSE_MMA_MASK
	.align		4
.L_1821:
        /*0018*/ 	.byte	0x03, 0x50
        /*001a*/ 	.short	0x0000


	//----- nvinfo : EIATTR_MAXREG_COUNT
	.align		4
        /*001c*/ 	.byte	0x03, 0x1b
        /*001e*/ 	.short	0x00ff


	//----- nvinfo : EIATTR_NUM_BARRIERS
	.align		4
        /*0020*/ 	.byte	0x02, 0x4c
        /*0022*/ 	.byte	0x01
	.zero		1


	//----- nvinfo : EIATTR_MERCURY_ISA_VERSION
	.align		4
        /*0024*/ 	.byte	0x03, 0x5f
        /*0026*/ 	.short	0x0101


	//----- nvinfo : EIATTR_COOP_GROUP_MASK_REGIDS
	.align		4
        /*0028*/ 	.byte	0x04, 0x29
        /*002a*/ 	.short	(.L_1823 - .L_1822)


	//   ....[0]....
.L_1822:
        /*002c*/ 	.word	0xffffffff


	//   ....[1]....
        /*0030*/ 	.word	0xffffffff


	//   ....[2]....
        /*0034*/ 	.word	0xffffffff


	//   ....[3]....
        /*0038*/ 	.word	0xffffffff


	//   ....[4]....
        /*003c*/ 	.word	0xffffffff


	//   ....[5]....
        /*0040*/ 	.word	0xffffffff


	//   ....[6]....
        /*0044*/ 	.word	0xffffffff


	//   ....[7]....
        /*0048*/ 	.word	0xffffffff


	//   ....[8]....
        /*004c*/ 	.word	0xffffffff


	//   ....[9]....
        /*0050*/ 	.word	0xffffffff


	//----- nvinfo : EIATTR_COOP_GROUP_INSTR_OFFSETS
	.align		4
.L_1823:
        /*0054*/ 	.byte	0x04, 0x28
        /*0056*/ 	.short	(.L_1825 - .L_1824)


	//   ....[0]....
.L_1824:
        /*0058*/ 	.word	0x00000fe0


	//   ....[1]....
        /*005c*/ 	.word	0x00001000


	//   ....[2]....
        /*0060*/ 	.word	0x00001040


	//   ....[3]....
        /*0064*/ 	.word	0x00001050


	//   ....[4]....
        /*0068*/ 	.word	0x00001080


	//   ....[5]....
        /*006c*/ 	.word	0x000010a0


	//   ....[6]....
        /*0070*/ 	.word	0x000010d0


	//   ....[7]....
        /*0074*/ 	.word	0x000010e0


	//   ....[8]....
        /*0078*/ 	.word	0x00001110


	//   ....[9]....
        /*007c*/ 	.word	0x00001120


	//----- nvinfo : EIATTR_VRC_CTA_INIT_COUNT
	.align		4
.L_1825:
        /*0080*/ 	.byte	0x02, 0x4a
	.zero		1
	.zero		1


	//----- nvinfo : EIATTR_EXIT_INSTR_OFFSETS
	.align		4
        /*0084*/ 	.byte	0x04, 0x1c
        /*0086*/ 	.short	(.L_1827 - .L_1826)


	//   ....[0]....
.L_1826:
        /*0088*/ 	.word	0x00004740


	//   ....[1]....
        /*008c*/ 	.word	0x000047c0


	//----- nvinfo : EIATTR_MAX_THREADS
	.align		4
.L_1827:
        /*0090*/ 	.byte	0x04, 0x05
        /*0092*/ 	.short	(.L_1829 - .L_1828)
.L_1828:
        /*0094*/ 	.word	0x00000080
        /*0098*/ 	.word	0x00000001
        /*009c*/ 	.word	0x00000001


	//----- nvinfo : EIATTR_CRS_STACK_SIZE
	.align		4
.L_1829:
        /*00a0*/ 	.byte	0x04, 0x1e
        /*00a2*/ 	.short	(.L_1831 - .L_1830)
.L_1830:
        /*00a4*/ 	.word	0x00000000


	//----- nvinfo : EIATTR_CBANK_PARAM_SIZE
	.align		4
.L_1831:
        /*00a8*/ 	.byte	0x03, 0x19
        /*00aa*/ 	.short	0x0128


	//----- nvinfo : EIATTR_PARAM_CBANK
	.align		4
        /*00ac*/ 	.byte	0x04, 0x0a
        /*00ae*/ 	.short	(.L_1833 - .L_1832)
	.align		4
.L_1832:
        /*00b0*/ 	.word	index@(.nv.constant0._ZN10layer_norm31ln_parallel_residual_bwd_kernelINS_13Kernel_traitsIf6__halfS2_S2_fjLj1536ELj1ELj1ELj4ELj8ENS_18Kernel_traits_baseILj1536EfS2_S2_S2_fjLj128EEEEELb0ELb1ELb0EEEvNS_9BwdParamsE)
        /*00b4*/ 	.short	0x0380
        /*00b6*/ 	.short	0x0128


	//----- nvinfo : EIATTR_SW_WAR
	.align		4
.L_1833:
        /*00b8*/ 	.byte	0x04, 0x36
        /*00ba*/ 	.short	(.L_1835 - .L_1834)
.L_1834:
        /*00bc*/ 	.word	0x00000008
.L_1835:


//--------------------- .nv.info._ZN10layer_norm31ln_parallel_residual_bwd_kernelINS_13Kernel_traitsIf6__halfS2_S2_fjLj1536ELj1ELj1ELj4ELj8ENS_18Kernel_traits_baseILj1536EfS2_S2_S2_fjLj128EEEEELb0ELb1ELb1EEEvNS_9BwdParamsE --------------------------
	.section	.nv.info._ZN10layer_norm31ln_parallel_residual_bwd_kernelINS_13Kernel_traitsIf6__halfS2_S2_fjLj1536ELj1ELj1ELj4ELj8ENS_18Kernel_traits_baseILj1536EfS2_S2_S2_fjLj128EEEEELb0ELb1ELb1EEEvNS_9BwdParamsE,"",@"SHT_CUDA_INFO"
	.sectionflags	@""
	.align	4


	//----- nvinfo : EIATTR_CUDA_API_VERSION
	.align		4
        /*0000*/ 	.byte	0x04, 0x37
        /*0002*/ 	.short	(.L_1837 - .L_1836)
.L_1836:
        /*0004*/ 	.word	0x00000082


	//----- nvinfo : EIATTR_KPARAM_INFO
	.align		4
.L_1837:
        /*0008*/ 	.byte	0x04, 0x17
        /*000a*/ 	.short	(.L_1839 - .L_1838)
.L_1838:
        /*000c*/ 	.word	0x00000000
        /*0010*/ 	.short	0x0000
        /*0012*/ 	.short	0x0000
        /*0014*/ 	.byte	0x00, 0xf0, 0xa1, 0x04


	//----- nvinfo : EIATTR_SPARSE_MMA_MASK
	.align		4
.L_1839:
        /*0018*/ 	.byte	0x03, 0x50
        /*001a*/ 	.short	0x0000


	//----- nvinfo : EIATTR_MAXREG_COUNT
	.align		4
        /*001c*/ 	.byte	0x03, 0x1b
        /*001e*/ 	.short	0x00ff


	//----- nvinfo : EIATTR_NUM_BARRIERS
	.align		4
        /*0020*/ 	.byte	0x02, 0x4c
        /*0022*/ 	.byte	0x01
	.zero		1


	//----- nvinfo : EIATTR_MERCURY_ISA_VERSION
	.align		4
        /*0024*/ 	.byte	0x03, 0x5f
        /*0026*/ 	.short	0x0101


	//----- nvinfo : EIATTR_COOP_GROUP_MASK_REGIDS
	.align		4
        /*0028*/ 	.byte	0x04, 0x29
        /*002a*/ 	.short	(.L_1841 - .L_1840)


	//   ....[0]....
.L_1840:
        /*002c*/ 	.word	0xffffffff


	//   ....[1]....
        /*0030*/ 	.word	0xffffffff


	//   ....[2]....
        /*0034*/ 	.word	0xffffffff


	//   ....[3]....
        /*0038*/ 	.word	0xffffffff


	//   ....[4]....
        /*003c*/ 	.word	0xffffffff


	//   ....[5]....
        /*0040*/ 	.word	0xffffffff


	//   ....[6]....
        /*0044*/ 	.word	0xffffffff


	//   ....[7]....
        /*0048*/ 	.word	0xffffffff


	//   ....[8]....
        /*004c*/ 	.word	0xffffffff


	//   ....[9]....
        /*0050*/ 	.word	0xffffffff


	//----- nvinfo : EIATTR_COOP_GROUP_INSTR_OFFSETS
	.align		4
.L_1841:
        /*0054*/ 	.byte	0x04, 0x28
        /*0056*/ 	.short	(.L_1843 - .L_1842)


	//   ....[0]....
.L_1842:
        /*0058*/ 	.word	0x000013e0


	//   ....[1]....
        /*005c*/ 	.word	0x00001410


	//   ....[2]....
        /*0060*/ 	.word	0x00001440


	//   ....[3]....
        /*0064*/ 	.word	0x00001450


	//   ....[4]....
        /*0068*/ 	.word	0x00001480


	//   ....[5]....
        /*006c*/ 	.word	0x00001490


	//   ....[6]....
        /*0070*/ 	.word	0x000014c0


	//   ....[7]....
        /*0074*/ 	.word	0x000014d0


	//   ....[8]....
        /*0078*/ 	.word	0x00001500


	//   ....[9]....
        /*007c*/ 	.word	0x00001510


	//----- nvinfo : EIATTR_VRC_CTA_INIT_COUNT
	.align		4
.L_1843:
        /*0080*/ 	.byte	0x02, 0x4a
	.zero		1
	.zero		1


	//----- nvinfo : EIATTR_EXIT_INSTR_OFFSETS
	.align		4
        /*0084*/ 	.byte	0x04, 0x1c
        /*0086*/ 	.short	(.L_1845 - .L_1844)


	//   ....[0]....
.L_1844:
        /*0088*/ 	.word	0x00004a70


	//----- nvinfo : EIATTR_MAX_THREADS
	.align		4
.L_1845:
        /*008c*/ 	.byte	0x04, 0x05
        /*008e*/ 	.short	(.L_1847 - .L_1846)
.L_1846:
        /*0090*/ 	.word	0x00000080
        /*0094*/ 	.word	0x00000001
        /*0098*/ 	.word	0x00000001


	//----- nvinfo : EIATTR_CRS_STACK_SIZE
	.align		4
.L_1847:
        /*009c*/ 	.byte	0x04, 0x1e
        /*009e*/ 	.short	(.L_1849 - .L_1848)
.L_1848:
        /*00a0*/ 	.word	0x00000000


	//----- nvinfo : EIATTR_CBANK_PARAM_SIZE
	.align		4
.L_1849:
        /*00a4*/ 	.byte	0x03, 0x19
        /*00a6*/ 	.short	0x0128


	//----- nvinfo : EIATTR_PARAM_CBANK
	.align		4
        /*00a8*/ 	.byte	0x04, 0x0a
        /*00aa*/ 	.short	(.L_1851 - .L_1850)
	.align		4
.L_1850:
        /*00ac*/ 	.word	index@(.nv.constant0._ZN10layer_norm31ln_parallel_residual_bwd_kernelINS_13Kernel_traitsIf6__halfS2_S2_fjLj1536ELj1ELj1ELj4ELj8ENS_18Kernel_traits_baseILj1536EfS2_S2_S2_fjLj128EEEEELb0ELb1ELb1EEEvNS_9BwdParamsE)
        /*00b0*/ 	.short	0x0380
        /*00b2*/ 	.short	0x0128


	//----- nvinfo : EIATTR_SW_WAR
	.align		4
.L_1851:
        /*00b4*/ 	.byte	0x04, 0x36
        /*00b6*/ 	.short	(.L_1853 - .L_1852)
.L_1852:
        /*00b8*/ 	.word	0x00000008
.L_1853:


//--------------------- .nv.info._ZN10layer_norm31ln_parallel_residual_bwd_kernelINS_13Kernel_traitsIf6__halfS2_S2_fjLj1536ELj1ELj1ELj4ELj8ENS_18Kernel_traits_baseILj1536EfS2_S2_S2_fjLj128EEEEELb1ELb0ELb0EEEvNS_9BwdParamsE --------------------------
	.section	.nv.info._ZN10layer_norm31ln_parallel_residual_bwd_kernelINS_13Kernel_traitsIf6__halfS2_S2_fjLj1536ELj1ELj1ELj4ELj8ENS_18Kernel_traits_baseILj1536EfS2_S2_S2_fjLj128EEEEELb1ELb0ELb0EEEvNS_9BwdParamsE,"",@"SHT_CUDA_INFO"
	.sectionflags	@""
	.align	4


	//----- nvinfo : EIATTR_CUDA_API_VERSION
	.align		4
        /*0000*/ 	.byte	0x04, 0x37
        /*0002*/ 	.short	(.L_1855 - .L_1854)
.L_1854:
        /*0004*/ 	.word	0x00000082


	//----- nvinfo : EIATTR_KPARAM_INFO
	.align		4
.L_1855:
        /*0008*/ 	.byte	0x04, 0x17
        /*000a*/ 	.short	(.L_1857 - .L_1856)
.L_1856:
        /*000c*/ 	.word	0x00000000
        /*0010*/ 	.short	0x0000
        /*0012*/ 	.short	0x0000
        /*0014*/ 	.byte	0x00, 0xf0, 0xa1, 0x04


	//----- nvinfo : EIATTR_SPARSE_MMA_MASK
	.align		4
.L_1857:
        /*0018*/ 	.byte	0x03, 0x50
        /*001a*/ 	.short	0x0000


	//----- nvinfo : EIATTR_MAXREG_COUNT
	.align		4
        /*001c*/ 	.byte	0x03, 0x1b
        /*001e*/ 	.short	0x00ff


	//----- nvinfo : EIATTR_NUM_BARRIERS
	.align		4
        /*0020*/ 	.byte	0x02, 0x4c
        /*0022*/ 	.byte	0x01
	.zero		1


	//----- nvinfo : EIATTR_MERCURY_ISA_VERSION
	.align		4
        /*0024*/ 	.byte	0x03, 0x5f
        /*0026*/ 	.short	0x0101


	//----- nvinfo : EIATTR_COOP_GROUP_MASK_REGIDS
	.align		4
        /*0028*/ 	.byte	0x04, 0x29
        /*002a*/ 	.short	(.L_1859 - .L_1858)


	//   ....[0]....
.L_1858:
        /*002c*/ 	.word	0xffffffff


	//   ....[1]....
        /*0030*/ 	.word	0xffffffff


	//   ....[2]....
        /*0034*/ 	.word	0xffffffff


	//   ....[3]....
        /*0038*/ 	.word	0xffffffff


	//   ....[4]....
        /*003c*/ 	.word	0xffffffff


	//   ....[5]....
        /*0040*/ 	.word	0xffffffff


	//   ....[6]....
        /*0044*/ 	.word	0xffffffff


	//   ....[7]....
        /*0048*/ 	.word	0xffffffff


	//   ....[8]....
        /*004c*/ 	.word	0xffffffff


	//   ....[9]....
        /*0050*/ 	.word	0xffffffff


	//----- nvinfo : EIATTR_COOP_GROUP_INSTR_OFFSETS
	.align		4
.L_1859:
        /*0054*/ 	.byte	0x04, 0x28
        /*0056*/ 	.short	(.L_1861 - .L_1860)


	//   ....[0]....
.L_1860:
        /*0058*/ 	.word	0x00001830


	//   ....[1]....
        /*005c*/ 	.word	0x00001860


	//   ....[2]....
        /*0060*/ 	.word	0x00001890


	//   ....[3]....
        /*0064*/ 	.word	0x000018a0


	//   ....[4]....
        /*0068*/ 	.word	0x000018d0


	//   ....[5]....
        /*006c*/ 	.word	0x000018e0


	//   ....[6]....
        /*0070*/ 	.word	0x00001910


	//   ....[7]....
        /*0074*/ 	.word	0x00001920


	//   ....[8]....
        /*0078*/ 	.word	0x00001950


	//   ....[9]....
        /*007c*/ 	.word	0x00001960


	//----- nvinfo : EIATTR_VRC_CTA_INIT_COUNT
	.align		4
.L_1861:
        /*0080*/ 	.byte	0x02, 0x4a
	.zero		1
	.zero		1


	//----- nvinfo : EIATTR_EXIT_INSTR_OFFSETS
	.align		4
        /*0084*/ 	.byte	0x04, 0x1c
        /*0086*/ 	.short	(.L_1863 - .L_1862)


	//   ....[0]....
.L_1862:
        /*0088*/ 	.word	0x00006ad0


	//   ....[1]....
        /*008c*/ 	.word	0x00006ba0


	//----- nvinfo : EIATTR_MAX_THREADS
	.align		4
.L_1863:
        /*0090*/ 	.byte	0x04, 0x05
        /*0092*/ 	.short	(.L_1865 - .L_1864)
.L_1864:
        /*0094*/ 	.word	0x00000080
        /*0098*/ 	.word	0x00000001
        /*009c*/ 	.word	0x00000001


	//----- nvinfo : EIATTR_CRS_STACK_SIZE
	.align		4
.L_1865:
        /*00a0*/ 	.byte	0x04, 0x1e
        /*00a2*/ 	.short	(.L_1867 - .L_1866)
.L_1866:
        /*00a4*/ 	.word	0x00000000


	//----- nvinfo : EIATTR_CBANK_PARAM_SIZE
	.align		4
.L_1867:
        /*00a8*/ 	.byte	0x03, 0x19
        /*00aa*/ 	.short	0x0128


	//----- nvinfo : EIATTR_PARAM_CBANK
	.align		4
        /*00ac*/ 	.byte	0x04, 0x0a
        /*00ae*/ 	.short	(.L_1869 - .L_1868)
	.align		4
.L_1868:
        /*00b0*/ 	.word	index@(.nv.constant0._ZN10layer_norm31ln_parallel_residual_bwd_kernelINS_13Kernel_traitsIf6__halfS2_S2_fjLj1536ELj1ELj1ELj4ELj8ENS_18Kernel_traits_baseILj1536EfS2_S2_S2_fjLj128EEEEELb1ELb0ELb0EEEvNS_9BwdParamsE)
        /*00b4*/ 	.short	0x0380
        /*00b6*/ 	.short	0x0128


	//----- nvinfo : EIATTR_SW_WAR
	.align		4
.L_1869:
        /*00b8*/ 	.byte	0x04, 0x36
        /*00ba*/ 	.short	(.L_1871 - .L_1870)
.L_1870:
        /*00bc*/ 	.word	0x00000008
.L_1871:


//--------------------- .nv.info._ZN10layer_norm31ln_parallel_residual_bwd_kernelINS_13Kernel_traitsIf6__halfS2_S2_fjLj1536ELj1ELj1ELj4ELj8ENS_18Kernel_traits_baseILj1536EfS2_S2_S2_fjLj128EEEEELb1ELb0ELb1EEEvNS_9BwdParamsE --------------------------
	.section	.nv.info._ZN10layer_norm31ln_parallel_residual_bwd_kernelINS_13Kernel_traitsIf6__halfS2_S2_fjLj1536ELj1ELj1ELj4ELj8ENS_18Kernel_traits_baseILj1536EfS2_S2_S2_fjLj128EEEEELb1ELb0ELb1EEEvNS_9BwdParamsE,"",@"SHT_CUDA_INFO"
	.sectionflags	@""
	.align	4


	//----- nvinfo : EIATTR_CUDA_API_VERSION
	.align		4
        /*0000*/ 	.byte	0x04, 0x37
        /*0002*/ 	.short	(.L_1873 - .L_1872)
.L_1872:
        /*0004*/ 	.word	0x00000082


	//----- nvinfo : EIATTR_KPARAM_INFO
	.align		4
.L_1873:
        /*0008*/ 	.byte	0x04, 0x17
        /*000a*/ 	.short	(.L_1875 - .L_1874)
.L_1874:
        /*000c*/ 	.word	0x00000000
        /*0010*/ 	.short	0x0000
        /*0012*/ 	.short	0x0000
        /*0014*/ 	.byte	0x00, 0xf0, 0xa1, 0x04


	//----- nvinfo : EIATTR_SPARSE_MMA_MASK
	.align		4
.L_1875:
        /*0018*/ 	.byte	0x03, 0x50
        /*001a*/ 	.short	0x0000


	//----- nvinfo : EIATTR_MAXREG_COUNT
	.align		4
        /*001c*/ 	.byte	0x03, 0x1b
        /*001e*/ 	.short	0x00ff


	//----- nvinfo : EIATTR_NUM_BARRIERS
	.align		4
        /*0020*/ 	.byte	0x02, 0x4c
        /*0022*/ 	.byte	0x01
	.zero		1


	//----- nvinfo : EIATTR_MERCURY_ISA_VERSION
	.align		4
        /*0024*/ 	.byte	0x03, 0x5f
        /*0026*/ 	.short	0x0101


	//----- nvinfo : EIATTR_COOP_GROUP_MASK_REGIDS
	.align		4
        /*0028*/ 	.byte	0x04, 0x29
        /*002a*/ 	.short	(.L_1877 - .L_1876)


	//   ....[0]....
.L_1876:
        /*002c*/ 	.word	0xffffffff


	//   ....[1]....
        /*0030*/ 	.word	0xffffffff


	//   ....[2]....
        /*0034*/ 	.word	0xffffffff


	//   ....[3]....
        /*0038*/ 	.word	0xffffffff


	//   ....[4]....
        /*003c*/ 	.word	0xffffffff


	//   ....[5]....
        /*0040*/ 	.word	0xffffffff


	//   ....[6]....
        /*0044*/ 	.word	0xffffffff


	//   ....[7]....
        /*0048*/ 	.word	0xffffffff


	//   ....[8]....
        /*004c*/ 	.word	0xffffffff


	//   ....[9]....
        /*0050*/ 	.word	0xffffffff


	//----- nvinfo : EIATTR_COOP_GROUP_INSTR_OFFSETS
	.align		4
.L_1877:
        /*0054*/ 	.byte	0x04, 0x28
        /*0056*/ 	.short	(.L_1879 - .L_1878)


	//   ....[0]....
.L_1878:
        /*0058*/ 	.word	0x00001250


	//   ....[1]....
        /*005c*/ 	.word	0x00001260


	//   ....[2]....
        /*0060*/ 	.word	0x00001290


	//   ....[3]....
        /*0064*/ 	.word	0x000012a0


	//   ....[4]....
        /*0068*/ 	.word	0x000012d0


	//   ....[5]....
        /*006c*/ 	.word	0x000012e0


	//   ....[6]....
        /*0070*/ 	.word	0x00001320


	//   ....[7]....
        /*0074*/ 	.word	0x00001330


	//   ....[8]....
        /*0078*/ 	.word	0x000013a0


	//   ....[9]....
        /*007c*/ 	.word	0x000013c0


	//----- nvinfo : EIATTR_VRC_CTA_INIT_COUNT
	.align		4
.L_1879:
        /*0080*/ 	.byte	0x02, 0x4a
	.zero		1
	.zero		1


	//----- nvinfo : EIATTR_EXIT_INSTR_OFFSETS
	.align		4
        /*0084*/ 	.byte	0x04, 0x1c
        /*0086*/ 	.short	(.L_1881 - .L_1880)


	//   ....[0]....
.L_1880:
        /*0088*/ 	.word	0x000066b0


	//----- nvinfo : EIATTR_MAX_THREADS
	.align		4
.L_1881:
        /*008c*/ 	.byte	0x04, 0x05
        /*008e*/ 	.short	(.L_1883 - .L_1882)
.L_1882:
        /*0090*/ 	.word	0x00000080
        /*0094*/ 	.word	0x00000001
        /*0098*/ 	.word	0x00000001


	//----- nvinfo : EIATTR_CBANK_PARAM_SIZE
	.align		4
.L_1883:
        /*009c*/ 	.byte	0x03, 0x19
        /*009e*/ 	.short	0x0128


	//----- nvinfo : EIATTR_PARAM_CBANK
	.align		4
        /*00a0*/ 	.byte	0x04, 0x0a
        /*00a2*/ 	.short	(.L_1885 - .L_1884)
	.align		4
.L_1884:
        /*00a4*/ 	.word	index@(.nv.constant0._ZN10layer_norm31ln_parallel_residual_bwd_kernelINS_13Kernel_traitsIf6__halfS2_S2_fjLj1536ELj1ELj1ELj4ELj8ENS_18Kernel_traits_baseILj1536EfS2_S2_S2_fjLj128EEEEELb1ELb0ELb1EEEvNS_9BwdParamsE)
        /*00a8*/ 	.short	0x0380
        /*00aa*/ 	.short	0x0128


	//----- nvinfo : EIATTR_SW_WAR
	.align		4
.L_1885:
        /*00ac*/ 	.byte	0x04, 0x36
        /*00ae*/ 	.short	(.L_1887 - .L_1886)
.L_1886:
        /*00b0*/ 	.word	0x00000008
.L_1887:


//--------------------- .nv.info._ZN10layer_norm22ln_bwd_finalize_kernelINS_22Kernel_traits_finalizeILj1536Ef6__halfS2_S2_fjLb0ELj1024ELj4ENS_18Kernel_traits_baseILj1536EfS2_S2_S2_fjLj1024EEEEELb0ELb0EEEvNS_9BwdParamsE --------------------------
	.section	.nv.info._ZN10layer_norm22ln_bwd_finalize_kernelINS_22Kernel_traits_finalizeILj1536Ef6__halfS2_S2_fjLb0ELj1024ELj4ENS_18Kernel_traits_baseILj1536EfS2_S2_S2_fjLj1024EEEEELb0ELb0EEEvNS_9BwdParamsE,"",@"SHT_CUDA_INFO"
	.sectionflags	@""
	.align	4


	//----- nvinfo : EIATTR_CUDA_API_VERSION
	.align		4
        /*0000*/ 	.byte	0x04, 0x37
        /*0002*/ 	.short	(.L_1889 - .L_1888)
.L_1888:
        /*0004*/ 	.word	0x00000082


	//----- nvinfo : EIATTR_KPARAM_INFO
	.align		4
.L_1889:
        /*0008*/ 	.byte	0x04, 0x17
        /*000a*/ 	.short	(.L_1891 - .L_1890)
.L_1890:
        /*000c*/ 	.word	0x00000000
        /*0010*/ 	.short	0x0000
        /*0012*/ 	.short	0x0000
        /*0014*/ 	.byte	0x00, 0xf0, 0xa1, 0x04


	//----- nvinfo : EIATTR_SPARSE_MMA_MASK
	.align		4
.L_1891:
        /*0018*/ 	.byte	0x03, 0x50
        /*001a*/ 	.short	0x0000


	//----- nvinfo : EIATTR_MAXREG_COUNT
	.align		4
        /*001c*/ 	.byte	0x03, 0x1b
        /*001e*/ 	.short	0x0040


	//----- nvinfo : EIATTR_NUM_BARRIERS
	.align		4
        /*0020*/ 	.byte	0x02, 0x4c
        /*0022*/ 	.byte	0x01
	.zero		1


	//----- nvinfo : EIATTR_MERCURY_ISA_VERSION
	.align		4
        /*0024*/ 	.byte	0x03, 0x5f
        /*0026*/ 	.short	0x0101


	//----- nvinfo : EIATTR_COOP_GROUP_MASK_REGIDS
	.align		4
        /*0028*/ 	.byte	0x04, 0x29
        /*002a*/ 	.short	(.L_1893 - .L_1892)


	//   ....[0]....
.L_1892:
        /*002c*/ 	.word	0xffffffff


	//   ....[1]....
        /*0030*/ 	.word	0xffffffff


	//   ....[2]....
        /*0034*/ 	.word	0xffffffff


	//   ....[3]....
        /*0038*/ 	.word	0xffffffff


	//   ....[4]....
        /*003c*/ 	.word	0xffffffff


	//   ....[5]....
        /*0040*/ 	.word	0xffffffff


	//   ....[6]....
        /*0044*/ 	.word	0xffffffff


	//   ....[7]....
        /*0048*/ 	.word	0xffffffff


	//   ....[8]....
        /*004c*/ 	.word	0xffffffff


	//   ....[9]....
        /*0050*/ 	.word	0xffffffff


	//----- nvinfo : EIATTR_COOP_GROUP_INSTR_OFFSETS
	.align		4
.L_1893:
        /*0054*/ 	.byte	0x04, 0x28
        /*0056*/ 	.short	(.L_1895 - .L_1894)


	//   ....[0]....
.L_1894:
        /*0058*/ 	.word	0x00001550


	//   ....[1]....
        /*005c*/ 	.word	0x00001560


	//   ....[2]....
        /*0060*/ 	.word	0x00001590


	//   ....[3]....
        /*0064*/ 	.word	0x000015a0


	//   ....[4]....
        /*0068*/ 	.word	0x000015d0


	//   ....[5]....
        /*006c*/ 	.word	0x000015e0


	//   ....[6]....
        /*0070*/ 	.word	0x00001610


	//   ....[7]....
        /*0074*/ 	.word	0x00001630


	//   ....[8]....
        /*0078*/ 	.word	0x00001680


	//   ....[9]....
        /*007c*/ 	.word	0x00001690


	//----- nvinfo : EIATTR_VRC_CTA_INIT_COUNT
	.align		4
.L_1895:
        /*0080*/ 	.byte	0x02, 0x4a
	.zero		1
	.zero		1


	//----- nvinfo : EIATTR_EXIT_INSTR_OFFSETS
	.align		4
        /*0084*/ 	.byte	0x04, 0x1c
        /*0086*/ 	.short	(.L_1897 - .L_1896)


	//   ....[0]....
.L_1896:
        /*0088*/ 	.word	0x00000060


	//   ....[1]....
        /*008c*/ 	.word	0x000016f0


	//   ....[2]....
        /*0090*/ 	.word	0x00001720


	//   ....[3]....
        /*0094*/ 	.word	0x000017c0


	//----- nvinfo : EIATTR_MAX_THREADS
	.align		4
.L_1897:
        /*0098*/ 	.byte	0x04, 0x05
        /*009a*/ 	.short	(.L_1899 - .L_1898)
.L_1898:
        /*009c*/ 	.word	0x00000400
        /*00a0*/ 	.word	0x00000001
        /*00a4*/ 	.word	0x00000001


	//----- nvinfo : EIATTR_CRS_STACK_SIZE
	.align		4
.L_1899:
        /*00a8*/ 	.byte	0x04, 0x1e
        /*00aa*/ 	.short	(.L_1901 - .L_1900)
.L_1900:
        /*00ac*/ 	.word	0x00000000


	//----- nvinfo : EIATTR_CBANK_PARAM_SIZE
	.align		4
.L_1901:
        /*00b0*/ 	.byte	0x03, 0x19
        /*00b2*/ 	.short	0x0128


	//----- nvinfo : EIATTR_PARAM_CBANK
	.align		4
        /*00b4*/ 	.byte	0x04, 0x0a
        /*00b6*/ 	.short	(.L_1903 - .L_1902)
	.align		4
.L_1902:
        /*00b8*/ 	.word	index@(.nv.constant0._ZN10layer_norm22ln_bwd_finalize_kernelINS_22Kernel_traits_finalizeILj1536Ef6__halfS2_S2_fjLb0ELj1024ELj4ENS_18Kernel_traits_baseILj1536EfS2_S2_S2_fjLj1024EEEEELb0ELb0EEEvNS_9BwdParamsE)
        /*00bc*/ 	.short	0x0380
        /*00be*/ 	.short	0x0128


	//----- nvinfo : EIATTR_SW_WAR
	.align		4
.L_1903:
        /*00c0*/ 	.byte	0x04, 0x36
        /*00c2*/ 	.short	(.L_1905 - .L_1904)
.L_1904:
        /*00c4*/ 	.word	0x00000008
.L_1905:


//--------------------- .nv.info._ZN10layer_norm40ln_parallel_residual_bwd_finalize_kernelINS_22Kernel_traits_finalizeILj1536Ef6__halfS2_S2_fjLb0ELj1024ELj4ENS_18Kernel_traits_baseILj1536EfS2_S2_S2_fjLj1024EEEEELb0EEEvNS_9BwdParamsE --------------------------
	.section	.nv.info._ZN10layer_norm40ln_parallel_residual_bwd_finalize_kernelINS_22Kernel_traits_finalizeILj1536Ef6__halfS2_S2_fjLb0ELj1024ELj4ENS_18Kernel_traits_baseILj1536EfS2_S2_S2_fjLj1024EEEEELb0EEEvNS_9BwdParamsE,"",@"SHT_CUDA_INFO"
	.sectionflags	@""
	.align	4


	//----- nvinfo : EIATTR_CUDA_API_VERSION
	.align		4
        /*0000*/ 	.byte	0x04, 0x37
        /*0002*/ 	.short	(.L_1907 - .L_1906)
.L_1906:
        /*0004*/ 	.word	0x00000082


	//----- nvinfo : EIATTR_KPARAM_INFO
	.align		4
.L_1907:
        /*0008*/ 	.byte	0x04, 0x17
        /*000a*/ 	.short	(.L_1909 - .L_1908)
.L_1908:
        /*000c*/ 	.word	0x00000000
        /*0010*/ 	.short	0x0000
        /*0012*/ 	.short	0x0000
        /*0014*/ 	.byte	0x00, 0xf0, 0xa1, 0x04


	//----- nvinfo : EIATTR_SPARSE_MMA_MASK
	.align		4
.L_1909:
        /*0018*/ 	.byte	0x03, 0x50
        /*001a*/ 	.short	0x0000


	//----- nvinfo : EIATTR_MAXREG_COUNT
	.align		4
        /*001c*/ 	.byte	0x03, 0x1b
        /*001e*/ 	.short	0x0040


	//----- nvinfo : EIATTR_NUM_BARRIERS
	.align		4
        /*0020*/ 	.byte	0x02, 0x4c
        /*0022*/ 	.byte	0x01
	.zero		1


	//----- nvinfo : EIATTR_MERCURY_ISA_VERSION
	.align		4
        /*0024*/ 	.byte	0x03, 0x5f
        /*0026*/ 	.short	0x0101


	//----- nvinfo : EIATTR_COOP_GROUP_MASK_REGIDS
	.align		4
        /*0028*/ 	.byte	0x04, 0x29
        /*002a*/ 	.short	(.L_1911 - .L_1910)


	//   ....[0]....
.L_1910:
        /*002c*/ 	.word	0xffffffff


	//   ....[1]....
        /*0030*/ 	.word	0xffffffff


	//   ....[2]....
        /*0034*/ 	.word	0xffffffff


	//   ....[3]....
        /*0038*/ 	.word	0xffffffff


	//   ....[4]....
        /*003c*/ 	.word	0xffffffff


	//   ....[5]....
        /*0040*/ 	.word	0xffffffff


	//   ....[6]....
        /*0044*/ 	.word	0xffffffff


	//   ....[7]....
        /*0048*/ 	.word	0xffffffff


	//   ....[8]....
        /*004c*/ 	.word	0xffffffff


	//   ....[9]....
        /*0050*/ 	.word	0xffffffff


	//   ....[10]....
        /*0054*/ 	.word	0xffffffff


	//   ....[11]....
        /*0058*/ 	.word	0xffffffff


	//   ....[12]....
        /*005c*/ 	.word	0xffffffff


	//   ....[13]....
        /*0060*/ 	.word	0xffffffff


	//   ....[14]....
        /*0064*/ 	.word	0xffffffff


	//   ....[15]....
        /*0068*/ 	.word	0xffffffff


	//   ....[16]....
        /*006c*/ 	.word	0xffffffff


	//   ....[17]....
        /*0070*/ 	.word	0xffffffff


	//   ....[18]....
        /*0074*/ 	.word	0xffffffff


	//   ....[19]....
        /*0078*/ 	.word	0xffffffff


	//----- nvinfo : EIATTR_COOP_GROUP_INSTR_OFFSETS
	.align		4
.L_1911:
        /*007c*/ 	.byte	0x04, 0x28
        /*007e*/ 	.short	(.L_1913 - .L_1912)


	//   ....[0]....
.L_1912:
        /*0080*/ 	.word	0x000013a0


	//   ....[1]....
        /*0084*/ 	.word	0x000013b0


	//   ....[2]....
        /*0088*/ 	.word	0x000013c0


	//   ....[3]....
        /*008c*/ 	.word	0x000013d0


	//   ....[4]....
        /*0090*/ 	.word	0x00001410


	//   ....[5]....
        /*0094*/ 	.word	0x00001430


	//   ....[6]....
        /*0098*/ 	.word	0x00001440


	//   ....[7]....
        /*009c*/ 	.word	0x00001450


	//   ....[8]....
        /*00a0*/ 	.word	0x00001480


	//   ....[9]....
        /*00a4*/ 	.word	0x000014b0


	//   ....[10]....
        /*00a8*/ 	.word	0x000014e0


	//   ....[11]....
        /*00ac*/ 	.word	0x000014f0


	//   ....[12]....
        /*00b0*/ 	.word	0x00001520


	//   ....[13]....
        /*00b4*/ 	.word	0x00001540


	//   ....[14]....
        /*00b8*/ 	.word	0x00001560


	//   ....[15]....
        /*00bc*/ 	.word	0x00001570


	//   ....[16]....
        /*00c0*/ 	.word	0x000015b0


	//   ....[17]....
        /*00c4*/ 	.word	0x000015e0


	//   ....[18]....
        /*00c8*/ 	.word	0x00001600


	//   ....[19]....
        /*00cc*/ 	.word	0x00001610


	//----- nvinfo : EIATTR_VRC_CTA_INIT_COUNT
	.align		4
.L_1913:
        /*00d0*/ 	.byte	0x02, 0x4a
	.zero		1
	.zero		1


	//----- nvinfo : EIATTR_EXIT_INSTR_OFFSETS
	.align		4
        /*00d4*/ 	.byte	0x04, 0x1c
        /*00d6*/ 	.short	(.L_1915 - .L_1914)


	//   ....[0]....
.L_1914:
        /*00d8*/ 	.word	0x00000060


	//   ....[1]....
        /*00dc*/ 	.word	0x000016c0


	//   ....[2]....
        /*00e0*/ 	.word	0x000016f0


	//   ....[3]....
        /*00e4*/ 	.word	0x00001810


	//----- nvinfo : EIATTR_MAX_THREADS
	.align		4
.L_1915:
        /*00e8*/ 	.byte	0x04, 0x05
        /*00ea*/ 	.short	(.L_1917 - .L_1916)
.L_1916:
        /*00ec*/ 	.word	0x00000400
        /*00f0*/ 	.word	0x00000001
        /*00f4*/ 	.word	0x00000001


	//----- nvinfo : EIATTR_CRS_STACK_SIZE
	.align		4
.L_1917:
        /*00f8*/ 	.byte	0x04, 0x1e
        /*00fa*/ 	.short	(.L_1919 - .L_1918)
.L_1918:
        /*00fc*/ 	.word	0x00000000


	//----- nvinfo : EIATTR_CBANK_PARAM_SIZE
	.align		4
.L_1919:
        /*0100*/ 	.byte	0x03, 0x19
        /*0102*/ 	.short	0x0128


	//----- nvinfo : EIATTR_PARAM_CBANK
	.align		4
        /*0104*/ 	.byte	0x04, 0x0a
        /*0106*/ 	.short	(.L_1921 - .L_1920)
	.align		4
.L_1920:
        /*0108*/ 	.word	index@(.nv.constant0._ZN10layer_norm40ln_parallel_residual_bwd_finalize_kernelINS_22Kernel_traits_finalizeILj1536Ef6__halfS2_S2_fjLb0ELj1024ELj4ENS_18Kernel_traits_baseILj1536EfS2_S2_S2_fjLj1024EEEEELb0EEEvNS_9BwdParamsE)
        /*010c*/ 	.short	0x0380
        /*010e*/ 	.short	0x0128


	//----- nvinfo : EIATTR_SW_WAR
	.align		4
.L_1921:
        /*0110*/ 	.byte	0x04, 0x36
        /*0112*/ 	.short	(.L_1923 - .L_1922)
.L_1922:
        /*0114*/ 	.word	0x00000008
.L_1923:


//--------------------- .nv.info._ZN10layer_norm31ln_parallel_residual_bwd_kernelINS_13Kernel_traitsIf6__halfS2_S2_fjLj1536ELj1ELj1ELj4ELj8ENS_18Kernel_traits_baseILj1536EfS2_S2_S2_fjLj128EEEEELb1ELb1ELb0EEEvNS_9BwdParamsE --------------------------
	.section	.nv.info._ZN10layer_norm31ln_parallel_residual_bwd_kernelINS_13Kernel_traitsIf6__halfS2_S2_fjLj1536ELj1ELj1ELj4ELj8ENS_18Kernel_traits_baseILj1536EfS2_S2_S2_fjLj128EEEEELb1ELb1ELb0EEEvNS_9BwdParamsE,"",@"SHT_CUDA_INFO"
	.sectionflags	@""
	.align	4


	//----- nvinfo : EIATTR_CUDA_API_VERSION
	.align		4
        /*0000*/ 	.byte	0x04, 0x37
        /*0002*/ 	.short	(.L_1925 - .L_1924)
.L_1924:
        /*0004*/ 	.word	0x00000082


	//----- nvinfo : EIATTR_KPARAM_INFO
	.align		4
.L_1925:
        /*0008*/ 	.byte	0x04, 0x17
        /*000a*/ 	.short	(.L_1927 - .L_1926)
.L_1926:
        /*000c*/ 	.word	0x00000000
        /*0010*/ 	.short	0x0000
        /*0012*/ 	.short	0x0000
        /*0014*/ 	.byte	0x00, 0xf0, 0xa1, 0x04


	//----- nvinfo : EIATTR_SPARSE_MMA_MASK
	.align		4
.L_1927:
        /*0018*/ 	.byte	0x03, 0x50
        /*001a*/ 	.short	0x0000


	//----- nvinfo : EIATTR_MAXREG_COUNT
	.align		4
        /*001c*/ 	.byte	0x03, 0x1b
        /*001e*/ 	.short	0x00ff


	//----- nvinfo : EIATTR_NUM_BARRIERS
	.align		4
        /*0020*/ 	.byte	0x02, 0x4c
        /*0022*/ 	.byte	0x01
	.zero		1


	//----- nvinfo : EIATTR_MERCURY_ISA_VERSION
	.align		4
        /*0024*/ 	.byte	0x03, 0x5f
        /*0026*/ 	.short	0x0101


	//----- nvinfo : EIATTR_COOP_GROUP_MASK_REGIDS
	.align		4
        /*0028*/ 	.byte	0x04, 0x29
        /*002a*/ 	.short	(.L_1929 - .L_1928)


	//   ....[0]....
.L_1928:
        /*002c*/ 	.word	0xffffffff


	//   ....[1]....
        /*0030*/ 	.word	0xffffffff


	//   ....[2]....
        /*0034*/ 	.word	0xffffffff


	//   ....[3]....
        /*0038*/ 	.word	0xffffffff


	//   ....[4]....
        /*003c*/ 	.word	0xffffffff


	//   ....[5]....
        /*0040*/ 	.word	0xffffffff


	//   ....[6]....
        /*0044*/ 	.word	0xffffffff


	//   ....[7]....
        /*0048*/ 	.word	0xffffffff


	//   ....[8]....
        /*004c*/ 	.word	0xffffffff


	//   ....[9]....
        /*0050*/ 	.word	0xffffffff


	//----- nvinfo : EIATTR_COOP_GROUP_INSTR_OFFSETS
	.align		4
.L_1929:
        /*0054*/ 	.byte	0x04, 0x28
        /*0056*/ 	.short	(.L_1931 - .L_1930)


	//   ....[0]....
.L_1930:
        /*0058*/ 	.word	0x000011d0


	//   ....[1]....
        /*005c*/ 	.word	0x00001200


	//   ....[2]....
        /*0060*/ 	.word	0x00001230


	//   ....[3]....
        /*0064*/ 	.word	0x00001240


	//   ....[4]....
        /*0068*/ 	.word	0x00001270


	//   ....[5]....
        /*006c*/ 	.word	0x00001280


	//   ....[6]....
        /*0070*/ 	.word	0x000012b0


	//   ....[7]....
        /*0074*/ 	.word	0x000012c0


	//   ....[8]....
        /*0078*/ 	.word	0x000012f0


	//   ....[9]....
        /*007c*/ 	.word	0x00001300


	//----- nvinfo : EIATTR_VRC_CTA_INIT_COUNT
	.align		4
.L_1931:
        /*0080*/ 	.byte	0x02, 0x4a
	.zero		1
	.zero		1


	//----- nvinfo : EIATTR_EXIT_INSTR_OFFSETS
	.align		4
        /*0084*/ 	.byte	0x04, 0x1c
        /*0086*/ 	.short	(.L_1933 - .L_1932)


	//   ....[0]....
.L_1932:
        /*0088*/ 	.word	0x00006030


	//   ....[1]....
        /*008c*/ 	.word	0x000060b0


	//----- nvinfo : EIATTR_MAX_THREADS
	.align		4
.L_1933:
        /*0090*/ 	.byte	0x04, 0x05
        /*0092*/ 	.short	(.L_1935 - .L_1934)
.L_1934:
        /*0094*/ 	.word	0x00000080
        /*0098*/ 	.word	0x00000001
        /*009c*/ 	.word	0x00000001


	//----- nvinfo : EIATTR_CRS_STACK_SIZE
	.align		4
.L_1935:
        /*00a0*/ 	.byte	0x04, 0x1e
        /*00a2*/ 	.short	(.L_1937 - .L_1936)
.L_1936:
        /*00a4*/ 	.word	0x00000000


	//----- nvinfo : EIATTR_CBANK_PARAM_SIZE
	.align		4
.L_1937:
        /*00a8*/ 	.byte	0x03, 0x19
        /*00aa*/ 	.short	0x0128


	//----- nvinfo : EIATTR_PARAM_CBANK
	.align		4
        /*00ac*/ 	.byte	0x04, 0x0a
        /*00ae*/ 	.short	(.L_1939 - .L_1938)
	.align		4
.L_1938:
        /*00b0*/ 	.word	index@(.nv.constant0._ZN10layer_norm31ln_parallel_residual_bwd_kernelINS_13Kernel_traitsIf6__halfS2_S2_fjLj1536ELj1ELj1ELj4ELj8ENS_18Kernel_traits_baseILj1536EfS2_S2_S2_fjLj128EEEEELb1ELb1ELb0EEEvNS_9BwdParamsE)
        /*00b4*/ 	.short	0x0380
        /*00b6*/ 	.short	0x0128


	//----- nvinfo : EIATTR_SW_WAR
	.align		4
.L_1939:
        /*00b8*/ 	.byte	0x04, 0x36
        /*00ba*/ 	.short	(.L_1941 - .L_1940)
.L_1940:
        /*00bc*/ 	.word	0x00000008
.L_1941:


//--------------------- .nv.info._ZN10layer_norm22ln_bwd_finalize_kernelINS_22Kernel_traits_finalizeILj1536Ef6__halfS2_S2_fjLb0ELj1024ELj4ENS_18Kernel_traits_baseILj1536EfS2_S2_S2_fjLj1024EEEEELb0ELb1EEEvNS_9BwdParamsE --------------------------
	.section	.nv.info._ZN10layer_norm22ln_bwd_finalize_kernelINS_22Kernel_traits_finalizeILj1536Ef6__halfS2_S2_fjLb0ELj1024ELj4ENS_18Kernel_traits_baseILj1536EfS2_S2_S2_fjLj1024EEEEELb0ELb1EEEvNS_9BwdParamsE,"",@"SHT_CUDA_INFO"
	.sectionflags	@""
	.align	4


	//----- nvinfo : EIATTR_CUDA_API_VERSION
	.align		4
        /*0000*/ 	.byte	0x04, 0x37
        /*0002*/ 	.short	(.L_1943 - .L_1942)
.L_1942:
        /*0004*/ 	.word	0x00000082


	//----- nvinfo : EIATTR_KPARAM_INFO
	.align		4
.L_1943:
        /*0008*/ 	.byte	0x04, 0x17
        /*000a*/ 	.short	(.L_1945 - .L_1944)
.L_1944:
        /*000c*/ 	.word	0x00000000
        /*0010*/ 	.short	0x0000
        /*0012*/ 	.short	0x0000
        /*0014*/ 	.byte	0x00, 0xf0, 0xa1, 0x04


	//----- nvinfo : EIATTR_SPARSE_MMA_MASK
	.align		4
.L_1945:
        /*0018*/ 	.byte	0x03, 0x50
        /*001a*/ 	.short	0x0000


	//----- nvinfo : EIATTR_MAXREG_COUNT
	.align		4
        /*001c*/ 	.byte	0x03, 0x1b
        /*001e*/ 	.short	0x0040


	//----- nvinfo : EIATTR_NUM_BARRIERS
	.align		4
        /*0020*/ 	.byte	0x02, 0x4c
        /*0022*/ 	.byte	0x01
	.zero		1


	//----- nvinfo : EIATTR_MERCURY_ISA_VERSION
	.align		4
        /*0024*/ 	.byte	0x03, 0x5f
        /*0026*/ 	.short	0x0101


	//----- nvinfo : EIATTR_COOP_GROUP_MASK_REGIDS
	.align		4
        /*0028*/ 	.byte	0x04, 0x29
        /*002a*/ 	.short	(.L_1947 - .L_1946)


	//   ....[0]....
.L_1946:
        /*002c*/ 	.word	0xffffffff


	//   ....[1]....
        /*0030*/ 	.word	0xffffffff


	//   ....[2]....
        /*0034*/ 	.word	0xffffffff


	//   ....[3]....
        /*0038*/ 	.word	0xffffffff


	//   ....[4]....
        /*003c*/ 	.word	0xffffffff


	//   ....[5]....
        /*0040*/ 	.word	0xffffffff


	//   ....[6]....
        /*0044*/ 	.word	0xffffffff


	//   ....[7]....
        /*0048*/ 	.word	0xffffffff


	//   ....[8]....
        /*004c*/ 	.word	0xffffffff


	//   ....[9]....
        /*0050*/ 	.word	0xffffffff


	//----- nvinfo : EIATTR_COOP_GROUP_INSTR_OFFSETS
	.align		4
.L_1947:
        /*0054*/ 	.byte	0x04, 0x28
        /*0056*/ 	.short	(.L_1949 - .L_1948)


	//   ....[0]....
.L_1948:
        /*0058*/ 	.word	0x00001560


	//   ....[1]....
        /*005c*/ 	.word	0x00001570


	//   ....[2]....
        /*0060*/ 	.word	0x000015a0


	//   ....[3]....
        /*0064*/ 	.word	0x000015b0


	//   ....[4]....
        /*0068*/ 	.word	0x000015e0


	//   ....[5]....
        /*006c*/ 	.word	0x000015f0


	//   ....[6]....
        /*0070*/ 	.word	0x00001620


	//   ....[7]....
        /*0074*/ 	.word	0x00001640


	//   ....[8]....
        /*0078*/ 	.word	0x00001670


	//   ....[9]....
        /*007c*/ 	.word	0x00001680


	//----- nvinfo : EIATTR_VRC_CTA_INIT_COUNT
	.align		4
.L_1949:
        /*0080*/ 	.byte	0x02, 0x4a
	.zero		1
	.zero		1


	//----- nvinfo : EIATTR_EXIT_INSTR_OFFSETS
	.align		4
        /*0084*/ 	.byte	0x04, 0x1c
        /*0086*/ 	.short	(.L_1951 - .L_1950)


	//   ....[0]....
.L_1950:
        /*0088*/ 	.word	0x00000060


	//   ....[1]....
        /*008c*/ 	.word	0x000016e0


	//   ....[2]....
        /*0090*/ 	.word	0x000017b0


	//----- nvinfo : EIATTR_MAX_THREADS
	.align		4
.L_1951:
        /*0094*/ 	.byte	0x04, 0x05
        /*0096*/ 	.short	(.L_1953 - .L_1952)
.L_1952:
        /*0098*/ 	.word	0x00000400
        /*009c*/ 	.word	0x00000001
        /*00a0*/ 	.word	0x00000001


	//----- nvinfo : EIATTR_CRS_STACK_SIZE
	.align		4
.L_1953:
        /*00a4*/ 	.byte	0x04, 0x1e
        /*00a6*/ 	.short	(.L_1955 - .L_1954)
.L_1954:
        /*00a8*/ 	.word	0x00000000


	//----- nvinfo : EIATTR_CBANK_PARAM_SIZE
	.align		4
.L_1955:
        /*00ac*/ 	.byte	0x03, 0x19
        /*00ae*/ 	.short	0x0128


	//----- nvinfo : EIATTR_PARAM_CBANK
	.align		4
        /*00b0*/ 	.byte	0x04, 0x0a
        /*00b2*/ 	.short	(.L_1957 - .L_1956)
	.align		4
.L_1956:
        /*00b4*/ 	.word	index@(.nv.constant0._ZN10layer_norm22ln_bwd_finalize_kernelINS_22Kernel_traits_finalizeILj1536Ef6__halfS2_S2_fjLb0ELj1024ELj4ENS_18Kernel_traits_baseILj1536EfS2_S2_S2_fjLj1024EEEEELb0ELb1EEEvNS_9BwdParamsE)
        /*00b8*/ 	.short	0x0380
        /*00ba*/ 	.short	0x0128


	//----- nvinfo : EIATTR_SW_WAR
	.align		4
.L_1957:
        /*00bc*/ 	.byte	0x04, 0x36
        /*00be*/ 	.short	(.L_1959 - .L_1958)
.L_1958:
        /*00c0*/ 	.word	0x00000008
.L_1959:


//--------------------- .nv.info._ZN10layer_norm40ln_parallel_residual_bwd_finalize_kernelINS_22Kernel_traits_finalizeILj1536Ef6__halfS2_S2_fjLb0ELj1024ELj4ENS_18Kernel_traits_baseILj1536EfS2_S2_S2_fjLj1024EEEEELb1EEEvNS_9BwdParamsE --------------------------
	.section	.nv.info._ZN10layer_norm40ln_parallel_residual_bwd_finalize_kernelINS_22Kernel_traits_finalizeILj1536Ef6__halfS2_S2_fjLb0ELj1024ELj4ENS_18Kernel_traits_baseILj1536EfS2_S2_S2_fjLj1024EEEEELb1EEEvNS_9BwdParamsE,"",@"SHT_CUDA_INFO"
	.sectionflags	@""
	.align	4


	//----- nvinfo : EIATTR_CUDA_API_VERSION
	.align		4
        /*0000*/ 	.byte	0x04, 0x37
        /*0002*/ 	.short	(.L_1961 - .L_1960)
.L_1960:
        /*0004*/ 	.word	0x00000082


	//----- nvinfo : EIATTR_KPARAM_INFO
	.align		4
.L_1961:
        /*0008*/ 	.byte	0x04, 0x17
        /*000a*/ 	.short	(.L_1963 - .L_1962)
.L_1962:
        /*000c*/ 	.word	0x00000000
        /*0010*/ 	.short	0x0000
        /*0012*/ 	.short	0x0000
        /*0014*/ 	.byte	0x00, 0xf0, 0xa1, 0x04


	//----- nvinfo : EIATTR_SPARSE_MMA_MASK
	.align		4
.L_1963:
        /*0018*/ 	.byte	0x03, 0x50
        /*001a*/ 	.short	0x0000


	//----- nvinfo : EIATTR_MAXREG_COUNT
	.align		4
        /*001c*/ 	.byte	0x03, 0x1b
        /*001e*/ 	.short	0x0040


	//----- nvinfo : EIATTR_NUM_BARRIERS
	.align		4
        /*0020*/ 	.byte	0x02, 0x4c
        /*0022*/ 	.byte	0x01
	.zero		1


	//----- nvinfo : EIATTR_MERCURY_ISA_VERSION
	.align		4
        /*0024*/ 	.byte	0x03, 0x5f
        /*0026*/ 	.short	0x0101


	//----- nvinfo : EIATTR_COOP_GROUP_MASK_REGIDS
	.align		4
        /*0028*/ 	.byte	0x04, 0x29
        /*002a*/ 	.short	(.L_1965 - .L_1964)


	//   ....[0]....
.L_1964:
        /*002c*/ 	.word	0xffffffff


	//   ....[1]....
        /*0030*/ 	.word	0xffffffff


	//   ....[2]....
        /*0034*/ 	.word	0xffffffff


	//   ....[3]....
        /*0038*/ 	.word	0xffffffff


	//   ....[4]....
        /*003c*/ 	.word	0xffffffff


	//   ....[5]....
        /*0040*/ 	.word	0xffffffff


	//   ....[6]....
        /*0044*/ 	.word	0xffffffff


	//   ....[7]....
        /*0048*/ 	.word	0xffffffff


	//   ....[8]....
        /*004c*/ 	.word	0xffffffff


	//   ....[9]....
        /*0050*/ 	.word	0xffffffff


	//   ....[10]....
        /*0054*/ 	.word	0xffffffff


	//   ....[11]....
        /*0058*/ 	.word	0xffffffff


	//   ....[12]....
        /*005c*/ 	.word	0xffffffff


	//   ....[13]....
        /*0060*/ 	.word	0xffffffff


	//   ....[14]....
        /*0064*/ 	.word	0xffffffff


	//   ....[15]....
        /*0068*/ 	.word	0xffffffff


	//   ....[16]....
        /*006c*/ 	.word	0xffffffff


	//   ....[17]....
        /*0070*/ 	.word	0xffffffff


	//   ....[18]....
        /*0074*/ 	.word	0xffffffff


	//   ....[19]....
        /*0078*/ 	.word	0xffffffff


	//----- nvinfo : EIATTR_COOP_GROUP_INSTR_OFFSETS
	.align		4
.L_1965:
        /*007c*/ 	.byte	0x04, 0x28
        /*007e*/ 	.short	(.L_1967 - .L_1966)


	//   ....[0]....
.L_1966:
        /*0080*/ 	.word	0x000013e0


	//   ....[1]....
        /*0084*/ 	.word	0x000013f0


	//   ....[2]....
        /*0088*/ 	.word	0x00001400


	//   ....[3]....
        /*008c*/ 	.word	0x00001410


	//   ....[4]....
        /*0090*/ 	.word	0x00001450


	//   ....[5]....
        /*0094*/ 	.word	0x00001470


	//   ....[6]....
        /*0098*/ 	.word	0x00001480


	//   ....[7]....
        /*009c*/ 	.word	0x00001490


	//   ....[8]....
        /*00a0*/ 	.word	0x000014d0


	//   ....[9]....
        /*00a4*/ 	.word	0x000014f0


	//   ....[10]....
        /*00a8*/ 	.word	0x00001500


	//   ....[11]....
        /*00ac*/ 	.word	0x00001510


	//   ....[12]....
        /*00b0*/ 	.word	0x00001540


	//   ....[13]....
        /*00b4*/ 	.word	0x00001560


	//   ....[14]....
        /*00b8*/ 	.word	0x00001580


	//   ....[15]....
        /*00bc*/ 	.word	0x00001590


	//   ....[16]....
        /*00c0*/ 	.word	0x000015c0


	//   ....[17]....
        /*00c4*/ 	.word	0x000015e0


	//   ....[18]....
        /*00c8*/ 	.word	0x00001600


	//   ....[19]....
        /*00cc*/ 	.word	0x00001610


	//----- nvinfo : EIATTR_VRC_CTA_INIT_COUNT
	.align		4
.L_1967:
        /*00d0*/ 	.byte	0x02, 0x4a
	.zero		1
	.zero		1


	//----- nvinfo : EIATTR_EXIT_INSTR_OFFSETS
	.align		4
        /*00d4*/ 	.byte	0x04, 0x1c
        /*00d6*/ 	.short	(.L_1969 - .L_1968)


	//   ....[0]....
.L_1968:
        /*00d8*/ 	.word	0x00000060


	//   ....[1]....
        /*00dc*/ 	.word	0x000016b0


	//   ....[2]....
        /*00e0*/ 	.word	0x00001800


	//----- nvinfo : EIATTR_MAX_THREADS
	.align		4
.L_1969:
        /*00e4*/ 	.byte	0x04, 0x05
        /*00e6*/ 	.short	(.L_1971 - .L_1970)
.L_1970:
        /*00e8*/ 	.word	0x00000400
        /*00ec*/ 	.word	0x00000001
        /*00f0*/ 	.word	0x00000001


	//----- nvinfo : EIATTR_CRS_STACK_SIZE
	.align		4
.L_1971:
        /*00f4*/ 	.byte	0x04, 0x1e
        /*00f6*/ 	.short	(.L_1973 - .L_1972)
.L_1972:
        /*00f8*/ 	.word	0x00000000


	//----- nvinfo : EIATTR_CBANK_PARAM_SIZE
	.align		4
.L_1973:
        /*00fc*/ 	.byte	0x03, 0x19
        /*00fe*/ 	.short	0x0128


	//----- nvinfo : EIATTR_PARAM_CBANK
	.align		4
        /*0100*/ 	.byte	0x04, 0x0a
        /*0102*/ 	.short	(.L_1975 - .L_1974)
	.align		4
.L_1974:
        /*0104*/ 	.word	index@(.nv.constant0._ZN10layer_norm40ln_parallel_residual_bwd_finalize_kernelINS_22Kernel_traits_finalizeILj1536Ef6__halfS2_S2_fjLb0ELj1024ELj4ENS_18Kernel_traits_baseILj1536EfS2_S2_S2_fjLj1024EEEEELb1EEEvNS_9BwdParamsE)
        /*0108*/ 	.short	0x0380
        /*010a*/ 	.short	0x0128


	//----- nvinfo : EIATTR_SW_WAR
	.align		4
.L_1975:
        /*010c*/ 	.byte	0x04, 0x36
        /*010e*/ 	.short	(.L_1977 - .L_1976)
.L_1976:
        /*0110*/ 	.word	0x00000008
.L_1977:


//--------------------- .nv.info._ZN10layer_norm31ln_parallel_residual_bwd_kernelINS_13Kernel_traitsIf6__halfS2_S2_fjLj1536ELj1ELj1ELj4ELj8ENS_18Kernel_traits_baseILj1536EfS2_S2_S2_fjLj128EEEEELb1ELb1ELb1EEEvNS_9BwdParamsE --------------------------
	.section	.nv.info._ZN10layer_norm31ln_parallel_residual_bwd_kernelINS_13Kernel_traitsIf6__halfS2_S2_fjLj1536ELj1ELj1ELj4ELj8ENS_18Kernel_traits_baseILj1536EfS2_S2_S2_fjLj128EEEEELb1ELb1ELb1EEEvNS_9BwdParamsE,"",@"SHT_CUDA_INFO"
	.sectionflags	@""
	.align	4


	//----- nvinfo : EIATTR_CUDA_API_VERSION
	.align		4
        /*0000*/ 	.byte	0x04, 0x37
        /*0002*/ 	.short	(.L_1979 - .L_1978)
.L_1978:
        /*0004*/ 	.word	0x00000082


	//----- nvinfo : EIATTR_KPARAM_INFO
	.align		4
.L_1979:
        /*0008*/ 	.byte	0x04, 0x17
        /*000a*/ 	.short	(.L_1981 - .L_1980)
.L_1980:
        /*000c*/ 	.word	0x00000000
        /*0010*/ 	.short	0x0000
        /*0012*/ 	.short	0x0000
        /*0014*/ 	.byte	0x00, 0xf0, 0xa1, 0x04


	//----- nvinfo : EIATTR_SPARSE_MMA_MASK
	.align		4
.L_1981:
        /*0018*/ 	.byte	0x03, 0x50
        /*001a*/ 	.short	0x0000


	//----- nvinfo : EIATTR_MAXREG_COUNT
	.align		4
        /*001c*/ 	.byte	0x03, 0x1b
        /*001e*/ 	.short	0x00ff


	//----- nvinfo : EIATTR_NUM_BARRIERS
	.align		4
        /*0020*/ 	.byte	0x02, 0x4c
        /*0022*/ 	.byte	0x01
	.zero		1


	//----- nvinfo : EIATTR_MERCURY_ISA_VERSION
	.align		4
        /*0024*/ 	.byte	0x03, 0x5f
        /*0026*/ 	.short	0x0101


	//----- nvinfo : EIATTR_COOP_GROUP_MASK_REGIDS
	.align		4
        /*0028*/ 	.byte	0x04, 0x29
        /*002a*/ 	.short	(.L_1983 - .L_1982)


	//   ....[0]....
.L_1982:
        /*002c*/ 	.word	0xffffffff


	//   ....[1]....
        /*0030*/ 	.word	0xffffffff


	//   ....[2]....
        /*0034*/ 	.word	0xffffffff


	//   ....[3]....
        /*0038*/ 	.word	0xffffffff


	//   ....[4]....
        /*003c*/ 	.word	0xffffffff


	//   ....[5]....
        /*0040*/ 	.word	0xffffffff


	//   ....[6]....
        /*0044*/ 	.word	0xffffffff


	//   ....[7]....
        /*0048*/ 	.word	0xffffffff


	//   ....[8]....
        /*004c*/ 	.word	0xffffffff


	//   ....[9]....
        /*0050*/ 	.word	0xffffffff


	//----- nvinfo : EIATTR_COOP_GROUP_INSTR_OFFSETS
	.align		4
.L_1983:
        /*0054*/ 	.byte	0x04, 0x28
        /*0056*/ 	.short	(.L_1985 - .L_1984)


	//   ....[0]....
.L_1984:
        /*0058*/ 	.word	0x00000c80


	//   ....[1]....
        /*005c*/ 	.word	0x00000d50


	//   ....[2]....
        /*0060*/ 	.word	0x00000d60


	//   ....[3]....
        /*0064*/ 	.word	0x00000d90


	//   ....[4]....
        /*0068*/ 	.word	0x00000da0


	//   ....[5]....
        /*006c*/ 	.word	0x00000dd0


	//   ....[6]....
        /*0070*/ 	.word	0x00000e00


	//   ....[7]....
        /*0074*/ 	.word	0x00000e20


	//   ....[8]....
        /*0078*/ 	.word	0x00000e80


	//   ....[9]....
        /*007c*/ 	.word	0x00000ea0


	//----- nvinfo : EIATTR_VRC_CTA_INIT_COUNT
	.align		4
.L_1985:
        /*0080*/ 	.byte	0x02, 0x4a
	.zero		1
	.zero		1


	//----- nvinfo : EIATTR_EXIT_INSTR_OFFSETS
	.align		4
        /*0084*/ 	.byte	0x04, 0x1c
        /*0086*/ 	.short	(.L_1987 - .L_1986)


	//   ....[0]....
.L_1986:
        /*0088*/ 	.word	0x00005f10


	//----- nvinfo : EIATTR_MAX_THREADS
	.align		4
.L_1987:
        /*008c*/ 	.byte	0x04, 0x05
        /*008e*/ 	.short	(.L_1989 - .L_1988)
.L_1988:
        /*0090*/ 	.word	0x00000080
        /*0094*/ 	.word	0x00000001
        /*0098*/ 	.word	0x00000001


	//----- nvinfo : EIATTR_CBANK_PARAM_SIZE
	.align		4
.L_1989:
        /*009c*/ 	.byte	0x03, 0x19
        /*009e*/ 	.short	0x0128


	//----- nvinfo : EIATTR_PARAM_CBANK
	.align		4
        /*00a0*/ 	.byte	0x04, 0x0a
        /*00a2*/ 	.short	(.L_1991 - .L_1990)
	.align		4
.L_1990:
        /*00a4*/ 	.word	index@(.nv.constant0._ZN10layer_norm31ln_parallel_residual_bwd_kernelINS_13Kernel_traitsIf6__halfS2_S2_fjLj1536ELj1ELj1ELj4ELj8ENS_18Kernel_traits_baseILj1536EfS2_S2_S2_fjLj128EEEEELb1ELb1ELb1EEEvNS_9BwdParamsE)
        /*00a8*/ 	.short	0x0380
        /*00aa*/ 	.short	0x0128


	//----- nvinfo : EIATTR_SW_WAR
	.align		4
.L_1991:
        /*00ac*/ 	.byte	0x04, 0x36
        /*00ae*/ 	.short	(.L_1993 - .L_1992)
.L_1992:
        /*00b0*/ 	.word	0x00000008
.L_1993:


//--------------------- .nv.info._ZN10layer_norm31ln_parallel_residual_bwd_kernelINS_13Kernel_traitsI6__halfS2_fS2_fjLj1536ELj1ELj1ELj4ELj8ENS_18Kernel_traits_baseILj1536ES2_S2_fS2_fjLj128EEEEELb0ELb0ELb0EEEvNS_9BwdParamsE --------------------------
	.section	.nv.info._ZN10layer_norm31ln_parallel_residual_bwd_kernelINS_13Kernel_traitsI6__halfS2_fS2_fjLj1536ELj1ELj1ELj4ELj8ENS_18Kernel_traits_baseILj1536ES2_S2_fS2_fjLj128EEEEELb0ELb0ELb0EEEvNS_9BwdParamsE,"",@"SHT_CUDA_INFO"
	.sectionflags	@""
	.align	4


	//----- nvinfo : EIATTR_CUDA_API_VERSION
	.align		4
        /*0000*/ 	.byte	0x04, 0x37
        /*0002*/ 	.short	(.L_1995 - .L_1994)
.L_1994:
        /*0004*/ 	.word	0x00000082


	//----- nvinfo : EIATTR_KPARAM_INFO
	.align		4
.L_1995:
        /*0008*/ 	.byte	0x04, 0x17
        /*000a*/ 	.short	(.L_1997 - .L_1996)
.L_1996:
        /*000c*/ 	.word	0x00000000
        /*0010*/ 	.short	0x0000
        /*0012*/ 	.short	0x0000
        /*0014*/ 	.byte	0x00, 0xf0, 0xa1, 0x04


	//----- nvinfo : EIATTR_SPARSE_MMA_MASK
	.align		4
.L_1997:
        /*0018*/ 	.byte	0x03, 0x50
        /*001a*/ 	.short	0x0000


	//----- nvinfo : EIATTR_MAXREG_COUNT
	.align		4
        /*001c*/ 	.byte	0x03, 0x1b
        /*001e*/ 	.short	0x00ff


	//----- nvinfo : EIATTR_NUM_BARRIERS
	.align		4
        /*0020*/ 	.byte	0x02, 0x4c
        /*0022*/ 	.byte	0x01
	.zero		1


	//----- nvinfo : EIATTR_MERCURY_ISA_VERSION
	.align		4
        /*0024*/ 	.byte	0x03, 0x5f
        /*0026*/ 	.short	0x0101


	//----- nvinfo : EIATTR_COOP_GROUP_MASK_REGIDS
	.align		4
        /*0028*/ 	.byte	0x04, 0x29
        /*002a*/ 	.short	(.L_1999 - .L_1998)


	//   ....[0]....
.L_1998:
        /*002c*/ 	.word	0xffffffff


	//   ....[1]....
        /*0030*/ 	.word	0xffffffff


	//   ....[2]....
        /*0034*/ 	.word	0xffffffff


	//   ....[3]....
        /*0038*/ 	.word	0xffffffff


	//   ....[4]....
        /*003c*/ 	.word	0xffffffff


	//   ....[5]....
        /*0040*/ 	.word	0xffffffff


	//   ....[6]....
        /*0044*/ 	.word	0xffffffff


	//   ....[7]....
        /*0048*/ 	.word	0xffffffff


	//   ....[8]....
        /*004c*/ 	.word	0xffffffff


	//   ....[9]....
        /*0050*/ 	.word	0xffffffff


	//----- nvinfo : EIATTR_COOP_GROUP_INSTR_OFFSETS
	.align		4
.L_1999:
        /*0054*/ 	.byte	0x04, 0x28
        /*0056*/ 	.short	(.L_2001 - .L_2000)


	//   ....[0]....
.L_2000:
        /*0058*/ 	.word	0x00001900


	//   ....[1]....
        /*005c*/ 	.word	0x00001920


	//   ....[2]....
        /*0060*/ 	.word	0x00001960


	//   ....[3]....
        /*0064*/ 	.word	0x00001970


	//   ....[4]....
        /*0068*/ 	.word	0x000019b0


	//   ....[5]....
        /*006c*/ 	.word	0x000019c0


	//   ....[6]....
        /*0070*/ 	.word	0x000019f0


	//   ....[7]....
        /*0074*/ 	.word	0x00001a00


	//   ....[8]....
        /*0078*/ 	.word	0x00001a30


	//   ....[9]....
        /*007c*/ 	.word	0x00001a40


	//----- nvinfo : EIATTR_VRC_CTA_INIT_COUNT
	.align		4
.L_2001:
        /*0080*/ 	.byte	0x02, 0x4a
	.zero		1
	.zero		1


	//----- nvinfo : EIATTR_EXIT_INSTR_OFFSETS
	.align		4
        /*0084*/ 	.byte	0x04, 0x1c
        /*0086*/ 	.short	(.L_2003 - .L_2002)


	//   ....[0]....
.L_2002:
        /*0088*/ 	.word	0x00004570


	//   ....[1]....
        /*008c*/ 	.word	0x00004640


	//----- nvinfo : EIATTR_MAX_THREADS
	.align		4
.L_2003:
        /*0090*/ 	.byte	0x04, 0x05
        /*0092*/ 	.short	(.L_2005 - .L_2004)
.L_2004:
        /*0094*/ 	.word	0x00000080
        /*0098*/ 	.word	0x00000001
        /*009c*/ 	.word	0x00000001


	//----- nvinfo : EIATTR_CRS_STACK_SIZE
	.align		4
.L_2005:
        /*00a0*/ 	.byte	0x04, 0x1e
        /*00a2*/ 	.short	(.L_2007 - .L_2006)
.L_2006:
        /*00a4*/ 	.word	0x00000000


	//----- nvinfo : EIATTR_CBANK_PARAM_SIZE
	.align		4
.L_2007:
        /*00a8*/ 	.byte	0x03, 0x19
        /*00aa*/ 	.short	0x0128


	//----- nvinfo : EIATTR_PARAM_CBANK
	.align		4
        /*00ac*/ 	.byte	0x04, 0x0a
        /*00ae*/ 	.short	(.L_2009 - .L_2008)
	.align		4
.L_2008:
        /*00b0*/ 	.word	index@(.nv.constant0._ZN10layer_norm31ln_parallel_residual_bwd_kernelINS_13Kernel_traitsI6__halfS2_fS2_fjLj1536ELj1ELj1ELj4ELj8ENS_18Kernel_traits_baseILj1536ES2_S2_fS2_fjLj128EEEEELb0ELb0ELb0EEEvNS_9BwdParamsE)
        /*00b4*/ 	.short	0x0380
        /*00b6*/ 	.short	0x0128


	//----- nvinfo : EIATTR_SW_WAR
	.align		4
.L_2009:
        /*00b8*/ 	.byte	0x04, 0x36
        /*00ba*/ 	.short	(.L_2011 - .L_2010)
.L_2010:
        /*00bc*/ 	.word	0x00000008
.L_2011:


//--------------------- .nv.info._ZN10layer_norm31ln_parallel_residual_bwd_kernelINS_13Kernel_traitsI6__halfS2_fS2_fjLj1536ELj1ELj1ELj4ELj8ENS_18Kernel_traits_baseILj1536ES2_S2_fS2_fjLj128EEEEELb0ELb0ELb1EEEvNS_9BwdParamsE --------------------------
	.section	.nv.info._ZN10layer_norm31ln_parallel_residual_bwd_kernelINS_13Kernel_traitsI6__halfS2_fS2_fjLj1536ELj1ELj1ELj4ELj8ENS_18Kernel_traits_baseILj1536ES2_S2_fS2_fjLj128EEEEELb0ELb0ELb1EEEvNS_9BwdParamsE,"",@"SHT_CUDA_INFO"
	.sectionflags	@""
	.align	4


	//----- nvinfo : EIATTR_CUDA_API_VERSION
	.align		4
        /*0000*/ 	.byte	0x04, 0x37
        /*0002*/ 	.short	(.L_2013 - .L_2012)
.L_2012:
        /*0004*/ 	.word	0x00000082


	//----- nvinfo : EIATTR_KPARAM_INFO
	.align		4
.L_2013:
        /*0008*/ 	.byte	0x04, 0x17
        /*000a*/ 	.short	(.L_2015 - .L_2014)
.L_2014:
        /*000c*/ 	.word	0x00000000
        /*0010*/ 	.short	0x0000
        /*0012*/ 	.short	0x0000
        /*0014*/ 	.byte	0x00, 0xf0, 0xa1, 0x04


	//----- nvinfo : EIATTR_SPARSE_MMA_MASK
	.align		4
.L_2015:
        /*0018*/ 	.byte	0x03, 0x50
        /*001a*/ 	.short	0x0000


	//----- nvinfo : EIATTR_MAXREG_COUNT
	.align		4
        /*001c*/ 	.byte	0x03, 0x1b
        /*001e*/ 	.short	0x00ff


	//----- nvinfo : EIATTR_NUM_BARRIERS
	.align		4
        /*0020*/ 	.byte	0x02, 0x4c
        /*0022*/ 	.byte	0x01
	.zero		1


	//----- nvinfo : EIATTR_MERCURY_ISA_VERSION
	.align		4
        /*0024*/ 	.byte	0x03, 0x5f
        /*0026*/ 	.short	0x0101


	//----- nvinfo : EIATTR_COOP_GROUP_MASK_REGIDS
	.align		4
        /*0028*/ 	.byte	0x04, 0x29
        /*002a*/ 	.short	(.L_2017 - .L_2016)


	//   ....[0]....
.L_2016:
        /*002c*/ 	.word	0xffffffff


	//   ....[1]....
        /*0030*/ 	.word	0xffffffff


	//   ....[2]....
        /*0034*/ 	.word	0xffffffff


	//   ....[3]....
        /*0038*/ 	.word	0xffffffff


	//   ....[4]....
        /*003c*/ 	.word	0xffffffff


	//   ....[5]....
        /*0040*/ 	.word	0xffffffff


	//   ....[6]....
        /*0044*/ 	.word	0xffffffff


	//   ....[7]....
        /*0048*/ 	.word	0xffffffff


	//   ....[8]....
        /*004c*/ 	.word	0xffffffff


	//   ....[9]....
        /*0050*/ 	.word	0xffffffff


	//----- nvinfo : EIATTR_COOP_GROUP_INSTR_OFFSETS
	.align		4
.L_2017:
        /*0054*/ 	.byte	0x04, 0x28
        /*0056*/ 	.short	(.L_2019 - .L_2018)


	//   ....[0]....
.L_2018:
        /*0058*/ 	.word	0x00001190


	//   ....[1]....
        /*005c*/ 	.word	0x000011a0


	//   ....[2]....
        /*0060*/ 	.word	0x000011d0


	//   ....[3]....
        /*0064*/ 	.word	0x000011e0


	//   ....[4]....
        /*0068*/ 	.word	0x00001210


	//   ....[5]....
        /*006c*/ 	.word	0x00001220


	//   ....[6]....
        /*0070*/ 	.word	0x00001250


	//   ....[7]....
        /*0074*/ 	.word	0x00001260


	//   ....[8]....
        /*0078*/ 	.word	0x000012a0


	//   ....[9]....
        /*007c*/ 	.word	0x000012b0


	//----- nvinfo : EIATTR_VRC_CTA_INIT_COUNT
	.align		4
.L_2019:
        /*0080*/ 	.byte	0x02, 0x4a
	.zero		1
	.zero		1


	//----- nvinfo : EIATTR_EXIT_INSTR_OFFSETS
	.align		4
        /*0084*/ 	.byte	0x04, 0x1c
        /*0086*/ 	.short	(.L_2021 - .L_2020)


	//   ....[0]....
.L_2020:
        /*0088*/ 	.word	0x00004150


	//----- nvinfo : EIATTR_MAX_THREADS
	.align		4
.L_2021:
        /*008c*/ 	.byte	0x04, 0x05
        /*008e*/ 	.short	(.L_2023 - .L_2022)
.L_2022:
        /*0090*/ 	.word	0x00000080
        /*0094*/ 	.word	0x00000001
        /*0098*/ 	.word	0x00000001


	//----- nvinfo : EIATTR_CRS_STACK_SIZE
	.align		4
.L_2023:
        /*009c*/ 	.byte	0x04, 0x1e
        /*009e*/ 	.short	(.L_2025 - .L_2024)
.L_2024:
        /*00a0*/ 	.word	0x00000000


	//----- nvinfo : EIATTR_CBANK_PARAM_SIZE
	.align		4
.L_2025:
        /*00a4*/ 	.byte	0x03, 0x19
        /*00a6*/ 	.short	0x0128


	//----- nvinfo : EIATTR_PARAM_CBANK
	.align		4
        /*00a8*/ 	.byte	0x04, 0x0a
        /*00aa*/ 	.short	(.L_2027 - .L_2026)
	.align		4
.L_2026:
        /*00ac*/ 	.word	index@(.nv.constant0._ZN10layer_norm31ln_parallel_residual_bwd_kernelINS_13Kernel_traitsI6__halfS2_fS2_fjLj1536ELj1ELj1ELj4ELj8ENS_18Kernel_traits_baseILj1536ES2_S2_fS2_fjLj128EEEEELb0ELb0ELb1EEEvNS_9BwdParamsE)
        /*00b0*/ 	.short	0x0380
        /*00b2*/ 	.short	0x0128


	//----- nvinfo : EIATTR_SW_WAR
	.align		4
.L_2027:
        /*00b4*/ 	.byte	0x04, 0x36
        /*00b6*/ 	.short	(.L_2029 - .L_2028)
.L_2028:
        /*00b8*/ 	.word	0x00000008
.L_2029:


//--------------------- .nv.info._ZN10layer_norm31ln_parallel_residual_bwd_kernelINS_13Kernel_traitsI6__halfS2_fS2_fjLj1536ELj1ELj1ELj4ELj8ENS_18Kernel_traits_baseILj1536ES2_S2_fS2_fjLj128EEEEELb0ELb1ELb0EEEvNS_9BwdParamsE --------------------------
	.section	.nv.info._ZN10layer_norm31ln_parallel_residual_bwd_kernelINS_13Kernel_traitsI6__halfS2_fS2_fjLj1536ELj1ELj1ELj4ELj8ENS_18Kernel_traits_baseILj1536ES2_S2_fS2_fjLj128EEEEELb0ELb1ELb0EEEvNS_9BwdParamsE,"",@"SHT_CUDA_INFO"
	.sectionflags	@""
	.align	4


	//----- nvinfo : EIATTR_CUDA_API_VERSION
	.align		4
        /*0000*/ 	.byte	0x04, 0x37
        /*0002*/ 	.short	(.L_2031 - .L_2030)
.L_2030:
        /*0004*/ 	.word	0x00000082


	//----- nvinfo : EIATTR_KPARAM_INFO
	.align		4
.L_2031:
        /*0008*/ 	.byte	0x04, 0x17
        /*000a*/ 	.short	(.L_2033 - .L_2032)
.L_2032:
        /*000c*/ 	.word	0x00000000
        /*0010*/ 	.short	0x0000
        /*0012*/ 	.short	0x0000
        /*0014*/ 	.byte	0x00, 0xf0, 0xa1, 0x04


	//----- nvinfo : EIATTR_SPARSE_MMA_MASK
	.align		4
.L_2033:
        /*0018*/ 	.byte	0x03, 0x50
        /*001a*/ 	.short	0x0000


	//----- nvinfo : EIATTR_MAXREG_COUNT
	.align		4
        /*001c*/ 	.byte	0x03, 0x1b
        /*001e*/ 	.short	0x00ff


	//----- nvinfo : EIATTR_NUM_BARRIERS
	.align		4
        /*0020*/ 	.byte	0x02, 0x4c
        /*0022*/ 	.byte	0x01
	.zero		1


	//----- nvinfo : EIATTR_MERCURY_ISA_VERSION
	.align		4
        /*0024*/ 	.byte	0x03, 0x5f
        /*0026*/ 	.short	0x0101


	//----- nvinfo : EIATTR_COOP_GROUP_MASK_REGIDS
	.align		4
        /*0028*/ 	.byte	0x04, 0x29
        /*002a*/ 	.short	(.L_2035 - .L_2034)


	//   ....[0]....
.L_2034:
        /*002c*/ 	.word	0xffffffff


	//   ....[1]....
        /*0030*/ 	.word	0xffffffff


	//   ....[2]....
        /*0034*/ 	.word	0xffffffff


	//   ....[3]....
        /*0038*/ 	.word	0xffffffff


	//   ....[4]....
        /*003c*/ 	.word	0xffffffff


	//   ....[5]....
        /*0040*/ 	.word	0xffffffff


	//   ....[6]....
        /*0044*/ 	.word	0xffffffff


	//   ....[7]....
        /*0048*/ 	.word	0xffffffff


	//   ....[8]....
        /*004c*/ 	.word	0xffffffff


	//   ....[9]....
        /*0050*/ 	.word	0xffffffff


	//----- nvinfo : EIATTR_COOP_GROUP_INSTR_OFFSETS
	.align		4
.L_2035:
        /*0054*/ 	.byte	0x04, 0x28
        /*0056*/ 	.short	(.L_2037 - .L_2036)


	//   ....[0]....
.L_2036:
        /*0058*/ 	.word	0x000010b0


	//   ....[1]....
        /*005c*/ 	.word	0x000010d0


	//   ....[2]....
        /*0060*/ 	.word	0x00001110


	//   ....[3]....
        /*0064*/ 	.word	0x00001120


	//   ....[4]....
        /*0068*/ 	.word	0x00001160


	//   ....[5]....
        /*006c*/ 	.word	0x00001170


	//   ....[6]....
        /*0070*/ 	.word	0x000011a0


	//   ....[7]....
        /*0074*/ 	.word	0x000011b0


	//   ....[8]....
        /*0078*/ 	.word	0x000011e0


	//   ....[9]....
        /*007c*/ 	.word	0x000011f0


	//----- nvinfo : EIATTR_VRC_CTA_INIT_COUNT
	.align		4
.L_2037:
        /*0080*/ 	.byte	0x02, 0x4a
	.zero		1
	.zero		1


	//----- nvinfo : EIATTR_EXIT_INSTR_OFFSETS
	.align		4
        /*0084*/ 	.byte	0x04, 0x1c
        /*0086*/ 	.short	(.L_2039 - .L_2038)


	//   ....[0]....
.L_2038:
        /*0088*/ 	.word	0x00003d00


	//   ....[1]....
        /*008c*/ 	.word	0x00003d80


	//----- nvinfo : EIATTR_MAX_THREADS
	.align		4
.L_2039:
        /*0090*/ 	.byte	0x04, 0x05
        /*0092*/ 	.short	(.L_2041 - .L_2040)
.L_2040:
        /*0094*/ 	.word	0x00000080
        /*0098*/ 	.word	0x00000001
        /*009c*/ 	.word	0x00000001


	//----- nvinfo : EIATTR_CRS_STACK_SIZE
	.align		4
.L_2041:
        /*00a0*/ 	.byte	0x04, 0x1e
        /*00a2*/ 	.short	(.L_2043 - .L_2042)
.L_2042:
        /*00a4*/ 	.word	0x00000000


	//----- nvinfo : EIATTR_CBANK_PARAM_SIZE
	.align		4
.L_2043:
        /*00a8*/ 	.byte	0x03, 0x19
        /*00aa*/ 	.short	0x0128


	//----- nvinfo : EIATTR_PARAM_CBANK
	.align		4
        /*00ac*/ 	.byte	0x04, 0x0a
        /*00ae*/ 	.short	(.L_2045 - .L_2044)
	.align		4
.L_2044:
        /*00b0*/ 	.word	index@(.nv.constant0._ZN10layer_norm31ln_parallel_residual_bwd_kernelINS_13Kernel_traitsI6__halfS2_fS2_fjLj1536ELj1ELj1ELj4ELj8ENS_18Kernel_traits_baseILj1536ES2_S2_fS2_fjLj128EEEEELb0ELb1ELb0EEEvNS_9BwdParamsE)
        /*00b4*/ 	.short	0x0380
        /*00b6*/ 	.short	0x0128


	//----- nvinfo : EIATTR_SW_WAR
	.align		4
.L_2045:
        /*00b8*/ 	.byte	0x04, 0x36
        /*00ba*/ 	.short	(.L_2047 - .L_2046)
.L_2046:
        /*00bc*/ 	.word	0x00000008
.L_2047:


//--------------------- .nv.info._ZN10layer_norm31ln_parallel_residual_bwd_kernelINS_13Kernel_traitsI6__halfS2_fS2_fjLj1536ELj1ELj1ELj4ELj8ENS_18Kernel_traits_baseILj1536ES2_S2_fS2_fjLj128EEEEELb0ELb1ELb1EEEvNS_9BwdParamsE --------------------------
	.section	.nv.info._ZN10layer_norm31ln_parallel_residual_bwd_kernelINS_13Kernel_traitsI6__halfS2_fS2_fjLj1536ELj1ELj1ELj4ELj8ENS_18Kernel_traits_baseILj1536ES2_S2_fS2_fjLj128EEEEELb0ELb1ELb1EEEvNS_9BwdParamsE,"",@"SHT_CUDA_INFO"
	.sectionflags	@""
	.align	4


	//----- nvinfo : EIATTR_CUDA_API_VERSION
	.align		4
        /*0000*/ 	.byte	0x04, 0x37
        /*0002*/ 	.short	(.L_2049 - .L_2048)
.L_2048:
        /*0004*/ 	.word	0x00000082


	//----- nvinfo : EIATTR_KPARAM_INFO
	.align		4
.L_2049:
        /*0008*/ 	.byte	0x04, 0x17
        /*000a*/ 	.short	(.L_2051 - .L_2050)
.L_2050:
        /*000c*/ 	.word	0x00000000
        /*0010*/ 	.short	0x0000
        /*0012*/ 	.short	0x0000
        /*0014*/ 	.byte	0x00, 0xf0, 0xa1, 0x04


	//----- nvinfo : EIATTR_SPARSE_MMA_MASK
	.align		4
.L_2051:
        /*0018*/ 	.byte	0x03, 0x50
        /*001a*/ 	.short	0x0000


	//----- nvinfo : EIATTR_MAXREG_COUNT
	.align		4
        /*001c*/ 	.byte	0x03, 0x1b
        /*001e*/ 	.short	0x00ff


	//----- nvinfo : EIATTR_NUM_BARRIERS
	.align		4
        /*0020*/ 	.byte	0x02, 0x4c
        /*0022*/ 	.byte	0x01
	.zero		1


	//----- nvinfo : EIATTR_MERCURY_ISA_VERSION
	.align		4
        /*0024*/ 	.byte	0x03, 0x5f
        /*0026*/ 	.short	0x0101


	//----- nvinfo : EIATTR_COOP_GROUP_MASK_REGIDS
	.align		4
        /*0028*/ 	.byte	0x04, 0x29
        /*002a*/ 	.short	(.L_2053 - .L_2052)


	//   ....[0]....
.L_2052:
        /*002c*/ 	.word	0xffffffff


	//   ....[1]....
        /*0030*/ 	.word	0xffffffff


	//   ....[2]....
        /*0034*/ 	.word	0xffffffff


	//   ....[3]....
        /*0038*/ 	.word	0xffffffff


	//   ....[4]....
        /*003c*/ 	.word	0xffffffff


	//   ....[5]....
        /*0040*/ 	.word	0xffffffff


	//   ....[6]....
        /*0044*/ 	.word	0xffffffff


	//   ....[7]....
        /*0048*/ 	.word	0xffffffff


	//   ....[8]....
        /*004c*/ 	.word	0xffffffff


	//   ....[9]....
        /*0050*/ 	.word	0xffffffff


	//----- nvinfo : EIATTR_COOP_GROUP_INSTR_OFFSETS
	.align		4
.L_2053:
        /*0054*/ 	.byte	0x04, 0x28
        /*0056*/ 	.short	(.L_2055 - .L_2054)


	//   ....[0]....
.L_2054:
        /*0058*/ 	.word	0x00000cc0


	//   ....[1]....
        /*005c*/ 	.word	0x00000d90


	//   ....[2]....
        /*0060*/ 	.word	0x00000da0


	//   ....[3]....
        /*0064*/ 	.word	0x00000dc0


	//   ....[4]....
        /*0068*/ 	.word	0x00000df0


	//   ....[5]....
        /*006c*/ 	.word	0x00000e00


	//   ....[6]....
        /*0070*/ 	.word	0x00000e30


	//   ....[7]....
        /*0074*/ 	.word	0x00000e40


	//   ....[8]....
        /*0078*/ 	.word	0x00000e90


	//   ....[9]....
        /*007c*/ 	.word	0x00000ec0


	//----- nvinfo : EIATTR_VRC_CTA_INIT_COUNT
	.align		4
.L_2055:
        /*0080*/ 	.byte	0x02, 0x4a
	.zero		1
	.zero		1


	//----- nvinfo : EIATTR_EXIT_INSTR_OFFSETS
	.align		4
        /*0084*/ 	.byte	0x04, 0x1c
        /*0086*/ 	.short	(.L_2057 - .L_2056)


	//   ....[0]....
.L_2056:
        /*0088*/ 	.word	0x00003890


	//----- nvinfo : EIATTR_MAX_THREADS
	.align		4
.L_2057:
        /*008c*/ 	.byte	0x04, 0x05
        /*008e*/ 	.short	(.L_2059 - .L_2058)
.L_2058:
        /*0090*/ 	.word	0x00000080
        /*0094*/ 	.word	0x00000001
        /*0098*/ 	.word	0x00000001


	//----- nvinfo : EIATTR_CRS_STACK_SIZE
	.align		4
.L_2059:
        /*009c*/ 	.byte	0x04, 0x1e
        /*009e*/ 	.short	(.L_2061 - .L_2060)
.L_2060:
        /*00a0*/ 	.word	0x00000000


	//----- nvinfo : EIATTR_CBANK_PARAM_SIZE
	.align		4
.L_2061:
        /*00a4*/ 	.byte	0x03, 0x19
        /*00a6*/ 	.short	0x0128


	//----- nvinfo : EIATTR_PARAM_CBANK
	.align		4
        /*00a8*/ 	.byte	0x04, 0x0a
        /*00aa*/ 	.short	(.L_2063 - .L_2062)
	.align		4
.L_2062:
        /*00ac*/ 	.word	index@(.nv.constant0._ZN10layer_norm31ln_parallel_residual_bwd_kernelINS_13Kernel_traitsI6__halfS2_fS2_fjLj1536ELj1ELj1ELj4ELj8ENS_18Kernel_traits_baseILj1536ES2_S2_fS2_fjLj128EEEEELb0ELb1ELb1EEEvNS_9BwdParamsE)
        /*00b0*/ 	.short	0x0380
        /*00b2*/ 	.short	0x0128


	//----- nvinfo : EIATTR_SW_WAR
	.align		4
.L_2063:
        /*00b4*/ 	.byte	0x04, 0x36
        /*00b6*/ 	.short	(.L_2065 - .L_2064)
.L_2064:
        /*00b8*/ 	.word	0x00000008
.L_2065:


//--------------------- .nv.info._ZN10layer_norm31ln_parallel_residual_bwd_kernelINS_13Kernel_traitsI6__halfS2_fS2_fjLj1536ELj1ELj1ELj4ELj8ENS_18Kernel_traits_baseILj1536ES2_S2_fS2_fjLj128EEEEELb1ELb0ELb0EEEvNS_9BwdParamsE --------------------------
	.section	.nv.info._ZN10layer_norm31ln_parallel_residual_bwd_kernelINS_13Kernel_traitsI6__halfS2_fS2_fjLj1536ELj1ELj1ELj4ELj8ENS_18Kernel_traits_baseILj1536ES2_S2_fS2_fjLj128EEEEELb1ELb0ELb0EEEvNS_9BwdParamsE,"",@"SHT_CUDA_INFO"
	.sectionflags	@""
	.align	4


	//----- nvinfo : EIATTR_CUDA_API_VERSION
	.align		4
        /*0000*/ 	.byte	0x04, 0x37
        /*0002*/ 	.short	(.L_2067 - .L_2066)
.L_2066:
        /*0004*/ 	.word	0x00000082


	//----- nvinfo : EIATTR_KPARAM_INFO
	.align		4
.L_2067:
        /*0008*/ 	.byte	0x04, 0x17
        /*000a*/ 	.short	(.L_2069 - .L_2068)
.L_2068:
        /*000c*/ 	.word	0x00000000
        /*0010*/ 	.short	0x0000
        /*0012*/ 	.short	0x0000
        /*0014*/ 	.byte	0x00, 0xf0, 0xa1, 0x04


	//----- nvinfo : EIATTR_SPARSE_MMA_MASK
	.align		4
.L_2069:
        /*0018*/ 	.byte	0x03, 0x50
        /*001a*/ 	.short	0x0000


	//----- nvinfo : EIATTR_MAXREG_COUNT
	.align		4
        /*001c*/ 	.byte	0x03, 0x1b
        /*001e*/ 	.short	0x00ff


	//----- nvinfo : EIATTR_NUM_BARRIERS
	.align		4
        /*0020*/ 	.byte	0x02, 0x4c
        /*0022*/ 	.byte	0x01
	.zero		1


	//----- nvinfo : EIATTR_MERCURY_ISA_VERSION
	.align		4
        /*0024*/ 	.byte	0x03, 0x5f
        /*0026*/ 	.short	0x0101


	//----- nvinfo : EIATTR_COOP_GROUP_MASK_REGIDS
	.align		4
        /*0028*/ 	.byte	0x04, 0x29
        /*002a*/ 	.short	(.L_2071 - .L_2070)


	//   ....[0]....
.L_2070:
        /*002c*/ 	.word	0xffffffff


	//   ....[1]....
        /*0030*/ 	.word	0xffffffff


	//   ....[2]....
        /*0034*/ 	.word	0xffffffff


	//   ....[3]....
        /*0038*/ 	.word	0xffffffff


	//   ....[4]....
        /*003c*/ 	.word	0xffffffff


	//   ....[5]....
        /*0040*/ 	.word	0xffffffff


	//   ....[6]....
        /*0044*/ 	.word	0xffffffff


	//   ....[7]....
        /*0048*/ 	.word	0xffffffff


	//   ....[8]....
        /*004c*/ 	.word	0xffffffff


	//   ....[9]....
        /*0050*/ 	.word	0xffffffff


	//----- nvinfo : EIATTR_COOP_GROUP_INSTR_OFFSETS
	.align		4
.L_2071:
        /*0054*/ 	.byte	0x04, 0x28
        /*0056*/ 	.short	(.L_2073 - .L_2072)


	//   ....[0]....
.L_2072:
        /*0058*/ 	.word	0x000019d0


	//   ....[1]....
        /*005c*/ 	.word	0x00001a00


	//   ....[2]....
        /*0060*/ 	.word	0x00001a30


	//   ....[3]....
        /*0064*/ 	.word	0x00001a40


	//   ....[4]....
        /*0068*/ 	.word	0x00001a70


	//   ....[5]....
        /*006c*/ 	.word	0x00001a80


	//   ....[6]....
        /*0070*/ 	.word	0x00001ab0


	//   ....[7]....
        /*0074*/ 	.word	0x00001ac0


	//   ....[8]....
        /*0078*/ 	.word	0x00001af0


	//   ....[9]....
        /*007c*/ 	.word	0x00001b00


	//----- nvinfo : EIATTR_VRC_CTA_INIT_COUNT
	.align		4
.L_2073:
        /*0080*/ 	.byte	0x02, 0x4a
	.zero		1
	.zero		1


	//----- nvinfo : EIATTR_EXIT_INSTR_OFFSETS
	.align		4
        /*0084*/ 	.byte	0x04, 0x1c
        /*0086*/ 	.short	(.L_2075 - .L_2074)


	//   ....[0]....
.L_2074:
        /*0088*/ 	.word	0x000061d0


	//   ....[1]....
        /*008c*/ 	.word	0x000062a0


	//----- nvinfo : EIATTR_MAX_THREADS
	.align		4
.L_2075:
        /*0090*/ 	.byte	0x04, 0x05
        /*0092*/ 	.short	(.L_2077 - .L_2076)
.L_2076:
        /*0094*/ 	.word	0x00000080
        /*0098*/ 	.word	0x00000001
        /*009c*/ 	.word	0x00000001


	//----- nvinfo : EIATTR_CRS_STACK_SIZE
	.align		4
.L_2077:
        /*00a0*/ 	.byte	0x04, 0x1e
        /*00a2*/ 	.short	(.L_2079 - .L_2078)
.L_2078:
        /*00a4*/ 	.word	0x00000000


	//----- nvinfo : EIATTR_CBANK_PARAM_SIZE
	.align		4
.L_2079:
        /*00a8*/ 	.byte	0x03, 0x19
        /*00aa*/ 	.short	0x0128


	//----- nvinfo : EIATTR_PARAM_CBANK
	.align		4
        /*00ac*/ 	.byte	0x04, 0x0a
        /*00ae*/ 	.short	(.L_2081 - .L_2080)
	.align		4
.L_2080:
        /*00b0*/ 	.word	index@(.nv.constant0._ZN10layer_norm31ln_parallel_residual_bwd_kernelINS_13Kernel_traitsI6__halfS2_fS2_fjLj1536ELj1ELj1ELj4ELj8ENS_18Kernel_traits_baseILj1536ES2_S2_fS2_fjLj128EEEEELb1ELb0ELb0EEEvNS_9BwdParamsE)
        /*00b4*/ 	.short	0x0380
        /*00b6*/ 	.short	0x0128


	//----- nvinfo : EIATTR_SW_WAR
	.align		4
.L_2081:
        /*00b8*/ 	.byte	0x04, 0x36
        /*00ba*/ 	.short	(.L_2083 - .L_2082)
.L_2082:
        /*00bc*/ 	.word	0x00000008
.L_2083:


//--------------------- .nv.info._ZN10layer_norm31ln_parallel_residual_bwd_kernelINS_13Kernel_traitsI6__halfS2_fS2_fjLj1536ELj1ELj1ELj4ELj8ENS_18Kernel_traits_baseILj1536ES2_S2_fS2_fjLj128EEEEELb1ELb0ELb1EEEvNS_9BwdParamsE --------------------------
	.section	.nv.info._ZN10layer_norm31ln_parallel_residual_bwd_kernelINS_13Kernel_traitsI6__halfS2_fS2_fjLj1536ELj1ELj1ELj4ELj8ENS_18Kernel_traits_baseILj1536ES2_S2_fS2_fjLj128EEEEELb1ELb0ELb1EEEvNS_9BwdParamsE,"",@"SHT_CUDA_INFO"
	.sectionflags	@""
	.align	4


	//----- nvinfo : EIATTR_CUDA_API_VERSION
	.align		4
        /*0000*/ 	.byte	0x04, 0x37
        /*0002*/ 	.short	(.L_2085 - .L_2084)
.L_2084:
        /*0004*/ 	.word	0x00000082


	//----- nvinfo : EIATTR_KPARAM_INFO
	.align		4
.L_2085:
        /*0008*/ 	.byte	0x04, 0x17
        /*000a*/ 	.short	(.L_2087 - .L_2086)
.L_2086:
        /*000c*/ 	.word	0x00000000
        /*0010*/ 	.short	0x0000
        /*0012*/ 	.short	0x0000
        /*0014*/ 	.byte	0x00, 0xf0, 0xa1, 0x04


	//----- nvinfo : EIATTR_SPARSE_MMA_MASK
	.align		4
.L_2087:
        /*0018*/ 	.byte	0x03, 0x50
        /*001a*/ 	.short	0x0000


	//----- nvinfo : EIATTR_MAXREG_COUNT
	.align		4
        /*001c*/ 	.byte	0x03, 0x1b
        /*001e*/ 	.short	0x00ff


	//----- nvinfo : EIATTR_NUM_BARRIERS
	.align		4
        /*0020*/ 	.byte	0x02, 0x4c
        /*0022*/ 	.byte	0x01
	.zero		1


	//----- nvinfo : EIATTR_MERCURY_ISA_VERSION
	.align		4
        /*0024*/ 	.byte	0x03, 0x5f
        /*0026*/ 	.short	0x0101


	//----- nvinfo : EIATTR_COOP_GROUP_MASK_REGIDS
	.align		4
        /*0028*/ 	.byte	0x04, 0x29
        /*002a*/ 	.short	(.L_2089 - .L_2088)


	//   ....[0]....
.L_2088:
        /*002c*/ 	.word	0xffffffff


	//   ....[1]....
        /*0030*/ 	.word	0xffffffff


	//   ....[2]....
        /*0034*/ 	.word	0xffffffff


	//   ....[3]....
        /*0038*/ 	.word	0xffffffff


	//   ....[4]....
        /*003c*/ 	.word	0xffffffff


	//   ....[5]....
        /*0040*/ 	.word	0xffffffff


	//   ....[6]....
        /*0044*/ 	.word	0xffffffff


	//   ....[7]....
        /*0048*/ 	.word	0xffffffff


	//   ....[8]....
        /*004c*/ 	.word	0xffffffff


	//   ....[9]....
        /*0050*/ 	.word	0xffffffff


	//----- nvinfo : EIATTR_COOP_GROUP_INSTR_OFFSETS
	.align		4
.L_2089:
        /*0054*/ 	.byte	0x04, 0x28
        /*0056*/ 	.short	(.L_2091 - .L_2090)


	//   ....[0]....
.L_2090:
        /*0058*/ 	.word	0x000012a0


	//   ....[1]....
        /*005c*/ 	.word	0x000012b0


	//   ....[2]....
        /*0060*/ 	.word	0x000012e0


	//   ....[3]....
        /*0064*/ 	.word	0x000012f0


	//   ....[4]....
        /*0068*/ 	.word	0x00001320


	//   ....[5]....
        /*006c*/ 	.word	0x00001330


	//   ....[6]....
        /*0070*/ 	.word	0x00001360


	//   ....[7]....
        /*0074*/ 	.word	0x00001370


	//   ....[8]....
        /*0078*/ 	.word	0x000013b0


	//   ....[9]....
        /*007c*/ 	.word	0x000013c0


	//----- nvinfo : EIATTR_VRC_CTA_INIT_COUNT
	.align		4
.L_2091:
        /*0080*/ 	.byte	0x02, 0x4a
	.zero		1
	.zero		1


	//----- nvinfo : EIATTR_EXIT_INSTR_OFFSETS
	.align		4
        /*0084*/ 	.byte	0x04, 0x1c
        /*0086*/ 	.short	(.L_2093 - .L_2092)


	//   ....[0]....
.L_2092:
        /*0088*/ 	.word	0x00005c60


	//----- nvinfo : EIATTR_MAX_THREADS
	.align		4
.L_2093:
        /*008c*/ 	.byte	0x04, 0x05
        /*008e*/ 	.short	(.L_2095 - .L_2094)
.L_2094:
        /*0090*/ 	.word	0x00000080
        /*0094*/ 	.word	0x00000001
        /*0098*/ 	.word	0x00000001


	//----- nvinfo : EIATTR_CRS_STACK_SIZE
	.align		4
.L_2095:
        /*009c*/ 	.byte	0x04, 0x1e
        /*009e*/ 	.short	(.L_2097 - .L_2096)
.L_2096:
        /*00a0*/ 	.word	0x00000000


	//----- nvinfo : EIATTR_CBANK_PARAM_SIZE
	.align		4
.L_2097:
        /*00a4*/ 	.byte	0x03, 0x19
        /*00a6*/ 	.short	0x0128


	//----- nvinfo : EIATTR_PARAM_CBANK
	.align		4
        /*00a8*/ 	.byte	0x04, 0x0a
        /*00aa*/ 	.short	(.L_2099 - .L_2098)
	.align		4
.L_2098:
        /*00ac*/ 	.word	index@(.nv.constant0._ZN10layer_norm31ln_parallel_residual_bwd_kernelINS_13Kernel_traitsI6__halfS2_fS2_fjLj1536ELj1ELj1ELj4ELj8ENS_18Kernel_traits_baseILj1536ES2_S2_fS2_fjLj128EEEEELb1ELb0ELb1EEEvNS_9BwdParamsE)
        /*00b0*/ 	.short	0x0380
        /*00b2*/ 	.short	0x0128


	//----- nvinfo : EIATTR_SW_WAR
	.align		4
.L_2099:
        /*00b4*/ 	.byte	0x04, 0x36
        /*00b6*/ 	.short	(.L_2101 - .L_2100)
.L_2100:
        /*00b8*/ 	.word	0x00000008
.L_2101:


//--------------------- .nv.info._ZN10layer_norm22ln_bwd_finalize_kernelINS_22Kernel_traits_finalizeILj1536E6__halfS2_fS2_fjLb0ELj1024ELj4ENS_18Kernel_traits_baseILj1536ES2_S2_fS2_fjLj1024EEEEELb0ELb0EEEvNS_9BwdParamsE --------------------------
	.section	.nv.info._ZN10layer_norm22ln_bwd_finalize_kernelINS_22Kernel_traits_finalizeILj1536E6__halfS2_fS2_fjLb0ELj1024ELj4ENS_18Kernel_traits_baseILj1536ES2_S2_fS2_fjLj1024EEEEELb0ELb0EEEvNS_9BwdParamsE,"",@"SHT_CUDA_INFO"
	.sectionflags	@""
	.align	4


	//----- nvinfo : EIATTR_CUDA_API_VERSION
	.align		4
        /*0000*/ 	.byte	0x04, 0x37
        /*0002*/ 	.short	(.L_2103 - .L_2102)
.L_2102:
        /*0004*/ 	.word	0x00000082


	//----- nvinfo : EIATTR_KPARAM_INFO
	.align		4
.L_2103:
        /*0008*/ 	.byte	0x04, 0x17
        /*000a*/ 	.short	(.L_2105 - .L_2104)
.L_2104:
        /*000c*/ 	.word	0x00000000
        /*0010*/ 	.short	0x0000
        /*0012*/ 	.short	0x0000
        /*0014*/ 	.byte	0x00, 0xf0, 0xa1, 0x04


	//----- nvinfo : EIATTR_SPARSE_MMA_MASK
	.align		4
.L_2105:
        /*0018*/ 	.byte	0x03, 0x50
        /*001a*/ 	.short	0x0000


	//----- nvinfo : EIATTR_MAXREG_COUNT
	.align		4
        /*001c*/ 	.byte	0x03, 0x1b
        /*001e*/ 	.short	0x0040


	//----- nvinfo : EIATTR_NUM_BARRIERS
	.align		4
        /*0020*/ 	.byte	0x02, 0x4c
        /*0022*/ 	.byte	0x01
	.zero		1


	//----- nvinfo : EIATTR_MERCURY_ISA_VERSION
	.align		4
        /*0024*/ 	.byte	0x03, 0x5f
        /*0026*/ 	.short	0x0101


	//----- nvinfo : EIATTR_COOP_GROUP_MASK_REGIDS
	.align		4
        /*0028*/ 	.byte	0x04, 0x29
        /*002a*/ 	.short	(.L_2107 - .L_2106)


	//   ....[0]....
.L_2106:
        /*002c*/ 	.word	0xffffffff


	//   ....[1]....
        /*0030*/ 	.word	0xffffffff


	//   ....[2]....
        /*0034*/ 	.word	0xffffffff


	//   ....[3]....
        /*0038*/ 	.word	0xffffffff


	//   ....[4]....
        /*003c*/ 	.word	0xffffffff


	//   ....[5]....
        /*0040*/ 	.word	0xffffffff


	//   ....[6]....
        /*0044*/ 	.word	0xffffffff


	//   ....[7]....
        /*0048*/ 	.word	0xffffffff


	//   ....[8]....
        /*004c*/ 	.word	0xffffffff


	//   ....[9]....
        /*0050*/ 	.word	0xffffffff


	//----- nvinfo : EIATTR_COOP_GROUP_INSTR_OFFSETS
	.align		4
.L_2107:
        /*0054*/ 	.byte	0x04, 0x28
        /*0056*/ 	.short	(.L_2109 - .L_2108)


	//   ....[0]....
.L_2108:
        /*0058*/ 	.word	0x00001540


	//   ....[1]....
        /*005c*/ 	.word	0x00001550


	//   ....[2]....
        /*0060*/ 	.word	0x00001580


	//   ....[3]....
        /*0064*/ 	.word	0x00001590


	//   ....[4]....
        /*0068*/ 	.word	0x000015c0


	//   ....[5]....
        /*006c*/ 	.word	0x000015d0


	//   ....[6]....
        /*0070*/ 	.word	0x00001610


	//   ....[7]....
        /*0074*/ 	.word	0x00001630


	//   ....[8]....
        /*0078*/ 	.word	0x00001680


	//   ....[9]....
        /*007c*/ 	.word	0x00001690


	//----- nvinfo : EIATTR_VRC_CTA_INIT_COUNT
	.align		4
.L_2109:
        /*0080*/ 	.byte	0x02, 0x4a
	.zero		1
	.zero		1


	//----- nvinfo : EIATTR_EXIT_INSTR_OFFSETS
	.align		4
        /*0084*/ 	.byte	0x04, 0x1c
        /*0086*/ 	.short	(.L_2111 - .L_2110)


	//   ....[0]....
.L_2110:
        /*0088*/ 	.word	0x00000060


	//   ....[1]....
        /*008c*/ 	.word	0x000016f0


	//   ....[2]....
        /*0090*/ 	.word	0x00001720


	//   ....[3]....
        /*0094*/ 	.word	0x000017e0


	//----- nvinfo : EIATTR_MAX_THREADS
	.align		4
.L_2111:
        /*0098*/ 	.byte	0x04, 0x05
        /*009a*/ 	.short	(.L_2113 - .L_2112)
.L_2112:
        /*009c*/ 	.word	0x00000400
        /*00a0*/ 	.word	0x00000001
        /*00a4*/ 	.word	0x00000001


	//----- nvinfo : EIATTR_CRS_STACK_SIZE
	.align		4
.L_2113:
        /*00a8*/ 	.byte	0x04, 0x1e
        /*00aa*/ 	.short	(.L_2115 - .L_2114)
.L_2114:
        /*00ac*/ 	.word	0x00000000


	//----- nvinfo : EIATTR_CBANK_PARAM_SIZE
	.align		4
.L_2115:
        /*00b0*/ 	.byte	0x03, 0x19
        /*00b2*/ 	.short	0x0128


	//----- nvinfo : EIATTR_PARAM_CBANK
	.align		4
        /*00b4*/ 	.byte	0x04, 0x0a
        /*00b6*/ 	.short	(.L_2117 - .L_2116)
	.align		4
.L_2116:
        /*00b8*/ 	.word	index@(.nv.constant0._ZN10layer_norm22ln_bwd_finalize_kernelINS_22Kernel_traits_finalizeILj1536E6__halfS2_fS2_fjLb0ELj1024ELj4ENS_18Kernel_traits_baseILj1536ES2_S2_fS2_fjLj1024EEEEELb0ELb0EEEvNS_9BwdParamsE)
        /*00bc*/ 	.short	0x0380
        /*00be*/ 	.short	0x0128


	//----- nvinfo : EIATTR_SW_WAR
	.align		4
.L_2117:
        /*00c0*/ 	.byte	0x04, 0x36
        /*00c2*/ 	.short	(.L_2119 - .L_2118)
.L_2118:
        /*00c4*/ 	.word	0x00000008
.L_2119:


//--------------------- .nv.info._ZN10layer_norm40ln_parallel_residual_bwd_finalize_kernelINS_22Kernel_traits_finalizeILj1536E6__halfS2_fS2_fjLb0ELj1024ELj4ENS_18Kernel_traits_baseILj1536ES2_S2_fS2_fjLj1024EEEEELb0EEEvNS_9BwdParamsE --------------------------
	.section	.nv.info._ZN10layer_norm40ln_parallel_residual_bwd_finalize_kernelINS_22Kernel_traits_finalizeILj1536E6__halfS2_fS2_fjLb0ELj1024ELj4ENS_18Kernel_traits_baseILj1536ES2_S2_fS2_fjLj1024EEEEELb0EEEvNS_9BwdParamsE,"",@"SHT_CUDA_INFO"
	.sectionflags	@""
	.align	4


	//----- nvinfo : EIATTR_CUDA_API_VERSION
	.align		4
        /*0000*/ 	.byte	0x04, 0x37
        /*0002*/ 	.short	(.L_2121 - .L_2120)
.L_2120:
        /*0004*/ 	.word	0x00000082


	//----- nvinfo : EIATTR_KPARAM_INFO
	.align		4
.L_2121:
        /*0008*/ 	.byte	0x04, 0x17
        /*000a*/ 	.short	(.L_2123 - .L_2122)
.L_2122:
        /*000c*/ 	.word	0x00000000
        /*0010*/ 	.short	0x0000
        /*0012*/ 	.short	0x0000
        /*0014*/ 	.byte	0x00, 0xf0, 0xa1, 0x04


	//----- nvinfo : EIATTR_SPARSE_MMA_MASK
	.align		4
.L_2123:
        /*0018*/ 	.byte	0x03, 0x50
        /*001a*/ 	.short	0x0000


	//----- nvinfo : EIATTR_MAXREG_COUNT
	.align		4
        /*001c*/ 	.byte	0x03, 0x1b
        /*001e*/ 	.short	0x0040


	//----- nvinfo : EIATTR_NUM_BARRIERS
	.align		4
        /*0020*/ 	.byte	0x02, 0x4c
        /*0022*/ 	.byte	0x01
	.zero		1


	//----- nvinfo : EIATTR_MERCURY_ISA_VERSION
	.align		4
        /*0024*/ 	.byte	0x03, 0x5f
        /*0026*/ 	.short	0x0101


	//----- nvinfo : EIATTR_COOP_GROUP_MASK_REGIDS
	.align		4
        /*0028*/ 	.byte	0x04, 0x29
        /*002a*/ 	.short	(.L_2125 - .L_2124)


	//   ....[0]....
.L_2124:
        /*002c*/ 	.word	0xffffffff


	//   ....[1]....
        /*0030*/ 	.word	0xffffffff


	//   ....[2]....
        /*0034*/ 	.word	0xffffffff


	//   ....[3]....
        /*0038*/ 	.word	0xffffffff


	//   ....[4]....
        /*003c*/ 	.word	0xffffffff


	//   ....[5]....
        /*0040*/ 	.word	0xffffffff


	//   ....[6]....
        /*0044*/ 	.word	0xffffffff


	//   ....[7]....
        /*0048*/ 	.word	0xffffffff


	//   ....[8]....
        /*004c*/ 	.word	0xffffffff


	//   ....[9]....
        /*0050*/ 	.word	0xffffffff


	//   ....[10]....
        /*0054*/ 	.word	0xffffffff


	//   ....[11]....
        /*0058*/ 	.word	0xffffffff


	//   ....[12]....
        /*005c*/ 	.word	0xffffffff


	//   ....[13]....
        /*0060*/ 	.word	0xffffffff


	//   ....[14]....
        /*0064*/ 	.word	0xffffffff


	//   ....[15]....
        /*0068*/ 	.word	0xffffffff


	//   ....[16]....
        /*006c*/ 	.word	0xffffffff


	//   ....[17]....
        /*0070*/ 	.word	0xffffffff


	//   ....[18]....
        /*0074*/ 	.word	0xffffffff


	//   ....[19]....
        /*0078*/ 	.word	0xffffffff


	//----- nvinfo : EIATTR_COOP_GROUP_INSTR_OFFSETS
	.align		4
.L_2125:
        /*007c*/ 	.byte	0x04, 0x28
        /*007e*/ 	.short	(.L_2127 - .L_2126)


	//   ....[0]....
.L_2126:
        /*0080*/ 	.word	0x000013a0


	//   ....[1]....
        /*0084*/ 	.word	0x000013b0


	//   ....[2]....
        /*0088*/ 	.word	0x000013c0


	//   ....[3]....
        /*008c*/ 	.word	0x000013d0


	//   ....[4]....
        /*0090*/ 	.word	0x00001400


	//   ....[5]....
        /*0094*/ 	.word	0x00001430


	//   ....[6]....
        /*0098*/ 	.word	0x00001440


	//   ....[7]....
        /*009c*/ 	.word	0x00001450


	//   ....[8]....
        /*00a0*/ 	.word	0x00001470


	//   ....[9]....
        /*00a4*/ 	.word	0x000014b0


	//   ....[10]....
        /*00a8*/ 	.word	0x000014e0


	//   ....[11]....
        /*00ac*/ 	.word	0x000014f0


	//   ....[12]....
        /*00b0*/ 	.word	0x00001510


	//   ....[13]....
        /*00b4*/ 	.word	0x00001540


	//   ....[14]....
        /*00b8*/ 	.word	0x00001560


	//   ....[15]....
        /*00bc*/ 	.word	0x00001570


	//   ....[16]....
        /*00c0*/ 	.word	0x000015b0


	//   ....[17]....
        /*00c4*/ 	.word	0x000015e0


	//   ....[18]....
        /*00c8*/ 	.word	0x00001600


	//   ....[19]....
        /*00cc*/ 	.word	0x00001610


	//----- nvinfo : EIATTR_VRC_CTA_INIT_COUNT
	.align		4
.L_2127:
        /*00d0*/ 	.byte	0x02, 0x4a
	.zero		1
	.zero		1


	//----- nvinfo : EIATTR_EXIT_INSTR_OFFSETS
	.align		4
        /*00d4*/ 	.byte	0x04, 0x1c
        /*00d6*/ 	.short	(.L_2129 - .L_2128)


	//   ....[0]....
.L_2128:
        /*00d8*/ 	.word	0x00000060


	//   ....[1]....
        /*00dc*/ 	.word	0x000016c0


	//   ....[2]....
        /*00e0*/ 	.word	0x000016f0


	//   ....[3]....
        /*00e4*/ 	.word	0x00001850


	//----- nvinfo : EIATTR_MAX_THREADS
	.align		4
.L_2129:
        /*00e8*/ 	.byte	0x04, 0x05
        /*00ea*/ 	.short	(.L_2131 - .L_2130)
.L_2130:
        /*00ec*/ 	.word	0x00000400
        /*00f0*/ 	.word	0x00000001
        /*00f4*/ 	.word	0x00000001


	//----- nvinfo : EIATTR_CRS_STACK_SIZE
	.align		4
.L_2131:
        /*00f8*/ 	.byte	0x04, 0x1e
        /*00fa*/ 	.short	(.L_2133 - .L_2132)
.L_2132:
        /*00fc*/ 	.word	0x00000000


	//----- nvinfo : EIATTR_CBANK_PARAM_SIZE
	.align		4
.L_2133:
        /*0100*/ 	.byte	0x03, 0x19
        /*0102*/ 	.short	0x0128


	//----- nvinfo : EIATTR_PARAM_CBANK
	.align		4
        /*0104*/ 	.byte	0x04, 0x0a
        /*0106*/ 	.short	(.L_2135 - .L_2134)
	.align		4
.L_2134:
        /*0108*/ 	.word	index@(.nv.constant0._ZN10layer_norm40ln_parallel_residual_bwd_finalize_kernelINS_22Kernel_traits_finalizeILj1536E6__halfS2_fS2_fjLb0ELj1024ELj4ENS_18Kernel_traits_baseILj1536ES2_S2_fS2_fjLj1024EEEEELb0EEEvNS_9BwdParamsE)
        /*010c*/ 	.short	0x0380
        /*010e*/ 	.short	0x0128


	//----- nvinfo : EIATTR_SW_WAR
	.align		4
.L_2135:
        /*0110*/ 	.byte	0x04, 0x36
        /*0112*/ 	.short	(.L_2137 - .L_2136)
.L_2136:
        /*0114*/ 	.word	0x00000008
.L_2137:


//--------------------- .nv.info._ZN10layer_norm31ln_parallel_residual_bwd_kernelINS_13Kernel_traitsI6__halfS2_fS2_fjLj1536ELj1ELj1ELj4ELj8ENS_18Kernel_traits_baseILj1536ES2_S2_fS2_fjLj128EEEEELb1ELb1ELb0EEEvNS_9BwdParamsE --------------------------
	.section	.nv.info._ZN10layer_norm31ln_parallel_residual_bwd_kernelINS_13Kernel_traitsI6__halfS2_fS2_fjLj1536ELj1ELj1ELj4ELj8ENS_18Kernel_traits_baseILj1536ES2_S2_fS2_fjLj128EEEEELb1ELb1ELb0EEEvNS_9BwdParamsE,"",@"SHT_CUDA_INFO"
	.sectionflags	@""
	.align	4


	//----- nvinfo : EIATTR_CUDA_API_VERSION
	.align		4
        /*0000*/ 	.byte	0x04, 0x37
        /*0002*/ 	.short	(.L_2139 - .L_2138)
.L_2138:
        /*0004*/ 	.word	0x00000082


	//----- nvinfo : EIATTR_KPARAM_INFO
	.align		4
.L_2139:
        /*0008*/ 	.byte	0x04, 0x17
        /*000a*/ 	.short	(.L_2141 - .L_2140)
.L_2140:
        /*000c*/ 	.word	0x00000000
        /*0010*/ 	.short	0x0000
        /*0012*/ 	.short	0x0000
        /*0014*/ 	.byte	0x00, 0xf0, 0xa1, 0x04


	//----- nvinfo : EIATTR_SPARSE_MMA_MASK
	.align		4
.L_2141:
        /*0018*/ 	.byte	0x03, 0x50
        /*001a*/ 	.short	0x0000


	//----- nvinfo : EIATTR_MAXREG_COUNT
	.align		4
        /*001c*/ 	.byte	0x03, 0x1b
        /*001e*/ 	.short	0x00ff


	//----- nvinfo : EIATTR_NUM_BARRIERS
	.align		4
        /*0020*/ 	.byte	0x02, 0x4c
        /*0022*/ 	.byte	0x01
	.zero		1


	//----- nvinfo : EIATTR_MERCURY_ISA_VERSION
	.align		4
        /*0024*/ 	.byte	0x03, 0x5f
        /*0026*/ 	.short	0x0101


	//----- nvinfo : EIATTR_COOP_GROUP_MASK_REGIDS
	.align		4
        /*0028*/ 	.byte	0x04, 0x29
        /*002a*/ 	.short	(.L_2143 - .L_2142)


	//   ....[0]....
.L_2142:
        /*002c*/ 	.word	0xffffffff


	//   ....[1]....
        /*0030*/ 	.word	0xffffffff


	//   ....[2]....
        /*0034*/ 	.word	0xffffffff


	//   ....[3]....
        /*0038*/ 	.word	0xffffffff


	//   ....[4]....
        /*003c*/ 	.word	0xffffffff


	//   ....[5]....
        /*0040*/ 	.word	0xffffffff


	//   ....[6]....
        /*0044*/ 	.word	0xffffffff


	//   ....[7]....
        /*0048*/ 	.word	0xffffffff


	//   ....[8]....
        /*004c*/ 	.word	0xffffffff


	//   ....[9]....
        /*0050*/ 	.word	0xffffffff


	//----- nvinfo : EIATTR_COOP_GROUP_INSTR_OFFSETS
	.align		4
.L_2143:
        /*0054*/ 	.byte	0x04, 0x28
        /*0056*/ 	.short	(.L_2145 - .L_2144)


	//   ....[0]....
.L_2144:
        /*0058*/ 	.word	0x00001230


	//   ....[1]....
        /*005c*/ 	.word	0x00001260


	//   ....[2]....
        /*0060*/ 	.word	0x00001290


	//   ....[3]....
        /*0064*/ 	.word	0x000012a0


	//   ....[4]....
        /*0068*/ 	.word	0x000012d0


	//   ....[5]....
        /*006c*/ 	.word	0x000012e0


	//   ....[6]....
        /*0070*/ 	.word	0x00001310


	//   ....[7]....
        /*0074*/ 	.word	0x00001320


	//   ....[8]....
        /*0078*/ 	.word	0x00001350


	//   ....[9]....
        /*007c*/ 	.word	0x00001360


	//----- nvinfo : EIATTR_VRC_CTA_INIT_COUNT
	.align		4
.L_2145:
        /*0080*/ 	.byte	0x02, 0x4a
	.zero		1
	.zero		1


	//----- nvinfo : EIATTR_EXIT_INSTR_OFFSETS
	.align		4
        /*0084*/ 	.byte	0x04, 0x1c
        /*0086*/ 	.short	(.L_2147 - .L_2146)


	//   ....[0]....
.L_2146:
        /*0088*/ 	.word	0x00005510


	//   ....[1]....
        /*008c*/ 	.word	0x00005590


	//----- nvinfo : EIATTR_MAX_THREADS
	.align		4
.L_2147:
        /*0090*/ 	.byte	0x04, 0x05
        /*0092*/ 	.short	(.L_2149 - .L_2148)
.L_2148:
        /*0094*/ 	.word	0x00000080
        /*0098*/ 	.word	0x00000001
        /*009c*/ 	.word	0x00000001


	//----- nvinfo : EIATTR_CRS_STACK_SIZE
	.align		4
.L_2149:
        /*00a0*/ 	.byte	0x04, 0x1e
        /*00a2*/ 	.short	(.L_2151 - .L_2150)
.L_2150:
        /*00a4*/ 	.word	0x00000000


	//----- nvinfo : EIATTR_CBANK_PARAM_SIZE
	.align		4
.L_2151:
        /*00a8*/ 	.byte	0x03, 0x19
        /*00aa*/ 	.short	0x0128


	//----- nvinfo : EIATTR_PARAM_CBANK
	.align		4
        /*00ac*/ 	.byte	0x04, 0x0a
        /*00ae*/ 	.short	(.L_2153 - .L_2152)
	.align		4
.L_2152:
        /*00b0*/ 	.word	index@(.nv.constant0._ZN10layer_norm31ln_parallel_residual_bwd_kernelINS_13Kernel_traitsI6__halfS2_fS2_fjLj1536ELj1ELj1ELj4ELj8ENS_18Kernel_traits_baseILj1536ES2_S2_fS2_fjLj128EEEEELb1ELb1ELb0EEEvNS_9BwdParamsE)
        /*00b4*/ 	.short	0x0380
        /*00b6*/ 	.short	0x0128


	//----- nvinfo : EIATTR_SW_WAR
	.align		4
.L_2153:
        /*00b8*/ 	.byte	0x04, 0x36
        /*00ba*/ 	.short	(.L_2155 - .L_2154)
.L_2154:
        /*00bc*/ 	.word	0x00000008
.L_2155:


//--------------------- .nv.info._ZN10layer_norm22ln_bwd_finalize_kernelINS_22Kernel_traits_finalizeILj1536E6__halfS2_fS2_fjLb0ELj1024ELj4ENS_18Kernel_traits_baseILj1536ES2_S2_fS2_fjLj1024EEEEELb0ELb1EEEvNS_9BwdParamsE --------------------------
	.section	.nv.info._ZN10layer_norm22ln_bwd_finalize_kernelINS_22Kernel_traits_finalizeILj1536E6__halfS2_fS2_fjLb0ELj1024ELj4ENS_18Kernel_traits_baseILj1536ES2_S2_fS2_fjLj1024EEEEELb0ELb1EEEvNS_9BwdParamsE,"",@"SHT_CUDA_INFO"
	.sectionflags	@""
	.align	4


	//----- nvinfo : EIATTR_CUDA_API_VERSION
	.align		4
        /*0000*/ 	.byte	0x04, 0x37
        /*0002*/ 	.short	(.L_2157 - .L_2156)
.L_2156:
        /*0004*/ 	.word	0x00000082


	//----- nvinfo : EIATTR_KPARAM_INFO
	.align		4
.L_2157:
        /*0008*/ 	.byte	0x04, 0x17
        /*000a*/ 	.short	(.L_2159 - .L_2158)
.L_2158:
        /*000c*/ 	.word	0x00000000
        /*0010*/ 	.short	0x0000
        /*0012*/ 	.short	0x0000
        /*0014*/ 	.byte	0x00, 0xf0, 0xa1, 0x04


	//----- nvinfo : EIATTR_SPARSE_MMA_MASK
	.align		4
.L_2159:
        /*0018*/ 	.byte	0x03, 0x50
        /*001a*/ 	.short	0x0000


	//----- nvinfo : EIATTR_MAXREG_COUNT
	.align		4
        /*001c*/ 	.byte	0x03, 0x1b
        /*001e*/ 	.short	0x0040


	//----- nvinfo : EIATTR_NUM_BARRIERS
	.align		4
        /*0020*/ 	.byte	0x02, 0x4c
        /*0022*/ 	.byte	0x01
	.zero		1


	//----- nvinfo : EIATTR_MERCURY_ISA_VERSION
	.align		4
        /*0024*/ 	.byte	0x03, 0x5f
        /*0026*/ 	.short	0x0101


	//----- nvinfo : EIATTR_COOP_GROUP_MASK_REGIDS
	.align		4
        /*0028*/ 	.byte	0x04, 0x29
        /*002a*/ 	.short	(.L_2161 - .L_2160)


	//   ....[0]....
.L_2160:
        /*002c*/ 	.word	0xffffffff


	//   ....[1]....
        /*0030*/ 	.word	0xffffffff


	//   ....[2]....
        /*0034*/ 	.word	0xffffffff


	//   ....[3]....
        /*0038*/ 	.word	0xffffffff


	//   ....[4]....
        /*003c*/ 	.word	0xffffffff


	//   ....[5]....
        /*0040*/ 	.word	0xffffffff


	//   ....[6]....
        /*0044*/ 	.word	0xffffffff


	//   ....[7]....
        /*0048*/ 	.word	0xffffffff


	//   ....[8]....
        /*004c*/ 	.word	0xffffffff


	//   ....[9]....
        /*0050*/ 	.word	0xffffffff


	//----- nvinfo : EIATTR_COOP_GROUP_INSTR_OFFSETS
	.align		4
.L_2161:
        /*0054*/ 	.byte	0x04, 0x28
        /*0056*/ 	.short	(.L_2163 - .L_2162)


	//   ....[0]....
.L_2162:
        /*0058*/ 	.word	0x00001560


	//   ....[1]....
        /*005c*/ 	.word	0x00001570


	//   ....[2]....
        /*0060*/ 	.word	0x000015a0


	//   ....[3]....
        /*0064*/ 	.word	0x000015b0


	//   ....[4]....
        /*0068*/ 	.word	0x000015e0


	//   ....[5]....
        /*006c*/ 	.word	0x000015f0


	//   ....[6]....
        /*0070*/ 	.word	0x00001620


	//   ....[7]....
        /*0074*/ 	.word	0x00001640


	//   ....[8]....
        /*0078*/ 	.word	0x00001670


	//   ....[9]....
        /*007c*/ 	.word	0x00001680


	//----- nvinfo : EIATTR_VRC_CTA_INIT_COUNT
	.align		4
.L_2163:
        /*0080*/ 	.byte	0x02, 0x4a
	.zero		1
	.zero		1


	//----- nvinfo : EIATTR_EXIT_INSTR_OFFSETS
	.align		4
        /*0084*/ 	.byte	0x04, 0x1c
        /*0086*/ 	.short	(.L_2165 - .L_2164)


	//   ....[0]....
.L_2164:
        /*0088*/ 	.word	0x00000060


	//   ....[1]....
        /*008c*/ 	.word	0x000016e0


	//   ....[2]....
        /*0090*/ 	.word	0x000017d0


	//----- nvinfo : EIATTR_MAX_THREADS
	.align		4
.L_2165:
        /*0094*/ 	.byte	0x04, 0x05
        /*0096*/ 	.short	(.L_2167 - .L_2166)
.L_2166:
        /*0098*/ 	.word	0x00000400
        /*009c*/ 	.word	0x00000001
        /*00a0*/ 	.word	0x00000001


	//----- nvinfo : EIATTR_CRS_STACK_SIZE
	.align		4
.L_2167:
        /*00a4*/ 	.byte	0x04, 0x1e
        /*00a6*/ 	.short	(.L_2169 - .L_2168)
.L_2168:
        /*00a8*/ 	.word	0x00000000


	//----- nvinfo : EIATTR_CBANK_PARAM_SIZE
	.align		4
.L_2169:
        /*00ac*/ 	.byte	0x03, 0x19
        /*00ae*/ 	.short	0x0128


	//----- nvinfo : EIATTR_PARAM_CBANK
	.align		4
        /*00b0*/ 	.byte	0x04, 0x0a
        /*00b2*/ 	.short	(.L_2171 - .L_2170)
	.align		4
.L_2170:
        /*00b4*/ 	.word	index@(.nv.constant0._ZN10layer_norm22ln_bwd_finalize_kernelINS_22Kernel_traits_finalizeILj1536E6__halfS2_fS2_fjLb0ELj1024ELj4ENS_18Kernel_traits_baseILj1536ES2_S2_fS2_fjLj1024EEEEELb0ELb1EEEvNS_9BwdParamsE)
        /*00b8*/ 	.short	0x0380
        /*00ba*/ 	.short	0x0128


	//----- nvinfo : EIATTR_SW_WAR
	.align		4
.L_2171:
        /*00bc*/ 	.byte	0x04, 0x36
        /*00be*/ 	.short	(.L_2173 - .L_2172)
.L_2172:
        /*00c0*/ 	.word	0x00000008
.L_2173:


//--------------------- .nv.info._ZN10layer_norm40ln_parallel_residual_bwd_finalize_kernelINS_22Kernel_traits_finalizeILj1536E6__halfS2_fS2_fjLb0ELj1024ELj4ENS_18Kernel_traits_baseILj1536ES2_S2_fS2_fjLj1024EEEEELb1EEEvNS_9BwdParamsE --------------------------
	.section	.nv.info._ZN10layer_norm40ln_parallel_residual_bwd_finalize_kernelINS_22Kernel_traits_finalizeILj1536E6__halfS2_fS2_fjLb0ELj1024ELj4ENS_18Kernel_traits_baseILj1536ES2_S2_fS2_fjLj1024EEEEELb1EEEvNS_9BwdParamsE,"",@"SHT_CUDA_INFO"
	.sectionflags	@""
	.align	4


	//----- nvinfo : EIATTR_CUDA_API_VERSION
	.align		4
        /*0000*/ 	.byte	0x04, 0x37
        /*0002*/ 	.short	(.L_2175 - .L_2174)
.L_2174:
        /*0004*/ 	.word	0x00000082


	//----- nvinfo : EIATTR_KPARAM_INFO
	.align		4
.L_2175:
        /*0008*/ 	.byte	0x04, 0x17
        /*000a*/ 	.short	(.L_2177 - .L_2176)
.L_2176:
        /*000c*/ 	.word	0x00000000
        /*0010*/ 	.short	0x0000
        /*0012*/ 	.short	0x0000
        /*0014*/ 	.byte	0x00, 0xf0, 0xa1, 0x04


	//----- nvinfo : EIATTR_SPARSE_MMA_MASK
	.align		4
.L_2177:
        /*0018*/ 	.byte	0x03, 0x50
        /*001a*/ 	.short	0x0000


	//----- nvinfo : EIATTR_MAXREG_COUNT
	.align		4
        /*001c*/ 	.byte	0x03, 0x1b
        /*001e*/ 	.short	0x0040


	//----- nvinfo : EIATTR_NUM_BARRIERS
	.align		4
        /*0020*/ 	.byte	0x02, 0x4c
        /*0022*/ 	.byte	0x01
	.zero		1


	//----- nvinfo : EIATTR_MERCURY_ISA_VERSION
	.align		4
        /*0024*/ 	.byte	0x03, 0x5f
        /*0026*/ 	.short	0x0101


	//----- nvinfo : EIATTR_COOP_GROUP_MASK_REGIDS
	.align		4
        /*0028*/ 	.byte	0x04, 0x29
        /*002a*/ 	.short	(.L_2179 - .L_2178)


	//   ....[0]....
.L_2178:
        /*002c*/ 	.word	0xffffffff


	//   ....[1]....
        /*0030*/ 	.word	0xffffffff


	//   ....[2]....
        /*0034*/ 	.word	0xffffffff


	//   ....[3]....
        /*0038*/ 	.word	0xffffffff


	//   ....[4]....
        /*003c*/ 	.word	0xffffffff


	//   ....[5]....
        /*0040*/ 	.word	0xffffffff


	//   ....[6]....
        /*0044*/ 	.word	0xffffffff


	//   ....[7]....
        /*0048*/ 	.word	0xffffffff


	//   ....[8]....
        /*004c*/ 	.word	0xffffffff


	//   ....[9]....
        /*0050*/ 	.word	0xffffffff


	//   ....[10]....
        /*0054*/ 	.word	0xffffffff


	//   ....[11]....
        /*0058*/ 	.word	0xffffffff


	//   ....[12]....
        /*005c*/ 	.word	0xffffffff


	//   ....[13]....
        /*0060*/ 	.word	0xffffffff


	//   ....[14]....
        /*0064*/ 	.word	0xffffffff


	//   ....[15]....
        /*0068*/ 	.word	0xffffffff


	//   ....[16]....
        /*006c*/ 	.word	0xffffffff


	//   ....[17]....
        /*0070*/ 	.word	0xffffffff


	//   ....[18]....
        /*0074*/ 	.word	0xffffffff


	//   ....[19]....
        /*0078*/ 	.word	0xffffffff


	//----- nvinfo : EIATTR_COOP_GROUP_INSTR_OFFSETS
	.align		4
.L_2179:
        /*007c*/ 	.byte	0x04, 0x28
        /*007e*/ 	.short	(.L_2181 - .L_2180)


	//   ....[0]....
.L_2180:
        /*0080*/ 	.word	0x000013e0


	//   ....[1]....
        /*0084*/ 	.word	0x000013f0


	//   ....[2]....
        /*0088*/ 	.word	0x00001400


	//   ....[3]....
        /*008c*/ 	.word	0x00001410


	//   ....[4]....
        /*0090*/ 	.word	0x00001450


	//   ....[5]....
        /*0094*/ 	.word	0x00001470


	//   ....[6]....
        /*0098*/ 	.word	0x00001480


	//   ....[7]....
        /*009c*/ 	.word	0x00001490


	//   ....[8]....
        /*00a0*/ 	.word	0x000014d0


	//   ....[9]....
        /*00a4*/ 	.word	0x000014f0


	//   ....[10]....
        /*00a8*/ 	.word	0x00001500


	//   ....[11]....
        /*00ac*/ 	.word	0x00001510


	//   ....[12]....
        /*00b0*/ 	.word	0x00001540


	//   ....[13]....
        /*00b4*/ 	.word	0x00001560


	//   ....[14]....
        /*00b8*/ 	.word	0x00001580


	//   ....[15]....
        /*00bc*/ 	.word	0x00001590


	//   ....[16]....
        /*00c0*/ 	.word	0x000015c0


	//   ....[17]....
        /*00c4*/ 	.word	0x000015e0


	//   ....[18]....
        /*00c8*/ 	.word	0x00001600


	//   ....[19]....
        /*00cc*/ 	.word	0x00001610


	//----- nvinfo : EIATTR_VRC_CTA_INIT_COUNT
	.align		4
.L_2181:
        /*00d0*/ 	.byte	0x02, 0x4a
	.zero		1
	.zero		1


	//----- nvinfo : EIATTR_EXIT_INSTR_OFFSETS
	.align		4
        /*00d4*/ 	.byte	0x04, 0x1c
        /*00d6*/ 	.short	(.L_2183 - .L_2182)


	//   ....[0]....
.L_2182:
        /*00d8*/ 	.word	0x00000060


	//   ....[1]....
        /*00dc*/ 	.word	0x000016b0


	//   ....[2]....
        /*00e0*/ 	.word	0x00001840


	//----- nvinfo : EIATTR_MAX_THREADS
	.align		4
.L_2183:
        /*00e4*/ 	.byte	0x04, 0x05
        /*00e6*/ 	.short	(.L_2185 - .L_2184)
.L_2184:
        /*00e8*/ 	.word	0x00000400
        /*00ec*/ 	.word	0x00000001
        /*00f0*/ 	.word	0x00000001


	//----- nvinfo : EIATTR_CRS_STACK_SIZE
	.align		4
.L_2185:
        /*00f4*/ 	.byte	0x04, 0x1e
        /*00f6*/ 	.short	(.L_2187 - .L_2186)
.L_2186:
        /*00f8*/ 	.word	0x00000000


	//----- nvinfo : EIATTR_CBANK_PARAM_SIZE
	.align		4
.L_2187:
        /*00fc*/ 	.byte	0x03, 0x19
        /*00fe*/ 	.short	0x0128


	//----- nvinfo : EIATTR_PARAM_CBANK
	.align		4
        /*0100*/ 	.byte	0x04, 0x0a
        /*0102*/ 	.short	(.L_2189 - .L_2188)
	.align		4
.L_2188:
        /*0104*/ 	.word	index@(.nv.constant0._ZN10layer_norm40ln_parallel_residual_bwd_finalize_kernelINS_22Kernel_traits_finalizeILj1536E6__halfS2_fS2_fjLb0ELj1024ELj4ENS_18Kernel_traits_baseILj1536ES2_S2_fS2_fjLj1024EEEEELb1EEEvNS_9BwdParamsE)
        /*0108*/ 	.short	0x0380
        /*010a*/ 	.short	0x0128


	//----- nvinfo : EIATTR_SW_WAR
	.align		4
.L_2189:
        /*010c*/ 	.byte	0x04, 0x36
        /*010e*/ 	.short	(.L_2191 - .L_2190)
.L_2190:
        /*0110*/ 	.word	0x00000008
.L_2191:


//--------------------- .nv.info._ZN10layer_norm31ln_parallel_residual_bwd_kernelINS_13Kernel_traitsI6__halfS2_fS2_fjLj1536ELj1ELj1ELj4ELj8ENS_18Kernel_traits_baseILj1536ES2_S2_fS2_fjLj128EEEEELb1ELb1ELb1EEEvNS_9BwdParamsE --------------------------
	.section	.nv.info._ZN10layer_norm31ln_parallel_residual_bwd_kernelINS_13Kernel_traitsI6__halfS2_fS2_fjLj1536ELj1ELj1ELj4ELj8ENS_18Kernel_traits_baseILj1536ES2_S2_fS2_fjLj128EEEEELb1ELb1ELb1EEEvNS_9BwdParamsE,"",@"SHT_CUDA_INFO"
	.sectionflags	@""
	.align	4


	//----- nvinfo : EIATTR_CUDA_API_VERSION
	.align		4
        /*0000*/ 	.byte	0x04, 0x37
        /*0002*/ 	.short	(.L_2193 - .L_2192)
.L_2192:
        /*0004*/ 	.word	0x00000082


	//----- nvinfo : EIATTR_KPARAM_INFO
	.align		4
.L_2193:
        /*0008*/ 	.byte	0x04, 0x17
        /*000a*/ 	.short	(.L_2195 - .L_2194)
.L_2194:
        /*000c*/ 	.word	0x00000000
        /*0010*/ 	.short	0x0000
        /*0012*/ 	.short	0x0000
        /*0014*/ 	.byte	0x00, 0xf0, 0xa1, 0x04


	//----- nvinfo : EIATTR_SPARSE_MMA_MASK
	.align		4
.L_2195:
        /*0018*/ 	.byte	0x03, 0x50
        /*001a*/ 	.short	0x0000


	//----- nvinfo : EIATTR_MAXREG_COUNT
	.align		4
        /*001c*/ 	.byte	0x03, 0x1b
        /*001e*/ 	.short	0x00ff


	//----- nvinfo : EIATTR_NUM_BARRIERS
	.align		4
        /*0020*/ 	.byte	0x02, 0x4c
        /*0022*/ 	.byte	0x01
	.zero		1


	//----- nvinfo : EIATTR_MERCURY_ISA_VERSION
	.align		4
        /*0024*/ 	.byte	0x03, 0x5f
        /*0026*/ 	.short	0x0101


	//----- nvinfo : EIATTR_COOP_GROUP_MASK_REGIDS
	.align		4
        /*0028*/ 	.byte	0x04, 0x29
        /*002a*/ 	.short	(.L_2197 - .L_2196)


	//   ....[0]....
.L_2196:
        /*002c*/ 	.word	0xffffffff


	//   ....[1]....
        /*0030*/ 	.word	0xffffffff


	//   ....[2]....
        /*0034*/ 	.word	0xffffffff


	//   ....[3]....
        /*0038*/ 	.word	0xffffffff


	//   ....[4]....
        /*003c*/ 	.word	0xffffffff


	//   ....[5]....
        /*0040*/ 	.word	0xffffffff


	//   ....[6]....
        /*0044*/ 	.word	0xffffffff


	//   ....[7]....
        /*0048*/ 	.word	0xffffffff


	//   ....[8]....
        /*004c*/ 	.word	0xffffffff


	//   ....[9]....
        /*0050*/ 	.word	0xffffffff


	//----- nvinfo : EIATTR_COOP_GROUP_INSTR_OFFSETS
	.align		4
.L_2197:
        /*0054*/ 	.byte	0x04, 0x28
        /*0056*/ 	.short	(.L_2199 - .L_2198)


	//   ....[0]....
.L_2198:
        /*0058*/ 	.word	0x00000d50


	//   ....[1]....
        /*005c*/ 	.word	0x00000d60


	//   ....[2]....
        /*0060*/ 	.word	0x00000d90


	//   ....[3]....
        /*0064*/ 	.word	0x00000da0


	//   ....[4]....
        /*0068*/ 	.word	0x00000dd0


	//   ....[5]....
        /*006c*/ 	.word	0x00000de0


	//   ....[6]....
        /*0070*/ 	.word	0x00000e10


	//   ....[7]....
        /*0074*/ 	.word	0x00000e20


	//   ....[8]....
        /*0078*/ 	.word	0x00000e80


	//   ....[9]....
        /*007c*/ 	.word	0x00000e90


	//----- nvinfo : EIATTR_VRC_CTA_INIT_COUNT
	.align		4
.L_2199:
        /*0080*/ 	.byte	0x02, 0x4a
	.zero		1
	.zero		1


	//----- nvinfo : EIATTR_EXIT_INSTR_OFFSETS
	.align		4
        /*0084*/ 	.byte	0x04, 0x1c
        /*0086*/ 	.short	(.L_2201 - .L_2200)


	//   ....[0]....
.L_2200:
        /*0088*/ 	.word	0x00005290


	//----- nvinfo : EIATTR_MAX_THREADS
	.align		4
.L_2201:
        /*008c*/ 	.byte	0x04, 0x05
        /*008e*/ 	.short	(.L_2203 - .L_2202)
.L_2202:
        /*0090*/ 	.word	0x00000080
        /*0094*/ 	.word	0x00000001
        /*0098*/ 	.word	0x00000001


	//----- nvinfo : EIATTR_CBANK_PARAM_SIZE
	.align		4
.L_2203:
        /*009c*/ 	.byte	0x03, 0x19
        /*009e*/ 	.short	0x0128


	//----- nvinfo : EIATTR_PARAM_CBANK
	.align		4
        /*00a0*/ 	.byte	0x04, 0x0a
        /*00a2*/ 	.short	(.L_2205 - .L_2204)
	.align		4
.L_2204:
        /*00a4*/ 	.word	index@(.nv.constant0._ZN10layer_norm31ln_parallel_residual_bwd_kernelINS_13Kernel_traitsI6__halfS2_fS2_fjLj1536ELj1ELj1ELj4ELj8ENS_18Kernel_traits_baseILj1536ES2_S2_fS2_fjLj128EEEEELb1ELb1ELb1EEEvNS_9BwdParamsE)
        /*00a8*/ 	.short	0x0380
        /*00aa*/ 	.short	0x0128


	//----- nvinfo : EIATTR_SW_WAR
	.align		4
.L_2205:
        /*00ac*/ 	.byte	0x04, 0x36
        /*00ae*/ 	.short	(.L_2207 - .L_2206)
.L_2206:
        /*00b0*/ 	.word	0x00000008
.L_2207:


//--------------------- .nv.info._ZN10layer_norm31ln_parallel_residual_bwd_kernelINS_13Kernel_traitsIf6__halffS2_fjLj1536ELj1ELj1ELj4ELj8ENS_18Kernel_traits_baseILj1536EfS2_fS2_fjLj128EEEEELb0ELb0ELb0EEEvNS_9BwdParamsE --------------------------
	.section	.nv.info._ZN10layer_norm31ln_parallel_residual_bwd_kernelINS_13Kernel_traitsIf6__halffS2_fjLj1536ELj1ELj1ELj4ELj8ENS_18Kernel_traits_baseILj1536EfS2_fS2_fjLj128EEEEELb0ELb0ELb0EEEvNS_9BwdParamsE,"",@"SHT_CUDA_INFO"
	.sectionflags	@""
	.align	4


	//----- nvinfo : EIATTR_CUDA_API_VERSION
	.align		4
        /*0000*/ 	.byte	0x04, 0x37
        /*0002*/ 	.short	(.L_2209 - .L_2208)
.L_2208:
        /*0004*/ 	.word	0x00000082


	//----- nvinfo : EIATTR_KPARAM_INFO
	.align		4
.L_2209:
        /*0008*/ 	.byte	0x04, 0x17
        /*000a*/ 	.short	(.L_2211 - .L_2210)
.L_2210:
        /*000c*/ 	.word	0x00000000
        /*0010*/ 	.short	0x0000
        /*0012*/ 	.short	0x0000
        /*0014*/ 	.byte	0x00, 0xf0, 0xa1, 0x04


	//----- nvinfo : EIATTR_SPARSE_MMA_MASK
	.align		4
.L_2211:
        /*0018*/ 	.byte	0x03, 0x50
        /*001a*/ 	.short	0x0000


	//----- nvinfo : EIATTR_MAXREG_COUNT
	.align		4
        /*001c*/ 	.byte	0x03, 0x1b
        /*001e*/ 	.short	0x00ff


	//----- nvinfo : EIATTR_NUM_BARRIERS
	.align		4
        /*0020*/ 	.byte	0x02, 0x4c
        /*0022*/ 	.byte	0x01
	.zero		1


	//----- nvinfo : EIATTR_MERCURY_ISA_VERSION
	.align		4
        /*0024*/ 	.byte	0x03, 0x5f
        /*0026*/ 	.short	0x0101


	//----- nvinfo : EIATTR_COOP_GROUP_MASK_REGIDS
	.align		4
        /*0028*/ 	.byte	0x04, 0x29
        /*002a*/ 	.short	(.L_2213 - .L_2212)


	//   ....[0]....
.L_2212:
        /*002c*/ 	.word	0xffffffff


	//   ....[1]....
        /*0030*/ 	.word	0xffffffff


	//   ....[2]....
        /*0034*/ 	.word	0xffffffff


	//   ....[3]....
        /*0038*/ 	.word	0xffffffff


	//   ....[4]....
        /*003c*/ 	.word	0xffffffff


	//   ....[5]....
        /*0040*/ 	.word	0xffffffff


	//   ....[6]....
        /*0044*/ 	.word	0xffffffff


	//   ....[7]....
        /*0048*/ 	.word	0xffffffff


	//   ....[8]....
        /*004c*/ 	.word	0xffffffff


	//   ....[9]....
        /*0050*/ 	.word	0xffffffff


	//----- nvinfo : EIATTR_COOP_GROUP_INSTR_OFFSETS
	.align		4
.L_2213:
        /*0054*/ 	.byte	0x04, 0x28
        /*0056*/ 	.short	(.L_2215 - .L_2214)


	//   ....[0]....
.L_2214:
        /*0058*/ 	.word	0x00001520


	//   ....[1]....
        /*005c*/ 	.word	0x00001540


	//   ....[2]....
        /*0060*/ 	.word	0x00001580


	//   ....[3]....
        /*0064*/ 	.word	0x00001590


	//   ....[4]....
        /*0068*/ 	.word	0x000015d0


	//   ....[5]....
        /*006c*/ 	.word	0x000015e0


	//   ....[6]....
        /*0070*/ 	.word	0x00001610


	//   ....[7]....
        /*0074*/ 	.word	0x00001620


	//   ....[8]....
        /*0078*/ 	.word	0x00001650


	//   ....[9]....
        /*007c*/ 	.word	0x00001660


	//----- nvinfo : EIATTR_VRC_CTA_INIT_COUNT
	.align		4
.L_2215:
        /*0080*/ 	.byte	0x02, 0x4a
	.zero		1
	.zero		1


	//----- nvinfo : EIATTR_EXIT_INSTR_OFFSETS
	.align		4
        /*0084*/ 	.byte	0x04, 0x1c
        /*0086*/ 	.short	(.L_2217 - .L_2216)


	//   ....[0]....
.L_2216:
        /*0088*/ 	.word	0x00004220


	//   ....[1]....
        /*008c*/ 	.word	0x000042f0


	//----- nvinfo : EIATTR_MAX_THREADS
	.align		4
.L_2217:
        /*0090*/ 	.byte	0x04, 0x05
        /*0092*/ 	.short	(.L_2219 - .L_2218)
.L_2218:
        /*0094*/ 	.word	0x00000080
        /*0098*/ 	.word	0x00000001
        /*009c*/ 	.word	0x00000001


	//----- nvinfo : EIATTR_CRS_STACK_SIZE
	.align		4
.L_2219:
        /*00a0*/ 	.byte	0x04, 0x1e
        /*00a2*/ 	.short	(.L_2221 - .L_2220)
.L_2220:
        /*00a4*/ 	.word	0x00000000


	//----- nvinfo : EIATTR_CBANK_PARAM_SIZE
	.align		4
.L_2221:
        /*00a8*/ 	.byte	0x03, 0x19
        /*00aa*/ 	.short	0x0128


	//----- nvinfo : EIATTR_PARAM_CBANK
	.align		4
        /*00ac*/ 	.byte	0x04, 0x0a
        /*00ae*/ 	.short	(.L_2223 - .L_2222)
	.align		4
.L_2222:
        /*00b0*/ 	.word	index@(.nv.constant0._ZN10layer_norm31ln_parallel_residual_bwd_kernelINS_13Kernel_traitsIf6__halffS2_fjLj1536ELj1ELj1ELj4ELj8ENS_18Kernel_traits_baseILj1536EfS2_fS2_fjLj128EEEEELb0ELb0ELb0EEEvNS_9BwdParamsE)
        /*00b4*/ 	.short	0x0380
        /*00b6*/ 	.short	0x0128


	//----- nvinfo : EIATTR_SW_WAR
	.align		4
.L_2223:
        /*00b8*/ 	.byte	0x04, 0x36
        /*00ba*/ 	.short	(.L_2225 - .L_2224)
.L_2224:
        /*00bc*/ 	.word	0x00000008
.L_2225:


//--------------------- .nv.info._ZN10layer_norm31ln_parallel_residual_bwd_kernelINS_13Kernel_traitsIf6__halffS2_fjLj1536ELj1ELj1ELj4ELj8ENS_18Kernel_traits_baseILj1536EfS2_fS2_fjLj128EEEEELb0ELb0ELb1EEEvNS_9BwdParamsE --------------------------
	.section	.nv.info._ZN10layer_norm31ln_parallel_residual_bwd_kernelINS_13Kernel_traitsIf6__halffS2_fjLj1536ELj1ELj1ELj4ELj8ENS_18Kernel_traits_baseILj1536EfS2_fS2_fjLj128EEEEELb0ELb0ELb1EEEvNS_9BwdParamsE,"",@"SHT_CUDA_INFO"
	.sectionflags	@""
	.align	4


	//----- nvinfo : EIATTR_CUDA_API_VERSION
	.align		4
        /*0000*/ 	.byte	0x04, 0x37
        /*0002*/ 	.short	(.L_2227 - .L_2226)
.L_2226:
        /*0004*/ 	.word	0x00000082


	//----- nvinfo : EIATTR_KPARAM_INFO
	.align		4
.L_2227:
        /*0008*/ 	.byte	0x04, 0x17
        /*000a*/ 	.short	(.L_2229 - .L_2228)
.L_2228:
        /*000c*/ 	.word	0x00000000
        /*0010*/ 	.short	0x0000
        /*0012*/ 	.short	0x0000
        /*0014*/ 	.byte	0x00, 0xf0, 0xa1, 0x04


	//----- nvinfo : EIATTR_SPARSE_MMA_MASK
	.align		4
.L_2229:
        /*0018*/ 	.byte	0x03, 0x50
        /*001a*/ 	.short	0x0000


	//----- nvinfo : EIATTR_MAXREG_COUNT
	.align		4
        /*001c*/ 	.byte	0x03, 0x1b
        /*001e*/ 	.short	0x00ff


	//----- nvinfo : EIATTR_NUM_BARRIERS
	.align		4
        /*0020*/ 	.byte	0x02, 0x4c
        /*0022*/ 	.byte	0x01
	.zero		1


	//----- nvinfo : EIATTR_MERCURY_ISA_VERSION
	.align		4
        /*0024*/ 	.byte	0x03, 0x5f
        /*0026*/ 	.short	0x0101


	//----- nvinfo : EIATTR_COOP_GROUP_MASK_REGIDS
	.align		4
        /*0028*/ 	.byte	0x04, 0x29
        /*002a*/ 	.short	(.L_2231 - .L_2230)


	//   ....[0]....
.L_2230:
        /*002c*/ 	.word	0xffffffff


	//   ....[1]....
        /*0030*/ 	.word	0xffffffff


	//   ....[2]....
        /*0034*/ 	.word	0xffffffff


	//   ....[3]....
        /*0038*/ 	.word	0xffffffff


	//   ....[4]....
        /*003c*/ 	.word	0xffffffff


	//   ....[5]....
        /*0040*/ 	.word	0xffffffff


	//   ....[6]....
        /*0044*/ 	.word	0xffffffff


	//   ....[7]....
        /*0048*/ 	.word	0xffffffff


	//   ....[8]....
        /*004c*/ 	.word	0xffffffff


	//   ....[9]....
        /*0050*/ 	.word	0xffffffff


	//----- nvinfo : EIATTR_COOP_GROUP_INSTR_OFFSETS
	.align		4
.L_2231:
        /*0054*/ 	.byte	0x04, 0x28
        /*0056*/ 	.short	(.L_2233 - .L_2232)


	//   ....[0]....
.L_2232:
        /*0058*/ 	.word	0x00000f40


	//   ....[1]....
        /*005c*/ 	.word	0x00000f50


	//   ....[2]....
        /*0060*/ 	.word	0x00000f80


	//   ....[3]....
        /*0064*/ 	.word	0x00000f90


	//   ....[4]....
        /*0068*/ 	.word	0x00000fc0


	//   ....[5]....
        /*006c*/ 	.word	0x00000fd0


	//   ....[6]....
        /*0070*/ 	.word	0x00001010


	//   ....[7]....
        /*0074*/ 	.word	0x00001020


	//   ....[8]....
        /*0078*/ 	.word	0x00001050


	//   ....[9]....
        /*007c*/ 	.word	0x00001060


	//----- nvinfo : EIATTR_VRC_CTA_INIT_COUNT
	.align		4
.L_2233:
        /*0080*/ 	.byte	0x02, 0x4a
	.zero		1
	.zero		1


	//----- nvinfo : EIATTR_EXIT_INSTR_OFFSETS
	.align		4
        /*0084*/ 	.byte	0x04, 0x1c
        /*0086*/ 	.short	(.L_2235 - .L_2234)


	//   ....[0]....
.L_2234:
        /*0088*/ 	.word	0x00003f10


	//----- nvinfo : EIATTR_MAX_THREADS
	.align		4
.L_2235:
        /*008c*/ 	.byte	0x04, 0x05
        /*008e*/ 	.short	(.L_2237 - .L_2236)
.L_2236:
        /*0090*/ 	.word	0x00000080
        /*0094*/ 	.word	0x00000001
        /*0098*/ 	.word	0x00000001


	//----- nvinfo : EIATTR_CRS_STACK_SIZE
	.align		4
.L_2237:
        /*009c*/ 	.byte	0x04, 0x1e
        /*009e*/ 	.short	(.L_2239 - .L_2238)
.L_2238:
        /*00a0*/ 	.word	0x00000000


	//----- nvinfo : EIATTR_CBANK_PARAM_SIZE
	.align		4
.L_2239:
        /*00a4*/ 	.byte	0x03, 0x19
        /*00a6*/ 	.short	0x0128


	//----- nvinfo : EIATTR_PARAM_CBANK
	.align		4
        /*00a8*/ 	.byte	0x04, 0x0a
        /*00aa*/ 	.short	(.L_2241 - .L_2240)
	.align		4
.L_2240:
        /*00ac*/ 	.word	index@(.nv.constant0._ZN10layer_norm31ln_parallel_residual_bwd_kernelINS_13Kernel_traitsIf6__halffS2_fjLj1536ELj1ELj1ELj4ELj8ENS_18Kernel_traits_baseILj1536EfS2_fS2_fjLj128EEEEELb0ELb0ELb1EEEvNS_9BwdParamsE)
        /*00b0*/ 	.short	0x0380
        /*00b2*/ 	.short	0x0128


	//----- nvinfo : EIATTR_SW_WAR
	.align		4
.L_2241:
        /*00b4*/ 	.byte	0x04, 0x36
        /*00b6*/ 	.short	(.L_2243 - .L_2242)
.L_2242:
        /*00b8*/ 	.word	0x00000008
.L_2243:


//--------------------- .nv.info._ZN10layer_norm31ln_parallel_residual_bwd_kernelINS_13Kernel_traitsIf6__halffS2_fjLj1536ELj1ELj1ELj4ELj8ENS_18Kernel_traits_baseILj1536EfS2_fS2_fjLj128EEEEELb0ELb1ELb0EEEvNS_9BwdParamsE --------------------------
	.section	.nv.info._ZN10layer_norm31ln_parallel_residual_bwd_kernelINS_13Kernel_traitsIf6__halffS2_fjLj1536ELj1ELj1ELj4ELj8ENS_18Kernel_traits_baseILj1536EfS2_fS2_fjLj128EEEEELb0ELb1ELb0EEEvNS_9BwdParamsE,"",@"SHT_CUDA_INFO"
	.sectionflags	@""
	.align	4


	//----- nvinfo : EIATTR_CUDA_API_VERSION
	.align		4
        /*0000*/ 	.byte	0x04, 0x37
        /*0002*/ 	.short	(.L_2245 - .L_2244)
.L_2244:
        /*0004*/ 	.word	0x00000082


	//----- nvinfo : EIATTR_KPARAM_INFO
	.align		4
.L_2245:
        /*0008*/ 	.byte	0x04, 0x17
        /*000a*/ 	.short	(.L_2247 - .L_2246)
.L_2246:
        /*000c*/ 	.word	0x00000000
        /*0010*/ 	.short	0x0000
        /*0012*/ 	.short	0x0000
        /*0014*/ 	.byte	0x00, 0xf0, 0xa1, 0x04


	//----- nvinfo : EIATTR_SPARSE_MMA_MASK
	.align		4
.L_2247:
        /*0018*/ 	.byte	0x03, 0x50
        /*001a*/ 	.short	0x0000


	//----- nvinfo : EIATTR_MAXREG_COUNT
	.align		4
        /*001c*/ 	.byte	0x03, 0x1b
        /*001e*/ 	.short	0x00ff


	//----- nvinfo : EIATTR_NUM_BARRIERS
	.align		4
        /*0020*/ 	.byte	0x02, 0x4c
        /*0022*/ 	.byte	0x01
	.zero		1


	//----- nvinfo : EIATTR_MERCURY_ISA_VERSION
	.align		4
        /*0024*/ 	.byte	0x03, 0x5f
        /*0026*/ 	.short	0x0101


	//----- nvinfo : EIATTR_COOP_GROUP_MASK_REGIDS
	.align		4
        /*0028*/ 	.byte	0x04, 0x29
        /*002a*/ 	.short	(.L_2249 - .L_2248)


	//   ....[0]....
.L_2248:
        /*002c*/ 	.word	0xffffffff


	//   ....[1]....
        /*0030*/ 	.word	0xffffffff


	//   ....[2]....
        /*0034*/ 	.word	0xffffffff


	//   ....[3]....
        /*0038*/ 	.word	0xffffffff


	//   ....[4]....
        /*003c*/ 	.word	0xffffffff


	//   ....[5]....
        /*0040*/ 	.word	0xffffffff


	//   ....[6]....
        /*0044*/ 	.word	0xffffffff


	//   ....[7]....
        /*0048*/ 	.word	0xffffffff


	//   ....[8]....
        /*004c*/ 	.word	0xffffffff


	//   ....[9]....
        /*0050*/ 	.word	0xffffffff


	//----- nvinfo : EIATTR_COOP_GROUP_INSTR_OFFSETS
	.align		4
.L_2249:
        /*0054*/ 	.byte	0x04, 0x28
        /*0056*/ 	.short	(.L_2251 - .L_2250)


	//   ....[0]....
.L_2250:
        /*0058*/ 	.word	0x00000ec0


	//   ....[1]....
        /*005c*/ 	.word	0x00000ee0


	//   ....[2]....
        /*0060*/ 	.word	0x00000f20


	//   ....[3]....
        /*0064*/ 	.word	0x00000f30


	//   ....[4]....
        /*0068*/ 	.word	0x00000f70


	//   ....[5]....
        /*006c*/ 	.word	0x00000f80


	//   ....[6]....
        /*0070*/ 	.word	0x00000fb0


	//   ....[7]....
        /*0074*/ 	.word	0x00000fc0


	//   ....[8]....
        /*0078*/ 	.word	0x00000ff0


	//   ....[9]....
        /*007c*/ 	.word	0x00001000


	//----- nvinfo : EIATTR_VRC_CTA_INIT_COUNT
	.align		4
.L_2251:
        /*0080*/ 	.byte	0x02, 0x4a
	.zero		1
	.zero		1


	//----- nvinfo : EIATTR_EXIT_INSTR_OFFSETS
	.align		4
        /*0084*/ 	.byte	0x04, 0x1c
        /*0086*/ 	.short	(.L_2253 - .L_2252)


	//   ....[0]....
.L_2252:
        /*0088*/ 	.word	0x00003ad0


	//   ....[1]....
        /*008c*/ 	.word	0x00003b50


	//----- nvinfo : EIATTR_MAX_THREADS
	.align		4
.L_2253:
        /*0090*/ 	.byte	0x04, 0x05
        /*0092*/ 	.short	(.L_2255 - .L_2254)
.L_2254:
        /*0094*/ 	.word	0x00000080
        /*0098*/ 	.word	0x00000001
        /*009c*/ 	.word	0x00000001


	//----- nvinfo : EIATTR_CRS_STACK_SIZE
	.align		4
.L_2255:
        /*00a0*/ 	.byte	0x04, 0x1e
        /*00a2*/ 	.short	(.L_2257 - .L_2256)
.L_2256:
        /*00a4*/ 	.word	0x00000000


	//----- nvinfo : EIATTR_CBANK_PARAM_SIZE
	.align		4
.L_2257:
        /*00a8*/ 	.byte	0x03, 0x19
        /*00aa*/ 	.short	0x0128


	//----- nvinfo : EIATTR_PARAM_CBANK
	.align		4
        /*00ac*/ 	.byte	0x04, 0x0a
        /*00ae*/ 	.short	(.L_2259 - .L_2258)
	.align		4
.L_2258:
        /*00b0*/ 	.word	index@(.nv.constant0._ZN10layer_norm31ln_parallel_residual_bwd_kernelINS_13Kernel_traitsIf6__halffS2_fjLj1536ELj1ELj1ELj4ELj8ENS_18Kernel_traits_baseILj1536EfS2_fS2_fjLj128EEEEELb0ELb1ELb0EEEvNS_9BwdParamsE)
        /*00b4*/ 	.short	0x0380
        /*00b6*/ 	.short	0x0128


	//----- nvinfo : EIATTR_SW_WAR
	.align		4
.L_2259:
        /*00b8*/ 	.byte	0x04, 0x36
        /*00ba*/ 	.short	(.L_2261 - .L_2260)
.L_2260:
        /*00bc*/ 	.word	0x00000008
.L_2261:


//--------------------- .nv.info._ZN10layer_norm31ln_parallel_residual_bwd_kernelINS_13Kernel_traitsIf6__halffS2_fjLj1536ELj1ELj1ELj4ELj8ENS_18Kernel_traits_baseILj1536EfS2_fS2_fjLj128EEEEELb0ELb1ELb1EEEvNS_9BwdParamsE --------------------------
	.section	.nv.info._ZN10layer_norm31ln_parallel_residual_bwd_kernelINS_13Kernel_traitsIf6__halffS2_fjLj1536ELj1ELj1ELj4ELj8ENS_18Kernel_traits_baseILj1536EfS2_fS2_fjLj128EEEEELb0ELb1ELb1EEEvNS_9BwdParamsE,"",@"SHT_CUDA_INFO"
	.sectionflags	@""
	.align	4


	//----- nvinfo : EIATTR_CUDA_API_VERSION
	.align		4
        /*0000*/ 	.byte	0x04, 0x37
        /*0002*/ 	.short	(.L_2263 - .L_2262)
.L_2262:
        /*0004*/ 	.word	0x00000082


	//----- nvinfo : EIATTR_KPARAM_INFO
	.align		4
.L_2263:
        /*0008*/ 	.byte	0x04, 0x17
        /*000a*/ 	.short	(.L_2265 - .L_2264)
.L_2264:
        /*000c*/ 	.word	0x00000000
        /*0010*/ 	.short	0x0000
        /*0012*/ 	.short	0x0000
        /*0014*/ 	.byte	0x00, 0xf0, 0xa1, 0x04


	//----- nvinfo : EIATTR_SPARSE_MMA_MASK
	.align		4
.L_2265:
        /*0018*/ 	.byte	0x03, 0x50
        /*001a*/ 	.short	0x0000


	//----- nvinfo : EIATTR_MAXREG_COUNT
	.align		4
        /*001c*/ 	.byte	0x03, 0x1b
        /*001e*/ 	.short	0x00ff


	//----- nvinfo : EIATTR_NUM_BARRIERS
	.align		4
        /*0020*/ 	.byte	0x02, 0x4c
        /*0022*/ 	.byte	0x01
	.zero		1


	//----- nvinfo : EIATTR_MERCURY_ISA_VERSION
	.align		4
        /*0024*/ 	.byte	0x03, 0x5f
        /*0026*/ 	.short	0x0101


	//----- nvinfo : EIATTR_COOP_GROUP_MASK_REGIDS
	.align		4
        /*0028*/ 	.byte	0x04, 0x29
        /*002a*/ 	.short	(.L_2267 - .L_2266)


	//   ....[0]....
.L_2266:
        /*002c*/ 	.word	0xffffffff


	//   ....[1]....
        /*0030*/ 	.word	0xffffffff


	//   ....[2]....
        /*0034*/ 	.word	0xffffffff


	//   ....[3]....
        /*0038*/ 	.word	0xffffffff


	//   ....[4]....
        /*003c*/ 	.word	0xffffffff


	//   ....[5]....
        /*0040*/ 	.word	0xffffffff


	//   ....[6]....
        /*0044*/ 	.word	0xffffffff


	//   ....[7]....
        /*0048*/ 	.word	0xffffffff


	//   ....[8]....
        /*004c*/ 	.word	0xffffffff


	//   ....[9]....
        /*0050*/ 	.word	0xffffffff


	//----- nvinfo : EIATTR_COOP_GROUP_INSTR_OFFSETS
	.align		4
.L_2267:
        /*0054*/ 	.byte	0x04, 0x28
        /*0056*/ 	.short	(.L_2269 - .L_2268)


	//   ....[0]....
.L_2268:
        /*0058*/ 	.word	0x00000bb0


	//   ....[1]....
        /*005c*/ 	.word	0x00000c70


	//   ....[2]....
        /*0060*/ 	.word	0x00000c80


	//   ....[3]....
        /*0064*/ 	.word	0x00000cb0


	//   ....[4]....
        /*0068*/ 	.word	0x00000cc0


	//   ....[5]....
        /*006c*/ 	.word	0x00000cf0


	//   ....[6]....
        /*0070*/ 	.word	0x00000d00


	//   ....[7]....
        /*0074*/ 	.word	0x00000d20


	//   ....[8]....
        /*0078*/ 	.word	0x00000d70


	//   ....[9]....
        /*007c*/ 	.word	0x00000d90


	//----- nvinfo : EIATTR_VRC_CTA_INIT_COUNT
	.align		4
.L_2269:
        /*0080*/ 	.byte	0x02, 0x4a
	.zero		1
	.zero		1


	//----- nvinfo : EIATTR_EXIT_INSTR_OFFSETS
	.align		4
        /*0084*/ 	.byte	0x04, 0x1c
        /*0086*/ 	.short	(.L_2271 - .L_2270)


	//   ....[0]....
.L_2270:
        /*0088*/ 	.word	0x00003770


	//----- nvinfo : EIATTR_MAX_THREADS
	.align		4
.L_2271:
        /*008c*/ 	.byte	0x04, 0x05
        /*008e*/ 	.short	(.L_2273 - .L_2272)
.L_2272:
        /*0090*/ 	.word	0x00000080
        /*0094*/ 	.word	0x00000001
        /*0098*/ 	.word	0x00000001


	//----- nvinfo : EIATTR_CRS_STACK_SIZE
	.align		4
.L_2273:
        /*009c*/ 	.byte	0x04, 0x1e
        /*009e*/ 	.short	(.L_2275 - .L_2274)
.L_2274:
        /*00a0*/ 	.word	0x00000000


	//----- nvinfo : EIATTR_CBANK_PARAM_SIZE
	.align		4
.L_2275:
        /*00a4*/ 	.byte	0x03, 0x19
        /*00a6*/ 	.short	0x0128


	//----- nvinfo : EIATTR_PARAM_CBANK
	.align		4
        /*00a8*/ 	.byte	0x04, 0x0a
        /*00aa*/ 	.short	(.L_2277 - .L_2276)
	.align		4
.L_2276:
        /*00ac*/ 	.word	index@(.nv.constant0._ZN10layer_norm31ln_parallel_residual_bwd_kernelINS_13Kernel_traitsIf6__halffS2_fjLj1536ELj1ELj1ELj4ELj8ENS_18Kernel_traits_baseILj1536EfS2_fS2_fjLj128EEEEELb0ELb1ELb1EEEvNS_9BwdParamsE)
        /*00b0*/ 	.short	0x0380
        /*00b2*/ 	.short	0x0128


	//----- nvinfo : EIATTR_SW_WAR
	.align		4
.L_2277:
        /*00b4*/ 	.byte	0x04, 0x36
        /*00b6*/ 	.short	(.L_2279 - .L_2278)
.L_2278:
        /*00b8*/ 	.word	0x00000008
.L_2279:


//--------------------- .nv.info._ZN10layer_norm31ln_parallel_residual_bwd_kernelINS_13Kernel_traitsIf6__halffS2_fjLj1536ELj1ELj1ELj4ELj8ENS_18Kernel_traits_baseILj1536EfS2_fS2_fjLj128EEEEELb1ELb0ELb0EEEvNS_9BwdParamsE --------------------------
	.section	.nv.info._ZN10layer_norm31ln_parallel_residual_bwd_kernelINS_13Kernel_traitsIf6__halffS2_fjLj1536ELj1ELj1ELj4ELj8ENS_18Kernel_traits_baseILj1536EfS2_fS2_fjLj128EEEEELb1ELb0ELb0EEEvNS_9BwdParamsE,"",@"SHT_CUDA_INFO"
	.sectionflags	@""
	.align	4


	//----- nvinfo : EIATTR_CUDA_API_VERSION
	.align		4
        /*0000*/ 	.byte	0x04, 0x37
        /*0002*/ 	.short	(.L_2281 - .L_2280)
.L_2280:
        /*0004*/ 	.word	0x00000082


	//----- nvinfo : EIATTR_KPARAM_INFO
	.align		4
.L_2281:
        /*0008*/ 	.byte	0x04, 0x17
        /*000a*/ 	.short	(.L_2283 - .L_2282)
.L_2282:
        /*000c*/ 	.word	0x00000000
        /*0010*/ 	.short	0x0000
        /*0012*/ 	.short	0x0000
        /*0014*/ 	.byte	0x00, 0xf0, 0xa1, 0x04


	//----- nvinfo : EIATTR_SPARSE_MMA_MASK
	.align		4
.L_2283:
        /*0018*/ 	.byte	0x03, 0x50
        /*001a*/ 	.short	0x0000


	//----- nvinfo : EIATTR_MAXREG_COUNT
	.align		4
        /*001c*/ 	.byte	0x03, 0x1b
        /*001e*/ 	.short	0x00ff


	//----- nvinfo : EIATTR_NUM_BARRIERS
	.align		4
        /*0020*/ 	.byte	0x02, 0x4c
        /*0022*/ 	.byte	0x01
	.zero		1


	//----- nvinfo : EIATTR_MERCURY_ISA_VERSION
	.align		4
        /*0024*/ 	.byte	0x03, 0x5f
        /*0026*/ 	.short	0x0101


	//----- nvinfo : EIATTR_COOP_GROUP_MASK_REGIDS
	.align		4
        /*0028*/ 	.byte	0x04, 0x29
        /*002a*/ 	.short	(.L_2285 - .L_2284)


	//   ....[0]....
.L_2284:
        /*002c*/ 	.word	0xffffffff


	//   ....[1]....
        /*0030*/ 	.word	0xffffffff


	//   ....[2]....
        /*0034*/ 	.word	0xffffffff


	//   ....[3]....
        /*0038*/ 	.word	0xffffffff


	//   ....[4]....
        /*003c*/ 	.word	0xffffffff


	//   ....[5]....
        /*0040*/ 	.word	0xffffffff


	//   ....[6]....
        /*0044*/ 	.word	0xffffffff


	//   ....[7]....
        /*0048*/ 	.word	0xffffffff


	//   ....[8]....
        /*004c*/ 	.word	0xffffffff


	//   ....[9]....
        /*0050*/ 	.word	0xffffffff


	//----- nvinfo : EIATTR_COOP_GROUP_INSTR_OFFSETS
	.align		4
.L_2285:
        /*0054*/ 	.byte	0x04, 0x28
        /*0056*/ 	.short	(.L_2287 - .L_2286)


	//   ....[0]....
.L_2286:
        /*0058*/ 	.word	0x00001650


	//   ....[1]....
        /*005c*/ 	.word	0x00001680


	//   ....[2]....
        /*0060*/ 	.word	0x000016b0


	//   ....[3]....
        /*0064*/ 	.word	0x000016c0


	//   ....[4]....
        /*0068*/ 	.word	0x000016f0


	//   ....[5]....
        /*006c*/ 	.word	0x00001700


	//   ....[6]....
        /*0070*/ 	.word	0x00001730


	//   ....[7]....
        /*0074*/ 	.word	0x00001740


	//   ....[8]....
        /*0078*/ 	.word	0x00001770


	//   ....[9]....
        /*007c*/ 	.word	0x00001780


	//----- nvinfo : EIATTR_VRC_CTA_INIT_COUNT
	.align		4
.L_2287:
        /*0080*/ 	.byte	0x02, 0x4a
	.zero		1
	.zero		1


	//----- nvinfo : EIATTR_EXIT_INSTR_OFFSETS
	.align		4
        /*0084*/ 	.byte	0x04, 0x1c
        /*0086*/ 	.short	(.L_2289 - .L_2288)


	//   ....[0]....
.L_2288:
        /*0088*/ 	.word	0x00005e40


	//   ....[1]....
        /*008c*/ 	.word	0x00005f10


	//----- nvinfo : EIATTR_MAX_THREADS
	.align		4
.L_2289:
        /*0090*/ 	.byte	0x04, 0x05
        /*0092*/ 	.short	(.L_2291 - .L_2290)
.L_2290:
        /*0094*/ 	.word	0x00000080
        /*0098*/ 	.word	0x00000001
        /*009c*/ 	.word	0x00000001


	//----- nvinfo : EIATTR_CRS_STACK_SIZE
	.align		4
.L_2291:
        /*00a0*/ 	.byte	0x04, 0x1e
        /*00a2*/ 	.short	(.L_2293 - .L_2292)
.L_2292:
        /*00a4*/ 	.word	0x00000000


	//----- nvinfo : EIATTR_CBANK_PARAM_SIZE
	.align		4
.L_2293:
        /*00a8*/ 	.byte	0x03, 0x19
        /*00aa*/ 	.short	0x0128


	//----- nvinfo : EIATTR_PARAM_CBANK
	.align		4
        /*00ac*/ 	.byte	0x04, 0x0a
        /*00ae*/ 	.short	(.L_2295 - .L_2294)
	.align		4
.L_2294:
        /*00b0*/ 	.word	index@(.nv.constant0._ZN10layer_norm31ln_parallel_residual_bwd_kernelINS_13Kernel_traitsIf6__halffS2_fjLj1536ELj1ELj1ELj4ELj8ENS_18Kernel_traits_baseILj1536EfS2_fS2_fjLj128EEEEELb1ELb0ELb0EEEvNS_9BwdParamsE)
        /*00b4*/ 	.short	0x0380
        /*00b6*/ 	.short	0x0128


	//----- nvinfo : EIATTR_SW_WAR
	.align		4
.L_2295:
        /*00b8*/ 	.byte	0x04, 0x36
        /*00ba*/ 	.short	(.L_2297 - .L_2296)
.L_2296:
        /*00bc*/ 	.word	0x00000008
.L_2297:


//--------------------- .nv.info._ZN10layer_norm31ln_parallel_residual_bwd_kernelINS_13Kernel_traitsIf6__halffS2_fjLj1536ELj1ELj1ELj4ELj8ENS_18Kernel_traits_baseILj1536EfS2_fS2_fjLj128EEEEELb1ELb0ELb1EEEvNS_9BwdParamsE --------------------------
	.section	.nv.info._ZN10layer_norm31ln_parallel_residual_bwd_kernelINS_13Kernel_traitsIf6__halffS2_fjLj1536ELj1ELj1ELj4ELj8ENS_18Kernel_traits_baseILj1536EfS2_fS2_fjLj128EEEEELb1ELb0ELb1EEEvNS_9BwdParamsE,"",@"SHT_CUDA_INFO"
	.sectionflags	@""
	.align	4


	//----- nvinfo : EIATTR_CUDA_API_VERSION
	.align		4
        /*0000*/ 	.byte	0x04, 0x37
        /*0002*/ 	.short	(.L_2299 - .L_2298)
.L_2298:
        /*0004*/ 	.word	0x00000082


	//----- nvinfo : EIATTR_KPARAM_INFO
	.align		4
.L_2299:
        /*0008*/ 	.byte	0x04, 0x17
        /*000a*/ 	.short	(.L_2301 - .L_2300)
.L_2300:
        /*000c*/ 	.word	0x00000000
        /*0010*/ 	.short	0x0000
        /*0012*/ 	.short	0x0000
        /*0014*/ 	.byte	0x00, 0xf0, 0xa1, 0x04


	//----- nvinfo : EIATTR_SPARSE_MMA_MASK
	.align		4
.L_2301:
        /*0018*/ 	.byte	0x03, 0x50
        /*001a*/ 	.short	0x0000


	//----- nvinfo : EIATTR_MAXREG_COUNT
	.align		4
        /*001c*/ 	.byte	0x03, 0x1b
        /*001e*/ 	.short	0x00ff


	//----- nvinfo : EIATTR_NUM_BARRIERS
	.align		4
        /*0020*/ 	.byte	0x02, 0x4c
        /*0022*/ 	.byte	0x01
	.zero		1


	//----- nvinfo : EIATTR_MERCURY_ISA_VERSION
	.align		4
        /*0024*/ 	.byte	0x03, 0x5f
        /*0026*/ 	.short	0x0101


	//----- nvinfo : EIATTR_COOP_GROUP_MASK_REGIDS
	.align		4
        /*0028*/ 	.byte	0x04, 0x29
        /*002a*/ 	.short	(.L_2303 - .L_2302)


	//   ....[0]....
.L_2302:
        /*002c*/ 	.word	0xffffffff


	//   ....[1]....
        /*0030*/ 	.word	0xffffffff


	//   ....[2]....
        /*0034*/ 	.word	0xffffffff


	//   ....[3]....
        /*0038*/ 	.word	0xffffffff


	//   ....[4]....
        /*003c*/ 	.word	0xffffffff


	//   ....[5]....
        /*0040*/ 	.word	0xffffffff


	//   ....[6]....
        /*0044*/ 	.word	0xffffffff


	//   ....[7]....
        /*0048*/ 	.word	0xffffffff


	//   ....[8]....
        /*004c*/ 	.word	0xffffffff


	//   ....[9]....
        /*0050*/ 	.word	0xffffffff


	//----- nvinfo : EIATTR_COOP_GROUP_INSTR_OFFSETS
	.align		4
.L_2303:
        /*0054*/ 	.byte	0x04, 0x28
        /*0056*/ 	.short	(.L_2305 - .L_2304)


	//   ....[0]....
.L_2304:
        /*0058*/ 	.word	0x00001070


	//   ....[1]....
        /*005c*/ 	.word	0x00001080


	//   ....[2]....
        /*0060*/ 	.word	0x000010b0


	//   ....[3]....
        /*0064*/ 	.word	0x000010c0


	//   ....[4]....
        /*0068*/ 	.word	0x000010f0


	//   ....[5]....
        /*006c*/ 	.word	0x00001100


	//   ....[6]....
        /*0070*/ 	.word	0x00001130


	//   ....[7]....
        /*0074*/ 	.word	0x00001140


	//   ....[8]....
        /*0078*/ 	.word	0x000011b0


	//   ....[9]....
        /*007c*/ 	.word	0x000011c0


	//----- nvinfo : EIATTR_VRC_CTA_INIT_COUNT
	.align		4
.L_2305:
        /*0080*/ 	.byte	0x02, 0x4a
	.zero		1
	.zero		1


	//----- nvinfo : EIATTR_EXIT_INSTR_OFFSETS
	.align		4
        /*0084*/ 	.byte	0x04, 0x1c
        /*0086*/ 	.short	(.L_2307 - .L_2306)


	//   ....[0]....
.L_2306:
        /*0088*/ 	.word	0x000059b0


	//----- nvinfo : EIATTR_MAX_THREADS
	.align		4
.L_2307:
        /*008c*/ 	.byte	0x04, 0x05
        /*008e*/ 	.short	(.L_2309 - .L_2308)
.L_2308:
        /*0090*/ 	.word	0x00000080
        /*0094*/ 	.word	0x00000001
        /*0098*/ 	.word	0x00000001


	//----- nvinfo : EIATTR_CBANK_PARAM_SIZE
	.align		4
.L_2309:
        /*009c*/ 	.byte	0x03, 0x19
        /*009e*/ 	.short	0x0128


	//----- nvinfo : EIATTR_PARAM_CBANK
	.align		4
        /*00a0*/ 	.byte	0x04, 0x0a
        /*00a2*/ 	.short	(.L_2311 - .L_2310)
	.align		4
.L_2310:
        /*00a4*/ 	.word	index@(.nv.constant0._ZN10layer_norm31ln_parallel_residual_bwd_kernelINS_13Kernel_traitsIf6__halffS2_fjLj1536ELj1ELj1ELj4ELj8ENS_18Kernel_traits_baseILj1536EfS2_fS2_fjLj128EEEEELb1ELb0ELb1EEEvNS_9BwdParamsE)
        /*00a8*/ 	.short	0x0380
        /*00aa*/ 	.short	0x0128


	//----- nvinfo : EIATTR_SW_WAR
	.align		4
.L_2311:
        /*00ac*/ 	.byte	0x04, 0x36
        /*00ae*/ 	.short	(.L_2313 - .L_2312)
.L_2312:
        /*00b0*/ 	.word	0x00000008
.L_2313:


//--------------------- .nv.info._ZN10layer_norm22ln_bwd_finalize_kernelINS_22Kernel_traits_finalizeILj1536Ef6__halffS2_fjLb0ELj1024ELj4ENS_18Kernel_traits_baseILj1536EfS2_fS2_fjLj1024EEEEELb0ELb0EEEvNS_9BwdParamsE --------------------------
	.section	.nv.info._ZN10layer_norm22ln_bwd_finalize_kernelINS_22Kernel_traits_finalizeILj1536Ef6__halffS2_fjLb0ELj1024ELj4ENS_18Kernel_traits_baseILj1536EfS2_fS2_fjLj1024EEEEELb0ELb0EEEvNS_9BwdParamsE,"",@"SHT_CUDA_INFO"
	.sectionflags	@""
	.align	4


	//----- nvinfo : EIATTR_CUDA_API_VERSION
	.align		4
        /*0000*/ 	.byte	0x04, 0x37
        /*0002*/ 	.short	(.L_2315 - .L_2314)
.L_2314:
        /*0004*/ 	.word	0x00000082


	//----- nvinfo : EIATTR_KPARAM_INFO
	.align		4
.L_2315:
        /*0008*/ 	.byte	0x04, 0x17
        /*000a*/ 	.short	(.L_2317 - .L_2316)
.L_2316:
        /*000c*/ 	.word	0x00000000
        /*0010*/ 	.short	0x0000
        /*0012*/ 	.short	0x0000
        /*0014*/ 	.byte	0x00, 0xf0, 0xa1, 0x04


	//----- nvinfo : EIATTR_SPARSE_MMA_MASK
	.align		4
.L_2317:
        /*0018*/ 	.byte	0x03, 0x50
        /*001a*/ 	.short	0x0000


	//----- nvinfo : EIATTR_MAXREG_COUNT
	.align		4
        /*001c*/ 	.byte	0x03, 0x1b
        /*001e*/ 	.short	0x0040


	//----- nvinfo : EIATTR_NUM_BARRIERS
	.align		4
        /*0020*/ 	.byte	0x02, 0x4c
        /*0022*/ 	.byte	0x01
	.zero		1


	//----- nvinfo : EIATTR_MERCURY_ISA_VERSION
	.align		4
        /*0024*/ 	.byte	0x03, 0x5f
        /*0026*/ 	.short	0x0101


	//----- nvinfo : EIATTR_COOP_GROUP_MASK_REGIDS
	.align		4
        /*0028*/ 	.byte	0x04, 0x29
        /*002a*/ 	.short	(.L_2319 - .L_2318)


	//   ....[0]....
.L_2318:
        /*002c*/ 	.word	0xffffffff


	//   ....[1]....
        /*0030*/ 	.word	0xffffffff


	//   ....[2]....
        /*0034*/ 	.word	0xffffffff


	//   ....[3]....
        /*0038*/ 	.word	0xffffffff


	//   ....[4]....
        /*003c*/ 	.word	0xffffffff


	//   ....[5]....
        /*0040*/ 	.word	0xffffffff


	//   ....[6]....
        /*0044*/ 	.word	0xffffffff


	//   ....[7]....
        /*0048*/ 	.word	0xffffffff


	//   ....[8]....
        /*004c*/ 	.word	0xffffffff


	//   ....[9]....
        /*0050*/ 	.word	0xffffffff


	//----- nvinfo : EIATTR_COOP_GROUP_INSTR_OFFSETS
	.align		4
.L_2319:
        /*0054*/ 	.byte	0x04, 0x28
        /*0056*/ 	.short	(.L_2321 - .L_2320)


	//   ....[0]....
.L_2320:
        /*0058*/ 	.word	0x00001550


	//   ....[1]....
        /*005c*/ 	.word	0x00001560


	//   ....[2]....
        /*0060*/ 	.word	0x00001590


	//   ....[3]....
        /*0064*/ 	.word	0x000015a0


	//   ....[4]....
        /*0068*/ 	.word	0x000015d0


	//   ....[5]....
        /*006c*/ 	.word	0x000015e0


	//   ....[6]....
        /*0070*/ 	.word	0x00001610


	//   ....[7]....
        /*0074*/ 	.word	0x00001630


	//   ....[8]....
        /*0078*/ 	.word	0x00001680


	//   ....[9]....
        /*007c*/ 	.word	0x00001690


	//----- nvinfo : EIATTR_VRC_CTA_INIT_COUNT
	.align		4
.L_2321:
        /*0080*/ 	.byte	0x02, 0x4a
	.zero		1
	.zero		1


	//----- nvinfo : EIATTR_EXIT_INSTR_OFFSETS
	.align		4
        /*0084*/ 	.byte	0x04, 0x1c
        /*0086*/ 	.short	(.L_2323 - .L_2322)


	//   ....[0]....
.L_2322:
        /*0088*/ 	.word	0x00000060


	//   ....[1]....
        /*008c*/ 	.word	0x000016f0


	//   ....[2]....
        /*0090*/ 	.word	0x00001720


	//   ....[3]....
        /*0094*/ 	.word	0x000017c0


	//----- nvinfo : EIATTR_MAX_THREADS
	.align		4
.L_2323:
        /*0098*/ 	.byte	0x04, 0x05
        /*009a*/ 	.short	(.L_2325 - .L_2324)
.L_2324:
        /*009c*/ 	.word	0x00000400
        /*00a0*/ 	.word	0x00000001
        /*00a4*/ 	.word	0x00000001


	//----- nvinfo : EIATTR_CRS_STACK_SIZE
	.align		4
.L_2325:
        /*00a8*/ 	.byte	0x04, 0x1e
        /*00aa*/ 	.short	(.L_2327 - .L_2326)
.L_2326:
        /*00ac*/ 	.word	0x00000000


	//----- nvinfo : EIATTR_CBANK_PARAM_SIZE
	.align		4
.L_2327:
        /*00b0*/ 	.byte	0x03, 0x19
        /*00b2*/ 	.short	0x0128


	//----- nvinfo : EIATTR_PARAM_CBANK
	.align		4
        /*00b4*/ 	.byte	0x04, 0x0a
        /*00b6*/ 	.short	(.L_2329 - .L_2328)
	.align		4
.L_2328:
        /*00b8*/ 	.word	index@(.nv.constant0._ZN10layer_norm22ln_bwd_finalize_kernelINS_22Kernel_traits_finalizeILj1536Ef6__halffS2_fjLb0ELj1024ELj4ENS_18Kernel_traits_baseILj1536EfS2_fS2_fjLj1024EEEEELb0ELb0EEEvNS_9BwdParamsE)
        /*00bc*/ 	.short	0x0380
        /*00be*/ 	.short	0x0128


	//----- nvinfo : EIATTR_SW_WAR
	.align		4
.L_2329:
        /*00c0*/ 	.byte	0x04, 0x36
        /*00c2*/ 	.short	(.L_2331 - .L_2330)
.L_2330:
        /*00c4*/ 	.word	0x00000008
.L_2331:


//--------------------- .nv.info._ZN10layer_norm40ln_parallel_residual_bwd_finalize_kernelINS_22Kernel_traits_finalizeILj1536Ef6__halffS2_fjLb0ELj1024ELj4ENS_18Kernel_traits_baseILj1536EfS2_fS2_fjLj1024EEEEELb0EEEvNS_9BwdParamsE --------------------------
	.section	.nv.info._ZN10layer_norm40ln_parallel_residual_bwd_finalize_kernelINS_22Kernel_traits_finalizeILj1536Ef6__halffS2_fjLb0ELj1024ELj4ENS_18Kernel_traits_baseILj1536EfS2_fS2_fjLj1024EEEEELb0EEEvNS_9BwdParamsE,"",@"SHT_CUDA_INFO"
	.sectionflags	@""
	.align	4


	//----- nvinfo : EIATTR_CUDA_API_VERSION
	.align		4
        /*0000*/ 	.byte	0x04, 0x37
        /*0002*/ 	.short	(.L_2333 - .L_2332)
.L_2332:
        /*0004*/ 	.word	0x00000082


	//----- nvinfo : EIATTR_KPARAM_INFO
	.align		4
.L_2333:
        /*0008*/ 	.byte	0x04, 0x17
        /*000a*/ 	.short	(.L_2335 - .L_2334)
.L_2334:
        /*000c*/ 	.word	0x00000000
        /*0010*/ 	.short	0x0000
        /*0012*/ 	.short	0x0000
        /*0014*/ 	.byte	0x00, 0xf0, 0xa1, 0x04


	//----- nvinfo : EIATTR_SPARSE_MMA_MASK
	.align		4
.L_2335:
        /*0018*/ 	.byte	0x03, 0x50
        /*001a*/ 	.short	0x0000


	//----- nvinfo : EIATTR_MAXREG_COUNT
	.align		4
        /*001c*/ 	.byte	0x03, 0x1b
        /*001e*/ 	.short	0x0040


	//----- nvinfo : EIATTR_NUM_BARRIERS
	.align		4
        /*0020*/ 	.byte	0x02, 0x4c
        /*0022*/ 	.byte	0x01
	.zero		1


	//----- nvinfo : EIATTR_MERCURY_ISA_VERSION
	.align		4
        /*0024*/ 	.byte	0x03, 0x5f
        /*0026*/ 	.short	0x0101


	//----- nvinfo : EIATTR_COOP_GROUP_MASK_REGIDS
	.align		4
        /*0028*/ 	.byte	0x04, 0x29
        /*002a*/ 	.short	(.L_2337 - .L_2336)


	//   ....[0]....
.L_2336:
        /*002c*/ 	.word	0xffffffff


	//   ....[1]....
        /*0030*/ 	.word	0xffffffff


	//   ....[2]....
        /*0034*/ 	.word	0xffffffff


	//   ....[3]....
        /*0038*/ 	.word	0xffffffff


	//   ....[4]....
        /*003c*/ 	.word	0xffffffff


	//   ....[5]....
        /*0040*/ 	.word	0xffffffff


	//   ....[6]....
        /*0044*/ 	.word	0xffffffff


	//   ....[7]....
        /*0048*/ 	.word	0xffffffff


	//   ....[8]....
        /*004c*/ 	.word	0xffffffff


	//   ....[9]....
        /*0050*/ 	.word	0xffffffff


	//   ....[10]....
        /*0054*/ 	.word	0xffffffff


	//   ....[11]....
        /*0058*/ 	.word	0xffffffff


	//   ....[12]....
        /*005c*/ 	.word	0xffffffff


	//   ....[13]....
        /*0060*/ 	.word	0xffffffff


	//   ....[14]....
        /*0064*/ 	.word	0xffffffff


	//   ....[15]....
        /*0068*/ 	.word	0xffffffff


	//   ....[16]....
        /*006c*/ 	.word	0xffffffff


	//   ....[17]....
        /*0070*/ 	.word	0xffffffff


	//   ....[18]....
        /*0074*/ 	.word	0xffffffff


	//   ....[19]....
        /*0078*/ 	.word	0xffffffff


	//----- nvinfo : EIATTR_COOP_GROUP_INSTR_OFFSETS
	.align		4
.L_2337:
        /*007c*/ 	.byte	0x04, 0x28
        /*007e*/ 	.short	(.L_2339 - .L_2338)


	//   ....[0]....
.L_2338:
        /*0080*/ 	.word	0x000013a0


	//   ....[1]....
        /*0084*/ 	.word	0x000013b0


	//   ....[2]....
        /*0088*/ 	.word	0x000013c0


	//   ....[3]....
        /*008c*/ 	.word	0x000013d0


	//   ....[4]....
        /*0090*/ 	.word	0x00001410


	//   ....[5]....
        /*0094*/ 	.word	0x00001430


	//   ....[6]....
        /*0098*/ 	.word	0x00001440


	//   ....[7]....
        /*009c*/ 	.word	0x00001450


	//   ....[8]....
        /*00a0*/ 	.word	0x00001480


	//   ....[9]....
        /*00a4*/ 	.word	0x000014b0


	//   ....[10]....
        /*00a8*/ 	.word	0x000014e0


	//   ....[11]....
        /*00ac*/ 	.word	0x000014f0


	//   ....[12]....
        /*00b0*/ 	.word	0x00001520


	//   ....[13]....
        /*00b4*/ 	.word	0x00001540


	//   ....[14]....
        /*00b8*/ 	.word	0x00001560


	//   ....[15]....
        /*00bc*/ 	.word	0x00001570


	//   ....[16]....
        /*00c0*/ 	.word	0x000015b0


	//   ....[17]....
        /*00c4*/ 	.word	0x000015e0


	//   ....[18]....
        /*00c8*/ 	.word	0x00001600


	//   ....[19]....
        /*00cc*/ 	.word	0x00001610


	//----- nvinfo : EIATTR_VRC_CTA_INIT_COUNT
	.align		4
.L_2339:
        /*00d0*/ 	.byte	0x02, 0x4a
	.zero		1
	.zero		1


	//----- nvinfo : EIATTR_EXIT_INSTR_OFFSETS
	.align		4
        /*00d4*/ 	.byte	0x04, 0x1c
        /*00d6*/ 	.short	(.L_2341 - .L_2340)


	//   ....[0]....
.L_2340:
        /*00d8*/ 	.word	0x00000060


	//   ....[1]....
        /*00dc*/ 	.word	0x000016c0


	//   ....[2]....
        /*00e0*/ 	.word	0x000016f0


	//   ....[3]....
        /*00e4*/ 	.word	0x00001810


	//----- nvinfo : EIATTR_MAX_THREADS
	.align		4
.L_2341:
        /*00e8*/ 	.byte	0x04, 0x05
        /*00ea*/ 	.short	(.L_2343 - .L_2342)
.L_2342:
        /*00ec*/ 	.word	0x00000400
        /*00f0*/ 	.word	0x00000001
        /*00f4*/ 	.word	0x00000001


	//----- nvinfo : EIATTR_CRS_STACK_SIZE
	.align		4
.L_2343:
        /*00f8*/ 	.byte	0x04, 0x1e
        /*00fa*/ 	.short	(.L_2345 - .L_2344)
.L_2344:
        /*00fc*/ 	.word	0x00000000


	//----- nvinfo : EIATTR_CBANK_PARAM_SIZE
	.align		4
.L_2345:
        /*0100*/ 	.byte	0x03, 0x19
        /*0102*/ 	.short	0x0128


	//----- nvinfo : EIATTR_PARAM_CBANK
	.align		4
        /*0104*/ 	.byte	0x04, 0x0a
        /*0106*/ 	.short	(.L_2347 - .L_2346)
	.align		4
.L_2346:
        /*0108*/ 	.word	index@(.nv.constant0._ZN10layer_norm40ln_parallel_residual_bwd_finalize_kernelINS_22Kernel_traits_finalizeILj1536Ef6__halffS2_fjLb0ELj1024ELj4ENS_18Kernel_traits_baseILj1536EfS2_fS2_fjLj1024EEEEELb0EEEvNS_9BwdParamsE)
        /*010c*/ 	.short	0x0380
        /*010e*/ 	.short	0x0128


	//----- nvinfo : EIATTR_SW_WAR
	.align		4
.L_2347:
        /*0110*/ 	.byte	0x04, 0x36
        /*0112*/ 	.short	(.L_2349 - .L_2348)
.L_2348:
        /*0114*/ 	.word	0x00000008
.L_2349:


//--------------------- .nv.info._ZN10layer_norm31ln_parallel_residual_bwd_kernelINS_13Kernel_traitsIf6__halffS2_fjLj1536ELj1ELj1ELj4ELj8ENS_18Kernel_traits_baseILj1536EfS2_fS2_fjLj128EEEEELb1ELb1ELb0EEEvNS_9BwdParamsE --------------------------
	.section	.nv.info._ZN10layer_norm31ln_parallel_residual_bwd_kernelINS_13Kernel_traitsIf6__halffS2_fjLj1536ELj1ELj1ELj4ELj8ENS_18Kernel_traits_baseILj1536EfS2_fS2_fjLj128EEEEELb1ELb1ELb0EEEvNS_9BwdParamsE,"",@"SHT_CUDA_INFO"
	.sectionflags	@""
	.align	4


	//----- nvinfo : EIATTR_CUDA_API_VERSION
	.align		4
        /*0000*/ 	.byte	0x04, 0x37
        /*0002*/ 	.short	(.L_2351 - .L_2350)
.L_2350:
        /*0004*/ 	.word	0x00000082


	//----- nvinfo : EIATTR_KPARAM_INFO
	.align		4
.L_2351:
        /*0008*/ 	.byte	0x04, 0x17
        /*000a*/ 	.short	(.L_2353 - .L_2352)
.L_2352:
        /*000c*/ 	.word	0x00000000
        /*0010*/ 	.short	0x0000
        /*0012*/ 	.short	0x0000
        /*0014*/ 	.byte	0x00, 0xf0, 0xa1, 0x04


	//----- nvinfo : EIATTR_SPARSE_MMA_MASK
	.align		4
.L_2353:
        /*0018*/ 	.byte	0x03, 0x50
        /*001a*/ 	.short	0x0000


	//----- nvinfo : EIATTR_MAXREG_COUNT
	.align		4
        /*001c*/ 	.byte	0x03, 0x1b
        /*001e*/ 	.short	0x00ff


	//----- nvinfo : EIATTR_NUM_BARRIERS
	.align		4
        /*0020*/ 	.byte	0x02, 0x4c
        /*0022*/ 	.byte	0x01
	.zero		1


	//----- nvinfo : EIATTR_MERCURY_ISA_VERSION
	.align		4
        /*0024*/ 	.byte	0x03, 0x5f
        /*0026*/ 	.short	0x0101


	//----- nvinfo : EIATTR_COOP_GROUP_MASK_REGIDS
	.align		4
        /*0028*/ 	.byte	0x04, 0x29
        /*002a*/ 	.short	(.L_2355 - .L_2354)


	//   ....[0]....
.L_2354:
        /*002c*/ 	.word	0xffffffff


	//   ....[1]....
        /*0030*/ 	.word	0xffffffff


	//   ....[2]....
        /*0034*/ 	.word	0xffffffff


	//   ....[3]....
        /*0038*/ 	.word	0xffffffff


	//   ....[4]....
        /*003c*/ 	.word	0xffffffff


	//   ....[5]....
        /*0040*/ 	.word	0xffffffff


	//   ....[6]....
        /*0044*/ 	.word	0xffffffff


	//   ....[7]....
        /*0048*/ 	.word	0xffffffff


	//   ....[8]....
        /*004c*/ 	.word	0xffffffff


	//   ....[9]....
        /*0050*/ 	.word	0xffffffff


	//----- nvinfo : EIATTR_COOP_GROUP_INSTR_OFFSETS
	.align		4
.L_2355:
        /*0054*/ 	.byte	0x04, 0x28
        /*0056*/ 	.short	(.L_2357 - .L_2356)


	//   ....[0]....
.L_2356:
        /*0058*/ 	.word	0x00001060


	//   ....[1]....
        /*005c*/ 	.word	0x00001090


	//   ....[2]....
        /*0060*/ 	.word	0x000010c0


	//   ....[3]....
        /*0064*/ 	.word	0x000010d0


	//   ....[4]....
        /*0068*/ 	.word	0x00001100


	//   ....[5]....
        /*006c*/ 	.word	0x00001110


	//   ....[6]....
        /*0070*/ 	.word	0x00001140


	//   ....[7]....
        /*0074*/ 	.word	0x00001150


	//   ....[8]....
        /*0078*/ 	.word	0x00001180


	//   ....[9]....
        /*007c*/ 	.word	0x00001190


	//----- nvinfo : EIATTR_VRC_CTA_INIT_COUNT
	.align		4
.L_2357:
        /*0080*/ 	.byte	0x02, 0x4a
	.zero		1
	.zero		1


	//----- nvinfo : EIATTR_EXIT_INSTR_OFFSETS
	.align		4
        /*0084*/ 	.byte	0x04, 0x1c
        /*0086*/ 	.short	(.L_2359 - .L_2358)


	//   ....[0]....
.L_2358:
        /*0088*/ 	.word	0x00005660


	//   ....[1]....
        /*008c*/ 	.word	0x000056e0


	//----- nvinfo : EIATTR_MAX_THREADS
	.align		4
.L_2359:
        /*0090*/ 	.byte	0x04, 0x05
        /*0092*/ 	.short	(.L_2361 - .L_2360)
.L_2360:
        /*0094*/ 	.word	0x00000080
        /*0098*/ 	.word	0x00000001
        /*009c*/ 	.word	0x00000001


	//----- nvinfo : EIATTR_CRS_STACK_SIZE
	.align		4
.L_2361:
        /*00a0*/ 	.byte	0x04, 0x1e
        /*00a2*/ 	.short	(.L_2363 - .L_2362)
.L_2362:
        /*00a4*/ 	.word	0x00000000


	//----- nvinfo : EIATTR_CBANK_PARAM_SIZE
	.align		4
.L_2363:
        /*00a8*/ 	.byte	0x03, 0x19
        /*00aa*/ 	.short	0x0128


	//----- nvinfo : EIATTR_PARAM_CBANK
	.align		4
        /*00ac*/ 	.byte	0x04, 0x0a
        /*00ae*/ 	.short	(.L_2365 - .L_2364)
	.align		4
.L_2364:
        /*00b0*/ 	.word	index@(.nv.constant0._ZN10layer_norm31ln_parallel_residual_bwd_kernelINS_13Kernel_traitsIf6__halffS2_fjLj1536ELj1ELj1ELj4ELj8ENS_18Kernel_traits_baseILj1536EfS2_fS2_fjLj128EEEEELb1ELb1ELb0EEEvNS_9BwdParamsE)
        /*00b4*/ 	.short	0x0380
        /*00b6*/ 	.short	0x0128


	//----- nvinfo : EIATTR_SW_WAR
	.align		4
.L_2365:
        /*00b8*/ 	.byte	0x04, 0x36
        /*00ba*/ 	.short	(.L_2367 - .L_2366)
.L_2366:
        /*00bc*/ 	.word	0x00000008
.L_2367:


//--------------------- .nv.info._ZN10layer_norm22ln_bwd_finalize_kernelINS_22Kernel_traits_finalizeILj1536Ef6__halffS2_fjLb0ELj1024ELj4ENS_18Kernel_traits_baseILj1536EfS2_fS2_fjLj1024EEEEELb0ELb1EEEvNS_9BwdParamsE --------------------------
	.section	.nv.info._ZN10layer_norm22ln_bwd_finalize_kernelINS_22Kernel_traits_finalizeILj1536Ef6__halffS2_fjLb0ELj1024ELj4ENS_18Kernel_traits_baseILj1536EfS2_fS2_fjLj1024EEEEELb0ELb1EEEvNS_9BwdParamsE,"",@"SHT_CUDA_INFO"
	.sectionflags	@""
	.align	4


	//----- nvinfo : EIATTR_CUDA_API_VERSION
	.align		4
        /*0000*/ 	.byte	0x04, 0x37
        /*0002*/ 	.short	(.L_2369 - .L_2368)
.L_2368:
        /*0004*/ 	.word	0x00000082


	//----- nvinfo : EIATTR_KPARAM_INFO
	.align		4
.L_2369:
        /*0008*/ 	.byte	0x04, 0x17
        /*000a*/ 	.short	(.L_2371 - .L_2370)
.L_2370:
        /*000c*/ 	.word	0x00000000
        /*0010*/ 	.short	0x0000
        /*0012*/ 	.short	0x0000
        /*0014*/ 	.byte	0x00, 0xf0, 0xa1, 0x04


	//----- nvinfo : EIATTR_SPARSE_MMA_MASK
	.align		4
.L_2371:
        /*0018*/ 	.byte	0x03, 0x50
        /*001a*/ 	.short	0x0000


	//----- nvinfo : EIATTR_MAXREG_COUNT
	.align		4
        /*001c*/ 	.byte	0x03, 0x1b
        /*001e*/ 	.short	0x0040


	//----- nvinfo : EIATTR_NUM_BARRIERS
	.align		4
        /*0020*/ 	.byte	0x02, 0x4c
        /*0022*/ 	.byte	0x01
	.zero		1


	//----- nvinfo : EIATTR_MERCURY_ISA_VERSION
	.align		4
        /*0024*/ 	.byte	0x03, 0x5f
        /*0026*/ 	.short	0x0101


	//----- nvinfo : EIATTR_COOP_GROUP_MASK_REGIDS
	.align		4
        /*0028*/ 	.byte	0x04, 0x29
        /*002a*/ 	.short	(.L_2373 - .L_2372)


	//   ....[0]....
.L_2372:
        /*002c*/ 	.word	0xffffffff


	//   ....[1]....
        /*0030*/ 	.word	0xffffffff


	//   ....[2]....
        /*0034*/ 	.word	0xffffffff


	//   ....[3]....
        /*0038*/ 	.word	0xffffffff


	//   ....[4]....
        /*003c*/ 	.word	0xffffffff


	//   ....[5]....
        /*0040*/ 	.word	0xffffffff


	//   ....[6]....
        /*0044*/ 	.word	0xffffffff


	//   ....[7]....
        /*0048*/ 	.word	0xffffffff


	//   ....[8]....
        /*004c*/ 	.word	0xffffffff


	//   ....[9]....
        /*0050*/ 	.word	0xffffffff


	//----- nvinfo : EIATTR_COOP_GROUP_INSTR_OFFSETS
	.align		4
.L_2373:
        /*0054*/ 	.byte	0x04, 0x28
        /*0056*/ 	.short	(.L_2375 - .L_2374)


	//   ....[0]....
.L_2374:
        /*0058*/ 	.word	0x00001560


	//   ....[1]....
        /*005c*/ 	.word	0x00001570


	//   ....[2]....
        /*0060*/ 	.word	0x000015a0


	//   ....[3]....
        /*0064*/ 	.word	0x000015b0


	//   ....[4]....
        /*0068*/ 	.word	0x000015e0


	//   ....[5]....
        /*006c*/ 	.word	0x000015f0


	//   ....[6]....
        /*0070*/ 	.word	0x00001620


	//   ....[7]....
        /*0074*/ 	.word	0x00001640


	//   ....[8]....
        /*0078*/ 	.word	0x00001670


	//   ....[9]....
        /*007c*/ 	.word	0x00001680


	//----- nvinfo : EIATTR_VRC_CTA_INIT_COUNT
	.align		4
.L_2375:
        /*0080*/ 	.byte	0x02, 0x4a
	.zero		1
	.zero		1


	//----- nvinfo : EIATTR_EXIT_INSTR_OFFSETS
	.align		4
        /*0084*/ 	.byte	0x04, 0x1c
        /*0086*/ 	.short	(.L_2377 - .L_2376)


	//   ....[0]....
.L_2376:
        /*0088*/ 	.word	0x00000060


	//   ....[1]....
        /*008c*/ 	.word	0x000016e0


	//   ....[2]....
        /*0090*/ 	.word	0x000017b0


	//----- nvinfo : EIATTR_MAX_THREADS
	.align		4
.L_2377:
        /*0094*/ 	.byte	0x04, 0x05
        /*0096*/ 	.short	(.L_2379 - .L_2378)
.L_2378:
        /*0098*/ 	.word	0x00000400
        /*009c*/ 	.word	0x00000001
        /*00a0*/ 	.word	0x00000001


	//----- nvinfo : EIATTR_CRS_STACK_SIZE
	.align		4
.L_2379:
        /*00a4*/ 	.byte	0x04, 0x1e
        /*00a6*/ 	.short	(.L_2381 - .L_2380)
.L_2380:
        /*00a8*/ 	.word	0x00000000


	//----- nvinfo : EIATTR_CBANK_PARAM_SIZE
	.align		4
.L_2381:
        /*00ac*/ 	.byte	0x03, 0x19
        /*00ae*/ 	.short	0x0128


	//----- nvinfo : EIATTR_PARAM_CBANK
	.align		4
        /*00b0*/ 	.byte	0x04, 0x0a
        /*00b2*/ 	.short	(.L_2383 - .L_2382)
	.align		4
.L_2382:
        /*00b4*/ 	.word	index@(.nv.constant0._ZN10layer_norm22ln_bwd_finalize_kernelINS_22Kernel_traits_finalizeILj1536Ef6__halffS2_fjLb0ELj1024ELj4ENS_18Kernel_traits_baseILj1536EfS2_fS2_fjLj1024EEEEELb0ELb1EEEvNS_9BwdParamsE)
        /*00b8*/ 	.short	0x0380
        /*00ba*/ 	.short	0x0128


	//----- nvinfo : EIATTR_SW_WAR
	.align		4
.L_2383:
        /*00bc*/ 	.byte	0x04, 0x36
        /*00be*/ 	.short	(.L_2385 - .L_2384)
.L_2384:
        /*00c0*/ 	.word	0x00000008
.L_2385:


//--------------------- .nv.info._ZN10layer_norm40ln_parallel_residual_bwd_finalize_kernelINS_22Kernel_traits_finalizeILj1536Ef6__halffS2_fjLb0ELj1024ELj4ENS_18Kernel_traits_baseILj1536EfS2_fS2_fjLj1024EEEEELb1EEEvNS_9BwdParamsE --------------------------
	.section	.nv.info._ZN10layer_norm40ln_parallel_residual_bwd_finalize_kernelINS_22Kernel_traits_finalizeILj1536Ef6__halffS2_fjLb0ELj1024ELj4ENS_18Kernel_traits_baseILj1536EfS2_fS2_fjLj1024EEEEELb1EEEvNS_9BwdParamsE,"",@"SHT_CUDA_INFO"
	.sectionflags	@""
	.align	4


	//----- nvinfo : EIATTR_CUDA_API_VERSION
	.align		4
        /*0000*/ 	.byte	0x04, 0x37
        /*0002*/ 	.short	(.L_2387 - .L_2386)
.L_2386:
        /*0004*/ 	.word	0x00000082


	//----- nvinfo : EIATTR_KPARAM_INFO
	.align		4
.L_2387:
        /*0008*/ 	.byte	0x04, 0x17
        /*000a*/ 	.short	(.L_2389 - .L_2388)
.L_2388:
        /*000c*/ 	.word	0x00000000
        /*0010*/ 	.short	0x0000
        /*0012*/ 	.short	0x0000
        /*0014*/ 	.byte	0x00, 0xf0, 0xa1, 0x04


	//----- nvinfo : EIATTR_SPARSE_MMA_MASK
	.align		4
.L_2389:
        /*0018*/ 	.byte	0x03, 0x50
        /*001a*/ 	.short	0x0000


	//----- nvinfo : EIATTR_MAXREG_COUNT
	.align		4
        /*001c*/ 	.byte	0x03, 0x1b
        /*001e*/ 	.short	0x0040


	//----- nvinfo : EIATTR_NUM_BARRIERS
	.align		4
        /*0020*/ 	.byte	0x02, 0x4c
        /*0022*/ 	.byte	0x01
	.zero		1


	//----- nvinfo : EIATTR_MERCURY_ISA_VERSION
	.align		4
        /*0024*/ 	.byte	0x03, 0x5f
        /*0026*/ 	.short	0x0101


	//----- nvinfo : EIATTR_COOP_GROUP_MASK_REGIDS
	.align		4
        /*0028*/ 	.byte	0x04, 0x29
        /*002a*/ 	.short	(.L_2391 - .L_2390)


	//   ....[0]....
.L_2390:
        /*002c*/ 	.word	0xffffffff


	//   ....[1]....
        /*0030*/ 	.word	0xffffffff


	//   ....[2]....
        /*0034*/ 	.word	0xffffffff


	//   ....[3]....
        /*0038*/ 	.word	0xffffffff


	//   ....[4]....
        /*003c*/ 	.word	0xffffffff


	//   ....[5]....
        /*0040*/ 	.word	0xffffffff


	//   ....[6]....
        /*0044*/ 	.word	0xffffffff


	//   ....[7]....
        /*0048*/ 	.word	0xffffffff


	//   ....[8]....
        /*004c*/ 	.word	0xffffffff


	//   ....[9]....
        /*0050*/ 	.word	0xffffffff


	//   ....[10]....
        /*0054*/ 	.word	0xffffffff


	//   ....[11]....
        /*0058*/ 	.word	0xffffffff


	//   ....[12]....
        /*005c*/ 	.word	0xffffffff


	//   ....[13]....
        /*0060*/ 	.word	0xffffffff


	//   ....[14]....
        /*0064*/ 	.word	0xffffffff


	//   ....[15]....
        /*0068*/ 	.word	0xffffffff


	//   ....[16]....
        /*006c*/ 	.word	0xffffffff


	//   ....[17]....
        /*0070*/ 	.word	0xffffffff


	//   ....[18]....
        /*0074*/ 	.word	0xffffffff


	//   ....[19]....
        /*0078*/ 	.word	0xffffffff


	//----- nvinfo : EIATTR_COOP_GROUP_INSTR_OFFSETS
	.align		4
.L_2391:
        /*007c*/ 	.byte	0x04, 0x28
        /*007e*/ 	.short	(.L_2393 - .L_2392)


	//   ....[0]....
.L_2392:
        /*0080*/ 	.word	0x000013e0


	//   ....[1]....
        /*0084*/ 	.word	0x000013f0


	//   ....[2]....
        /*0088*/ 	.word	0x00001400


	//   ....[3]....
        /*008c*/ 	.word	0x00001410


	//   ....[4]....
        /*0090*/ 	.word	0x00001450


	//   ....[5]....
        /*0094*/ 	.word	0x00001470


	//   ....[6]....
        /*0098*/ 	.word	0x00001480


	//   ....[7]....
        /*009c*/ 	.word	0x00001490


	//   ....[8]....
        /*00a0*/ 	.word	0x000014d0


	//   ....[9]....
        /*00a4*/ 	.word	0x000014f0


	//   ....[10]....
        /*00a8*/ 	.word	0x00001500


	//   ....[11]....
        /*00ac*/ 	.word	0x00001510


	//   ....[12]....
        /*00b0*/ 	.word	0x00001540


	//   ....[13]....
        /*00b4*/ 	.word	0x00001560


	//   ....[14]....
        /*00b8*/ 	.word	0x00001580


	//   ....[15]....
        /*00bc*/ 	.word	0x00001590


	//   ....[16]....
        /*00c0*/ 	.word	0x000015c0


	//   ....[17]....
        /*00c4*/ 	.word	0x000015e0


	//   ....[18]....
        /*00c8*/ 	.word	0x00001600


	//   ....[19]....
        /*00cc*/ 	.word	0x00001610


	//----- nvinfo : EIATTR_VRC_CTA_INIT_COUNT
	.align		4
.L_2393:
        /*00d0*/ 	.byte	0x02, 0x4a
	.zero		1
	.zero		1


	//----- nvinfo : EIATTR_EXIT_INSTR_OFFSETS
	.align		4
        /*00d4*/ 	.byte	0x04, 0x1c
        /*00d6*/ 	.short	(.L_2395 - .L_2394)


	//   ....[0]....
.L_2394:
        /*00d8*/ 	.word	0x00000060


	//   ....[1]....
        /*00dc*/ 	.word	0x000016b0


	//   ....[2]....
        /*00e0*/ 	.word	0x00001800


	//----- nvinfo : EIATTR_MAX_THREADS
	.align		4
.L_2395:
        /*00e4*/ 	.byte	0x04, 0x05
        /*00e6*/ 	.short	(.L_2397 - .L_2396)
.L_2396:
        /*00e8*/ 	.word	0x00000400
        /*00ec*/ 	.word	0x00000001
        /*00f0*/ 	.word	0x00000001


	//----- nvinfo : EIATTR_CRS_STACK_SIZE
	.align		4
.L_2397:
        /*00f4*/ 	.byte	0x04, 0x1e
        /*00f6*/ 	.short	(.L_2399 - .L_2398)
.L_2398:
        /*00f8*/ 	.word	0x00000000


	//----- nvinfo : EIATTR_CBANK_PARAM_SIZE
	.align		4
.L_2399:
        /*00fc*/ 	.byte	0x03, 0x19
        /*00fe*/ 	.short	0x0128


	//----- nvinfo : EIATTR_PARAM_CBANK
	.align		4
        /*0100*/ 	.byte	0x04, 0x0a
        /*0102*/ 	.short	(.L_2401 - .L_2400)
	.align		4
.L_2400:
        /*0104*/ 	.word	index@(.nv.constant0._ZN10layer_norm40ln_parallel_residual_bwd_finalize_kernelINS_22Kernel_traits_finalizeILj1536Ef6__halffS2_fjLb0ELj1024ELj4ENS_18Kernel_traits_baseILj1536EfS2_fS2_fjLj1024EEEEELb1EEEvNS_9BwdParamsE)
        /*0108*/ 	.short	0x0380
        /*010a*/ 	.short	0x0128


	//----- nvinfo : EIATTR_SW_WAR
	.align		4
.L_2401:
        /*010c*/ 	.byte	0x04, 0x36
        /*010e*/ 	.short	(.L_2403 - .L_2402)
.L_2402:
        /*0110*/ 	.word	0x00000008
.L_2403:


//--------------------- .nv.info._ZN10layer_norm31ln_parallel_residual_bwd_kernelINS_13Kernel_traitsIf6__halffS2_fjLj1536ELj1ELj1ELj4ELj8ENS_18Kernel_traits_baseILj1536EfS2_fS2_fjLj128EEEEELb1ELb1ELb1EEEvNS_9BwdParamsE --------------------------
	.section	.nv.info._ZN10layer_norm31ln_parallel_residual_bwd_kernelINS_13Kernel_traitsIf6__halffS2_fjLj1536ELj1ELj1ELj4ELj8ENS_18Kernel_traits_baseILj1536EfS2_fS2_fjLj128EEEEELb1ELb1ELb1EEEvNS_9BwdParamsE,"",@"SHT_CUDA_INFO"
	.sectionflags	@""
	.align	4


	//----- nvinfo : EIATTR_CUDA_API_VERSION
	.align		4
        /*0000*/ 	.byte	0x04, 0x37
        /*0002*/ 	.short	(.L_2405 - .L_2404)
.L_2404:
        /*0004*/ 	.word	0x00000082


	//----- nvinfo : EIATTR_KPARAM_INFO
	.align		4
.L_2405:
        /*0008*/ 	.byte	0x04, 0x17
        /*000a*/ 	.short	(.L_2407 - .L_2406)
.L_2406:
        /*000c*/ 	.word	0x00000000
        /*0010*/ 	.short	0x0000
        /*0012*/ 	.short	0x0000
        /*0014*/ 	.byte	0x00, 0xf0, 0xa1, 0x04


	//----- nvinfo : EIATTR_SPARSE_MMA_MASK
	.align		4
.L_2407:
        /*0018*/ 	.byte	0x03, 0x50
        /*001a*/ 	.short	0x0000


	//----- nvinfo : EIATTR_MAXREG_COUNT
	.align		4
        /*001c*/ 	.byte	0x03, 0x1b
        /*001e*/ 	.short	0x00ff


	//----- nvinfo : EIATTR_NUM_BARRIERS
	.align		4
        /*0020*/ 	.byte	0x02, 0x4c
        /*0022*/ 	.byte	0x01
	.zero		1


	//----- nvinfo : EIATTR_MERCURY_ISA_VERSION
	.align		4
        /*0024*/ 	.byte	0x03, 0x5f
        /*0026*/ 	.short	0x0101


	//----- nvinfo : EIATTR_COOP_GROUP_MASK_REGIDS
	.align		4
        /*0028*/ 	.byte	0x04, 0x29
        /*002a*/ 	.short	(.L_2409 - .L_2408)


	//   ....[0]....
.L_2408:
        /*002c*/ 	.word	0xffffffff


	//   ....[1]....
        /*0030*/ 	.word	0xffffffff


	//   ....[2]....
        /*0034*/ 	.word	0xffffffff


	//   ....[3]....
        /*0038*/ 	.word	0xffffffff


	//   ....[4]....
        /*003c*/ 	.word	0xffffffff


	//   ....[5]....
        /*0040*/ 	.word	0xffffffff


	//   ....[6]....
        /*0044*/ 	.word	0xffffffff


	//   ....[7]....
        /*0048*/ 	.word	0xffffffff


	//   ....[8]....
        /*004c*/ 	.word	0xffffffff


	//   ....[9]....
        /*0050*/ 	.word	0xffffffff


	//----- nvinfo : EIATTR_COOP_GROUP_INSTR_OFFSETS
	.align		4
.L_2409:
        /*0054*/ 	.byte	0x04, 0x28
        /*0056*/ 	.short	(.L_2411 - .L_2410)


	//   ....[0]....
.L_2410:
        /*0058*/ 	.word	0x00000c50


	//   ....[1]....
        /*005c*/ 	.word	0x00000c60


	//   ....[2]....
        /*0060*/ 	.word	0x00000c90


	//   ....[3]....
        /*0064*/ 	.word	0x00000ca0


	//   ....[4]....
        /*0068*/ 	.word	0x00000cd0


	//   ....[5]....
        /*006c*/ 	.word	0x00000ce0


	//   ....[6]....
        /*0070*/ 	.word	0x00000d20


	//   ....[7]....
        /*0074*/ 	.word	0x00000d30


	//   ....[8]....
        /*0078*/ 	.word	0x00000d80


	//   ....[9]....
        /*007c*/ 	.word	0x00000d90


	//----- nvinfo : EIATTR_VRC_CTA_INIT_COUNT
	.align		4
.L_2411:
        /*0080*/ 	.byte	0x02, 0x4a
	.zero		1
	.zero		1


	//----- nvinfo : EIATTR_EXIT_INSTR_OFFSETS
	.align		4
        /*0084*/ 	.byte	0x04, 0x1c
        /*0086*/ 	.short	(.L_2413 - .L_2412)


	//   ....[0]....
.L_2412:
        /*0088*/ 	.word	0x000051d0


	//----- nvinfo : EIATTR_MAX_THREADS
	.align		4
.L_2413:
        /*008c*/ 	.byte	0x04, 0x05
        /*008e*/ 	.short	(.L_2415 - .L_2414)
.L_2414:
        /*0090*/ 	.word	0x00000080
        /*0094*/ 	.word	0x00000001
        /*0098*/ 	.word	0x00000001


	//----- nvinfo : EIATTR_CBANK_PARAM_SIZE
	.align		4
.L_2415:
        /*009c*/ 	.byte	0x03, 0x19
        /*009e*/ 	.short	0x0128


	//----- nvinfo : EIATTR_PARAM_CBANK
	.align		4
        /*00a0*/ 	.byte	0x04, 0x0a
        /*00a2*/ 	.short	(.L_2417 - .L_2416)
	.align		4
.L_2416:
        /*00a4*/ 	.word	index@(.nv.constant0._ZN10layer_norm31ln_parallel_residual_bwd_kernelINS_13Kernel_traitsIf6__halffS2_fjLj1536ELj1ELj1ELj4ELj8ENS_18Kernel_traits_baseILj1536EfS2_fS2_fjLj128EEEEELb1ELb1ELb1EEEvNS_9BwdParamsE)
        /*00a8*/ 	.short	0x0380
        /*00aa*/ 	.short	0x0128


	//----- nvinfo : EIATTR_SW_WAR
	.align		4
.L_2417:
        /*00ac*/ 	.byte	0x04, 0x36
        /*00ae*/ 	.short	(.L_2419 - .L_2418)
.L_2418:
        /*00b0*/ 	.word	0x00000008
.L_2419:


//--------------------- .nv.info._ZN10layer_norm31ln_parallel_residual_bwd_kernelINS_13Kernel_traitsI6__halfffffjLj1536ELj1ELj1ELj4ELj16ENS_18Kernel_traits_baseILj1536ES2_ffffjLj128EEEEELb0ELb0ELb0EEEvNS_9BwdParamsE --------------------------
	.section	.nv.info._ZN10layer_norm31ln_parallel_residual_bwd_kernelINS_13Kernel_traitsI6__halfffffjLj1536ELj1ELj1ELj4ELj16ENS_18Kernel_traits_baseILj1536ES2_ffffjLj128EEEEELb0ELb0ELb0EEEvNS_9BwdParamsE,"",@"SHT_CUDA_INFO"
	.sectionflags	@""
	.align	4


	//----- nvinfo : EIATTR_CUDA_API_VERSION
	.align		4
        /*0000*/ 	.byte	0x04, 0x37
        /*0002*/ 	.short	(.L_2421 - .L_2420)
.L_2420:
        /*0004*/ 	.word	0x00000082


	//----- nvinfo : EIATTR_KPARAM_INFO
	.align		4
.L_2421:
        /*0008*/ 	.byte	0x04, 0x17
        /*000a*/ 	.short	(.L_2423 - .L_2422)
.L_2422:
        /*000c*/ 	.word	0x00000000
        /*0010*/ 	.short	0x0000
        /*0012*/ 	.short	0x0000
        /*0014*/ 	.byte	0x00, 0xf0, 0xa1, 0x04


	//----- nvinfo : EIATTR_SPARSE_MMA_MASK
	.align		4
.L_2423:
        /*0018*/ 	.byte	0x03, 0x50
        /*001a*/ 	.short	0x0000


	//----- nvinfo : EIATTR_MAXREG_COUNT
	.align		4
        /*001c*/ 	.byte	0x03, 0x1b
        /*001e*/ 	.short	0x00ff


	//----- nvinfo : EIATTR_NUM_BARRIERS
	.align		4
        /*0020*/ 	.byte	0x02, 0x4c
        /*0022*/ 	.byte	0x01
	.zero		1


	//----- nvinfo : EIATTR_MERCURY_ISA_VERSION
	.align		4
        /*0024*/ 	.byte	0x03, 0x5f
        /*0026*/ 	.short	0x0101


	//----- nvinfo : EIATTR_COOP_GROUP_MASK_REGIDS
	.align		4
        /*0028*/ 	.byte	0x04, 0x29
        /*002a*/ 	.short	(.L_2425 - .L_2424)


	//   ....[0]....
.L_2424:
        /*002c*/ 	.word	0xffffffff


	//   ....[1]....
        /*0030*/ 	.word	0xffffffff


	//   ....[2]....
        /*0034*/ 	.word	0xffffffff


	//   ....[3]....
        /*0038*/ 	.word	0xffffffff


	//   ....[4]....
        /*003c*/ 	.word	0xffffffff


	//   ....[5]....
        /*0040*/ 	.word	0xffffffff


	//   ....[6]....
        /*0044*/ 	.word	0xffffffff


	//   ....[7]....
        /*0048*/ 	.word	0xffffffff


	//   ....[8]....
        /*004c*/ 	.word	0xffffffff


	//   ....[9]....
        /*0050*/ 	.word	0xffffffff


	//----- nvinfo : EIATTR_COOP_GROUP_INSTR_OFFSETS
	.align		4
.L_2425:
        /*0054*/ 	.byte	0x04, 0x28
        /*0056*/ 	.short	(.L_2427 - .L_2426)


	//   ....[0]....
.L_2426:
        /*0058*/ 	.word	0x000015d0


	//   ....[1]....
        /*005c*/ 	.word	0x000015f0


	//   ....[2]....
        /*0060*/ 	.word	0x00001630


	//   ....[3]....
        /*0064*/ 	.word	0x00001640


	//   ....[4]....
        /*0068*/ 	.word	0x00001680


	//   ....[5]....
        /*006c*/ 	.word	0x00001690


	//   ....[6]....
        /*0070*/ 	.word	0x000016c0


	//   ....[7]....
        /*0074*/ 	.word	0x000016d0


	//   ....[8]....
        /*0078*/ 	.word	0x00001700


	//   ....[9]....
        /*007c*/ 	.word	0x00001710


	//----- nvinfo : EIATTR_VRC_CTA_INIT_COUNT
	.align		4
.L_2427:
        /*0080*/ 	.byte	0x02, 0x4a
	.zero		1
	.zero		1


	//----- nvinfo : EIATTR_EXIT_INSTR_OFFSETS
	.align		4
        /*0084*/ 	.byte	0x04, 0x1c
        /*0086*/ 	.short	(.L_2429 - .L_2428)


	//   ....[0]....
.L_2428:
        /*0088*/ 	.word	0x00003d40


	//   ....[1]....
        /*008c*/ 	.word	0x00003e10


	//----- nvinfo : EIATTR_MAX_THREADS
	.align		4
.L_2429:
        /*0090*/ 	.byte	0x04, 0x05
        /*0092*/ 	.short	(.L_2431 - .L_2430)
.L_2430:
        /*0094*/ 	.word	0x00000080
        /*0098*/ 	.word	0x00000001
        /*009c*/ 	.word	0x00000001


	//----- nvinfo : EIATTR_CRS_STACK_SIZE
	.align		4
.L_2431:
        /*00a0*/ 	.byte	0x04, 0x1e
        /*00a2*/ 	.short	(.L_2433 - .L_2432)
.L_2432:
        /*00a4*/ 	.word	0x00000000


	//----- nvinfo : EIATTR_CBANK_PARAM_SIZE
	.align		4
.L_2433:
        /*00a8*/ 	.byte	0x03, 0x19
        /*00aa*/ 	.short	0x0128


	//----- nvinfo : EIATTR_PARAM_CBANK
	.align		4
        /*00ac*/ 	.byte	0x04, 0x0a
        /*00ae*/ 	.short	(.L_2435 - .L_2434)
	.align		4
.L_2434:
        /*00b0*/ 	.word	index@(.nv.constant0._ZN10layer_norm31ln_parallel_residual_bwd_kernelINS_13Kernel_traitsI6__halfffffjLj1536ELj1ELj1ELj4ELj16ENS_18Kernel_traits_baseILj1536ES2_ffffjLj128EEEEELb0ELb0ELb0EEEvNS_9BwdParamsE)
        /*00b4*/ 	.short	0x0380
        /*00b6*/ 	.short	0x0128


	//----- nvinfo : EIATTR_SW_WAR
	.align		4
.L_2435:
        /*00b8*/ 	.byte	0x04, 0x36
        /*00ba*/ 	.short	(.L_2437 - .L_2436)
.L_2436:
        /*00bc*/ 	.word	0x00000008
.L_2437:


//--------------------- .nv.info._ZN10layer_norm31ln_parallel_residual_bwd_kernelINS_13Kernel_traitsI6__halfffffjLj1536ELj1ELj1ELj4ELj16ENS_18Kernel_traits_baseILj1536ES2_ffffjLj128EEEEELb0ELb0ELb1EEEvNS_9BwdParamsE --------------------------
	.section	.nv.info._ZN10layer_norm31ln_parallel_residual_bwd_kernelINS_13Kernel_traitsI6__halfffffjLj1536ELj1ELj1ELj4ELj16ENS_18Kernel_traits_baseILj1536ES2_ffffjLj128EEEEELb0ELb0ELb1EEEvNS_9BwdParamsE,"",@"SHT_CUDA_INFO"
	.sectionflags	@""
	.align	4


	//----- nvinfo : EIATTR_CUDA_API_VERSION
	.align		4
        /*0000*/ 	.byte	0x04, 0x37
        /*0002*/ 	.short	(.L_2439 - .L_2438)
.L_2438:
        /*0004*/ 	.word	0x00000082


	//----- nvinfo : EIATTR_KPARAM_INFO
	.align		4
.L_2439:
        /*0008*/ 	.byte	0x04, 0x17
        /*000a*/ 	.short	(.L_2441 - .L_2440)
.L_2440:
        /*000c*/ 	.word	0x00000000
        /*0010*/ 	.short	0x0000
        /*0012*/ 	.short	0x0000
        /*0014*/ 	.byte	0x00, 0xf0, 0xa1, 0x04


	//----- nvinfo : EIATTR_SPARSE_MMA_MASK
	.align		4
.L_2441:
        /*0018*/ 	.byte	0x03, 0x50
        /*001a*/ 	.short	0x0000


	//----- nvinfo : EIATTR_MAXREG_COUNT
	.align		4
        /*001c*/ 	.byte	0x03, 0x1b
        /*001e*/ 	.short	0x00ff


	//----- nvinfo : EIATTR_NUM_BARRIERS
	.align		4
        /*0020*/ 	.byte	0x02, 0x4c
        /*0022*/ 	.byte	0x01
	.zero		1


	//----- nvinfo : EIATTR_MERCURY_ISA_VERSION
	.align		4
        /*0024*/ 	.byte	0x03, 0x5f
        /*0026*/ 	.short	0x0101


	//----- nvinfo : EIATTR_COOP_GROUP_MASK_REGIDS
	.align		4
        /*0028*/ 	.byte	0x04, 0x29
        /*002a*/ 	.short	(.L_2443 - .L_2442)


	//   ....[0]....
.L_2442:
        /*002c*/ 	.word	0xffffffff


	//   ....[1]....
        /*0030*/ 	.word	0xffffffff


	//   ....[2]....
        /*0034*/ 	.word	0xffffffff


	//   ....[3]....
        /*0038*/ 	.word	0xffffffff


	//   ....[4]....
        /*003c*/ 	.word	0xffffffff


	//   ....[5]....
        /*0040*/ 	.word	0xffffffff


	//   ....[6]....
        /*0044*/ 	.word	0xffffffff


	//   ....[7]....
        /*0048*/ 	.word	0xffffffff


	//   ....[8]....
        /*004c*/ 	.word	0xffffffff


	//   ....[9]....
        /*0050*/ 	.word	0xffffffff


	//----- nvinfo : EIATTR_COOP_GROUP_INSTR_OFFSETS
	.align		4
.L_2443:
        /*0054*/ 	.byte	0x04, 0x28
        /*0056*/ 	.short	(.L_2445 - .L_2444)


	//   ....[0]....
.L_2444:
        /*0058*/ 	.word	0x00000e90


	//   ....[1]....
        /*005c*/ 	.word	0x00000ea0


	//   ....[2]....
        /*0060*/ 	.word	0x00000ed0


	//   ....[3]....
        /*0064*/ 	.word	0x00000ee0


	//   ....[4]....
        /*0068*/ 	.word	0x00000f10


	//   ....[5]....
        /*006c*/ 	.word	0x00000f20


	//   ....[6]....
        /*0070*/ 	.word	0x00000f60


	//   ....[7]....
        /*0074*/ 	.word	0x00000f70


	//   ....[8]....
        /*0078*/ 	.word	0x00000fa0


	//   ....[9]....
        /*007c*/ 	.word	0x00000fb0


	//----- nvinfo : EIATTR_VRC_CTA_INIT_COUNT
	.align		4
.L_2445:
        /*0080*/ 	.byte	0x02, 0x4a
	.zero		1
	.zero		1


	//----- nvinfo : EIATTR_EXIT_INSTR_OFFSETS
	.align		4
        /*0084*/ 	.byte	0x04, 0x1c
        /*0086*/ 	.short	(.L_2447 - .L_2446)


	//   ....[0]....
.L_2446:
        /*0088*/ 	.word	0x000037d0


	//----- nvinfo : EIATTR_MAX_THREADS
	.align		4
.L_2447:
        /*008c*/ 	.byte	0x04, 0x05
        /*008e*/ 	.short	(.L_2449 - .L_2448)
.L_2448:
        /*0090*/ 	.word	0x00000080
        /*0094*/ 	.word	0x00000001
        /*0098*/ 	.word	0x00000001


	//----- nvinfo : EIATTR_CRS_STACK_SIZE
	.align		4
.L_2449:
        /*009c*/ 	.byte	0x04, 0x1e
        /*009e*/ 	.short	(.L_2451 - .L_2450)
.L_2450:
        /*00a0*/ 	.word	0x00000000


	//----- nvinfo : EIATTR_CBANK_PARAM_SIZE
	.align		4
.L_2451:
        /*00a4*/ 	.byte	0x03, 0x19
        /*00a6*/ 	.short	0x0128


	//----- nvinfo : EIATTR_PARAM_CBANK
	.align		4
        /*00a8*/ 	.byte	0x04, 0x0a
        /*00aa*/ 	.short	(.L_2453 - .L_2452)
	.align		4
.L_2452:
        /*00ac*/ 	.word	index@(.nv.constant0._ZN10layer_norm31ln_parallel_residual_bwd_kernelINS_13Kernel_traitsI6__halfffffjLj1536ELj1ELj1ELj4ELj16ENS_18Kernel_traits_baseILj1536ES2_ffffjLj128EEEEELb0ELb0ELb1EEEvNS_9BwdParamsE)
        /*00b0*/ 	.short	0x0380
        /*00b2*/ 	.short	0x0128


	//----- nvinfo : EIATTR_SW_WAR
	.align		4
.L_2453:
        /*00b4*/ 	.byte	0x04, 0x36
        /*00b6*/ 	.short	(.L_2455 - .L_2454)
.L_2454:
        /*00b8*/ 	.word	0x00000008
.L_2455:


//--------------------- .nv.info._ZN10layer_norm31ln_parallel_residual_bwd_kernelINS_13Kernel_traitsI6__halfffffjLj1536ELj1ELj1ELj4ELj16ENS_18Kernel_traits_baseILj1536ES2_ffffjLj128EEEEELb0ELb1ELb0EEEvNS_9BwdParamsE --------------------------
	.section	.nv.info._ZN10layer_norm31ln_parallel_residual_bwd_kernelINS_13Kernel_traitsI6__halfffffjLj1536ELj1ELj1ELj4ELj16ENS_18Kernel_traits_baseILj1536ES2_ffffjLj128EEEEELb0ELb1ELb0EEEvNS_9BwdParamsE,"",@"SHT_CUDA_INFO"
	.sectionflags	@""
	.align	4


	//----- nvinfo : EIATTR_CUDA_API_VERSION
	.align		4
        /*0000*/ 	.byte	0x04, 0x37
        /*0002*/ 	.short	(.L_2457 - .L_2456)
.L_2456:
        /*0004*/ 	.word	0x00000082


	//----- nvinfo : EIATTR_KPARAM_INFO
	.align		4
.L_2457:
        /*0008*/ 	.byte	0x04, 0x17
        /*000a*/ 	.short	(.L_2459 - .L_2458)
.L_2458:
        /*000c*/ 	.word	0x00000000
        /*0010*/ 	.short	0x0000
        /*0012*/ 	.short	0x0000
        /*0014*/ 	.byte	0x00, 0xf0, 0xa1, 0x04


	//----- nvinfo : EIATTR_SPARSE_MMA_MASK
	.align		4
.L_2459:
        /*0018*/ 	.byte	0x03, 0x50
        /*001a*/ 	.short	0x0000


	//----- nvinfo : EIATTR_MAXREG_COUNT
	.align		4
        /*001c*/ 	.byte	0x03, 0x1b
        /*001e*/ 	.short	0x00ff


	//----- nvinfo : EIATTR_NUM_BARRIERS
	.align		4
        /*0020*/ 	.byte	0x02, 0x4c
        /*0022*/ 	.byte	0x01
	.zero		1


	//----- nvinfo : EIATTR_MERCURY_ISA_VERSION
	.align		4
        /*0024*/ 	.byte	0x03, 0x5f
        /*0026*/ 	.short	0x0101


	//----- nvinfo : EIATTR_COOP_GROUP_MASK_REGIDS
	.align		4
        /*0028*/ 	.byte	0x04, 0x29
        /*002a*/ 	.short	(.L_2461 - .L_2460)


	//   ....[0]....
.L_2460:
        /*002c*/ 	.word	0xffffffff


	//   ....[1]....
        /*0030*/ 	.word	0xffffffff


	//   ....[2]....
        /*0034*/ 	.word	0xffffffff


	//   ....[3]....
        /*0038*/ 	.word	0xffffffff


	//   ....[4]....
        /*003c*/ 	.word	0xffffffff


	//   ....[5]....
        /*0040*/ 	.word	0xffffffff


	//   ....[6]....
        /*0044*/ 	.word	0xffffffff


	//   ....[7]....
        /*0048*/ 	.word	0xffffffff


	//   ....[8]....
        /*004c*/ 	.word	0xffffffff


	//   ....[9]....
        /*0050*/ 	.word	0xffffffff


	//----- nvinfo : EIATTR_COOP_GROUP_INSTR_OFFSETS
	.align		4
.L_2461:
        /*0054*/ 	.byte	0x04, 0x28
        /*0056*/ 	.short	(.L_2463 - .L_2462)


	//   ....[0]....
.L_2462:
        /*0058*/ 	.word	0x00000f10


	//   ....[1]....
        /*005c*/ 	.word	0x00000f30


	//   ....[2]....
        /*0060*/ 	.word	0x00000f70


	//   ....[3]....
        /*0064*/ 	.word	0x00000f80


	//   ....[4]....
        /*0068*/ 	.word	0x00000fc0


	//   ....[5]....
        /*006c*/ 	.word	0x00000fd0


	//   ....[6]....
        /*0070*/ 	.word	0x00001000


	//   ....[7]....
        /*0074*/ 	.word	0x00001010


	//   ....[8]....
        /*0078*/ 	.word	0x00001040


	//   ....[9]....
        /*007c*/ 	.word	0x00001050


	//----- nvinfo : EIATTR_VRC_CTA_INIT_COUNT
	.align		4
.L_2463:
        /*0080*/ 	.byte	0x02, 0x4a
	.zero		1
	.zero		1


	//----- nvinfo : EIATTR_EXIT_INSTR_OFFSETS
	.align		4
        /*0084*/ 	.byte	0x04, 0x1c
        /*0086*/ 	.short	(.L_2465 - .L_2464)


	//   ....[0]....
.L_2464:
        /*0088*/ 	.word	0x00003550


	//   ....[1]....
        /*008c*/ 	.word	0x000035d0


	//----- nvinfo : EIATTR_MAX_THREADS
	.align		4
.L_2465:
        /*0090*/ 	.byte	0x04, 0x05
        /*0092*/ 	.short	(.L_2467 - .L_2466)
.L_2466:
        /*0094*/ 	.word	0x00000080
        /*0098*/ 	.word	0x00000001
        /*009c*/ 	.word	0x00000001


	//----- nvinfo : EIATTR_CRS_STACK_SIZE
	.align		4
.L_2467:
        /*00a0*/ 	.byte	0x04, 0x1e
        /*00a2*/ 	.short	(.L_2469 - .L_2468)
.L_2468:
        /*00a4*/ 	.word	0x00000000


	//----- nvinfo : EIATTR_CBANK_PARAM_SIZE
	.align		4
.L_2469:
        /*00a8*/ 	.byte	0x03, 0x19
        /*00aa*/ 	.short	0x0128


	//----- nvinfo : EIATTR_PARAM_CBANK
	.align		4
        /*00ac*/ 	.byte	0x04, 0x0a
        /*00ae*/ 	.short	(.L_2471 - .L_2470)
	.align		4
.L_2470:
        /*00b0*/ 	.word	index@(.nv.constant0._ZN10layer_norm31ln_parallel_residual_bwd_kernelINS_13Kernel_traitsI6__halfffffjLj1536ELj1ELj1ELj4ELj16ENS_18Kernel_traits_baseILj1536ES2_ffffjLj128EEEEELb0ELb1ELb0EEEvNS_9BwdParamsE)
        /*00b4*/ 	.short	0x0380
        /*00b6*/ 	.short	0x0128


	//----- nvinfo : EIATTR_SW_WAR
	.align		4
.L_2471:
        /*00b8*/ 	.byte	0x04, 0x36
        /*00ba*/ 	.short	(.L_2473 - .L_2472)
.L_2472:
        /*00bc*/ 	.word	0x00000008
.L_2473:


//--------------------- .nv.info._ZN10layer_norm31ln_parallel_residual_bwd_kernelINS_13Kernel_traitsI6__halfffffjLj1536ELj1ELj1ELj4ELj16ENS_18Kernel_traits_baseILj1536ES2_ffffjLj128EEEEELb0ELb1ELb1EEEvNS_9BwdParamsE --------------------------
	.section	.nv.info._ZN10layer_norm31ln_parallel_residual_bwd_kernelINS_13Kernel_traitsI6__halfffffjLj1536ELj1ELj1ELj4ELj16ENS_18Kernel_traits_baseILj1536ES2_ffffjLj128EEEEELb0ELb1ELb1EEEvNS_9BwdParamsE,"",@"SHT_CUDA_INFO"
	.sectionflags	@""
	.align	4


	//----- nvinfo : EIATTR_CUDA_API_VERSION
	.align		4
        /*0000*/ 	.byte	0x04, 0x37
        /*0002*/ 	.short	(.L_2475 - .L_2474)
.L_2474:
        /*0004*/ 	.word	0x00000082


	//----- nvinfo : EIATTR_KPARAM_INFO
	.align		4
.L_2475:
        /*0008*/ 	.byte	0x04, 0x17
        /*000a*/ 	.short	(.L_2477 - .L_2476)
.L_2476:
        /*000c*/ 	.word	0x00000000
        /*0010*/ 	.short	0x0000
        /*0012*/ 	.short	0x0000
        /*0014*/ 	.byte	0x00, 0xf0, 0xa1, 0x04


	//----- nvinfo : EIATTR_SPARSE_MMA_MASK
	.align		4
.L_2477:
        /*0018*/ 	.byte	0x03, 0x50
        /*001a*/ 	.short	0x0000


	//----- nvinfo : EIATTR_MAXREG_COUNT
	.align		4
        /*001c*/ 	.byte	0x03, 0x1b
        /*001e*/ 	.short	0x00ff


	//----- nvinfo : EIATTR_NUM_BARRIERS
	.align		4
        /*0020*/ 	.byte	0x02, 0x4c
        /*0022*/ 	.byte	0x01
	.zero		1


	//----- nvinfo : EIATTR_MERCURY_ISA_VERSION
	.align		4
        /*0024*/ 	.byte	0x03, 0x5f
        /*0026*/ 	.short	0x0101


	//----- nvinfo : EIATTR_COOP_GROUP_MASK_REGIDS
	.align		4
        /*0028*/ 	.byte	0x04, 0x29
        /*002a*/ 	.short	(.L_2479 - .L_2478)


	//   ....[0]....
.L_2478:
        /*002c*/ 	.word	0xffffffff


	//   ....[1]....
        /*0030*/ 	.word	0xffffffff


	//   ....[2]....
        /*0034*/ 	.word	0xffffffff


	//   ....[3]....
        /*0038*/ 	.word	0xffffffff


	//   ....[4]....
        /*003c*/ 	.word	0xffffffff


	//   ....[5]....
        /*0040*/ 	.word	0xffffffff


	//   ....[6]....
        /*0044*/ 	.word	0xffffffff


	//   ....[7]....
        /*0048*/ 	.word	0xffffffff


	//   ....[8]....
        /*004c*/ 	.word	0xffffffff


	//   ....[9]....
        /*0050*/ 	.word	0xffffffff


	//----- nvinfo : EIATTR_COOP_GROUP_INSTR_OFFSETS
	.align		4
.L_2479:
        /*0054*/ 	.byte	0x04, 0x28
        /*0056*/ 	.short	(.L_2481 - .L_2480)


	//   ....[0]....
.L_2480:
        /*0058*/ 	.word	0x00000b10


	//   ....[1]....
        /*005c*/ 	.word	0x00000be0


	//   ....[2]....
        /*0060*/ 	.word	0x00000c00


	//   ....[3]....
        /*0064*/ 	.word	0x00000c30


	//   ....[4]....
        /*0068*/ 	.word	0x00000c40


	//   ....[5]....
        /*006c*/ 	.word	0x00000c90


	//   ....[6]....
        /*0070*/ 	.word	0x00000cb0


	//   ....[7]....
        /*0074*/ 	.word	0x00000cc0


	//   ....[8]....
        /*0078*/ 	.word	0x00000d00


	//   ....[9]....
        /*007c*/ 	.word	0x00000d10


	//----- nvinfo : EIATTR_VRC_CTA_INIT_COUNT
	.align		4
.L_2481:
        /*0080*/ 	.byte	0x02, 0x4a
	.zero		1
	.zero		1


	//----- nvinfo : EIATTR_EXIT_INSTR_OFFSETS
	.align		4
        /*0084*/ 	.byte	0x04, 0x1c
        /*0086*/ 	.short	(.L_2483 - .L_2482)


	//   ....[0]....
.L_2482:
        /*0088*/ 	.word	0x00003080


	//----- nvinfo : EIATTR_MAX_THREADS
	.align		4
.L_2483:
        /*008c*/ 	.byte	0x04, 0x05
        /*008e*/ 	.short	(.L_2485 - .L_2484)
.L_2484:
        /*0090*/ 	.word	0x00000080
        /*0094*/ 	.word	0x00000001
        /*0098*/ 	.word	0x00000001


	//----- nvinfo : EIATTR_CRS_STACK_SIZE
	.align		4
.L_2485:
        /*009c*/ 	.byte	0x04, 0x1e
        /*009e*/ 	.short	(.L_2487 - .L_2486)
.L_2486:
        /*00a0*/ 	.word	0x00000000


	//----- nvinfo : EIATTR_CBANK_PARAM_SIZE
	.align		4
.L_2487:
        /*00a4*/ 	.byte	0x03, 0x19
        /*00a6*/ 	.short	0x0128


	//----- nvinfo : EIATTR_PARAM_CBANK
	.align		4
        /*00a8*/ 	.byte	0x04, 0x0a
        /*00aa*/ 	.short	(.L_2489 - .L_2488)
	.align		4
.L_2488:
        /*00ac*/ 	.word	index@(.nv.constant0._ZN10layer_norm31ln_parallel_residual_bwd_kernelINS_13Kernel_traitsI6__halfffffjLj1536ELj1ELj1ELj4ELj16ENS_18Kernel_traits_baseILj1536ES2_ffffjLj128EEEEELb0ELb1ELb1EEEvNS_9BwdParamsE)
        /*00b0*/ 	.short	0x0380
        /*00b2*/ 	.short	0x0128


	//----- nvinfo : EIATTR_SW_WAR
	.align		4
.L_2489:
        /*00b4*/ 	.byte	0x04, 0x36
        /*00b6*/ 	.short	(.L_2491 - .L_2490)
.L_2490:
        /*00b8*/ 	.word	0x00000008
.L_2491:


//--------------------- .nv.info._ZN10layer_norm31ln_parallel_residual_bwd_kernelINS_13Kernel_traitsI6__halfffffjLj1536ELj1ELj1ELj4ELj16ENS_18Kernel_traits_baseILj1536ES2_ffffjLj128EEEEELb1ELb0ELb0EEEvNS_9BwdParamsE --------------------------
	.section	.nv.info._ZN10layer_norm31ln_parallel_residual_bwd_kernelINS_13Kernel_traitsI6__halfffffjLj1536ELj1ELj1ELj4ELj16ENS_18Kernel_traits_baseILj1536ES2_ffffjLj128EEEEELb1ELb0ELb0EEEvNS_9BwdParamsE,"",@"SHT_CUDA_INFO"
	.sectionflags	@""
	.align	4


	//----- nvinfo : EIATTR_CUDA_API_VERSION
	.align		4
        /*0000*/ 	.byte	0x04, 0x37
        /*0002*/ 	.short	(.L_2493 - .L_2492)
.L_2492:
        /*0004*/ 	.word	0x00000082


	//----- nvinfo : EIATTR_KPARAM_INFO
	.align		4
.L_2493:
        /*0008*/ 	.byte	0x04, 0x17
        /*000a*/ 	.short	(.L_2495 - .L_2494)
.L_2494:
        /*000c*/ 	.word	0x00000000
        /*0010*/ 	.short	0x0000
        /*0012*/ 	.short	0x0000
        /*0014*/ 	.byte	0x00, 0xf0, 0xa1, 0x04


	//----- nvinfo : EIATTR_SPARSE_MMA_MASK
	.align		4
.L_2495:
        /*0018*/ 	.byte	0x03, 0x50
        /*001a*/ 	.short	0x0000


	//----- nvinfo : EIATTR_MAXREG_COUNT
	.align		4
        /*001c*/ 	.byte	0x03, 0x1b
        /*001e*/ 	.short	0x00ff


	//----- nvinfo : EIATTR_NUM_BARRIERS
	.align		4
        /*0020*/ 	.byte	0x02, 0x4c
        /*0022*/ 	.byte	0x01
	.zero		1


	//----- nvinfo : EIATTR_MERCURY_ISA_VERSION
	.align		4
        /*0024*/ 	.byte	0x03, 0x5f
        /*0026*/ 	.short	0x0101


	//----- nvinfo : EIATTR_COOP_GROUP_MASK_REGIDS
	.align		4
        /*0028*/ 	.byte	0x04, 0x29
        /*002a*/ 	.short	(.L_2497 - .L_2496)


	//   ....[0]....
.L_2496:
        /*002c*/ 	.word	0xffffffff


	//   ....[1]....
        /*0030*/ 	.word	0xffffffff


	//   ....[2]....
        /*0034*/ 	.word	0xffffffff


	//   ....[3]....
        /*0038*/ 	.word	0xffffffff


	//   ....[4]....
        /*003c*/ 	.word	0xffffffff


	//   ....[5]....
        /*0040*/ 	.word	0xffffffff


	//   ....[6]....
        /*0044*/ 	.word	0xffffffff


	//   ....[7]....
        /*0048*/ 	.word	0xffffffff


	//   ....[8]....
        /*004c*/ 	.word	0xffffffff


	//   ....[9]....
        /*0050*/ 	.word	0xffffffff


	//----- nvinfo : EIATTR_COOP_GROUP_INSTR_OFFSETS
	.align		4
.L_2497:
        /*0054*/ 	.byte	0x04, 0x28
        /*0056*/ 	.short	(.L_2499 - .L_2498)


	//   ....[0]....
.L_2498:
        /*0058*/ 	.word	0x000016b0


	//   ....[1]....
        /*005c*/ 	.word	0x000016e0


	//   ....[2]....
        /*0060*/ 	.word	0x00001710


	//   ....[3]....
        /*0064*/ 	.word	0x00001720


	//   ....[4]....
        /*0068*/ 	.word	0x00001750


	//   ....[5]....
        /*006c*/ 	.word	0x00001760


	//   ....[6]....
        /*0070*/ 	.word	0x00001790


	//   ....[7]....
        /*0074*/ 	.word	0x000017a0


	//   ....[8]....
        /*0078*/ 	.word	0x000017d0


	//   ....[9]....
        /*007c*/ 	.word	0x000017e0


	//----- nvinfo : EIATTR_VRC_CTA_INIT_COUNT
	.align		4
.L_2499:
        /*0080*/ 	.byte	0x02, 0x4a
	.zero		1
	.zero		1


	//----- nvinfo : EIATTR_EXIT_INSTR_OFFSETS
	.align		4
        /*0084*/ 	.byte	0x04, 0x1c
        /*0086*/ 	.short	(.L_2501 - .L_2500)


	//   ....[0]....
.L_2500:
        /*0088*/ 	.word	0x00004fa0


	//   ....[1]....
        /*008c*/ 	.word	0x00005070


	//----- nvinfo : EIATTR_MAX_THREADS
	.align		4
.L_2501:
        /*0090*/ 	.byte	0x04, 0x05
        /*0092*/ 	.short	(.L_2503 - .L_2502)
.L_2502:
        /*0094*/ 	.word	0x00000080
        /*0098*/ 	.word	0x00000001
        /*009c*/ 	.word	0x00000001


	//----- nvinfo : EIATTR_CRS_STACK_SIZE
	.align		4
.L_2503:
        /*00a0*/ 	.byte	0x04, 0x1e
        /*00a2*/ 	.short	(.L_2505 - .L_2504)
.L_2504:
        /*00a4*/ 	.word	0x00000000


	//----- nvinfo : EIATTR_CBANK_PARAM_SIZE
	.align		4
.L_2505:
        /*00a8*/ 	.byte	0x03, 0x19
        /*00aa*/ 	.short	0x0128


	//----- nvinfo : EIATTR_PARAM_CBANK
	.align		4
        /*00ac*/ 	.byte	0x04, 0x0a
        /*00ae*/ 	.short	(.L_2507 - .L_2506)
	.align		4
.L_2506:
        /*00b0*/ 	.word	index@(.nv.constant0._ZN10layer_norm31ln_parallel_residual_bwd_kernelINS_13Kernel_traitsI6__halfffffjLj1536ELj1ELj1ELj4ELj16ENS_18Kernel_traits_baseILj1536ES2_ffffjLj128EEEEELb1ELb0ELb0EEEvNS_9BwdParamsE)
        /*00b4*/ 	.short	0x0380
        /*00b6*/ 	.short	0x0128


	//----- nvinfo : EIATTR_SW_WAR
	.align		4
.L_2507:
        /*00b8*/ 	.byte	0x04, 0x36
        /*00ba*/ 	.short	(.L_2509 - .L_2508)
.L_2508:
        /*00bc*/ 	.word	0x00000008
.L_2509:


//--------------------- .nv.info._ZN10layer_norm31ln_parallel_residual_bwd_kernelINS_13Kernel_traitsI6__halfffffjLj1536ELj1ELj1ELj4ELj16ENS_18Kernel_traits_baseILj1536ES2_ffffjLj128EEEEELb1ELb0ELb1EEEvNS_9BwdParamsE --------------------------
	.section	.nv.info._ZN10layer_norm31ln_parallel_residual_bwd_kernelINS_13Kernel_traitsI6__halfffffjLj1536ELj1ELj1ELj4ELj16ENS_18Kernel_traits_baseILj1536ES2_ffffjLj128EEEEELb1ELb0ELb1EEEvNS_9BwdParamsE,"",@"SHT_CUDA_INFO"
	.sectionflags	@""
	.align	4


	//----- nvinfo : EIATTR_CUDA_API_VERSION
	.align		4
        /*0000*/ 	.byte	0x04, 0x37
        /*0002*/ 	.short	(.L_2511 - .L_2510)
.L_2510:
        /*0004*/ 	.word	0x00000082


	//----- nvinfo : EIATTR_KPARAM_INFO
	.align		4
.L_2511:
        /*0008*/ 	.byte	0x04, 0x17
        /*000a*/ 	.short	(.L_2513 - .L_2512)
.L_2512:
        /*000c*/ 	.word	0x00000000
        /*0010*/ 	.short	0x0000
        /*0012*/ 	.short	0x0000
        /*0014*/ 	.byte	0x00, 0xf0, 0xa1, 0x04


	//----- nvinfo : EIATTR_SPARSE_MMA_MASK
	.align		4
.L_2513:
        /*0018*/ 	.byte	0x03, 0x50
        /*001a*/ 	.short	0x0000


	//----- nvinfo : EIATTR_MAXREG_COUNT
	.align		4
        /*001c*/ 	.byte	0x03, 0x1b
        /*001e*/ 	.short	0x00ff


	//----- nvinfo : EIATTR_NUM_BARRIERS
	.align		4
        /*0020*/ 	.byte	0x02, 0x4c
        /*0022*/ 	.byte	0x01
	.zero		1


	//----- nvinfo : EIATTR_MERCURY_ISA_VERSION
	.align		4
        /*0024*/ 	.byte	0x03, 0x5f
        /*0026*/ 	.short	0x0101


	//----- nvinfo : EIATTR_COOP_GROUP_MASK_REGIDS
	.align		4
        /*0028*/ 	.byte	0x04, 0x29
        /*002a*/ 	.short	(.L_2515 - .L_2514)


	//   ....[0]....
.L_2514:
        /*002c*/ 	.word	0xffffffff


	//   ....[1]....
        /*0030*/ 	.word	0xffffffff


	//   ....[2]....
        /*0034*/ 	.word	0xffffffff


	//   ....[3]....
        /*0038*/ 	.word	0xffffffff


	//   ....[4]....
        /*003c*/ 	.word	0xffffffff


	//   ....[5]....
        /*0040*/ 	.word	0xffffffff


	//   ....[6]....
        /*0044*/ 	.word	0xffffffff


	//   ....[7]....
        /*0048*/ 	.word	0xffffffff


	//   ....[8]....
        /*004c*/ 	.word	0xffffffff


	//   ....[9]....
        /*0050*/ 	.word	0xffffffff


	//----- nvinfo : EIATTR_COOP_GROUP_INSTR_OFFSETS
	.align		4
.L_2515:
        /*0054*/ 	.byte	0x04, 0x28
        /*0056*/ 	.short	(.L_2517 - .L_2516)


	//   ....[0]....
.L_2516:
        /*0058*/ 	.word	0x00000fb0


	//   ....[1]....
        /*005c*/ 	.word	0x00000fc0


	//   ....[2]....
        /*0060*/ 	.word	0x00000ff0


	//   ....[3]....
        /*0064*/ 	.word	0x00001000


	//   ....[4]....
        /*0068*/ 	.word	0x00001030


	//   ....[5]....
        /*006c*/ 	.word	0x00001040


	//   ....[6]....
        /*0070*/ 	.word	0x00001080


	//   ....[7]....
        /*0074*/ 	.word	0x00001090


	//   ....[8]....
        /*0078*/ 	.word	0x00001100


	//   ....[9]....
        /*007c*/ 	.word	0x00001110


	//----- nvinfo : EIATTR_VRC_CTA_INIT_COUNT
	.align		4
.L_2517:
        /*0080*/ 	.byte	0x02, 0x4a
	.zero		1
	.zero		1


	//----- nvinfo : EIATTR_EXIT_INSTR_OFFSETS
	.align		4
        /*0084*/ 	.byte	0x04, 0x1c
        /*0086*/ 	.short	(.L_2519 - .L_2518)


	//   ....[0]....
.L_2518:
        /*0088*/ 	.word	0x00004a10


	//----- nvinfo : EIATTR_MAX_THREADS
	.align		4
.L_2519:
        /*008c*/ 	.byte	0x04, 0x05
        /*008e*/ 	.short	(.L_2521 - .L_2520)
.L_2520:
        /*0090*/ 	.word	0x00000080
        /*0094*/ 	.word	0x00000001
        /*0098*/ 	.word	0x00000001


	//----- nvinfo : EIATTR_CBANK_PARAM_SIZE
	.align		4
.L_2521:
        /*009c*/ 	.byte	0x03, 0x19
        /*009e*/ 	.short	0x0128


	//----- nvinfo : EIATTR_PARAM_CBANK
	.align		4
        /*00a0*/ 	.byte	0x04, 0x0a
        /*00a2*/ 	.short	(.L_2523 - .L_2522)
	.align		4
.L_2522:
        /*00a4*/ 	.word	index@(.nv.constant0._ZN10layer_norm31ln_parallel_residual_bwd_kernelINS_13Kernel_traitsI6__halfffffjLj1536ELj1ELj1ELj4ELj16ENS_18Kernel_traits_baseILj1536ES2_ffffjLj128EEEEELb1ELb0ELb1EEEvNS_9BwdParamsE)
        /*00a8*/ 	.short	0x0380
        /*00aa*/ 	.short	0x0128


	//----- nvinfo : EIATTR_SW_WAR
	.align		4
.L_2523:
        /*00ac*/ 	.byte	0x04, 0x36
        /*00ae*/ 	.short	(.L_2525 - .L_2524)
.L_2524:
        /*00b0*/ 	.word	0x00000008
.L_2525:


//--------------------- .nv.info._ZN10layer_norm22ln_bwd_finalize_kernelINS_22Kernel_traits_finalizeILj1536E6__halfffffjLb0ELj1024ELj4ENS_18Kernel_traits_baseILj1536ES2_ffffjLj1024EEEEELb0ELb0EEEvNS_9BwdParamsE --------------------------
	.section	.nv.info._ZN10layer_norm22ln_bwd_finalize_kernelINS_22Kernel_traits_finalizeILj1536E6__halfffffjLb0ELj1024ELj4ENS_18Kernel_traits_baseILj1536ES2_ffffjLj1024EEEEELb0ELb0EEEvNS_9BwdParamsE,"",@"SHT_CUDA_INFO"
	.sectionflags	@""
	.align	4


	//----- nvinfo : EIATTR_CUDA_API_VERSION
	.align		4
        /*0000*/ 	.byte	0x04, 0x37
        /*0002*/ 	.short	(.L_2527 - .L_2526)
.L_2526:
        /*0004*/ 	.word	0x00000082


	//----- nvinfo : EIATTR_KPARAM_INFO
	.align		4
.L_2527:
        /*0008*/ 	.byte	0x04, 0x17
        /*000a*/ 	.short	(.L_2529 - .L_2528)
.L_2528:
        /*000c*/ 	.word	0x00000000
        /*0010*/ 	.short	0x0000
        /*0012*/ 	.short	0x0000
        /*0014*/ 	.byte	0x00, 0xf0, 0xa1, 0x04


	//----- nvinfo : EIATTR_SPARSE_MMA_MASK
	.align		4
.L_2529:
        /*0018*/ 	.byte	0x03, 0x50
        /*001a*/ 	.short	0x0000


	//----- nvinfo : EIATTR_MAXREG_COUNT
	.align		4
        /*001c*/ 	.byte	0x03, 0x1b
        /*001e*/ 	.short	0x0040


	//----- nvinfo : EIATTR_NUM_BARRIERS
	.align		4
        /*0020*/ 	.byte	0x02, 0x4c
        /*0022*/ 	.byte	0x01
	.zero		1


	//----- nvinfo : EIATTR_MERCURY_ISA_VERSION
	.align		4
        /*0024*/ 	.byte	0x03, 0x5f
        /*0026*/ 	.short	0x0101


	//----- nvinfo : EIATTR_COOP_GROUP_MASK_REGIDS
	.align		4
        /*0028*/ 	.byte	0x04, 0x29
        /*002a*/ 	.short	(.L_2531 - .L_2530)


	//   ....[0]....
.L_2530:
        /*002c*/ 	.word	0xffffffff


	//   ....[1]....
        /*0030*/ 	.word	0xffffffff


	//   ....[2]....
        /*0034*/ 	.word	0xffffffff


	//   ....[3]....
        /*0038*/ 	.word	0xffffffff


	//   ....[4]....
        /*003c*/ 	.word	0xffffffff


	//   ....[5]....
        /*0040*/ 	.word	0xffffffff


	//   ....[6]....
        /*0044*/ 	.word	0xffffffff


	//   ....[7]....
        /*0048*/ 	.word	0xffffffff


	//   ....[8]....
        /*004c*/ 	.word	0xffffffff


	//   ....[9]....
        /*0050*/ 	.word	0xffffffff


	//----- nvinfo : EIATTR_COOP_GROUP_INSTR_OFFSETS
	.align		4
.L_2531:
        /*0054*/ 	.byte	0x04, 0x28
        /*0056*/ 	.short	(.L_2533 - .L_2532)


	//   ....[0]....
.L_2532:
        /*0058*/ 	.word	0x00001540


	//   ....[1]....
        /*005c*/ 	.word	0x00001550


	//   ....[2]....
        /*0060*/ 	.word	0x00001580


	//   ....[3]....
        /*0064*/ 	.word	0x00001590


	//   ....[4]....
        /*0068*/ 	.word	0x000015c0


	//   ....[5]....
        /*006c*/ 	.word	0x000015d0


	//   ....[6]....
        /*0070*/ 	.word	0x00001610


	//   ....[7]....
        /*0074*/ 	.word	0x00001630


	//   ....[8]....
        /*0078*/ 	.word	0x00001680


	//   ....[9]....
        /*007c*/ 	.word	0x00001690


	//----- nvinfo : EIATTR_VRC_CTA_INIT_COUNT
	.align		4
.L_2533:
        /*0080*/ 	.byte	0x02, 0x4a
	.zero		1
	.zero		1


	//----- nvinfo : EIATTR_EXIT_INSTR_OFFSETS
	.align		4
        /*0084*/ 	.byte	0x04, 0x1c
        /*0086*/ 	.short	(.L_2535 - .L_2534)


	//   ....[0]....
.L_2534:
        /*0088*/ 	.word	0x00000060


	//   ....[1]....
        /*008c*/ 	.word	0x000016f0


	//   ....[2]....
        /*0090*/ 	.word	0x00001720


	//   ....[3]....
        /*0094*/ 	.word	0x000017e0


	//----- nvinfo : EIATTR_MAX_THREADS
	.align		4
.L_2535:
        /*0098*/ 	.byte	0x04, 0x05
        /*009a*/ 	.short	(.L_2537 - .L_2536)
.L_2536:
        /*009c*/ 	.word	0x00000400
        /*00a0*/ 	.word	0x00000001
        /*00a4*/ 	.word	0x00000001


	//----- nvinfo : EIATTR_CRS_STACK_SIZE
	.align		4
.L_2537:
        /*00a8*/ 	.byte	0x04, 0x1e
        /*00aa*/ 	.short	(.L_2539 - .L_2538)
.L_2538:
        /*00ac*/ 	.word	0x00000000


	//----- nvinfo : EIATTR_CBANK_PARAM_SIZE
	.align		4
.L_2539:
        /*00b0*/ 	.byte	0x03, 0x19
        /*00b2*/ 	.short	0x0128


	//----- nvinfo : EIATTR_PARAM_CBANK
	.align		4
        /*00b4*/ 	.byte	0x04, 0x0a
        /*00b6*/ 	.short	(.L_2541 - .L_2540)
	.align		4
.L_2540:
        /*00b8*/ 	.word	index@(.nv.constant0._ZN10layer_norm22ln_bwd_finalize_kernelINS_22Kernel_traits_finalizeILj1536E6__halfffffjLb0ELj1024ELj4ENS_18Kernel_traits_baseILj1536ES2_ffffjLj1024EEEEELb0ELb0EEEvNS_9BwdParamsE)
        /*00bc*/ 	.short	0x0380
        /*00be*/ 	.short	0x0128


	//----- nvinfo : EIATTR_SW_WAR
	.align		4
.L_2541:
        /*00c0*/ 	.byte	0x04, 0x36
        /*00c2*/ 	.short	(.L_2543 - .L_2542)
.L_2542:
        /*00c4*/ 	.word	0x00000008
.L_2543:


//--------------------- .nv.info._ZN10layer_norm40ln_parallel_residual_bwd_finalize_kernelINS_22Kernel_traits_finalizeILj1536E6__halfffffjLb0ELj1024ELj4ENS_18Kernel_traits_baseILj1536ES2_ffffjLj1024EEEEELb0EEEvNS_9BwdParamsE --------------------------
	.section	.nv.info._ZN10layer_norm40ln_parallel_residual_bwd_finalize_kernelINS_22Kernel_traits_finalizeILj1536E6__halfffffjLb0ELj1024ELj4ENS_18Kernel_traits_baseILj1536ES2_ffffjLj1024EEEEELb0EEEvNS_9BwdParamsE,"",@"SHT_CUDA_INFO"
	.sectionflags	@""
	.align	4


	//----- nvinfo : EIATTR_CUDA_API_VERSION
	.align		4
        /*0000*/ 	.byte	0x04, 0x37
        /*0002*/ 	.short	(.L_2545 - .L_2544)
.L_2544:
        /*0004*/ 	.word	0x00000082


	//----- nvinfo : EIATTR_KPARAM_INFO
	.align		4
.L_2545:
        /*0008*/ 	.byte	0x04, 0x17
        /*000a*/ 	.short	(.L_2547 - .L_2546)
.L_2546:
        /*000c*/ 	.word	0x00000000
        /*0010*/ 	.short	0x0000
        /*0012*/ 	.short	0x0000
        /*0014*/ 	.byte	0x00, 0xf0, 0xa1, 0x04


	//----- nvinfo : EIATTR_SPARSE_MMA_MASK
	.align		4
.L_2547:
        /*0018*/ 	.byte	0x03, 0x50
        /*001a*/ 	.short	0x0000


	//----- nvinfo : EIATTR_MAXREG_COUNT
	.align		4
        /*001c*/ 	.byte	0x03, 0x1b
        /*001e*/ 	.short	0x0040


	//----- nvinfo : EIATTR_NUM_BARRIERS
	.align		4
        /*0020*/ 	.byte	0x02, 0x4c
        /*0022*/ 	.byte	0x01
	.zero		1


	//----- nvinfo : EIATTR_MERCURY_ISA_VERSION
	.align		4
        /*0024*/ 	.byte	0x03, 0x5f
        /*0026*/ 	.short	0x0101


	//----- nvinfo : EIATTR_COOP_GROUP_MASK_REGIDS
	.align		4
        /*0028*/ 	.byte	0x04, 0x29
        /*002a*/ 	.short	(.L_2549 - .L_2548)


	//   ....[0]....
.L_2548:
        /*002c*/ 	.word	0xffffffff


	//   ....[1]....
        /*0030*/ 	.word	0xffffffff


	//   ....[2]....
        /*0034*/ 	.word	0xffffffff


	//   ....[3]....
        /*0038*/ 	.word	0xffffffff


	//   ....[4]....
        /*003c*/ 	.word	0xffffffff


	//   ....[5]....
        /*0040*/ 	.word	0xffffffff


	//   ....[6]....
        /*0044*/ 	.word	0xffffffff


	//   ....[7]....
        /*0048*/ 	.word	0xffffffff


	//   ....[8]....
        /*004c*/ 	.word	0xffffffff


	//   ....[9]....
        /*0050*/ 	.word	0xffffffff


	//   ....[10]....
        /*0054*/ 	.word	0xffffffff


	//   ....[11]....
        /*0058*/ 	.word	0xffffffff


	//   ....[12]....
        /*005c*/ 	.word	0xffffffff


	//   ....[13]....
        /*0060*/ 	.word	0xffffffff


	//   ....[14]....
        /*0064*/ 	.word	0xffffffff


	//   ....[15]....
        /*0068*/ 	.word	0xffffffff


	//   ....[16]....
        /*006c*/ 	.word	0xffffffff


	//   ....[17]....
        /*0070*/ 	.word	0xffffffff


	//   ....[18]....
        /*0074*/ 	.word	0xffffffff


	//   ....[19]....
        /*0078*/ 	.word	0xffffffff


	//----- nvinfo : EIATTR_COOP_GROUP_INSTR_OFFSETS
	.align		4
.L_2549:
        /*007c*/ 	.byte	0x04, 0x28
        /*007e*/ 	.short	(.L_2551 - .L_2550)


	//   ....[0]....
.L_2550:
        /*0080*/ 	.word	0x000013a0


	//   ....[1]....
        /*0084*/ 	.word	0x000013b0


	//   ....[2]....
        /*0088*/ 	.word	0x000013c0


	//   ....[3]....
        /*008c*/ 	.word	0x000013d0


	//   ....[4]....
        /*0090*/ 	.word	0x00001400


	//   ....[5]....
        /*0094*/ 	.word	0x00001430


	//   ....[6]....
        /*0098*/ 	.word	0x00001440


	//   ....[7]....
        /*009c*/ 	.word	0x00001450


	//   ....[8]....
        /*00a0*/ 	.word	0x00001470


	//   ....[9]....
        /*00a4*/ 	.word	0x000014b0


	//   ....[10]....
        /*00a8*/ 	.word	0x000014e0


	//   ....[11]....
        /*00ac*/ 	.word	0x000014f0


	//   ....[12]....
        /*00b0*/ 	.word	0x00001510


	//   ....[13]....
        /*00b4*/ 	.word	0x00001540


	//   ....[14]....
        /*00b8*/ 	.word	0x00001560


	//   ....[15]....
        /*00bc*/ 	.word	0x00001570


	//   ....[16]....
        /*00c0*/ 	.word	0x000015b0


	//   ....[17]....
        /*00c4*/ 	.word	0x000015e0


	//   ....[18]....
        /*00c8*/ 	.word	0x00001600


	//   ....[19]....
        /*00cc*/ 	.word	0x00001610


	//----- nvinfo : EIATTR_VRC_CTA_INIT_COUNT
	.align		4
.L_2551:
        /*00d0*/ 	.byte	0x02, 0x4a
	.zero		1
	.zero		1


	//----- nvinfo : EIATTR_EXIT_INSTR_OFFSETS
	.align		4
        /*00d4*/ 	.byte	0x04, 0x1c
        /*00d6*/ 	.short	(.L_2553 - .L_2552)


	//   ....[0]....
.L_2552:
        /*00d8*/ 	.word	0x00000060


	//   ....[1]....
        /*00dc*/ 	.word	0x000016c0


	//   ....[2]....
        /*00e0*/ 	.word	0x000016f0


	//   ....[3]....
        /*00e4*/ 	.word	0x00001850


	//----- nvinfo : EIATTR_MAX_THREADS
	.align		4
.L_2553:
        /*00e8*/ 	.byte	0x04, 0x05
        /*00ea*/ 	.short	(.L_2555 - .L_2554)
.L_2554:
        /*00ec*/ 	.word	0x00000400
        /*00f0*/ 	.word	0x00000001
        /*00f4*/ 	.word	0x00000001


	//----- nvinfo : EIATTR_CRS_STACK_SIZE
	.align		4
.L_2555:
        /*00f8*/ 	.byte	0x04, 0x1e
        /*00fa*/ 	.short	(.L_2557 - .L_2556)
.L_2556:
        /*00fc*/ 	.word	0x00000000


	//----- nvinfo : EIATTR_CBANK_PARAM_SIZE
	.align		4
.L_2557:
        /*0100*/ 	.byte	0x03, 0x19
        /*0102*/ 	.short	0x0128


	//----- nvinfo : EIATTR_PARAM_CBANK
	.align		4
        /*0104*/ 	.byte	0x04, 0x0a
        /*0106*/ 	.short	(.L_2559 - .L_2558)
	.align		4
.L_2558:
        /*0108*/ 	.word	index@(.nv.constant0._ZN10layer_norm40ln_parallel_residual_bwd_finalize_kernelINS_22Kernel_traits_finalizeILj1536E6__halfffffjLb0ELj1024ELj4ENS_18Kernel_traits_baseILj1536ES2_ffffjLj1024EEEEELb0EEEvNS_9BwdParamsE)
        /*010c*/ 	.short	0x0380
        /*010e*/ 	.short	0x0128


	//----- nvinfo : EIATTR_SW_WAR
	.align		4
.L_2559:
        /*0110*/ 	.byte	0x04, 0x36
        /*0112*/ 	.short	(.L_2561 - .L_2560)
.L_2560:
        /*0114*/ 	.word	0x00000008
.L_2561:


//--------------------- .nv.info._ZN10layer_norm31ln_parallel_residual_bwd_kernelINS_13Kernel_traitsI6__halfffffjLj1536ELj1ELj1ELj4ELj16ENS_18Kernel_traits_baseILj1536ES2_ffffjLj128EEEEELb1ELb1ELb0EEEvNS_9BwdParamsE --------------------------
	.section	.nv.info._ZN10layer_norm31ln_parallel_residual_bwd_kernelINS_13Kernel_traitsI6__halfffffjLj1536ELj1ELj1ELj4ELj16ENS_18Kernel_traits_baseILj1536ES2_ffffjLj128EEEEELb1ELb1ELb0EEEvNS_9BwdParamsE,"",@"SHT_CUDA_INFO"
	.sectionflags	@""
	.align	4


	//----- nvinfo : EIATTR_CUDA_API_VERSION
	.align		4
        /*0000*/ 	.byte	0x04, 0x37
        /*0002*/ 	.short	(.L_2563 - .L_2562)
.L_2562:
        /*0004*/ 	.word	0x00000082


	//----- nvinfo : EIATTR_KPARAM_INFO
	.align		4
.L_2563:
        /*0008*/ 	.byte	0x04, 0x17
        /*000a*/ 	.short	(.L_2565 - .L_2564)
.L_2564:
        /*000c*/ 	.word	0x00000000
        /*0010*/ 	.short	0x0000
        /*0012*/ 	.short	0x0000
        /*0014*/ 	.byte	0x00, 0xf0, 0xa1, 0x04


	//----- nvinfo : EIATTR_SPARSE_MMA_MASK
	.align		4
.L_2565:
        /*0018*/ 	.byte	0x03, 0x50
        /*001a*/ 	.short	0x0000


	//----- nvinfo : EIATTR_MAXREG_COUNT
	.align		4
        /*001c*/ 	.byte	0x03, 0x1b
        /*001e*/ 	.short	0x00ff


	//----- nvinfo : EIATTR_NUM_BARRIERS
	.align		4
        /*0020*/ 	.byte	0x02, 0x4c
        /*0022*/ 	.byte	0x01
	.zero		1


	//----- nvinfo : EIATTR_MERCURY_ISA_VERSION
	.align		4
        /*0024*/ 	.byte	0x03, 0x5f
        /*0026*/ 	.short	0x0101


	//----- nvinfo : EIATTR_COOP_GROUP_MASK_REGIDS
	.align		4
        /*0028*/ 	.byte	0x04, 0x29
        /*002a*/ 	.short	(.L_2567 - .L_2566)


	//   ....[0]....
.L_2566:
        /*002c*/ 	.word	0xffffffff


	//   ....[1]....
        /*0030*/ 	.word	0xffffffff


	//   ....[2]....
        /*0034*/ 	.word	0xffffffff


	//   ....[3]....
        /*0038*/ 	.word	0xffffffff


	//   ....[4]....
        /*003c*/ 	.word	0xffffffff


	//   ....[5]....
        /*0040*/ 	.word	0xffffffff


	//   ....[6]....
        /*0044*/ 	.word	0xffffffff


	//   ....[7]....
        /*0048*/ 	.word	0xffffffff


	//   ....[8]....
        /*004c*/ 	.word	0xffffffff


	//   ....[9]....
        /*0050*/ 	.word	0xffffffff


	//----- nvinfo : EIATTR_COOP_GROUP_INSTR_OFFSETS
	.align		4
.L_2567:
        /*0054*/ 	.byte	0x04, 0x28
        /*0056*/ 	.short	(.L_2569 - .L_2568)


	//   ....[0]....
.L_2568:
        /*0058*/ 	.word	0x00001080


	//   ....[1]....
        /*005c*/ 	.word	0x000010b0


	//   ....[2]....
        /*0060*/ 	.word	0x000010e0


	//   ....[3]....
        /*0064*/ 	.word	0x000010f0


	//   ....[4]....
        /*0068*/ 	.word	0x00001120


	//   ....[5]....
        /*006c*/ 	.word	0x00001130


	//   ....[6]....
        /*0070*/ 	.word	0x00001160


	//   ....[7]....
        /*0074*/ 	.word	0x00001170


	//   ....[8]....
        /*0078*/ 	.word	0x000011a0


	//   ....[9]....
        /*007c*/ 	.word	0x000011b0


	//----- nvinfo : EIATTR_VRC_CTA_INIT_COUNT
	.align		4
.L_2569:
        /*0080*/ 	.byte	0x02, 0x4a
	.zero		1
	.zero		1


	//----- nvinfo : EIATTR_EXIT_INSTR_OFFSETS
	.align		4
        /*0084*/ 	.byte	0x04, 0x1c
        /*0086*/ 	.short	(.L_2571 - .L_2570)


	//   ....[0]....
.L_2570:
        /*0088*/ 	.word	0x00004820


	//   ....[1]....
        /*008c*/ 	.word	0x000048a0


	//----- nvinfo : EIATTR_MAX_THREADS
	.align		4
.L_2571:
        /*0090*/ 	.byte	0x04, 0x05
        /*0092*/ 	.short	(.L_2573 - .L_2572)
.L_2572:
        /*0094*/ 	.word	0x00000080
        /*0098*/ 	.word	0x00000001
        /*009c*/ 	.word	0x00000001


	//----- nvinfo : EIATTR_CRS_STACK_SIZE
	.align		4
.L_2573:
        /*00a0*/ 	.byte	0x04, 0x1e
        /*00a2*/ 	.short	(.L_2575 - .L_2574)
.L_2574:
        /*00a4*/ 	.word	0x00000000


	//----- nvinfo : EIATTR_CBANK_PARAM_SIZE
	.align		4
.L_2575:
        /*00a8*/ 	.byte	0x03, 0x19
        /*00aa*/ 	.short	0x0128


	//----- nvinfo : EIATTR_PARAM_CBANK
	.align		4
        /*00ac*/ 	.byte	0x04, 0x0a
        /*00ae*/ 	.short	(.L_2577 - .L_2576)
	.align		4
.L_2576:
        /*00b0*/ 	.word	index@(.nv.constant0._ZN10layer_norm31ln_parallel_residual_bwd_kernelINS_13Kernel_traitsI6__halfffffjLj1536ELj1ELj1ELj4ELj16ENS_18Kernel_traits_baseILj1536ES2_ffffjLj128EEEEELb1ELb1ELb0EEEvNS_9BwdParamsE)
        /*00b4*/ 	.short	0x0380
        /*00b6*/ 	.short	0x0128


	//----- nvinfo : EIATTR_SW_WAR
	.align		4
.L_2577:
        /*00b8*/ 	.byte	0x04, 0x36
        /*00ba*/ 	.short	(.L_2579 - .L_2578)
.L_2578:
        /*00bc*/ 	.word	0x00000008
.L_2579:


//--------------------- .nv.info._ZN10layer_norm22ln_bwd_finalize_kernelINS_22Kernel_traits_finalizeILj1536E6__halfffffjLb0ELj1024ELj4ENS_18Kernel_traits_baseILj1536ES2_ffffjLj1024EEEEELb0ELb1EEEvNS_9BwdParamsE --------------------------
	.section	.nv.info._ZN10layer_norm22ln_bwd_finalize_kernelINS_22Kernel_traits_finalizeILj1536E6__halfffffjLb0ELj1024ELj4ENS_18Kernel_traits_baseILj1536ES2_ffffjLj1024EEEEELb0ELb1EEEvNS_9BwdParamsE,"",@"SHT_CUDA_INFO"
	.sectionflags	@""
	.align	4


	//----- nvinfo : EIATTR_CUDA_API_VERSION
	.align		4
        /*0000*/ 	.byte	0x04, 0x37
        /*0002*/ 	.short	(.L_2581 - .L_2580)
.L_2580:
        /*0004*/ 	.word	0x00000082


	//----- nvinfo : EIATTR_KPARAM_INFO
	.align		4
.L_2581:
        /*0008*/ 	.byte	0x04, 0x17
        /*000a*/ 	.short	(.L_2583 - .L_2582)
.L_2582:
        /*000c*/ 	.word	0x00000000
        /*0010*/ 	.short	0x0000
        /*0012*/ 	.short	0x0000
        /*0014*/ 	.byte	0x00, 0xf0, 0xa1, 0x04


	//----- nvinfo : EIATTR_SPARSE_MMA_MASK
	.align		4
.L_2583:
        /*0018*/ 	.byte	0x03, 0x50
        /*001a*/ 	.short	0x0000


	//----- nvinfo : EIATTR_MAXREG_COUNT
	.align		4
        /*001c*/ 	.byte	0x03, 0x1b
        /*001e*/ 	.short	0x0040


	//----- nvinfo : EIATTR_NUM_BARRIERS
	.align		4
        /*0020*/ 	.byte	0x02, 0x4c
        /*0022*/ 	.byte	0x01
	.zero		1


	//----- nvinfo : EIATTR_MERCURY_ISA_VERSION
	.align		4
        /*0024*/ 	.byte	0x03, 0x5f
        /*0026*/ 	.short	0x0101


	//----- nvinfo : EIATTR_COOP_GROUP_MASK_REGIDS
	.align		4
        /*0028*/ 	.byte	0x04, 0x29
        /*002a*/ 	.short	(.L_2585 - .L_2584)


	//   ....[0]....
.L_2584:
        /*002c*/ 	.word	0xffffffff


	//   ....[1]....
        /*0030*/ 	.word	0xffffffff


	//   ....[2]....
        /*0034*/ 	.word	0xffffffff


	//   ....[3]....
        /*0038*/ 	.word	0xffffffff


	//   ....[4]....
        /*003c*/ 	.word	0xffffffff


	//   ....[5]....
        /*0040*/ 	.word	0xffffffff


	//   ....[6]....
        /*0044*/ 	.word	0xffffffff


	//   ....[7]....
        /*0048*/ 	.word	0xffffffff


	//   ....[8]....
        /*004c*/ 	.word	0xffffffff


	//   ....[9]....
        /*0050*/ 	.word	0xffffffff


	//----- nvinfo : EIATTR_COOP_GROUP_INSTR_OFFSETS
	.align		4
.L_2585:
        /*0054*/ 	.byte	0x04, 0x28
        /*0056*/ 	.short	(.L_2587 - .L_2586)


	//   ....[0]....
.L_2586:
        /*0058*/ 	.word	0x00001560


	//   ....[1]....
        /*005c*/ 	.word	0x00001570


	//   ....[2]....
        /*0060*/ 	.word	0x000015a0


	//   ....[3]....
        /*0064*/ 	.word	0x000015b0


	//   ....[4]....
        /*0068*/ 	.word	0x000015e0


	//   ....[5]....
        /*006c*/ 	.word	0x000015f0


	//   ....[6]....
        /*0070*/ 	.word	0x00001620


	//   ....[7]....
        /*0074*/ 	.word	0x00001640


	//   ....[8]....
        /*0078*/ 	.word	0x00001670


	//   ....[9]....
        /*007c*/ 	.word	0x00001680


	//----- nvinfo : EIATTR_VRC_CTA_INIT_COUNT
	.align		4
.L_2587:
        /*0080*/ 	.byte	0x02, 0x4a
	.zero		1
	.zero		1


	//----- nvinfo : EIATTR_EXIT_INSTR_OFFSETS
	.align		4
        /*0084*/ 	.byte	0x04, 0x1c
        /*0086*/ 	.short	(.L_2589 - .L_2588)


	//   ....[0]....
.L_2588:
        /*0088*/ 	.word	0x00000060


	//   ....[1]....
        /*008c*/ 	.word	0x000016e0


	//   ....[2]....
        /*0090*/ 	.word	0x000017d0


	//----- nvinfo : EIATTR_MAX_THREADS
	.align		4
.L_2589:
        /*0094*/ 	.byte	0x04, 0x05
        /*0096*/ 	.short	(.L_2591 - .L_2590)
.L_2590:
        /*0098*/ 	.word	0x00000400
        /*009c*/ 	.word	0x00000001
        /*00a0*/ 	.word	0x00000001


	//----- nvinfo : EIATTR_CRS_STACK_SIZE
	.align		4
.L_2591:
        /*00a4*/ 	.byte	0x04, 0x1e
        /*00a6*/ 	.short	(.L_2593 - .L_2592)
.L_2592:
        /*00a8*/ 	.word	0x00000000


	//----- nvinfo : EIATTR_CBANK_PARAM_SIZE
	.align		4
.L_2593:
        /*00ac*/ 	.byte	0x03, 0x19
        /*00ae*/ 	.short	0x0128


	//----- nvinfo : EIATTR_PARAM_CBANK
	.align		4
        /*00b0*/ 	.byte	0x04, 0x0a
        /*00b2*/ 	.short	(.L_2595 - .L_2594)
	.align		4
.L_2594:
        /*00b4*/ 	.word	index@(.nv.constant0._ZN10layer_norm22ln_bwd_finalize_kernelINS_22Kernel_traits_finalizeILj1536E6__halfffffjLb0ELj1024ELj4ENS_18Kernel_traits_baseILj1536ES2_ffffjLj1024EEEEELb0ELb1EEEvNS_9BwdParamsE)
        /*00b8*/ 	.short	0x0380
        /*00ba*/ 	.short	0x0128


	//----- nvinfo : EIATTR_SW_WAR
	.align		4
.L_2595:
        /*00bc*/ 	.byte	0x04, 0x36
        /*00be*/ 	.short	(.L_2597 - .L_2596)
.L_2596:
        /*00c0*/ 	.word	0x00000008
.L_2597:


//--------------------- .nv.info._ZN10layer_norm40ln_parallel_residual_bwd_finalize_kernelINS_22Kernel_traits_finalizeILj1536E6__halfffffjLb0ELj1024ELj4ENS_18Kernel_traits_baseILj1536ES2_ffffjLj1024EEEEELb1EEEvNS_9BwdParamsE --------------------------
	.section	.nv.info._ZN10layer_norm40ln_parallel_residual_bwd_finalize_kernelINS_22Kernel_traits_finalizeILj1536E6__halfffffjLb0ELj1024ELj4ENS_18Kernel_traits_baseILj1536ES2_ffffjLj1024EEEEELb1EEEvNS_9BwdParamsE,"",@"SHT_CUDA_INFO"
	.sectionflags	@""
	.align	4


	//----- nvinfo : EIATTR_CUDA_API_VERSION
	.align		4
        /*0000*/ 	.byte	0x04, 0x37
        /*0002*/ 	.short	(.L_2599 - .L_2598)
.L_2598:
        /*0004*/ 	.word	0x00000082


	//----- nvinfo : EIATTR_KPARAM_INFO
	.align		4
.L_2599:
        /*0008*/ 	.byte	0x04, 0x17
        /*000a*/ 	.short	(.L_2601 - .L_2600)
.L_2600:
        /*000c*/ 	.word	0x00000000
        /*0010*/ 	.short	0x0000
        /*0012*/ 	.short	0x0000
        /*0014*/ 	.byte	0x00, 0xf0, 0xa1, 0x04


	//----- nvinfo : EIATTR_SPARSE_MMA_MASK
	.align		4
.L_2601:
        /*0018*/ 	.byte	0x03, 0x50
        /*001a*/ 	.short	0x0000


	//----- nvinfo : EIATTR_MAXREG_COUNT
	.align		4
        /*001c*/ 	.byte	0x03, 0x1b
        /*001e*/ 	.short	0x0040


	//----- nvinfo : EIATTR_NUM_BARRIERS
	.align		4
        /*0020*/ 	.byte	0x02, 0x4c
        /*0022*/ 	.byte	0x01
	.zero		1


	//----- nvinfo : EIATTR_MERCURY_ISA_VERSION
	.align		4
        /*0024*/ 	.byte	0x03, 0x5f
        /*0026*/ 	.short	0x0101


	//----- nvinfo : EIATTR_COOP_GROUP_MASK_REGIDS
	.align		4
        /*0028*/ 	.byte	0x04, 0x29
        /*002a*/ 	.short	(.L_2603 - .L_2602)


	//   ....[0]....
.L_2602:
        /*002c*/ 	.word	0xffffffff


	//   ....[1]....
        /*0030*/ 	.word	0xffffffff


	//   ....[2]....
        /*0034*/ 	.word	0xffffffff


	//   ....[3]....
        /*0038*/ 	.word	0xffffffff


	//   ....[4]....
        /*003c*/ 	.word	0xffffffff


	//   ....[5]....
        /*0040*/ 	.word	0xffffffff


	//   ....[6]....
        /*0044*/ 	.word	0xffffffff


	//   ....[7]....
        /*0048*/ 	.word	0xffffffff


	//   ....[8]....
        /*004c*/ 	.word	0xffffffff


	//   ....[9]....
        /*0050*/ 	.word	0xffffffff


	//   ....[10]....
        /*0054*/ 	.word	0xffffffff


	//   ....[11]....
        /*0058*/ 	.word	0xffffffff


	//   ....[12]....
        /*005c*/ 	.word	0xffffffff


	//   ....[13]....
        /*0060*/ 	.word	0xffffffff


	//   ....[14]....
        /*0064*/ 	.word	0xffffffff


	//   ....[15]....
        /*0068*/ 	.word	0xffffffff


	//   ....[16]....
        /*006c*/ 	.word	0xffffffff


	//   ....[17]....
        /*0070*/ 	.word	0xffffffff


	//   ....[18]....
        /*0074*/ 	.word	0xffffffff


	//   ....[19]....
        /*0078*/ 	.word	0xffffffff


	//----- nvinfo : EIATTR_COOP_GROUP_INSTR_OFFSETS
	.align		4
.L_2603:
        /*007c*/ 	.byte	0x04, 0x28
        /*007e*/ 	.short	(.L_2605 - .L_2604)


	//   ....[0]....
.L_2604:
        /*0080*/ 	.word	0x000013e0


	//   ....[1]....
        /*0084*/ 	.word	0x000013f0


	//   ....[2]....
        /*0088*/ 	.word	0x00001400


	//   ....[3]....
        /*008c*/ 	.word	0x00001410


	//   ....[4]....
        /*0090*/ 	.word	0x00001450


	//   ....[5]....
        /*0094*/ 	.word	0x00001470


	//   ....[6]....
        /*0098*/ 	.word	0x00001480


	//   ....[7]....
        /*009c*/ 	.word	0x00001490


	//   ....[8]....
        /*00a0*/ 	.word	0x000014d0


	//   ....[9]....
        /*00a4*/ 	.word	0x000014f0


	//   ....[10]....
        /*00a8*/ 	.word	0x00001500


	//   ....[11]....
        /*00ac*/ 	.word	0x00001510


	//   ....[12]....
        /*00b0*/ 	.word	0x00001540


	//   ....[13]....
        /*00b4*/ 	.word	0x00001560


	//   ....[14]....
        /*00b8*/ 	.word	0x00001580


	//   ....[15]....
        /*00bc*/ 	.word	0x00001590


	//   ....[16]....
        /*00c0*/ 	.word	0x000015c0


	//   ....[17]....
        /*00c4*/ 	.word	0x000015e0


	//   ....[18]....
        /*00c8*/ 	.word	0x00001600


	//   ....[19]....
        /*00cc*/ 	.word	0x00001610


	//----- nvinfo : EIATTR_VRC_CTA_INIT_COUNT
	.align		4
.L_2605:
        /*00d0*/ 	.byte	0x02, 0x4a
	.zero		1
	.zero		1


	//----- nvinfo : EIATTR_EXIT_INSTR_OFFSETS
	.align		4
        /*00d4*/ 	.byte	0x04, 0x1c
        /*00d6*/ 	.short	(.L_2607 - .L_2606)


	//   ....[0]....
.L_2606:
        /*00d8*/ 	.word	0x00000060


	//   ....[1]....
        /*00dc*/ 	.word	0x000016b0


	//   ....[2]....
        /*00e0*/ 	.word	0x00001840


	//----- nvinfo : EIATTR_MAX_THREADS
	.align		4
.L_2607:
        /*00e4*/ 	.byte	0x04, 0x05
        /*00e6*/ 	.short	(.L_2609 - .L_2608)
.L_2608:
        /*00e8*/ 	.word	0x00000400
        /*00ec*/ 	.word	0x00000001
        /*00f0*/ 	.word	0x00000001


	//----- nvinfo : EIATTR_CRS_STACK_SIZE
	.align		4
.L_2609:
        /*00f4*/ 	.byte	0x04, 0x1e
        /*00f6*/ 	.short	(.L_2611 - .L_2610)
.L_2610:
        /*00f8*/ 	.word	0x00000000


	//----- nvinfo : EIATTR_CBANK_PARAM_SIZE
	.align		4
.L_2611:
        /*00fc*/ 	.byte	0x03, 0x19
        /*00fe*/ 	.short	0x0128


	//----- nvinfo : EIATTR_PARAM_CBANK
	.align		4
        /*0100*/ 	.byte	0x04, 0x0a
        /*0102*/ 	.short	(.L_2613 - .L_2612)
	.align		4
.L_2612:
        /*0104*/ 	.word	index@(.nv.constant0._ZN10layer_norm40ln_parallel_residual_bwd_finalize_kernelINS_22Kernel_traits_finalizeILj1536E6__halfffffjLb0ELj1024ELj4ENS_18Kernel_traits_baseILj1536ES2_ffffjLj1024EEEEELb1EEEvNS_9BwdParamsE)
        /*0108*/ 	.short	0x0380
        /*010a*/ 	.short	0x0128


	//----- nvinfo : EIATTR_SW_WAR
	.align		4
.L_2613:
        /*010c*/ 	.byte	0x04, 0x36
        /*010e*/ 	.short	(.L_2615 - .L_2614)
.L_2614:
        /*0110*/ 	.word	0x00000008
.L_2615:


//--------------------- .nv.info._ZN10layer_norm31ln_parallel_residual_bwd_kernelINS_13Kernel_traitsI6__halfffffjLj1536ELj1ELj1ELj4ELj16ENS_18Kernel_traits_baseILj1536ES2_ffffjLj128EEEEELb1ELb1ELb1EEEvNS_9BwdParamsE --------------------------
	.section	.nv.info._ZN10layer_norm31ln_parallel_residual_bwd_kernelINS_13Kernel_traitsI6__halfffffjLj1536ELj1ELj1ELj4ELj16ENS_18Kernel_traits_baseILj1536ES2_ffffjLj128EEEEELb1ELb1ELb1EEEvNS_9BwdParamsE,"",@"SHT_CUDA_INFO"
	.sectionflags	@""
	.align	4


	//----- nvinfo : EIATTR_CUDA_API_VERSION
	.align		4
        /*0000*/ 	.byte	0x04, 0x37
        /*0002*/ 	.short	(.L_2617 - .L_2616)
.L_2616:
        /*0004*/ 	.word	0x00000082


	//----- nvinfo : EIATTR_KPARAM_INFO
	.align		4
.L_2617:
        /*0008*/ 	.byte	0x04, 0x17
        /*000a*/ 	.short	(.L_2619 - .L_2618)
.L_2618:
        /*000c*/ 	.word	0x00000000
        /*0010*/ 	.short	0x0000
        /*0012*/ 	.short	0x0000
        /*0014*/ 	.byte	0x00, 0xf0, 0xa1, 0x04


	//----- nvinfo : EIATTR_SPARSE_MMA_MASK
	.align		4
.L_2619:
        /*0018*/ 	.byte	0x03, 0x50
        /*001a*/ 	.short	0x0000


	//----- nvinfo : EIATTR_MAXREG_COUNT
	.align		4
        /*001c*/ 	.byte	0x03, 0x1b
        /*001e*/ 	.short	0x00ff


	//----- nvinfo : EIATTR_NUM_BARRIERS
	.align		4
        /*0020*/ 	.byte	0x02, 0x4c
        /*0022*/ 	.byte	0x01
	.zero		1


	//----- nvinfo : EIATTR_MERCURY_ISA_VERSION
	.align		4
        /*0024*/ 	.byte	0x03, 0x5f
        /*0026*/ 	.short	0x0101


	//----- nvinfo : EIATTR_COOP_GROUP_MASK_REGIDS
	.align		4
        /*0028*/ 	.byte	0x04, 0x29
        /*002a*/ 	.short	(.L_2621 - .L_2620)


	//   ....[0]....
.L_2620:
        /*002c*/ 	.word	0xffffffff


	//   ....[1]....
        /*0030*/ 	.word	0xffffffff


	//   ....[2]....
        /*0034*/ 	.word	0xffffffff


	//   ....[3]....
        /*0038*/ 	.word	0xffffffff


	//   ....[4]....
        /*003c*/ 	.word	0xffffffff


	//   ....[5]....
        /*0040*/ 	.word	0xffffffff


	//   ....[6]....
        /*0044*/ 	.word	0xffffffff


	//   ....[7]....
        /*0048*/ 	.word	0xffffffff


	//   ....[8]....
        /*004c*/ 	.word	0xffffffff


	//   ....[9]....
        /*0050*/ 	.word	0xffffffff


	//----- nvinfo : EIATTR_COOP_GROUP_INSTR_OFFSETS
	.align		4
.L_2621:
        /*0054*/ 	.byte	0x04, 0x28
        /*0056*/ 	.short	(.L_2623 - .L_2622)


	//   ....[0]....
.L_2622:
        /*0058*/ 	.word	0x00000c50


	//   ....[1]....
        /*005c*/ 	.word	0x00000c60


	//   ....[2]....
        /*0060*/ 	.word	0x00000c90


	//   ....[3]....
        /*0064*/ 	.word	0x00000ca0


	//   ....[4]....
        /*0068*/ 	.word	0x00000cd0


	//   ....[5]....
        /*006c*/ 	.word	0x00000ce0


	//   ....[6]....
        /*0070*/ 	.word	0x00000d20


	//   ....[7]....
        /*0074*/ 	.word	0x00000d30


	//   ....[8]....
        /*0078*/ 	.word	0x00000d80


	//   ....[9]....
        /*007c*/ 	.word	0x00000d90


	//----- nvinfo : EIATTR_VRC_CTA_INIT_COUNT
	.align		4
.L_2623:
        /*0080*/ 	.byte	0x02, 0x4a
	.zero		1
	.zero		1


	//----- nvinfo : EIATTR_EXIT_INSTR_OFFSETS
	.align		4
        /*0084*/ 	.byte	0x04, 0x1c
        /*0086*/ 	.short	(.L_2625 - .L_2624)


	//   ....[0]....
.L_2624:
        /*0088*/ 	.word	0x00004390


	//----- nvinfo : EIATTR_MAX_THREADS
	.align		4
.L_2625:
        /*008c*/ 	.byte	0x04, 0x05
        /*008e*/ 	.short	(.L_2627 - .L_2626)
.L_2626:
        /*0090*/ 	.word	0x00000080
        /*0094*/ 	.word	0x00000001
        /*0098*/ 	.word	0x00000001


	//----- nvinfo : EIATTR_CBANK_PARAM_SIZE
	.align		4
.L_2627:
        /*009c*/ 	.byte	0x03, 0x19
        /*009e*/ 	.short	0x0128


	//----- nvinfo : EIATTR_PARAM_CBANK
	.align		4
        /*00a0*/ 	.byte	0x04, 0x0a
        /*00a2*/ 	.short	(.L_2629 - .L_2628)
	.align		4
.L_2628:
        /*00a4*/ 	.word	index@(.nv.constant0._ZN10layer_norm31ln_parallel_residual_bwd_kernelINS_13Kernel_traitsI6__halfffffjLj1536ELj1ELj1ELj4ELj16ENS_18Kernel_traits_baseILj1536ES2_ffffjLj128EEEEELb1ELb1ELb1EEEvNS_9BwdParamsE)
        /*00a8*/ 	.short	0x0380
        /*00aa*/ 	.short	0x0128


	//----- nvinfo : EIATTR_SW_WAR
	.align		4
.L_2629:
        /*00ac*/ 	.byte	0x04, 0x36
        /*00ae*/ 	.short	(.L_2631 - .L_2630)
.L_2630:
        /*00b0*/ 	.word	0x00000008
.L_2631:


//--------------------- .nv.info._ZN10layer_norm31ln_parallel_residual_bwd_kernelINS_13Kernel_traitsIfffffjLj1536ELj1ELj1ELj4ELj16ENS_18Kernel_traits_baseILj1536EfffffjLj128EEEEELb0ELb0ELb0EEEvNS_9BwdParamsE --------------------------
	.section	.nv.info._ZN10layer_norm31ln_parallel_residual_bwd_kernelINS_13Kernel_traitsIfffffjLj1536ELj1ELj1ELj4ELj16ENS_18Kernel_traits_baseILj1536EfffffjLj128EEEEELb0ELb0ELb0EEEvNS_9BwdParamsE,"",@"SHT_CUDA_INFO"
	.sectionflags	@""
	.align	4


	//----- nvinfo : EIATTR_CUDA_API_VERSION
	.align		4
        /*0000*/ 	.byte	0x04, 0x37
        /*0002*/ 	.short	(.L_2633 - .L_2632)
.L_2632:
        /*0004*/ 	.word	0x00000082


	//----- nvinfo : EIATTR_KPARAM_INFO
	.align		4
.L_2633:
        /*0008*/ 	.byte	0x04, 0x17
        /*000a*/ 	.short	(.L_2635 - .L_2634)
.L_2634:
        /*000c*/ 	.word	0x00000000
        /*0010*/ 	.short	0x0000
        /*0012*/ 	.short	0x0000
        /*0014*/ 	.byte	0x00, 0xf0, 0xa1, 0x04


	//----- nvinfo : EIATTR_SPARSE_MMA_MASK
	.align		4
.L_2635:
        /*0018*/ 	.byte	0x03, 0x50
        /*001a*/ 	.short	0x0000


	//----- nvinfo : EIATTR_MAXREG_COUNT
	.align		4
        /*001c*/ 	.byte	0x03, 0x1b
        /*001e*/ 	.short	0x00ff


	//----- nvinfo : EIATTR_NUM_BARRIERS
	.align		4
        /*0020*/ 	.byte	0x02, 0x4c
        /*0022*/ 	.byte	0x01
	.zero		1


	//----- nvinfo : EIATTR_MERCURY_ISA_VERSION
	.align		4
        /*0024*/ 	.byte	0x03, 0x5f
        /*0026*/ 	.short	0x0101


	//----- nvinfo : EIATTR_COOP_GROUP_MASK_REGIDS
	.align		4
        /*0028*/ 	.byte	0x04, 0x29
        /*002a*/ 	.short	(.L_2637 - .L_2636)


	//   ....[0]....
.L_2636:
        /*002c*/ 	.word	0xffffffff


	//   ....[1]....
        /*0030*/ 	.word	0xffffffff


	//   ....[2]....
        /*0034*/ 	.word	0xffffffff


	//   ....[3]....
        /*0038*/ 	.word	0xffffffff


	//   ....[4]....
        /*003c*/ 	.word	0xffffffff


	//   ....[5]....
        /*0040*/ 	.word	0xffffffff


	//   ....[6]....
        /*0044*/ 	.word	0xffffffff


	//   ....[7]....
        /*0048*/ 	.word	0xffffffff


	//   ....[8]....
        /*004c*/ 	.word	0xffffffff


	//   ....[9]....
        /*0050*/ 	.word	0xffffffff


	//----- nvinfo : EIATTR_COOP_GROUP_INSTR_OFFSETS
	.align		4
.L_2637:
        /*0054*/ 	.byte	0x04, 0x28
        /*0056*/ 	.short	(.L_2639 - .L_2638)


	//   ....[0]....
.L_2638:
        /*0058*/ 	.word	0x00001210


	//   ....[1]....
        /*005c*/ 	.word	0x00001230


	//   ....[2]....
        /*0060*/ 	.word	0x00001270


	//   ....[3]....
        /*0064*/ 	.word	0x00001280


	//   ....[4]....
        /*0068*/ 	.word	0x000012c0


	//   ....[5]....
        /*006c*/ 	.word	0x000012d0


	//   ....[6]....
        /*0070*/ 	.word	0x00001300


	//   ....[7]....
        /*0074*/ 	.word	0x00001310


	//   ....[8]....
        /*0078*/ 	.word	0x00001340


	//   ....[9]....
        /*007c*/ 	.word	0x00001350


	//----- nvinfo : EIATTR_VRC_CTA_INIT_COUNT
	.align		4
.L_2639:
        /*0080*/ 	.byte	0x02, 0x4a
	.zero		1
	.zero		1


	//----- nvinfo : EIATTR_EXIT_INSTR_OFFSETS
	.align		4
        /*0084*/ 	.byte	0x04, 0x1c
        /*0086*/ 	.short	(.L_2641 - .L_2640)


	//   ....[0]....
.L_2640:
        /*0088*/ 	.word	0x00003980


	//   ....[1]....
        /*008c*/ 	.word	0x00003a50


	//----- nvinfo : EIATTR_MAX_THREADS
	.align		4
.L_2641:
        /*0090*/ 	.byte	0x04, 0x05
        /*0092*/ 	.short	(.L_2643 - .L_2642)
.L_2642:
        /*0094*/ 	.word	0x00000080
        /*0098*/ 	.word	0x00000001
        /*009c*/ 	.word	0x00000001


	//----- nvinfo : EIATTR_CRS_STACK_SIZE
	.align		4
.L_2643:
        /*00a0*/ 	.byte	0x04, 0x1e
        /*00a2*/ 	.short	(.L_2645 - .L_2644)
.L_2644:
        /*00a4*/ 	.word	0x00000000


	//----- nvinfo : EIATTR_CBANK_PARAM_SIZE
	.align		4
.L_2645:
        /*00a8*/ 	.byte	0x03, 0x19
        /*00aa*/ 	.short	0x0128


	//----- nvinfo : EIATTR_PARAM_CBANK
	.align		4
        /*00ac*/ 	.byte	0x04, 0x0a
        /*00ae*/ 	.short	(.L_2647 - .L_2646)
	.align		4
.L_2646:
        /*00b0*/ 	.word	index@(.nv.constant0._ZN10layer_norm31ln_parallel_residual_bwd_kernelINS_13Kernel_traitsIfffffjLj1536ELj1ELj1ELj4ELj16ENS_18Kernel_traits_baseILj1536EfffffjLj128EEEEELb0ELb0ELb0EEEvNS_9BwdParamsE)
        /*00b4*/ 	.short	0x0380
        /*00b6*/ 	.short	0x0128


	//----- nvinfo : EIATTR_SW_WAR
	.align		4
.L_2647:
        /*00b8*/ 	.byte	0x04, 0x36
        /*00ba*/ 	.short	(.L_2649 - .L_2648)
.L_2648:
        /*00bc*/ 	.word	0x00000008
.L_2649:


//--------------------- .nv.info._ZN10layer_norm31ln_parallel_residual_bwd_kernelINS_13Kernel_traitsIfffffjLj1536ELj1ELj1ELj4ELj16ENS_18Kernel_traits_baseILj1536EfffffjLj128EEEEELb0ELb0ELb1EEEvNS_9BwdParamsE --------------------------
	.section	.nv.info._ZN10layer_norm31ln_parallel_residual_bwd_kernelINS_13Kernel_traitsIfffffjLj1536ELj1ELj1ELj4ELj16ENS_18Kernel_traits_baseILj1536EfffffjLj128EEEEELb0ELb0ELb1EEEvNS_9BwdParamsE,"",@"SHT_CUDA_INFO"
	.sectionflags	@""
	.align	4


	//----- nvinfo : EIATTR_CUDA_API_VERSION
	.align		4
        /*0000*/ 	.byte	0x04, 0x37
        /*0002*/ 	.short	(.L_2651 - .L_2650)
.L_2650:
        /*0004*/ 	.word	0x00000082


	//----- nvinfo : EIATTR_KPARAM_INFO
	.align		4
.L_2651:
        /*0008*/ 	.byte	0x04, 0x17
        /*000a*/ 	.short	(.L_2653 - .L_2652)
.L_2652:
        /*000c*/ 	.word	0x00000000
        /*0010*/ 	.short	0x0000
        /*0012*/ 	.short	0x0000
        /*0014*/ 	.byte	0x00, 0xf0, 0xa1, 0x04


	//----- nvinfo : EIATTR_SPARSE_MMA_MASK
	.align		4
.L_2653:
        /*0018*/ 	.byte	0x03, 0x50
        /*001a*/ 	.short	0x0000


	//----- nvinfo : EIATTR_MAXREG_COUNT
	.align		4
        /*001c*/ 	.byte	0x03, 0x1b
        /*001e*/ 	.short	0x00ff


	//----- nvinfo : EIATTR_NUM_BARRIERS
	.align		4
        /*0020*/ 	.byte	0x02, 0x4c
        /*0022*/ 	.byte	0x01
	.zero		1


	//----- nvinfo : EIATTR_MERCURY_ISA_VERSION
	.align		4
        /*0024*/ 	.byte	0x03, 0x5f
        /*0026*/ 	.short	0x0101


	//----- nvinfo : EIATTR_COOP_GROUP_MASK_REGIDS
	.align		4
        /*0028*/ 	.byte	0x04, 0x29
        /*002a*/ 	.short	(.L_2655 - .L_2654)


	//   ....[0]....
.L_2654:
        /*002c*/ 	.word	0xffffffff


	//   ....[1]....
        /*0030*/ 	.word	0xffffffff


	//   ....[2]....
        /*0034*/ 	.word	0xffffffff


	//   ....[3]....
        /*0038*/ 	.word	0xffffffff


	//   ....[4]....
        /*003c*/ 	.word	0xffffffff


	//   ....[5]....
        /*0040*/ 	.word	0xffffffff


	//   ....[6]....
        /*0044*/ 	.word	0xffffffff


	//   ....[7]....
        /*0048*/ 	.word	0xffffffff


	//   ....[8]....
        /*004c*/ 	.word	0xffffffff


	//   ....[9]....
        /*0050*/ 	.word	0xffffffff


	//----- nvinfo : EIATTR_COOP_GROUP_INSTR_OFFSETS
	.align		4
.L_2655:
        /*0054*/ 	.byte	0x04, 0x28
        /*0056*/ 	.short	(.L_2657 - .L_2656)


	//   ....[0]....
.L_2656:
        /*0058*/ 	.word	0x00000c50


	//   ....[1]....
        /*005c*/ 	.word	0x00000c60


	//   ....[2]....
        /*0060*/ 	.word	0x00000c90


	//   ....[3]....
        /*0064*/ 	.word	0x00000ca0


	//   ....[4]....
        /*0068*/ 	.word	0x00000cd0


	//   ....[5]....
        /*006c*/ 	.word	0x00000ce0


	//   ....[6]....
        /*0070*/ 	.word	0x00000d20


	//   ....[7]....
        /*0074*/ 	.word	0x00000d30


	//   ....[8]....
        /*0078*/ 	.word	0x00000d60


	//   ....[9]....
        /*007c*/ 	.word	0x00000d70


	//----- nvinfo : EIATTR_VRC_CTA_INIT_COUNT
	.align		4
.L_2657:
        /*0080*/ 	.byte	0x02, 0x4a
	.zero		1
	.zero		1


	//----- nvinfo : EIATTR_EXIT_INSTR_OFFSETS
	.align		4
        /*0084*/ 	.byte	0x04, 0x1c
        /*0086*/ 	.short	(.L_2659 - .L_2658)


	//   ....[0]....
.L_2658:
        /*0088*/ 	.word	0x00003590


	//----- nvinfo : EIATTR_MAX_THREADS
	.align		4
.L_2659:
        /*008c*/ 	.byte	0x04, 0x05
        /*008e*/ 	.short	(.L_2661 - .L_2660)
.L_2660:
        /*0090*/ 	.word	0x00000080
        /*0094*/ 	.word	0x00000001
        /*0098*/ 	.word	0x00000001


	//----- nvinfo : EIATTR_CRS_STACK_SIZE
	.align		4
.L_2661:
        /*009c*/ 	.byte	0x04, 0x1e
        /*009e*/ 	.short	(.L_2663 - .L_2662)
.L_2662:
        /*00a0*/ 	.word	0x00000000


	//----- nvinfo : EIATTR_CBANK_PARAM_SIZE
	.align		4
.L_2663:
        /*00a4*/ 	.byte	0x03, 0x19
        /*00a6*/ 	.short	0x0128


	//----- nvinfo : EIATTR_PARAM_CBANK
	.align		4
        /*00a8*/ 	.byte	0x04, 0x0a
        /*00aa*/ 	.short	(.L_2665 - .L_2664)
	.align		4
.L_2664:
        /*00ac*/ 	.word	index@(.nv.constant0._ZN10layer_norm31ln_parallel_residual_bwd_kernelINS_13Kernel_traitsIfffffjLj1536ELj1ELj1ELj4ELj16ENS_18Kernel_traits_baseILj1536EfffffjLj128EEEEELb0ELb0ELb1EEEvNS_9BwdParamsE)
        /*00b0*/ 	.short	0x0380
        /*00b2*/ 	.short	0x0128


	//----- nvinfo : EIATTR_SW_WAR
	.align		4
.L_2665:
        /*00b4*/ 	.byte	0x04, 0x36
        /*00b6*/ 	.short	(.L_2667 - .L_2666)
.L_2666:
        /*00b8*/ 	.word	0x00000008
.L_2667:


//--------------------- .nv.info._ZN10layer_norm31ln_parallel_residual_bwd_kernelINS_13Kernel_traitsIfffffjLj1536ELj1ELj1ELj4ELj16ENS_18Kernel_traits_baseILj1536EfffffjLj128EEEEELb0ELb1ELb0EEEvNS_9BwdParamsE --------------------------
	.section	.nv.info._ZN10layer_norm31ln_parallel_residual_bwd_kernelINS_13Kernel_traitsIfffffjLj1536ELj1ELj1ELj4ELj16ENS_18Kernel_traits_baseILj1536EfffffjLj128EEEEELb0ELb1ELb0EEEvNS_9BwdParamsE,"",@"SHT_CUDA_INFO"
	.sectionflags	@""
	.align	4


	//----- nvinfo : EIATTR_CUDA_API_VERSION
	.align		4
        /*0000*/ 	.byte	0x04, 0x37
        /*0002*/ 	.short	(.L_2669 - .L_2668)
.L_2668:
        /*0004*/ 	.word	0x00000082


	//----- nvinfo : EIATTR_KPARAM_INFO
	.align		4
.L_2669:
        /*0008*/ 	.byte	0x04, 0x17
        /*000a*/ 	.short	(.L_2671 - .L_2670)
.L_2670:
        /*000c*/ 	.word	0x00000000
        /*0010*/ 	.short	0x0000
        /*0012*/ 	.short	0x0000
        /*0014*/ 	.byte	0x00, 0xf0, 0xa1, 0x04


	//----- nvinfo : EIATTR_SPARSE_MMA_MASK
	.align		4
.L_2671:
        /*0018*/ 	.byte	0x03, 0x50
        /*001a*/ 	.short	0x0000


	//----- nvinfo : EIATTR_MAXREG_COUNT
	.align		4
        /*001c*/ 	.byte	0x03, 0x1b
        /*001e*/ 	.short	0x00ff


	//----- nvinfo : EIATTR_NUM_BARRIERS
	.align		4
        /*0020*/ 	.byte	0x02, 0x4c
        /*0022*/ 	.byte	0x01
	.zero		1


	//----- nvinfo : EIATTR_MERCURY_ISA_VERSION
	.align		4
        /*0024*/ 	.byte	0x03, 0x5f
        /*0026*/ 	.short	0x0101


	//----- nvinfo : EIATTR_COOP_GROUP_MASK_REGIDS
	.align		4
        /*0028*/ 	.byte	0x04, 0x29
        /*002a*/ 	.short	(.L_2673 - .L_2672)


	//   ....[0]....
.L_2672:
        /*002c*/ 	.word	0xffffffff


	//   ....[1]....
        /*0030*/ 	.word	0xffffffff


	//   ....[2]....
        /*0034*/ 	.word	0xffffffff


	//   ....[3]....
        /*0038*/ 	.word	0xffffffff


	//   ....[4]....
        /*003c*/ 	.word	0xffffffff


	//   ....[5]....
        /*0040*/ 	.word	0xffffffff


	//   ....[6]....
        /*0044*/ 	.word	0xffffffff


	//   ....[7]....
        /*0048*/ 	.word	0xffffffff


	//   ....[8]....
        /*004c*/ 	.word	0xffffffff


	//   ....[9]....
        /*0050*/ 	.word	0xffffffff


	//----- nvinfo : EIATTR_COOP_GROUP_INSTR_OFFSETS
	.align		4
.L_2673:
        /*0054*/ 	.byte	0x04, 0x28
        /*0056*/ 	.short	(.L_2675 - .L_2674)


	//   ....[0]....
.L_2674:
        /*0058*/ 	.word	0x00000d40


	//   ....[1]....
        /*005c*/ 	.word	0x00000d60


	//   ....[2]....
        /*0060*/ 	.word	0x00000d90


	//   ....[3]....
        /*0064*/ 	.word	0x00000da0


	//   ....[4]....
        /*0068*/ 	.word	0x00000dd0


	//   ....[5]....
        /*006c*/ 	.word	0x00000de0


	//   ....[6]....
        /*0070*/ 	.word	0x00000e10


	//   ....[7]....
        /*0074*/ 	.word	0x00000e20


	//   ....[8]....
        /*0078*/ 	.word	0x00000e60


	//   ....[9]....
        /*007c*/ 	.word	0x00000e70


	//----- nvinfo : EIATTR_VRC_CTA_INIT_COUNT
	.align		4
.L_2675:
        /*0080*/ 	.byte	0x02, 0x4a
	.zero		1
	.zero		1


	//----- nvinfo : EIATTR_EXIT_INSTR_OFFSETS
	.align		4
        /*0084*/ 	.byte	0x04, 0x1c
        /*0086*/ 	.short	(.L_2677 - .L_2676)


	//   ....[0]....
.L_2676:
        /*0088*/ 	.word	0x00003380


	//   ....[1]....
        /*008c*/ 	.word	0x00003400


	//----- nvinfo : EIATTR_MAX_THREADS
	.align		4
.L_2677:
        /*0090*/ 	.byte	0x04, 0x05
        /*0092*/ 	.short	(.L_2679 - .L_2678)
.L_2678:
        /*0094*/ 	.word	0x00000080
        /*0098*/ 	.word	0x00000001
        /*009c*/ 	.word	0x00000001


	//----- nvinfo : EIATTR_CRS_STACK_SIZE
	.align		4
.L_2679:
        /*00a0*/ 	.byte	0x04, 0x1e
        /*00a2*/ 	.short	(.L_2681 - .L_2680)
.L_2680:
        /*00a4*/ 	.word	0x00000000


	//----- nvinfo : EIATTR_CBANK_PARAM_SIZE
	.align		4
.L_2681:
        /*00a8*/ 	.byte	0x03, 0x19
        /*00aa*/ 	.short	0x0128


	//----- nvinfo : EIATTR_PARAM_CBANK
	.align		4
        /*00ac*/ 	.byte	0x04, 0x0a
        /*00ae*/ 	.short	(.L_2683 - .L_2682)
	.align		4
.L_2682:
        /*00b0*/ 	.word	index@(.nv.constant0._ZN10layer_norm31ln_parallel_residual_bwd_kernelINS_13Kernel_traitsIfffffjLj1536ELj1ELj1ELj4ELj16ENS_18Kernel_traits_baseILj1536EfffffjLj128EEEEELb0ELb1ELb0EEEvNS_9BwdParamsE)
        /*00b4*/ 	.short	0x0380
        /*00b6*/ 	.short	0x0128


	//----- nvinfo : EIATTR_SW_WAR
	.align		4
.L_2683:
        /*00b8*/ 	.byte	0x04, 0x36
        /*00ba*/ 	.short	(.L_2685 - .L_2684)
.L_2684:
        /*00bc*/ 	.word	0x00000008
.L_2685:


//--------------------- .nv.info._ZN10layer_norm31ln_parallel_residual_bwd_kernelINS_13Kernel_traitsIfffffjLj1536ELj1ELj1ELj4ELj16ENS_18Kernel_traits_baseILj1536EfffffjLj128EEEEELb0ELb1ELb1EEEvNS_9BwdParamsE --------------------------
	.section	.nv.info._ZN10layer_norm31ln_parallel_residual_bwd_kernelINS_13Kernel_traitsIfffffjLj1536ELj1ELj1ELj4ELj16ENS_18Kernel_traits_baseILj1536EfffffjLj128EEEEELb0ELb1ELb1EEEvNS_9BwdParamsE,"",@"SHT_CUDA_INFO"
	.sectionflags	@""
	.align	4


	//----- nvinfo : EIATTR_CUDA_API_VERSION
	.align		4
        /*0000*/ 	.byte	0x04, 0x37
        /*0002*/ 	.short	(.L_2687 - .L_2686)
.L_2686:
        /*0004*/ 	.word	0x00000082


	//----- nvinfo : EIATTR_KPARAM_INFO
	.align		4
.L_2687:
        /*0008*/ 	.byte	0x04, 0x17
        /*000a*/ 	.short	(.L_2689 - .L_2688)
.L_2688:
        /*000c*/ 	.word	0x00000000
        /*0010*/ 	.short	0x0000
        /*0012*/ 	.short	0x0000
        /*0014*/ 	.byte	0x00, 0xf0, 0xa1, 0x04


	//----- nvinfo : EIATTR_SPARSE_MMA_MASK
	.align		4
.L_2689:
        /*0018*/ 	.byte	0x03, 0x50
        /*001a*/ 	.short	0x0000


	//----- nvinfo : EIATTR_MAXREG_COUNT
	.align		4
        /*001c*/ 	.byte	0x03, 0x1b
        /*001e*/ 	.short	0x00ff


	//----- nvinfo : EIATTR_NUM_BARRIERS
	.align		4
        /*0020*/ 	.byte	0x02, 0x4c
        /*0022*/ 	.byte	0x01
	.zero		1


	//----- nvinfo : EIATTR_MERCURY_ISA_VERSION
	.align		4
        /*0024*/ 	.byte	0x03, 0x5f
        /*0026*/ 	.short	0x0101


	//----- nvinfo : EIATTR_COOP_GROUP_MASK_REGIDS
	.align		4
        /*0028*/ 	.byte	0x04, 0x29
        /*002a*/ 	.short	(.L_2691 - .L_2690)


	//   ....[0]....
.L_2690:
        /*002c*/ 	.word	0xffffffff


	//   ....[1]....
        /*0030*/ 	.word	0xffffffff


	//   ....[2]....
        /*0034*/ 	.word	0xffffffff


	//   ....[3]....
        /*0038*/ 	.word	0xffffffff


	//   ....[4]....
        /*003c*/ 	.word	0xffffffff


	//   ....[5]....
        /*0040*/ 	.word	0xffffffff


	//   ....[6]....
        /*0044*/ 	.word	0xffffffff


	//   ....[7]....
        /*0048*/ 	.word	0xffffffff


	//   ....[8]....
        /*004c*/ 	.word	0xffffffff


	//   ....[9]....
        /*0050*/ 	.word	0xffffffff


	//----- nvinfo : EIATTR_COOP_GROUP_INSTR_OFFSETS
	.align		4
.L_2691:
        /*0054*/ 	.byte	0x04, 0x28
        /*0056*/ 	.short	(.L_2693 - .L_2692)


	//   ....[0]....
.L_2692:
        /*0058*/ 	.word	0x000009f0


	//   ....[1]....
        /*005c*/ 	.word	0x00000ac0


	//   ....[2]....
        /*0060*/ 	.word	0x00000ae0


	//   ....[3]....
        /*0064*/ 	.word	0x00000b10


	//   ....[4]....
        /*0068*/ 	.word	0x00000b20


	//   ....[5]....
        /*006c*/ 	.word	0x00000b70


	//   ....[6]....
        /*0070*/ 	.word	0x00000b90


	//   ....[7]....
        /*0074*/ 	.word	0x00000ba0


	//   ....[8]....
        /*0078*/ 	.word	0x00000be0


	//   ....[9]....
        /*007c*/ 	.word	0x00000bf0


	//----- nvinfo : EIATTR_VRC_CTA_INIT_COUNT
	.align		4
.L_2693:
        /*0080*/ 	.byte	0x02, 0x4a
	.zero		1
	.zero		1


	//----- nvinfo : EIATTR_EXIT_INSTR_OFFSETS
	.align		4
        /*0084*/ 	.byte	0x04, 0x1c
        /*0086*/ 	.short	(.L_2695 - .L_2694)


	//   ....[0]....
.L_2694:
        /*0088*/ 	.word	0x00002f60


	//----- nvinfo : EIATTR_MAX_THREADS
	.align		4
.L_2695:
        /*008c*/ 	.byte	0x04, 0x05
        /*008e*/ 	.short	(.L_2697 - .L_2696)
.L_2696:
        /*0090*/ 	.word	0x00000080
        /*0094*/ 	.word	0x00000001
        /*0098*/ 	.word	0x00000001


	//----- nvinfo : EIATTR_CRS_STACK_SIZE
	.align		4
.L_2697:
        /*009c*/ 	.byte	0x04, 0x1e
        /*009e*/ 	.short	(.L_2699 - .L_2698)
.L_2698:
        /*00a0*/ 	.word	0x00000000


	//----- nvinfo : EIATTR_CBANK_PARAM_SIZE
	.align		4
.L_2699:
        /*00a4*/ 	.byte	0x03, 0x19
        /*00a6*/ 	.short	0x0128


	//----- nvinfo : EIATTR_PARAM_CBANK
	.align		4
        /*00a8*/ 	.byte	0x04, 0x0a
        /*00aa*/ 	.short	(.L_2701 - .L_2700)
	.align		4
.L_2700:
        /*00ac*/ 	.word	index@(.nv.constant0._ZN10layer_norm31ln_parallel_residual_bwd_kernelINS_13Kernel_traitsIfffffjLj1536ELj1ELj1ELj4ELj16ENS_18Kernel_traits_baseILj1536EfffffjLj128EEEEELb0ELb1ELb1EEEvNS_9BwdParamsE)
        /*00b0*/ 	.short	0x0380
        /*00b2*/ 	.short	0x0128


	//----- nvinfo : EIATTR_SW_WAR
	.align		4
.L_2701:
        /*00b4*/ 	.byte	0x04, 0x36
        /*00b6*/ 	.short	(.L_2703 - .L_2702)
.L_2702:
        /*00b8*/ 	.word	0x00000008
.L_2703:


//--------------------- .nv.info._ZN10layer_norm31ln_parallel_residual_bwd_kernelINS_13Kernel_traitsIfffffjLj1536ELj1ELj1ELj4ELj16ENS_18Kernel_traits_baseILj1536EfffffjLj128EEEEELb1ELb0ELb0EEEvNS_9BwdParamsE --------------------------
	.section	.nv.info._ZN10layer_norm31ln_parallel_residual_bwd_kernelINS_13Kernel_traitsIfffffjLj1536ELj1ELj1ELj4ELj16ENS_18Kernel_traits_baseILj1536EfffffjLj128EEEEELb1ELb0ELb0EEEvNS_9BwdParamsE,"",@"SHT_CUDA_INFO"
	.sectionflags	@""
	.align	4


	//----- nvinfo : EIATTR_CUDA_API_VERSION
	.align		4
        /*0000*/ 	.byte	0x04, 0x37
        /*0002*/ 	.short	(.L_2705 - .L_2704)
.L_2704:
        /*0004*/ 	.word	0x00000082


	//----- nvinfo : EIATTR_KPARAM_INFO
	.align		4
.L_2705:
        /*0008*/ 	.byte	0x04, 0x17
        /*000a*/ 	.short	(.L_2707 - .L_2706)
.L_2706:
        /*000c*/ 	.word	0x00000000
        /*0010*/ 	.short	0x0000
        /*0012*/ 	.short	0x0000
        /*0014*/ 	.byte	0x00, 0xf0, 0xa1, 0x04


	//----- nvinfo : EIATTR_SPARSE_MMA_MASK
	.align		4
.L_2707:
        /*0018*/ 	.byte	0x03, 0x50
        /*001a*/ 	.short	0x0000


	//----- nvinfo : EIATTR_MAXREG_COUNT
	.align		4
        /*001c*/ 	.byte	0x03, 0x1b
        /*001e*/ 	.short	0x00ff


	//----- nvinfo : EIATTR_NUM_BARRIERS
	.align		4
        /*0020*/ 	.byte	0x02, 0x4c
        /*0022*/ 	.byte	0x01
	.zero		1


	//----- nvinfo : EIATTR_MERCURY_ISA_VERSION
	.align		4
        /*0024*/ 	.byte	0x03, 0x5f
        /*0026*/ 	.short	0x0101


	//----- nvinfo : EIATTR_COOP_GROUP_MASK_REGIDS
	.align		4
        /*0028*/ 	.byte	0x04, 0x29
        /*002a*/ 	.short	(.L_2709 - .L_2708)


	//   ....[0]....
.L_2708:
        /*002c*/ 	.word	0xffffffff


	//   ....[1]....
        /*0030*/ 	.word	0xffffffff


	//   ....[2]....
        /*0034*/ 	.word	0xffffffff


	//   ....[3]....
        /*0038*/ 	.word	0xffffffff


	//   ....[4]....
        /*003c*/ 	.word	0xffffffff


	//   ....[5]....
        /*0040*/ 	.word	0xffffffff


	//   ....[6]....
        /*0044*/ 	.word	0xffffffff


	//   ....[7]....
        /*0048*/ 	.word	0xffffffff


	//   ....[8]....
        /*004c*/ 	.word	0xffffffff


	//   ....[9]....
        /*0050*/ 	.word	0xffffffff


	//----- nvinfo : EIATTR_COOP_GROUP_INSTR_OFFSETS
	.align		4
.L_2709:
        /*0054*/ 	.byte	0x04, 0x28
        /*0056*/ 	.short	(.L_2711 - .L_2710)


	//   ....[0]....
.L_2710:
        /*0058*/ 	.word	0x00001340


	//   ....[1]....
        /*005c*/ 	.word	0x00001370


	//   ....[2]....
        /*0060*/ 	.word	0x000013a0


	//   ....[3]....
        /*0064*/ 	.word	0x000013b0


	//   ....[4]....
        /*0068*/ 	.word	0x000013e0


	//   ....[5]....
        /*006c*/ 	.word	0x000013f0


	//   ....[6]....
        /*0070*/ 	.word	0x00001420


	//   ....[7]....
        /*0074*/ 	.word	0x00001430


	//   ....[8]....
        /*0078*/ 	.word	0x00001460


	//   ....[9]....
        /*007c*/ 	.word	0x00001470


	//----- nvinfo : EIATTR_VRC_CTA_INIT_COUNT
	.align		4
.L_2711:
        /*0080*/ 	.byte	0x02, 0x4a
	.zero		1
	.zero		1


	//----- nvinfo : EIATTR_EXIT_INSTR_OFFSETS
	.align		4
        /*0084*/ 	.byte	0x04, 0x1c
        /*0086*/ 	.short	(.L_2713 - .L_2712)


	//   ....[0]....
.L_2712:
        /*0088*/ 	.word	0x00004c30


	//   ....[1]....
        /*008c*/ 	.word	0x00004d00


	//----- nvinfo : EIATTR_MAX_THREADS
	.align		4
.L_2713:
        /*0090*/ 	.byte	0x04, 0x05
        /*0092*/ 	.short	(.L_2715 - .L_2714)
.L_2714:
        /*0094*/ 	.word	0x00000080
        /*0098*/ 	.word	0x00000001
        /*009c*/ 	.word	0x00000001


	//----- nvinfo : EIATTR_CRS_STACK_SIZE
	.align		4
.L_2715:
        /*00a0*/ 	.byte	0x04, 0x1e
        /*00a2*/ 	.short	(.L_2717 - .L_2716)
.L_2716:
        /*00a4*/ 	.word	0x00000000


	//----- nvinfo : EIATTR_CBANK_PARAM_SIZE
	.align		4
.L_2717:
        /*00a8*/ 	.byte	0x03, 0x19
        /*00aa*/ 	.short	0x0128


	//----- nvinfo : EIATTR_PARAM_CBANK
	.align		4
        /*00ac*/ 	.byte	0x04, 0x0a
        /*00ae*/ 	.short	(.L_2719 - .L_2718)
	.align		4
.L_2718:
        /*00b0*/ 	.word	index@(.nv.constant0._ZN10layer_norm31ln_parallel_residual_bwd_kernelINS_13Kernel_traitsIfffffjLj1536ELj1ELj1ELj4ELj16ENS_18Kernel_traits_baseILj1536EfffffjLj128EEEEELb1ELb0ELb0EEEvNS_9BwdParamsE)
        /*00b4*/ 	.short	0x0380
        /*00b6*/ 	.short	0x0128


	//----- nvinfo : EIATTR_SW_WAR
	.align		4
.L_2719:
        /*00b8*/ 	.byte	0x04, 0x36
        /*00ba*/ 	.short	(.L_2721 - .L_2720)
.L_2720:
        /*00bc*/ 	.word	0x00000008
.L_2721:


//--------------------- .nv.info._ZN10layer_norm31ln_parallel_residual_bwd_kernelINS_13Kernel_traitsIfffffjLj1536ELj1ELj1ELj4ELj16ENS_18Kernel_traits_baseILj1536EfffffjLj128EEEEELb1ELb0ELb1EEEvNS_9BwdParamsE --------------------------
	.section	.nv.info._ZN10layer_norm31ln_parallel_residual_bwd_kernelINS_13Kernel_traitsIfffffjLj1536ELj1ELj1ELj4ELj16ENS_18Kernel_traits_baseILj1536EfffffjLj128EEEEELb1ELb0ELb1EEEvNS_9BwdParamsE,"",@"SHT_CUDA_INFO"
	.sectionflags	@""
	.align	4


	//----- nvinfo : EIATTR_CUDA_API_VERSION
	.align		4
        /*0000*/ 	.byte	0x04, 0x37
        /*0002*/ 	.short	(.L_2723 - .L_2722)
.L_2722:
        /*0004*/ 	.word	0x00000082


	//----- nvinfo : EIATTR_KPARAM_INFO
	.align		4
.L_2723:
        /*0008*/ 	.byte	0x04, 0x17
        /*000a*/ 	.short	(.L_2725 - .L_2724)
.L_2724:
        /*000c*/ 	.word	0x00000000
        /*0010*/ 	.short	0x0000
        /*0012*/ 	.short	0x0000
        /*0014*/ 	.byte	0x00, 0xf0, 0xa1, 0x04


	//----- nvinfo : EIATTR_SPARSE_MMA_MASK
	.align		4
.L_2725:
        /*0018*/ 	.byte	0x03, 0x50
        /*001a*/ 	.short	0x0000


	//----- nvinfo : EIATTR_MAXREG_COUNT
	.align		4
        /*001c*/ 	.byte	0x03, 0x1b
        /*001e*/ 	.short	0x00ff


	//----- nvinfo : EIATTR_NUM_BARRIERS
	.align		4
        /*0020*/ 	.byte	0x02, 0x4c
        /*0022*/ 	.byte	0x01
	.zero		1


	//----- nvinfo : EIATTR_MERCURY_ISA_VERSION
	.align		4
        /*0024*/ 	.byte	0x03, 0x5f
        /*0026*/ 	.short	0x0101


	//----- nvinfo : EIATTR_COOP_GROUP_MASK_REGIDS
	.align		4
        /*0028*/ 	.byte	0x04, 0x29
        /*002a*/ 	.short	(.L_2727 - .L_2726)


	//   ....[0]....
.L_2726:
        /*002c*/ 	.word	0xffffffff


	//   ....[1]....
        /*0030*/ 	.word	0xffffffff


	//   ....[2]....
        /*0034*/ 	.word	0xffffffff


	//   ....[3]....
        /*0038*/ 	.word	0xffffffff


	//   ....[4]....
        /*003c*/ 	.word	0xffffffff


	//   ....[5]....
        /*0040*/ 	.word	0xffffffff


	//   ....[6]....
        /*0044*/ 	.word	0xffffffff


	//   ....[7]....
        /*0048*/ 	.word	0xffffffff


	//   ....[8]....
        /*004c*/ 	.word	0xffffffff


	//   ....[9]....
        /*0050*/ 	.word	0xffffffff


	//----- nvinfo : EIATTR_COOP_GROUP_INSTR_OFFSETS
	.align		4
.L_2727:
        /*0054*/ 	.byte	0x04, 0x28
        /*0056*/ 	.short	(.L_2729 - .L_2728)


	//   ....[0]....
.L_2728:
        /*0058*/ 	.word	0x00000d70


	//   ....[1]....
        /*005c*/ 	.word	0x00000d80


	//   ....[2]....
        /*0060*/ 	.word	0x00000db0


	//   ....[3]....
        /*0064*/ 	.word	0x00000dc0


	//   ....[4]....
        /*0068*/ 	.word	0x00000df0


	//   ....[5]....
        /*006c*/ 	.word	0x00000e00


	//   ....[6]....
        /*0070*/ 	.word	0x00000e30


	//   ....[7]....
        /*0074*/ 	.word	0x00000e40


	//   ....[8]....
        /*0078*/ 	.word	0x00000e90


	//   ....[9]....
        /*007c*/ 	.word	0x00000ea0


	//----- nvinfo : EIATTR_VRC_CTA_INIT_COUNT
	.align		4
.L_2729:
        /*0080*/ 	.byte	0x02, 0x4a
	.zero		1
	.zero		1


	//----- nvinfo : EIATTR_EXIT_INSTR_OFFSETS
	.align		4
        /*0084*/ 	.byte	0x04, 0x1c
        /*0086*/ 	.short	(.L_2731 - .L_2730)


	//   ....[0]....
.L_2730:
        /*0088*/ 	.word	0x000047d0


	//----- nvinfo : EIATTR_MAX_THREADS
	.align		4
.L_2731:
        /*008c*/ 	.byte	0x04, 0x05
        /*008e*/ 	.short	(.L_2733 - .L_2732)
.L_2732:
        /*0090*/ 	.word	0x00000080
        /*0094*/ 	.word	0x00000001
        /*0098*/ 	.word	0x00000001


	//----- nvinfo : EIATTR_CBANK_PARAM_SIZE
	.align		4
.L_2733:
        /*009c*/ 	.byte	0x03, 0x19
        /*009e*/ 	.short	0x0128


	//----- nvinfo : EIATTR_PARAM_CBANK
	.align		4
        /*00a0*/ 	.byte	0x04, 0x0a
        /*00a2*/ 	.short	(.L_2735 - .L_2734)
	.align		4
.L_2734:
        /*00a4*/ 	.word	index@(.nv.constant0._ZN10layer_norm31ln_parallel_residual_bwd_kernelINS_13Kernel_traitsIfffffjLj1536ELj1ELj1ELj4ELj16ENS_18Kernel_traits_baseILj1536EfffffjLj128EEEEELb1ELb0ELb1EEEvNS_9BwdParamsE)
        /*00a8*/ 	.short	0x0380
        /*00aa*/ 	.short	0x0128


	//----- nvinfo : EIATTR_SW_WAR
	.align		4
.L_2735:
        /*00ac*/ 	.byte	0x04, 0x36
        /*00ae*/ 	.short	(.L_2737 - .L_2736)
.L_2736:
        /*00b0*/ 	.word	0x00000008
.L_2737:


//--------------------- .nv.info._ZN10layer_norm22ln_bwd_finalize_kernelINS_22Kernel_traits_finalizeILj1536EfffffjLb0ELj1024ELj4ENS_18Kernel_traits_baseILj1536EfffffjLj1024EEEEELb0ELb0EEEvNS_9BwdParamsE --------------------------
	.section	.nv.info._ZN10layer_norm22ln_bwd_finalize_kernelINS_22Kernel_traits_finalizeILj1536EfffffjLb0ELj1024ELj4ENS_18Kernel_traits_baseILj1536EfffffjLj1024EEEEELb0ELb0EEEvNS_9BwdParamsE,"",@"SHT_CUDA_INFO"
	.sectionflags	@""
	.align	4


	//----- nvinfo : EIATTR_CUDA_API_VERSION
	.align		4
        /*0000*/ 	.byte	0x04, 0x37
        /*0002*/ 	.short	(.L_2739 - .L_2738)
.L_2738:
        /*0004*/ 	.word	0x00000082


	//----- nvinfo : EIATTR_KPARAM_INFO
	.align		4
.L_2739:
        /*0008*/ 	.byte	0x04, 0x17
        /*000a*/ 	.short	(.L_2741 - .L_2740)
.L_2740:
        /*000c*/ 	.word	0x00000000
        /*0010*/ 	.short	0x0000
        /*0012*/ 	.short	0x0000
        /*0014*/ 	.byte	0x00, 0xf0, 0xa1, 0x04


	//----- nvinfo : EIATTR_SPARSE_MMA_MASK
	.align		4
.L_2741:
        /*0018*/ 	.byte	0x03, 0x50
        /*001a*/ 	.short	0x0000


	//----- nvinfo : EIATTR_MAXREG_COUNT
	.align		4
        /*001c*/ 	.byte	0x03, 0x1b
        /*001e*/ 	.short	0x0040


	//----- nvinfo : EIATTR_NUM_BARRIERS
	.align		4
        /*0020*/ 	.byte	0x02, 0x4c
        /*0022*/ 	.byte	0x01
	.zero		1


	//----- nvinfo : EIATTR_MERCURY_ISA_VERSION
	.align		4
        /*0024*/ 	.byte	0x03, 0x5f
        /*0026*/ 	.short	0x0101


	//----- nvinfo : EIATTR_COOP_GROUP_MASK_REGIDS
	.align		4
        /*0028*/ 	.byte	0x04, 0x29
        /*002a*/ 	.short	(.L_2743 - .L_2742)


	//   ....[0]....
.L_2742:
        /*002c*/ 	.word	0xffffffff


	//   ....[1]....
        /*0030*/ 	.word	0xffffffff


	//   ....[2]....
        /*0034*/ 	.word	0xffffffff


	//   ....[3]....
        /*0038*/ 	.word	0xffffffff


	//   ....[4]....
        /*003c*/ 	.word	0xffffffff


	//   ....[5]....
        /*0040*/ 	.word	0xffffffff


	//   ....[6]....
        /*0044*/ 	.word	0xffffffff


	//   ....[7]....
        /*0048*/ 	.word	0xffffffff


	//   ....[8]....
        /*004c*/ 	.word	0xffffffff


	//   ....[9]....
        /*0050*/ 	.word	0xffffffff


	//----- nvinfo : EIATTR_COOP_GROUP_INSTR_OFFSETS
	.align		4
.L_2743:
        /*0054*/ 	.byte	0x04, 0x28
        /*0056*/ 	.short	(.L_2745 - .L_2744)


	//   ....[0]....
.L_2744:
        /*0058*/ 	.word	0x00001550


	//   ....[1]....
        /*005c*/ 	.word	0x00001560


	//   ....[2]....
        /*0060*/ 	.word	0x00001590


	//   ....[3]....
        /*0064*/ 	.word	0x000015a0


	//   ....[4]....
        /*0068*/ 	.word	0x000015d0


	//   ....[5]....
        /*006c*/ 	.word	0x000015e0


	//   ....[6]....
        /*0070*/ 	.word	0x00001610


	//   ....[7]....
        /*0074*/ 	.word	0x00001630


	//   ....[8]....
        /*0078*/ 	.word	0x00001680


	//   ....[9]....
        /*007c*/ 	.word	0x00001690


	//----- nvinfo : EIATTR_VRC_CTA_INIT_COUNT
	.align		4
.L_2745:
        /*0080*/ 	.byte	0x02, 0x4a
	.zero		1
	.zero		1


	//----- nvinfo : EIATTR_EXIT_INSTR_OFFSETS
	.align		4
        /*0084*/ 	.byte	0x04, 0x1c
        /*0086*/ 	.short	(.L_2747 - .L_2746)


	//   ....[0]....
.L_2746:
        /*0088*/ 	.word	0x00000060


	//   ....[1]....
        /*008c*/ 	.word	0x000016f0


	//   ....[2]....
        /*0090*/ 	.word	0x00001720


	//   ....[3]....
        /*0094*/ 	.word	0x000017c0


	//----- nvinfo : EIATTR_MAX_THREADS
	.align		4
.L_2747:
        /*0098*/ 	.byte	0x04, 0x05
        /*009a*/ 	.short	(.L_2749 - .L_2748)
.L_2748:
        /*009c*/ 	.word	0x00000400
        /*00a0*/ 	.word	0x00000001
        /*00a4*/ 	.word	0x00000001


	//----- nvinfo : EIATTR_CRS_STACK_SIZE
	.align		4
.L_2749:
        /*00a8*/ 	.byte	0x04, 0x1e
        /*00aa*/ 	.short	(.L_2751 - .L_2750)
.L_2750:
        /*00ac*/ 	.word	0x00000000


	//----- nvinfo : EIATTR_CBANK_PARAM_SIZE
	.align		4
.L_2751:
        /*00b0*/ 	.byte	0x03, 0x19
        /*00b2*/ 	.short	0x0128


	//----- nvinfo : EIATTR_PARAM_CBANK
	.align		4
        /*00b4*/ 	.byte	0x04, 0x0a
        /*00b6*/ 	.short	(.L_2753 - .L_2752)
	.align		4
.L_2752:
        /*00b8*/ 	.word	index@(.nv.constant0._ZN10layer_norm22ln_bwd_finalize_kernelINS_22Kernel_traits_finalizeILj1536EfffffjLb0ELj1024ELj4ENS_18Kernel_traits_baseILj1536EfffffjLj1024EEEEELb0ELb0EEEvNS_9BwdParamsE)
        /*00bc*/ 	.short	0x0380
        /*00be*/ 	.short	0x0128


	//----- nvinfo : EIATTR_SW_WAR
	.align		4
.L_2753:
        /*00c0*/ 	.byte	0x04, 0x36
        /*00c2*/ 	.short	(.L_2755 - .L_2754)
.L_2754:
        /*00c4*/ 	.word	0x00000008
.L_2755:


//--------------------- .nv.info._ZN10layer_norm40ln_parallel_residual_bwd_finalize_kernelINS_22Kernel_traits_finalizeILj1536EfffffjLb0ELj1024ELj4ENS_18Kernel_traits_baseILj1536EfffffjLj1024EEEEELb0EEEvNS_9BwdParamsE --------------------------
	.section	.nv.info._ZN10layer_norm40ln_parallel_residual_bwd_finalize_kernelINS_22Kernel_traits_finalizeILj1536EfffffjLb0ELj1024ELj4ENS_18Kernel_traits_baseILj1536EfffffjLj1024EEEEELb0EEEvNS_9BwdParamsE,"",@"SHT_CUDA_INFO"
	.sectionflags	@""
	.align	4


	//----- nvinfo : EIATTR_CUDA_API_VERSION
	.align		4
        /*0000*/ 	.byte	0x04, 0x37
        /*0002*/ 	.short	(.L_2757 - .L_2756)
.L_2756:
        /*0004*/ 	.word	0x00000082


	//----- nvinfo : EIATTR_KPARAM_INFO
	.align		4
.L_2757:
        /*0008*/ 	.byte	0x04, 0x17
        /*000a*/ 	.short	(.L_2759 - .L_2758)
.L_2758:
        /*000c*/ 	.word	0x00000000
        /*0010*/ 	.short	0x0000
        /*0012*/ 	.short	0x0000
        /*0014*/ 	.byte	0x00, 0xf0, 0xa1, 0x04


	//----- nvinfo : EIATTR_SPARSE_MMA_MASK
	.align		4
.L_2759:
        /*0018*/ 	.byte	0x03, 0x50
        /*001a*/ 	.short	0x0000


	//----- nvinfo : EIATTR_MAXREG_COUNT
	.align		4
        /*001c*/ 	.byte	0x03, 0x1b
        /*001e*/ 	.short	0x0040


	//----- nvinfo : EIATTR_NUM_BARRIERS
	.align		4
        /*0020*/ 	.byte	0x02, 0x4c
        /*0022*/ 	.byte	0x01
	.zero		1


	//----- nvinfo : EIATTR_MERCURY_ISA_VERSION
	.align		4
        /*0024*/ 	.byte	0x03, 0x5f
        /*0026*/ 	.short	0x0101


	//----- nvinfo : EIATTR_COOP_GROUP_MASK_REGIDS
	.align		4
        /*0028*/ 	.byte	0x04, 0x29
        /*002a*/ 	.short	(.L_2761 - .L_2760)


	//   ....[0]....
.L_2760:
        /*002c*/ 	.word	0xffffffff


	//   ....[1]....
        /*0030*/ 	.word	0xffffffff


	//   ....[2]....
        /*0034*/ 	.word	0xffffffff


	//   ....[3]....
        /*0038*/ 	.word	0xffffffff


	//   ....[4]....
        /*003c*/ 	.word	0xffffffff


	//   ....[5]....
        /*0040*/ 	.word	0xffffffff


	//   ....[6]....
        /*0044*/ 	.word	0xffffffff


	//   ....[7]....
        /*0048*/ 	.word	0xffffffff


	//   ....[8]....
        /*004c*/ 	.word	0xffffffff


	//   ....[9]....
        /*0050*/ 	.word	0xffffffff


	//   ....[10]....
        /*0054*/ 	.word	0xffffffff


	//   ....[11]....
        /*0058*/ 	.word	0xffffffff


	//   ....[12]....
        /*005c*/ 	.word	0xffffffff


	//   ....[13]....
        /*0060*/ 	.word	0xffffffff


	//   ....[14]....
        /*0064*/ 	.word	0xffffffff


	//   ....[15]....
        /*0068*/ 	.word	0xffffffff


	//   ....[16]....
        /*006c*/ 	.word	0xffffffff


	//   ....[17]....
        /*0070*/ 	.word	0xffffffff


	//   ....[18]....
        /*0074*/ 	.word	0xffffffff


	//   ....[19]....
        /*0078*/ 	.word	0xffffffff


	//----- nvinfo : EIATTR_COOP_GROUP_INSTR_OFFSETS
	.align		4
.L_2761:
        /*007c*/ 	.byte	0x04, 0x28
        /*007e*/ 	.short	(.L_2763 - .L_2762)


	//   ....[0]....
.L_2762:
        /*0080*/ 	.word	0x000013a0


	//   ....[1]....
        /*0084*/ 	.word	0x000013b0


	//   ....[2]....
        /*0088*/ 	.word	0x000013c0


	//   ....[3]....
        /*008c*/ 	.word	0x000013d0


	//   ....[4]....
        /*0090*/ 	.word	0x00001410


	//   ....[5]....
        /*0094*/ 	.word	0x00001430


	//   ....[6]....
        /*0098*/ 	.word	0x00001440


	//   ....[7]....
        /*009c*/ 	.word	0x00001450


	//   ....[8]....
        /*00a0*/ 	.word	0x00001480


	//   ....[9]....
        /*00a4*/ 	.word	0x000014b0


	//   ....[10]....
        /*00a8*/ 	.word	0x000014e0


	//   ....[11]....
        /*00ac*/ 	.word	0x000014f0


	//   ....[12]....
        /*00b0*/ 	.word	0x00001520


	//   ....[13]....
        /*00b4*/ 	.word	0x00001540


	//   ....[14]....
        /*00b8*/ 	.word	0x00001560


	//   ....[15]....
        /*00bc*/ 	.word	0x00001570


	//   ....[16]....
        /*00c0*/ 	.word	0x000015b0


	//   ....[17]....
        /*00c4*/ 	.word	0x000015e0


	//   ....[18]....
        /*00c8*/ 	.word	0x00001600


	//   ....[19]....
        /*00cc*/ 	.word	0x00001610


	//----- nvinfo : EIATTR_VRC_CTA_INIT_COUNT
	.align		4
.L_2763:
        /*00d0*/ 	.byte	0x02, 0x4a
	.zero		1
	.zero		1


	//----- nvinfo : EIATTR_EXIT_INSTR_OFFSETS
	.align		4
        /*00d4*/ 	.byte	0x04, 0x1c
        /*00d6*/ 	.short	(.L_2765 - .L_2764)


	//   ....[0]....
.L_2764:
        /*00d8*/ 	.word	0x00000060


	//   ....[1]....
        /*00dc*/ 	.word	0x000016c0


	//   ....[2]....
        /*00e0*/ 	.word	0x000016f0


	//   ....[3]....
        /*00e4*/ 	.word	0x00001810


	//----- nvinfo : EIATTR_MAX_THREADS
	.align		4
.L_2765:
        /*00e8*/ 	.byte	0x04, 0x05
        /*00ea*/ 	.short	(.L_2767 - .L_2766)
.L_2766:
        /*00ec*/ 	.word	0x00000400
        /*00f0*/ 	.word	0x00000001
        /*00f4*/ 	.word	0x00000001


	//----- nvinfo : EIATTR_CRS_STACK_SIZE
	.align		4
.L_2767:
        /*00f8*/ 	.byte	0x04, 0x1e
        /*00fa*/ 	.short	(.L_2769 - .L_2768)
.L_2768:
        /*00fc*/ 	.word	0x00000000


	//----- nvinfo : EIATTR_CBANK_PARAM_SIZE
	.align		4
.L_2769:
        /*0100*/ 	.byte	0x03, 0x19
        /*0102*/ 	.short	0x0128


	//----- nvinfo : EIATTR_PARAM_CBANK
	.align		4
        /*0104*/ 	.byte	0x04, 0x0a
        /*0106*/ 	.short	(.L_2771 - .L_2770)
	.align		4
.L_2770:
        /*0108*/ 	.word	index@(.nv.constant0._ZN10layer_norm40ln_parallel_residual_bwd_finalize_kernelINS_22Kernel_traits_finalizeILj1536EfffffjLb0ELj1024ELj4ENS_18Kernel_traits_baseILj1536EfffffjLj1024EEEEELb0EEEvNS_9BwdParamsE)
        /*010c*/ 	.short	0x0380
        /*010e*/ 	.short	0x0128


	//----- nvinfo : EIATTR_SW_WAR
	.align		4
.L_2771:
        /*0110*/ 	.byte	0x04, 0x36
        /*0112*/ 	.short	(.L_2773 - .L_2772)
.L_2772:
        /*0114*/ 	.word	0x00000008
.L_2773:


//--------------------- .nv.info._ZN10layer_norm31ln_parallel_residual_bwd_kernelINS_13Kernel_traitsIfffffjLj1536ELj1ELj1ELj4ELj16ENS_18Kernel_traits_baseILj1536EfffffjLj128EEEEELb1ELb1ELb0EEEvNS_9BwdParamsE --------------------------
	.section	.nv.info._ZN10layer_norm31ln_parallel_residual_bwd_kernelINS_13Kernel_traitsIfffffjLj1536ELj1ELj1ELj4ELj16ENS_18Kernel_traits_baseILj1536EfffffjLj128EEEEELb1ELb1ELb0EEEvNS_9BwdParamsE,"",@"SHT_CUDA_INFO"
	.sectionflags	@""
	.align	4


	//----- nvinfo : EIATTR_CUDA_API_VERSION
	.align		4
        /*0000*/ 	.byte	0x04, 0x37
        /*0002*/ 	.short	(.L_2775 - .L_2774)
.L_2774:
        /*0004*/ 	.word	0x00000082


	//----- nvinfo : EIATTR_KPARAM_INFO
	.align		4
.L_2775:
        /*0008*/ 	.byte	0x04, 0x17
        /*000a*/ 	.short	(.L_2777 - .L_2776)
.L_2776:
        /*000c*/ 	.word	0x00000000
        /*0010*/ 	.short	0x0000
        /*0012*/ 	.short	0x0000
        /*0014*/ 	.byte	0x00, 0xf0, 0xa1, 0x04


	//----- nvinfo : EIATTR_SPARSE_MMA_MASK
	.align		4
.L_2777:
        /*0018*/ 	.byte	0x03, 0x50
        /*001a*/ 	.short	0x0000


	//----- nvinfo : EIATTR_MAXREG_COUNT
	.align		4
        /*001c*/ 	.byte	0x03, 0x1b
        /*001e*/ 	.short	0x00ff


	//----- nvinfo : EIATTR_NUM_BARRIERS
	.align		4
        /*0020*/ 	.byte	0x02, 0x4c
        /*0022*/ 	.byte	0x01
	.zero		1


	//----- nvinfo : EIATTR_MERCURY_ISA_VERSION
	.align		4
        /*0024*/ 	.byte	0x03, 0x5f
        /*0026*/ 	.short	0x0101


	//----- nvinfo : EIATTR_COOP_GROUP_MASK_REGIDS
	.align		4
        /*0028*/ 	.byte	0x04, 0x29
        /*002a*/ 	.short	(.L_2779 - .L_2778)


	//   ....[0]....
.L_2778:
        /*002c*/ 	.word	0xffffffff


	//   ....[1]....
        /*0030*/ 	.word	0xffffffff


	//   ....[2]....
        /*0034*/ 	.word	0xffffffff


	//   ....[3]....
        /*0038*/ 	.word	0xffffffff


	//   ....[4]....
        /*003c*/ 	.word	0xffffffff


	//   ....[5]....
        /*0040*/ 	.word	0xffffffff


	//   ....[6]....
        /*0044*/ 	.word	0xffffffff


	//   ....[7]....
        /*0048*/ 	.word	0xffffffff


	//   ....[8]....
        /*004c*/ 	.word	0xffffffff


	//   ....[9]....
        /*0050*/ 	.word	0xffffffff


	//----- nvinfo : EIATTR_COOP_GROUP_INSTR_OFFSETS
	.align		4
.L_2779:
        /*0054*/ 	.byte	0x04, 0x28
        /*0056*/ 	.short	(.L_2781 - .L_2780)


	//   ....[0]....
.L_2780:
        /*0058*/ 	.word	0x00000ed0


	//   ....[1]....
        /*005c*/ 	.word	0x00000f00


	//   ....[2]....
        /*0060*/ 	.word	0x00000f30


	//   ....[3]....
        /*0064*/ 	.word	0x00000f40


	//   ....[4]....
        /*0068*/ 	.word	0x00000f70


	//   ....[5]....
        /*006c*/ 	.word	0x00000f80


	//   ....[6]....
        /*0070*/ 	.word	0x00000fb0


	//   ....[7]....
        /*0074*/ 	.word	0x00000fc0


	//   ....[8]....
        /*0078*/ 	.word	0x00000ff0


	//   ....[9]....
        /*007c*/ 	.word	0x00001000


	//----- nvinfo : EIATTR_VRC_CTA_INIT_COUNT
	.align		4
.L_2781:
        /*0080*/ 	.byte	0x02, 0x4a
	.zero		1
	.zero		1


	//----- nvinfo : EIATTR_EXIT_INSTR_OFFSETS
	.align		4
        /*0084*/ 	.byte	0x04, 0x1c
        /*0086*/ 	.short	(.L_2783 - .L_2782)


	//   ....[0]....
.L_2782:
        /*0088*/ 	.word	0x00004670


	//   ....[1]....
        /*008c*/ 	.word	0x000046f0


	//----- nvinfo : EIATTR_MAX_THREADS
	.align		4
.L_2783:
        /*0090*/ 	.byte	0x04, 0x05
        /*0092*/ 	.short	(.L_2785 - .L_2784)
.L_2784:
        /*0094*/ 	.word	0x00000080
        /*0098*/ 	.word	0x00000001
        /*009c*/ 	.word	0x00000001


	//----- nvinfo : EIATTR_CRS_STACK_SIZE
	.align		4
.L_2785:
        /*00a0*/ 	.byte	0x04, 0x1e
        /*00a2*/ 	.short	(.L_2787 - .L_2786)
.L_2786:
        /*00a4*/ 	.word	0x00000000


	//----- nvinfo : EIATTR_CBANK_PARAM_SIZE
	.align		4
.L_2787:
        /*00a8*/ 	.byte	0x03, 0x19
        /*00aa*/ 	.short	0x0128


	//----- nvinfo : EIATTR_PARAM_CBANK
	.align		4
        /*00ac*/ 	.byte	0x04, 0x0a
        /*00ae*/ 	.short	(.L_2789 - .L_2788)
	.align		4
.L_2788:
        /*00b0*/ 	.word	index@(.nv.constant0._ZN10layer_norm31ln_parallel_residual_bwd_kernelINS_13Kernel_traitsIfffffjLj1536ELj1ELj1ELj4ELj16ENS_18Kernel_traits_baseILj1536EfffffjLj128EEEEELb1ELb1ELb0EEEvNS_9BwdParamsE)
        /*00b4*/ 	.short	0x0380
        /*00b6*/ 	.short	0x0128


	//----- nvinfo : EIATTR_SW_WAR
	.align		4
.L_2789:
        /*00b8*/ 	.byte	0x04, 0x36
        /*00ba*/ 	.short	(.L_2791 - .L_2790)
.L_2790:
        /*00bc*/ 	.word	0x00000008
.L_2791:


//--------------------- .nv.info._ZN10layer_norm22ln_bwd_finalize_kernelINS_22Kernel_traits_finalizeILj1536EfffffjLb0ELj1024ELj4ENS_18Kernel_traits_baseILj1536EfffffjLj1024EEEEELb0ELb1EEEvNS_9BwdParamsE --------------------------
	.section	.nv.info._ZN10layer_norm22ln_bwd_finalize_kernelINS_22Kernel_traits_finalizeILj1536EfffffjLb0ELj1024ELj4ENS_18Kernel_traits_baseILj1536EfffffjLj1024EEEEELb0ELb1EEEvNS_9BwdParamsE,"",@"SHT_CUDA_INFO"
	.sectionflags	@""
	.align	4


	//----- nvinfo : EIATTR_CUDA_API_VERSION
	.align		4
        /*0000*/ 	.byte	0x04, 0x37
        /*0002*/ 	.short	(.L_2793 - .L_2792)
.L_2792:
        /*0004*/ 	.word	0x00000082


	//----- nvinfo : EIATTR_KPARAM_INFO
	.align		4
.L_2793:
        /*0008*/ 	.byte	0x04, 0x17
        /*000a*/ 	.short	(.L_2795 - .L_2794)
.L_2794:
        /*000c*/ 	.word	0x00000000
        /*0010*/ 	.short	0x0000
        /*0012*/ 	.short	0x0000
        /*0014*/ 	.byte	0x00, 0xf0, 0xa1, 0x04


	//----- nvinfo : EIATTR_SPARSE_MMA_MASK
	.align		4
.L_2795:
        /*0018*/ 	.byte	0x03, 0x50
        /*001a*/ 	.short	0x0000


	//----- nvinfo : EIATTR_MAXREG_COUNT
	.align		4
        /*001c*/ 	.byte	0x03, 0x1b
        /*001e*/ 	.short	0x0040


	//----- nvinfo : EIATTR_NUM_BARRIERS
	.align		4
        /*0020*/ 	.byte	0x02, 0x4c
        /*0022*/ 	.byte	0x01
	.zero		1


	//----- nvinfo : EIATTR_MERCURY_ISA_VERSION
	.align		4
        /*0024*/ 	.byte	0x03, 0x5f
        /*0026*/ 	.short	0x0101


	//----- nvinfo : EIATTR_COOP_GROUP_MASK_REGIDS
	.align		4
        /*0028*/ 	.byte	0x04, 0x29
        /*002a*/ 	.short	(.L_2797 - .L_2796)


	//   ....[0]....
.L_2796:
        /*002c*/ 	.word	0xffffffff


	//   ....[1]....
        /*0030*/ 	.word	0xffffffff


	//   ....[2]....
        /*0034*/ 	.word	0xffffffff


	//   ....[3]....
        /*0038*/ 	.word	0xffffffff


	//   ....[4]....
        /*003c*/ 	.word	0xffffffff


	//   ....[5]....
        /*0040*/ 	.word	0xffffffff


	//   ....[6]....
        /*0044*/ 	.word	0xffffffff


	//   ....[7]....
        /*0048*/ 	.word	0xffffffff


	//   ....[8]....
        /*004c*/ 	.word	0xffffffff


	//   ....[9]....
        /*0050*/ 	.word	0xffffffff


	//----- nvinfo : EIATTR_COOP_GROUP_INSTR_OFFSETS
	.align		4
.L_2797:
        /*0054*/ 	.byte	0x04, 0x28
        /*0056*/ 	.short	(.L_2799 - .L_2798)


	//   ....[0]....
.L_2798:
        /*0058*/ 	.word	0x00001560


	//   ....[1]....
        /*005c*/ 	.word	0x00001570


	//   ....[2]....
        /*0060*/ 	.word	0x000015a0


	//   ....[3]....
        /*0064*/ 	.word	0x000015b0


	//   ....[4]....
        /*0068*/ 	.word	0x000015e0


	//   ....[5]....
        /*006c*/ 	.word	0x000015f0


	//   ....[6]....
        /*0070*/ 	.word	0x00001620


	//   ....[7]....
        /*0074*/ 	.word	0x00001640


	//   ....[8]....
        /*0078*/ 	.word	0x00001670


	//   ....[9]....
        /*007c*/ 	.word	0x00001680


	//----- nvinfo : EIATTR_VRC_CTA_INIT_COUNT
	.align		4
.L_2799:
        /*0080*/ 	.byte	0x02, 0x4a
	.zero		1
	.zero		1


	//----- nvinfo : EIATTR_EXIT_INSTR_OFFSETS
	.align		4
        /*0084*/ 	.byte	0x04, 0x1c
        /*0086*/ 	.short	(.L_2801 - .L_2800)


	//   ....[0]....
.L_2800:
        /*0088*/ 	.word	0x00000060


	//   ....[1]....
        /*008c*/ 	.word	0x000016e0


	//   ....[2]....
        /*0090*/ 	.word	0x000017b0


	//----- nvinfo : EIATTR_MAX_THREADS
	.align		4
.L_2801:
        /*0094*/ 	.byte	0x04, 0x05
        /*0096*/ 	.short	(.L_2803 - .L_2802)
.L_2802:
        /*0098*/ 	.word	0x00000400
        /*009c*/ 	.word	0x00000001
        /*00a0*/ 	.word	0x00000001


	//----- nvinfo : EIATTR_CRS_STACK_SIZE
	.align		4
.L_2803:
        /*00a4*/ 	.byte	0x04, 0x1e
        /*00a6*/ 	.short	(.L_2805 - .L_2804)
.L_2804:
        /*00a8*/ 	.word	0x00000000


	//----- nvinfo : EIATTR_CBANK_PARAM_SIZE
	.align		4
.L_2805:
        /*00ac*/ 	.byte	0x03, 0x19
        /*00ae*/ 	.short	0x0128


	//----- nvinfo : EIATTR_PARAM_CBANK
	.align		4
        /*00b0*/ 	.byte	0x04, 0x0a
        /*00b2*/ 	.short	(.L_2807 - .L_2806)
	.align		4
.L_2806:
        /*00b4*/ 	.word	index@(.nv.constant0._ZN10layer_norm22ln_bwd_finalize_kernelINS_22Kernel_traits_finalizeILj1536EfffffjLb0ELj1024ELj4ENS_18Kernel_traits_baseILj1536EfffffjLj1024EEEEELb0ELb1EEEvNS_9BwdParamsE)
        /*00b8*/ 	.short	0x0380
        /*00ba*/ 	.short	0x0128


	//----- nvinfo : EIATTR_SW_WAR
	.align		4
.L_2807:
        /*00bc*/ 	.byte	0x04, 0x36
        /*00be*/ 	.short	(.L_2809 - .L_2808)
.L_2808:
        /*00c0*/ 	.word	0x00000008
.L_2809:


//--------------------- .nv.info._ZN10layer_norm40ln_parallel_residual_bwd_finalize_kernelINS_22Kernel_traits_finalizeILj1536EfffffjLb0ELj1024ELj4ENS_18Kernel_traits_baseILj1536EfffffjLj1024EEEEELb1EEEvNS_9BwdParamsE --------------------------
	.section	.nv.info._ZN10layer_norm40ln_parallel_residual_bwd_finalize_kernelINS_22Kernel_traits_finalizeILj1536EfffffjLb0ELj1024ELj4ENS_18Kernel_traits_baseILj1536EfffffjLj1024EEEEELb1EEEvNS_9BwdParamsE,"",@"SHT_CUDA_INFO"
	.sectionflags	@""
	.align	4


	//----- nvinfo : EIATTR_CUDA_API_VERSION
	.align		4
        /*0000*/ 	.byte	0x04, 0x37
        /*0002*/ 	.short	(.L_2811 - .L_2810)
.L_2810:
        /*0004*/ 	.word	0x00000082


	//----- nvinfo : EIATTR_KPARAM_INFO
	.align		4
.L_2811:
        /*0008*/ 	.byte	0x04, 0x17
        /*000a*/ 	.short	(.L_2813 - .L_2812)
.L_2812:
        /*000c*/ 	.word	0x00000000
        /*0010*/ 	.short	0x0000
        /*0012*/ 	.short	0x0000
        /*0014*/ 	.byte	0x00, 0xf0, 0xa1, 0x04


	//----- nvinfo : EIATTR_SPARSE_MMA_MASK
	.align		4
.L_2813:
        /*0018*/ 	.byte	0x03, 0x50
        /*001a*/ 	.short	0x0000


	//----- nvinfo : EIATTR_MAXREG_COUNT
	.align		4
        /*001c*/ 	.byte	0x03, 0x1b
        /*001e*/ 	.short	0x0040


	//----- nvinfo : EIATTR_NUM_BARRIERS
	.align		4
        /*0020*/ 	.byte	0x02, 0x4c
        /*0022*/ 	.byte	0x01
	.zero		1


	//----- nvinfo : EIATTR_MERCURY_ISA_VERSION
	.align		4
        /*0024*/ 	.byte	0x03, 0x5f
        /*0026*/ 	.short	0x0101


	//----- nvinfo : EIATTR_COOP_GROUP_MASK_REGIDS
	.align		4
        /*0028*/ 	.byte	0x04, 0x29
        /*002a*/ 	.short	(.L_2815 - .L_2814)


	//   ....[0]....
.L_2814:
        /*002c*/ 	.word	0xffffffff


	//   ....[1]....
        /*0030*/ 	.word	0xffffffff


	//   ....[2]....
        /*0034*/ 	.word	0xffffffff


	//   ....[3]....
        /*0038*/ 	.word	0xffffffff


	//   ....[4]....
        /*003c*/ 	.word	0xffffffff


	//   ....[5]....
        /*0040*/ 	.word	0xffffffff


	//   ....[6]....
        /*0044*/ 	.word	0xffffffff


	//   ....[7]....
        /*0048*/ 	.word	0xffffffff


	//   ....[8]....
        /*004c*/ 	.word	0xffffffff


	//   ....[9]....
        /*0050*/ 	.word	0xffffffff


	//   ....[10]....
        /*0054*/ 	.word	0xffffffff


	//   ....[11]....
        /*0058*/ 	.word	0xffffffff


	//   ....[12]....
        /*005c*/ 	.word	0xffffffff


	//   ....[13]....
        /*0060*/ 	.word	0xffffffff


	//   ....[14]....
        /*0064*/ 	.word	0xffffffff


	//   ....[15]....
        /*0068*/ 	.word	0xffffffff


	//   ....[16]....
        /*006c*/ 	.word	0xffffffff


	//   ....[17]....
        /*0070*/ 	.word	0xffffffff


	//   ....[18]....
        /*0074*/ 	.word	0xffffffff


	//   ....[19]....
        /*0078*/ 	.word	0xffffffff


	//----- nvinfo : EIATTR_COOP_GROUP_INSTR_OFFSETS
	.align		4
.L_2815:
        /*007c*/ 	.byte	0x04, 0x28
        /*007e*/ 	.short	(.L_2817 - .L_2816)


	//   ....[0]....
.L_2816:
        /*0080*/ 	.word	0x000013e0


	//   ....[1]....
        /*0084*/ 	.word	0x000013f0


	//   ....[2]....
        /*0088*/ 	.word	0x00001400


	//   ....[3]....
        /*008c*/ 	.word	0x00001410


	//   ....[4]....
        /*0090*/ 	.word	0x00001450


	//   ....[5]....
        /*0094*/ 	.word	0x00001470


	//   ....[6]....
        /*0098*/ 	.word	0x00001480


	//   ....[7]....
        /*009c*/ 	.word	0x00001490


	//   ....[8]....
        /*00a0*/ 	.word	0x000014d0


	//   ....[9]....
        /*00a4*/ 	.word	0x000014f0


	//   ....[10]....
        /*00a8*/ 	.word	0x00001500


	//   ....[11]....
        /*00ac*/ 	.word	0x00001510


	//   ....[12]....
        /*00b0*/ 	.word	0x00001540


	//   ....[13]....
        /*00b4*/ 	.word	0x00001560


	//   ....[14]....
        /*00b8*/ 	.word	0x00001580


	//   ....[15]....
        /*00bc*/ 	.word	0x00001590


	//   ....[16]....
        /*00c0*/ 	.word	0x000015c0


	//   ....[17]....
        /*00c4*/ 	.word	0x000015e0


	//   ....[18]....
        /*00c8*/ 	.word	0x00001600


	//   ....[19]....
        /*00cc*/ 	.word	0x00001610


	//----- nvinfo : EIATTR_VRC_CTA_INIT_COUNT
	.align		4
.L_2817:
        /*00d0*/ 	.byte	0x02, 0x4a
	.zero		1
	.zero		1


	//----- nvinfo : EIATTR_EXIT_INSTR_OFFSETS
	.align		4
        /*00d4*/ 	.byte	0x04, 0x1c
        /*00d6*/ 	.short	(.L_2819 - .L_2818)


	//   ....[0]....
.L_2818:
        /*00d8*/ 	.word	0x00000060


	//   ....[1]....
        /*00dc*/ 	.word	0x000016b0


	//   ....[2]....
        /*00e0*/ 	.word	0x00001800


	//----- nvinfo : EIATTR_MAX_THREADS
	.align		4
.L_2819:
        /*00e4*/ 	.byte	0x04, 0x05
        /*00e6*/ 	.short	(.L_2821 - .L_2820)
.L_2820:
        /*00e8*/ 	.word	0x00000400
        /*00ec*/ 	.word	0x00000001
        /*00f0*/ 	.word	0x00000001


	//----- nvinfo : EIATTR_CRS_STACK_SIZE
	.align		4
.L_2821:
        /*00f4*/ 	.byte	0x04, 0x1e
        /*00f6*/ 	.short	(.L_2823 - .L_2822)
.L_2822:
        /*00f8*/ 	.word	0x00000000


	//----- nvinfo : EIATTR_CBANK_PARAM_SIZE
	.align		4
.L_2823:
        /*00fc*/ 	.byte	0x03, 0x19
        /*00fe*/ 	.short	0x0128


	//----- nvinfo : EIATTR_PARAM_CBANK
	.align		4
        /*0100*/ 	.byte	0x04, 0x0a
        /*0102*/ 	.short	(.L_2825 - .L_2824)
	.align		4
.L_2824:
        /*0104*/ 	.word	index@(.nv.constant0._ZN10layer_norm40ln_parallel_residual_bwd_finalize_kernelINS_22Kernel_traits_finalizeILj1536EfffffjLb0ELj1024ELj4ENS_18Kernel_traits_baseILj1536EfffffjLj1024EEEEELb1EEEvNS_9BwdParamsE)
        /*0108*/ 	.short	0x0380
        /*010a*/ 	.short	0x0128


	//----- nvinfo : EIATTR_SW_WAR
	.align		4
.L_2825:
        /*010c*/ 	.byte	0x04, 0x36
        /*010e*/ 	.short	(.L_2827 - .L_2826)
.L_2826:
        /*0110*/ 	.word	0x00000008
.L_2827:


//--------------------- .nv.info._ZN10layer_norm31ln_parallel_residual_bwd_kernelINS_13Kernel_traitsIfffffjLj1536ELj1ELj1ELj4ELj16ENS_18Kernel_traits_baseILj1536EfffffjLj128EEEEELb1ELb1ELb1EEEvNS_9BwdParamsE --------------------------
	.section	.nv.info._ZN10layer_norm31ln_parallel_residual_bwd_kernelINS_13Kernel_traitsIfffffjLj1536ELj1ELj1ELj4ELj16ENS_18Kernel_traits_baseILj1536EfffffjLj128EEEEELb1ELb1ELb1EEEvNS_9BwdParamsE,"",@"SHT_CUDA_INFO"
	.sectionflags	@""
	.align	4


	//----- nvinfo : EIATTR_CUDA_API_VERSION
	.align		4
        /*0000*/ 	.byte	0x04, 0x37
        /*0002*/ 	.short	(.L_2829 - .L_2828)
.L_2828:
        /*0004*/ 	.word	0x00000082


	//----- nvinfo : EIATTR_KPARAM_INFO
	.align		4
.L_2829:
        /*0008*/ 	.byte	0x04, 0x17
        /*000a*/ 	.short	(.L_2831 - .L_2830)
.L_2830:
        /*000c*/ 	.word	0x00000000
        /*0010*/ 	.short	0x0000
        /*0012*/ 	.short	0x0000
        /*0014*/ 	.byte	0x00, 0xf0, 0xa1, 0x04


	//----- nvinfo : EIATTR_SPARSE_MMA_MASK
	.align		4
.L_2831:
        /*0018*/ 	.byte	0x03, 0x50
        /*001a*/ 	.short	0x0000


	//----- nvinfo : EIATTR_MAXREG_COUNT
	.align		4
        /*001c*/ 	.byte	0x03, 0x1b
        /*001e*/ 	.short	0x00ff


	//----- nvinfo : EIATTR_NUM_BARRIERS
	.align		4
        /*0020*/ 	.byte	0x02, 0x4c
        /*0022*/ 	.byte	0x01
	.zero		1


	//----- nvinfo : EIATTR_MERCURY_ISA_VERSION
	.align		4
        /*0024*/ 	.byte	0x03, 0x5f
        /*0026*/ 	.short	0x0101


	//----- nvinfo : EIATTR_COOP_GROUP_MASK_REGIDS
	.align		4
        /*0028*/ 	.byte	0x04, 0x29
        /*002a*/ 	.short	(.L_2833 - .L_2832)


	//   ....[0]....
.L_2832:
        /*002c*/ 	.word	0xffffffff


	//   ....[1]....
        /*0030*/ 	.word	0xffffffff


	//   ....[2]....
        /*0034*/ 	.word	0xffffffff


	//   ....[3]....
        /*0038*/ 	.word	0xffffffff


	//   ....[4]....
        /*003c*/ 	.word	0xffffffff


	//   ....[5]....
        /*0040*/ 	.word	0xffffffff


	//   ....[6]....
        /*0044*/ 	.word	0xffffffff


	//   ....[7]....
        /*0048*/ 	.word	0xffffffff


	//   ....[8]....
        /*004c*/ 	.word	0xffffffff


	//   ....[9]....
        /*0050*/ 	.word	0xffffffff


	//----- nvinfo : EIATTR_COOP_GROUP_INSTR_OFFSETS
	.align		4
.L_2833:
        /*0054*/ 	.byte	0x04, 0x28
        /*0056*/ 	.short	(.L_2835 - .L_2834)


	//   ....[0]....
.L_2834:
        /*0058*/ 	.word	0x00000ae0


	//   ....[1]....
        /*005c*/ 	.word	0x00000af0


	//   ....[2]....
        /*0060*/ 	.word	0x00000b20


	//   ....[3]....
        /*0064*/ 	.word	0x00000b30


	//   ....[4]....
        /*0068*/ 	.word	0x00000b60


	//   ....[5]....
        /*006c*/ 	.word	0x00000b70


	//   ....[6]....
        /*0070*/ 	.word	0x00000bb0


	//   ....[7]....
        /*0074*/ 	.word	0x00000bc0


	//   ....[8]....
        /*0078*/ 	.word	0x00000c20


	//   ....[9]....
        /*007c*/ 	.word	0x00000c30


	//----- nvinfo : EIATTR_VRC_CTA_INIT_COUNT
	.align		4
.L_2835:
        /*0080*/ 	.byte	0x02, 0x4a
	.zero		1
	.zero		1


	//----- nvinfo : EIATTR_EXIT_INSTR_OFFSETS
	.align		4
        /*0084*/ 	.byte	0x04, 0x1c
        /*0086*/ 	.short	(.L_2837 - .L_2836)


	//   ....[0]....
.L_2836:
        /*0088*/ 	.word	0x00004230


	//----- nvinfo : EIATTR_MAX_THREADS
	.align		4
.L_2837:
        /*008c*/ 	.byte	0x04, 0x05
        /*008e*/ 	.short	(.L_2839 - .L_2838)
.L_2838:
        /*0090*/ 	.word	0x00000080
        /*0094*/ 	.word	0x00000001
        /*0098*/ 	.word	0x00000001


	//----- nvinfo : EIATTR_CBANK_PARAM_SIZE
	.align		4
.L_2839:
        /*009c*/ 	.byte	0x03, 0x19
        /*009e*/ 	.short	0x0128


	//----- nvinfo : EIATTR_PARAM_CBANK
	.align		4
        /*00a0*/ 	.byte	0x04, 0x0a
        /*00a2*/ 	.short	(.L_2841 - .L_2840)
	.align		4
.L_2840:
        /*00a4*/ 	.word	index@(.nv.constant0._ZN10layer_norm31ln_parallel_residual_bwd_kernelINS_13Kernel_traitsIfffffjLj1536ELj1ELj1ELj4ELj16ENS_18Kernel_traits_baseILj1536EfffffjLj128EEEEELb1ELb1ELb1EEEvNS_9BwdParamsE)
        /*00a8*/ 	.short	0x0380
        /*00aa*/ 	.short	0x0128


	//----- nvinfo : EIATTR_SW_WAR
	.align		4
.L_2841:
        /*00ac*/ 	.byte	0x04, 0x36
        /*00ae*/ 	.short	(.L_2843 - .L_2842)
.L_2842:
        /*00b0*/ 	.word	0x00000008
.L_2843:


//--------------------- .nv.callgraph             --------------------------
	.section	.nv.callgraph,"",@"SHT_CUDA_CALLGRAPH"
	.align	4
	.sectionentsize	8
	.align		4
        /*0000*/ 	.word	0x00000000
	.align		4
        /*0004*/ 	.word	0xffffffff
	.align		4
        /*0008*/ 	.word	0x00000000
	.align		4
        /*000c*/ 	.word	0xfffffffe
	.align		4
        /*0010*/ 	.word	0x00000000
	.align		4
        /*0014*/ 	.word	0xfffffffd
	.align		4
        /*0018*/ 	.word	0x00000000
	.align		4
        /*001c*/ 	.word	0xfffffffc


//--------------------- .text._ZN10layer_norm31ln_parallel_residual_bwd_kernelINS_13Kernel_traitsI13__nv_bfloat16S2_S2_S2_fjLj1536ELj1ELj1ELj4ELj8ENS_18Kernel_traits_baseILj1536ES2_S2_S2_S2_fjLj128EEEEELb0ELb0ELb0EEEvNS_9BwdParamsE --------------------------
	.section	.text._ZN10layer_norm31ln_parallel_residual_bwd_kernelINS_13Kernel_traitsI13__nv_bfloat16S2_S2_S2_fjLj1536ELj1ELj1ELj4ELj8ENS_18Kernel_traits_baseILj1536ES2_S2_S2_S2_fjLj128EEEEELb0ELb0ELb0EEEvNS_9BwdParamsE,"ax",@progbits
	.align	128
        .global         _ZN10layer_norm31ln_parallel_residual_bwd_kernelINS_13Kernel_traitsI13__nv_bfloat16S2_S2_S2_fjLj1536ELj1ELj1ELj4ELj8ENS_18Kernel_traits_baseILj1536ES2_S2_S2_S2_fjLj128EEEEELb0ELb0ELb0EEEvNS_9BwdParamsE
        .type           _ZN10layer_norm31ln_parallel_residual_bwd_kernelINS_13Kernel_traitsI13__nv_bfloat16S2_S2_S2_fjLj1536ELj1ELj1ELj4ELj8ENS_18Kernel_traits_baseILj1536ES2_S2_S2_S2_fjLj128EEEEELb0ELb0ELb0EEEvNS_9BwdParamsE,@function
        .size           _ZN10layer_norm31ln_parallel_residual_bwd_kernelINS_13Kernel_traitsI13__nv_bfloat16S2_S2_S2_fjLj1536ELj1ELj1ELj4ELj8ENS_18Kernel_traits_baseILj1536ES2_S2_S2_S2_fjLj128EEEEELb0ELb0ELb0EEEvNS_9BwdParamsE,(.L_x_3496 - _ZN10layer_norm31ln_parallel_residual_bwd_kernelINS_13Kernel_traitsI13__nv_bfloat16S2_S2_S2_fjLj1536ELj1ELj1ELj4ELj8ENS_18Kernel_traits_baseILj1536ES2_S2_S2_S2_fjLj128EEEEELb0ELb0ELb0EEEvNS_9BwdParamsE)
        .other          _ZN10layer_norm31ln_parallel_residual_bwd_kernelINS_13Kernel_traitsI13__nv_bfloat16S2_S2_S2_fjLj1536ELj1ELj1ELj4ELj8ENS_18Kernel_traits_baseILj1536ES2_S2_S2_S2_fjLj128EEEEELb0ELb0ELb0EEEvNS_9BwdParamsE,@"STO_CUDA_ENTRY STV_DEFAULT"
_ZN10layer_norm31ln_parallel_residual_bwd_kernelINS_13Kernel_traitsI13__nv_bfloat16S2_S2_S2_fjLj1536ELj1ELj1ELj4ELj8ENS_18Kernel_traits_baseILj1536ES2_S2_S2_S2_fjLj128EEEEELb0ELb0ELb0EEEvNS_9BwdParamsE:
.text._ZN10layer_norm31ln_parallel_residual_bwd_kernelINS_13Kernel_traitsI13__nv_bfloat16S2_S2_S2_fjLj1536ELj1ELj1ELj4ELj8ENS_18Kernel_traits_baseILj1536ES2_S2_S2_S2_fjLj128EEEEELb0ELb0ELb0EEEvNS_9BwdParamsE:
[----:B------:R-:W-:Y:S01]  /*0000*/  LDC R1, c[0x0][0x37c] ;  /* 0x0000df00ff017b82 */ /* 0x000fe20000000800 */
[----:B------:R-:W0:Y:S01]  /*0010*/  S2R R118, SR_TID.X ;  /* 0x0000000000767919 */ /* 0x000e220000002100 */
[----:B------:R-:W1:Y:S06]  /*0020*/  LDCU UR6, c[0x0][0x388] ;  /* 0x00007100ff0677ac */ /* 0x000e6c0008000800 */
[----:B------:R-:W2:Y:S01]  /*0030*/  LDC.64 R6, c[0x0][0x3d0] ;  /* 0x0000f400ff067b82 */ /* 0x000ea20000000a00 */
[----:B------:R-:W3:Y:S07]  /*0040*/  LDCU.64 UR14, c[0x0][0x358] ;  /* 0x00006b00ff0e77ac */ /* 0x000eee0008000a00 */
[----:B------:R-:W4:Y:S08]  /*0050*/  LDC.64 R10, c[0x0][0x3d8] ;  /* 0x0000f600ff0a7b82 */ /* 0x000f300000000a00 */
[----:B------:R-:W3:Y:S01]  /*0060*/  LDC.64 R20, c[0x0][0x3d8] ;  /* 0x0000f600ff147b82 */ /* 0x000ee20000000a00 */
[----:B-1----:R-:W-:-:S04]  /*0070*/  USHF.R.S32.HI UR4, URZ, 0x1f, UR6 ;  /* 0x0000001fff047899 */ /* 0x002fc80008011406 */
[----:B------:R-:W-:-:S03]  /*0080*/  ULEA.HI UR4, UR4, UR6, URZ, 0x2 ;  /* 0x0000000604047291 */ /* 0x000fc6000f8f10ff */
[----:B------:R-:W1:Y:S03]  /*0090*/  LDC.64 R26, c[0x0][0x3d0] ;  /* 0x0000f400ff1a7b82 */ /* 0x000e660000000a00 */
[----:B------:R-:W-:Y:S02]  /*00a0*/  MOV R19, UR4 ;  /* 0x0000000400137c02 */ /* 0x000fe40008000f00 */
[----:B0-----:R-:W-:Y:S02]  /*00b0*/  LOP3.LUT R88, R118, 0x7f, RZ, 0x3c, !PT ;  /* 0x0000007f76587812 */ /* 0x001fe400078e3cff */
[----:B------:R-:W-:Y:S01]  /*00c0*/  MOV R31, R118 ;  /* 0x00000076001f7202 */ /* 0x000fe20000000f00 */
[----:B------:R-:W0:Y:S01]  /*00d0*/  S2UR UR9, SR_CTAID.X ;  /* 0x00000000000979c3 */ /* 0x000e220000002500 */
[----:B------:R-:W-:Y:S01]  /*00e0*/  LEA.HI.SX32 R88, R19, R88, 0x1e ;  /* 0x0000005813587211 */ /* 0x000fe200078ff2ff */
[----:B------:R-:W0:Y:S03]  /*00f0*/  LDCU UR4, c[0x0][0x384] ;  /* 0x00007080ff0477ac */ /* 0x000e260008000800 */
[----:B------:R-:W-:-:S02]  /*0100*/  ISETP.GE.U32.AND P0, PT, R88, 0x80, PT ;  /* 0x000000805800780c */ /* 0x000fc40003f06070 */
[C---:B------:R-:W-:Y:S01]  /*0110*/  ISETP.GE.U32.AND P1, PT, R88.reuse, 0x100, PT ;  /* 0x000001005800780c */ /* 0x040fe20003f26070 */
[----:B------:R-:W0:Y:S01]  /*0120*/  LDC.64 R18, c[0x0][0x3d0] ;  /* 0x0000f400ff127b82 */ /* 0x000e220000000a00 */
[----:B------:R-:W-:-:S07]  /*0130*/  ISETP.GE.U32.AND P2, PT, R88, 0x180, PT ;  /* 0x000001805800780c */ /* 0x000fce0003f46070 */
[----:B------:R-:W1:Y:S02]  /*0140*/  LDC.64 R28, c[0x0][0x3d8] ;  /* 0x0000f600ff1c7b82 */ /* 0x000e640000000a00 */
[----:B--2---:R-:W-:-:S04]  /*0150*/  @P0 IMAD.WIDE.U32 R6, R31, 0x8, R6 ;  /* 0x000000081f060825 */ /* 0x004fc800078e0006 */
[C---:B----4-:R-:W-:Y:S01]  /*0160*/  @P0 IMAD.WIDE.U32 R10, R31.reuse, 0x8, R10 ;  /* 0x000000081f0a0825 */ /* 0x050fe200078e000a */
[----:B------:R-:W-:Y:S01]  /*0170*/  @P0 LOP3.LUT R31, R31, 0x80, RZ, 0xfc, !PT ;  /* 0x000000801f1f0812 */ /* 0x000fe200078efcff */
[----:B---3--:R-:W5:Y:S04]  /*0180*/  @P0 LDG.E.64 R8, desc[UR14][R6.64] ;  /* 0x0000000e06080981 */ /* 0x008f68000c1e1b00 */
[C---:B------:R-:W-:Y:S01]  /*0190*/  @P1 IMAD.WIDE.U32 R24, R31.reuse, 0x8, R20 ;  /* 0x000000081f181825 */ /* 0x040fe200078e0014 */
[----:B------:R-:W5:Y:S03]  /*01a0*/  @P0 LDG.E.64 R12, desc[UR14][R10.64] ;  /* 0x0000000e0a0c0981 */ /* 0x000f66000c1e1b00 */
[C---:B0-----:R-:W-:Y:S01]  /*01b0*/  @P1 IMAD.WIDE.U32 R22, R31.reuse, 0x8, R18 ;  /* 0x000000081f161825 */ /* 0x041fe200078e0012 */
[----:B------:R-:W-:Y:S01]  /*01c0*/  @P1 IADD3 R31, PT, PT, R31, 0x80, RZ ;  /* 0x000000801f1f1810 */ /* 0x000fe20007ffe0ff */
[----:B------:R-:W-:Y:S01]  /*01d0*/  UISETP.GE.AND UP0, UPT, UR9, UR4, UPT ;  /* 0x000000040900728c */ /* 0x000fe2000bf06270 */
[----:B------:R0:W5:Y:S03]  /*01e0*/  @P1 LDG.E.64 R16, desc[UR14][R24.64] ;  /* 0x0000000e18101981 */ /* 0x000166000c1e1b00 */
[C---:B-1----:R-:W-:Y:S01]  /*01f0*/  @P2 IMAD.WIDE.U32 R18, R31.reuse, 0x8, R26 ;  /* 0x000000081f122825 */ /* 0x042fe200078e001a */
[----:B------:R-:W5:Y:S04]  /*0200*/  @P1 LDG.E.64 R14, desc[UR14][R22.64] ;  /* 0x0000000e160e1981 */ /* 0x000f68000c1e1b00 */
[----:B------:R-:W5:Y:S01]  /*0210*/  @P2 LDG.E.64 R4, desc[UR14][R18.64] ;  /* 0x0000000e12042981 */ /* 0x000f62000c1e1b00 */
[----:B------:R-:W-:Y:S01]  /*0220*/  @P2 IMAD.WIDE.U32 R20, R31, 0x8, R28 ;  /* 0x000000081f142825 */ /* 0x000fe200078e001c */
[----:B------:R-:W-:-:S02]  /*0230*/  CS2R R64, SRZ ;  /* 0x0000000000407805 */ /* 0x000fc4000001ff00 */
[----:B------:R-:W-:Y:S02]  /*0240*/  CS2R R66, SRZ ;  /* 0x0000000000427805 */ /* 0x000fe4000001ff00 */
[----:B------:R-:W-:Y:S02]  /*0250*/  CS2R R60, SRZ ;  /* 0x00000000003c7805 */ /* 0x000fe4000001ff00 */
[----:B------:R-:W-:Y:S01]  /*0260*/  CS2R R62, SRZ ;  /* 0x00000000003e7805 */ /* 0x000fe2000001ff00 */
[----:B------:R1:W5:Y:S01]  /*0270*/  @P2 LDG.E.64 R2, desc[UR14][R20.64] ;  /* 0x0000000e14022981 */ /* 0x000362000c1e1b00 */
[----:B------:R-:W-:Y:S02]  /*0280*/  CS2R R56, SRZ ;  /* 0x0000000000387805 */ /* 0x000fe4000001ff00 */
[----:B------:R-:W-:Y:S02]  /*0290*/  CS2R R58, SRZ ;  /* 0x00000000003a7805 */ /* 0x000fe4000001ff00 */
[----:B------:R-:W-:-:S02]  /*02a0*/  CS2R R52, SRZ ;  /* 0x0000000000347805 */ /* 0x000fc4000001ff00 */
[----:B------:R-:W-:Y:S02]  /*02b0*/  CS2R R54, SRZ ;  /* 0x0000000000367805 */ /* 0x000fe4000001ff00 */
[----:B------:R-:W-:Y:S02]  /*02c0*/  CS2R R48, SRZ ;  /* 0x0000000000307805 */ /* 0x000fe4000001ff00 */
[----:B------:R-:W-:Y:S02]  /*02d0*/  CS2R R50, SRZ ;  /* 0x0000000000327805 */ /* 0x000fe4000001ff00 */
        /* <DEDUP_REMOVED lines=10> */
[----:B0-----:R-:W-:Y:S02]  /*0380*/  CS2R R24, SRZ ;  /* 0x0000000000187805 */ /* 0x001fe4000001ff00 */
[----:B------:R-:W-:Y:S02]  /*0390*/  CS2R R26, SRZ ;  /* 0x00000000001a7805 */ /* 0x000fe4000001ff00 */
[----:B-1----:R-:W-:Y:S02]  /*03a0*/  CS2R R20, SRZ ;  /* 0x0000000000147805 */ /* 0x002fe4000001ff00 */
[----:B------:R-:W-:Y:S01]  /*03b0*/  CS2R R22, SRZ ;  /* 0x0000000000167805 */ /* 0x000fe2000001ff00 */
[----:B------:R-:W-:Y:S06]  /*03c0*/  BRA.U UP0, `(.L_x_0) ;  /* 0x0000004900c07547 */ /* 0x000fec000b800000 */
[----:B------:R-:W0:Y:S01]  /*03d0*/  LDCU.U8 UR4, c[0x0][0x410] ;  /* 0x00008200ff0477ac */ /* 0x000e220008000000 */
[----:B-----5:R-:W-:Y:S01]  /*03e0*/  MOV R0, R17 ;  /* 0x0000001100007202 */ /* 0x020fe20000000f00 */
[----:B------:R-:W-:Y:S01]  /*03f0*/  IMAD.MOV.U32 R87, RZ, RZ, R8 ;  /* 0x000000ffff577224 */ /* 0x000fe200078e0008 */
[----:B------:R-:W-:Y:S01]  /*0400*/  MOV R19, R16 ;  /* 0x0000001000137202 */ /* 0x000fe20000000f00 */
[----:B------:R-:W-:Y:S01]  /*0410*/  IMAD.MOV.U32 R79, RZ, RZ, R14 ;  /* 0x000000ffff4f7224 */ /* 0x000fe200078e000e */
[----:B------:R-:W-:Y:S02]  /*0420*/  SHF.R.U64 R18, R16, 0x10, R17 ;  /* 0x0000001010127819 */ /* 0x000fe40000001211 */
[----:B------:R-:W-:Y:S02]  /*0430*/  CS2R R64, SRZ ;  /* 0x0000000000407805 */ /* 0x000fe4000001ff00 */
[----:B------:R-:W-:Y:S02]  /*0440*/  SHF.R.U64 R86, R8, 0x10, R9 ;  /* 0x0000001008567819 */ /* 0x000fe40000001209 */
[----:B------:R-:W-:-:S02]  /*0450*/  CS2R R66, SRZ ;  /* 0x0000000000427805 */ /* 0x000fc4000001ff00 */
[----:B------:R-:W-:Y:S02]  /*0460*/  MOV R85, R9 ;  /* 0x0000000900557202 */ /* 0x000fe40000000f00 */
[----:B------:R-:W-:Y:S02]  /*0470*/  CS2R R60, SRZ ;  /* 0x00000000003c7805 */ /* 0x000fe4000001ff00 */
[----:B------:R-:W-:Y:S02]  /*0480*/  SHF.R.U32.HI R84, RZ, 0x10, R9 ;  /* 0x00000010ff547819 */ /* 0x000fe40000011609 */
[----:B------:R-:W-:Y:S02]  /*0490*/  CS2R R62, SRZ ;  /* 0x00000000003e7805 */ /* 0x000fe4000001ff00 */
[----:B------:R-:W-:Y:S02]  /*04a0*/  MOV R83, R12 ;  /* 0x0000000c00537202 */ /* 0x000fe40000000f00 */
[----:B------:R-:W-:-:S02]  /*04b0*/  CS2R R56, SRZ ;  /* 0x0000000000387805 */ /* 0x000fc4000001ff00 */
[--C-:B------:R-:W-:Y:S02]  /*04c0*/  SHF.R.U64 R82, R12, 0x10, R13.reuse ;  /* 0x000000100c527819 */ /* 0x100fe4000000120d */
[----:B------:R-:W-:Y:S02]  /*04d0*/  CS2R R58, SRZ ;  /* 0x00000000003a7805 */ /* 0x000fe4000001ff00 */
[----:B------:R-:W-:Y:S01]  /*04e0*/  MOV R81, R13 ;  /* 0x0000000d00517202 */ /* 0x000fe20000000f00 */
[----:B0-----:R-:W-:Y:S01]  /*04f0*/  UISETP.NE.AND UP0, UPT, UR4, URZ, UPT ;  /* 0x000000ff0400728c */ /* 0x001fe2000bf05270 */
[----:B------:R-:W-:Y:S02]  /*0500*/  SHF.R.U32.HI R80, RZ, 0x10, R13 ;  /* 0x00000010ff507819 */ /* 0x000fe4000001160d */
[----:B------:R-:W-:Y:S02]  /*0510*/  CS2R R52, SRZ ;  /* 0x0000000000347805 */ /* 0x000fe4000001ff00 */
[----:B------:R-:W-:-:S02]  /*0520*/  SHF.R.U64 R78, R14, 0x10, R15 ;  /* 0x000000100e4e7819 */ /* 0x000fc4000000120f */
[----:B------:R-:W-:Y:S02]  /*0530*/  CS2R R54, SRZ ;  /* 0x0000000000367805 */ /* 0x000fe4000001ff00 */
[----:B------:R-:W-:Y:S02]  /*0540*/  MOV R77, R15 ;  /* 0x0000000f004d7202 */ /* 0x000fe40000000f00 */
[----:B------:R-:W-:Y:S02]  /*0550*/  CS2R R48, SRZ ;  /* 0x0000000000307805 */ /* 0x000fe4000001ff00 */
[----:B------:R-:W-:Y:S01]  /*0560*/  SHF.R.U32.HI R76, RZ, 0x10, R15 ;  /* 0x00000010ff4c7819 */ /* 0x000fe2000001160f */
[----:B------:R-:W-:Y:S01]  /*0570*/  IMAD.MOV.U32 R15, RZ, RZ, R4 ;  /* 0x000000ffff0f7224 */ /* 0x000fe200078e0004 */
[----:B------:R-:W-:Y:S02]  /*0580*/  SHF.R.U32.HI R16, RZ, 0x10, R17 ;  /* 0x00000010ff107819 */ /* 0x000fe40000011611 */
[----:B------:R-:W-:-:S02]  /*0590*/  CS2R R50, SRZ ;  /* 0x0000000000327805 */ /* 0x000fc4000001ff00 */
[--C-:B------:R-:W-:Y:S02]  /*05a0*/  SHF.R.U64 R14, R4, 0x10, R5.reuse ;  /* 0x00000010040e7819 */ /* 0x100fe40000001205 */
[----:B------:R-:W-:Y:S02]  /*05b0*/  CS2R R44, SRZ ;  /* 0x00000000002c7805 */ /* 0x000fe4000001ff00 */
[----:B------:R-:W-:Y:S02]  /*05c0*/  MOV R13, R5 ;  /* 0x00000005000d7202 */ /* 0x000fe40000000f00 */
[----:B------:R-:W-:Y:S02]  /*05d0*/  CS2R R46, SRZ ;  /* 0x00000000002e7805 */ /* 0x000fe4000001ff00 */
[----:B------:R-:W-:Y:S02]  /*05e0*/  SHF.R.U32.HI R12, RZ, 0x10, R5 ;  /* 0x00000010ff0c7819 */ /* 0x000fe40000011605 */
[----:B------:R-:W-:-:S02]  /*05f0*/  CS2R R40, SRZ ;  /* 0x0000000000287805 */ /* 0x000fc4000001ff00 */
[----:B------:R-:W-:Y:S02]  /*0600*/  MOV R11, R2 ;  /* 0x00000002000b7202 */ /* 0x000fe40000000f00 */
[----:B------:R-:W-:Y:S02]  /*0610*/  CS2R R42, SRZ ;  /* 0x00000000002a7805 */ /* 0x000fe4000001ff00 */
[----:B------:R-:W-:Y:S02]  /*0620*/  SHF.R.U64 R10, R2, 0x10, R3 ;  /* 0x00000010020a7819 */ /* 0x000fe40000001203 */
[----:B------:R-:W-:Y:S02]  /*0630*/  CS2R R36, SRZ ;  /* 0x0000000000247805 */ /* 0x000fe4000001ff00 */
[----:B------:R-:W-:Y:S02]  /*0640*/  MOV R9, R3 ;  /* 0x0000000300097202 */ /* 0x000fe40000000f00 */
[----:B------:R-:W-:-:S02]  /*0650*/  CS2R R38, SRZ ;  /* 0x0000000000267805 */ /* 0x000fc4000001ff00 */
[----:B------:R-:W-:Y:S02]  /*0660*/  SHF.R.U32.HI R8, RZ, 0x10, R3 ;  /* 0x00000010ff087819 */ /* 0x000fe40000011603 */
        /* <DEDUP_REMOVED lines=8> */
[----:B------:R-:W-:Y:S01]  /*06f0*/  PRMT R17, R0, 0x7610, R17 ;  /* 0x0000761000117816 */ /* 0x000fe20000000011 */
[----:B------:R-:W-:Y:S01]  /*0700*/  UPLOP3.LUT UP1, UPT, UPT, UPT, UPT, 0x40, 0x4 ;  /* 0x000000000004789c */ /* 0x000fe20003f2e870 */
[----:B------:R-:W-:Y:S01]  /*0710*/  PLOP3.LUT P3, PT, PT, PT, UP0, 0x80, 0x8 ;  /* 0x000000000008781c */ /* 0x000fe20003f6f008 */
[----:B------:R-:W0:Y:S01]  /*0720*/  LDCU UR6, c[0x0][0x388] ;  /* 0x00007100ff0677ac */ /* 0x000e220008000800 */
[----:B------:R-:W1:Y:S01]  /*0730*/  LDCU.U8 UR27, c[0x0][0x410] ;  /* 0x00008200ff1b77ac */ /* 0x000e620008000000 */
[----:B------:R-:W2:Y:S01]  /*0740*/  LDCU UR24, c[0x0][0x400] ;  /* 0x00008000ff1877ac */ /* 0x000ea20008000800 */
[----:B------:R-:W3:Y:S01]  /*0750*/  LDCU.64 UR12, c[0x0][0x470] ;  /* 0x00008e00ff0c77ac */ /* 0x000ee20008000a00 */
[----:B------:R-:W4:Y:S01]  /*0760*/  LDCU.64 UR22, c[0x0][0x438] ;  /* 0x00008700ff1677ac */ /* 0x000f220008000a00 */
[----:B------:R-:W0:Y:S01]  /*0770*/  LDCU.64 UR10, c[0x0][0x478] ;  /* 0x00008f00ff0a77ac */ /* 0x000e220008000a00 */
[----:B------:R-:W0:Y:S01]  /*0780*/  LDCU.128 UR16, c[0x0][0x3c0] ;  /* 0x00007800ff1077ac */ /* 0x000e220008000c00 */
[----:B------:R-:W0:Y:S05]  /*0790*/  LDCU.64 UR20, c[0x0][0x380] ;  /* 0x00007000ff1477ac */ /* 0x000e2a0008000a00 */
.L_x_44:
[----:B0-----:R-:W-:-:S06]  /*07a0*/  UIMAD.WIDE UR4, UR9, 0x4, UR18 ;  /* 0x00000004090478a5 */ /* 0x001fcc000f8e0212 */
[----:B-12-4-:R-:W-:Y:S01]  /*07b0*/  IMAD.U32 R68, RZ, RZ, UR4 ;  /* 0x00000004ff447e24 */ /* 0x016fe2000f8e00ff */
[----:B------:R-:W-:Y:S01]  /*07c0*/  MOV R69, UR5 ;  /* 0x0000000500457c02 */ /* 0x000fe20008000f00 */
[----:B------:R-:W-:-:S04]  /*07d0*/  UIMAD.WIDE UR4, UR9, 0x4, UR16 ;  /* 0x00000004090478a5 */ /* 0x000fc8000f8e0210 */
[----:B-----5:R-:W5:Y:S02]  /*07e0*/  LDG.E R68, desc[UR14][R68.64] ;  /* 0x0000000e44447981 */ /* 0x020f64000c1e1900 */
[----:B------:R-:W-:Y:S02]  /*07f0*/  MOV R70, UR4 ;  /* 0x0000000400467c02 */ /* 0x000fe40008000f00 */
[----:B------:R-:W-:-:S05]  /*0800*/  MOV R71, UR5 ;  /* 0x0000000500477c02 */ /* 0x000fca0008000f00 */
[----:B------:R-:W2:Y:S01]  /*0810*/  LDG.E R70, desc[UR14][R70.64] ;  /* 0x0000000e46467981 */ /* 0x000ea2000c1e1900 */
[----:B------:R-:W-:Y:S01]  /*0820*/  UIMAD UR4, UR9, UR6, URZ ;  /* 0x00000006090472a4 */ /* 0x000fe2000f8e02ff */
[----:B------:R-:W-:Y:S01]  /*0830*/  BSSY.RECONVERGENT B0, `(.L_x_1) ;  /* 0x0000062000007945 */ /* 0x000fe20003800200 */
[C---:B------:R-:W-:Y:S02]  /*0840*/  ISETP.GE.U32.AND P1, PT, R88.reuse, 0x100, PT ;  /* 0x000001005800780c */ /* 0x040fe40003f26070 */
[----:B------:R-:W-:Y:S01]  /*0850*/  USHF.R.S32.HI UR5, URZ, 0x1f, UR4 ;  /* 0x0000001fff057899 */ /* 0x000fe20008011404 */
[----:B------:R-:W-:Y:S02]  /*0860*/  ISETP.GE.U32.AND P2, PT, R88, 0x180, PT ;  /* 0x000001805800780c */ /* 0x000fe40003f46070 */
[----:B---3--:R-:W-:Y:S01]  /*0870*/  MOV R74, RZ ;  /* 0x000000ff004a7202 */ /* 0x008fe20000000f00 */
[----:B------:R-:W-:-:S06]  /*0880*/  ULEA.HI UR5, UR5, UR4, URZ, 0x2 ;  /* 0x0000000405057291 */ /* 0x000fcc000f8f10ff */
[----:B------:R-:W-:-:S05]  /*0890*/  IMAD.U32 R73, RZ, RZ, UR5 ;  /* 0x00000005ff497e24 */ /* 0x000fca000f8e00ff */
[----:B------:R-:W-:Y:S01]  /*08a0*/  LEA.HI.SX32 R6, R73, R118, 0x1e ;  /* 0x0000007649067211 */ /* 0x000fe200078ff2ff */
[----:B------:R-:W-:-:S03]  /*08b0*/  HFMA2 R73, -RZ, RZ, 0, 0 ;  /* 0x00000000ff497431 */ /* 0x000fc600000001ff */
[----:B------:R-:W-:Y:S02]  /*08c0*/  MOV R75, R6 ;  /* 0x00000006004b7202 */ /* 0x000fe40000000f00 */
[----:B-----5:R-:W-:Y:S02]  /*08d0*/  R2UR UR25, R68 ;  /* 0x00000000441972ca */ /* 0x020fe400000e0000 */
[----:B--2---:R-:W-:Y:S01]  /*08e0*/  FSEL R72, R70, RZ, !P3 ;  /* 0x000000ff46487208 */ /* 0x004fe20005800000 */
[----:B------:R-:W-:-:S12]  /*08f0*/  @!P0 BRA `(.L_x_2) ;  /* 0x0000000400548947 */ /* 0x000fd80003800000 */
[----:B------:R-:W0:Y:S08]  /*0900*/  LDC.64 R70, c[0x0][0x428] ;  /* 0x00010a00ff467b82 */ /* 0x000e300000000a00 */
[----:B------:R-:W2:Y:S08]  /*0910*/  LDC.64 R2, c[0x0][0x430] ;  /* 0x00010c00ff027b82 */ /* 0x000eb00000000a00 */
[----:B------:R-:W1:Y:S01]  /*0920*/  LDC.64 R68, c[0x0][0x3a8] ;  /* 0x0000ea00ff447b82 */ /* 0x000e620000000a00 */
[----:B0-----:R-:W-:-:S06]  /*0930*/  IMAD.WIDE.U32 R70, R6, 0x8, R70 ;  /* 0x0000000806467825 */ /* 0x001fcc00078e0046 */
[----:B------:R-:W3:Y:S01]  /*0940*/  LDG.E.64 R70, desc[UR14][R70.64] ;  /* 0x0000000e46467981 */ /* 0x000ee2000c1e1b00 */
[----:B--2---:R-:W-:-:S06]  /*0950*/  IMAD.WIDE.U32 R2, R6, 0x8, R2 ;  /* 0x0000000806027825 */ /* 0x004fcc00078e0002 */
[----:B------:R-:W2:Y:S01]  /*0960*/  LDG.E.64 R2, desc[UR14][R2.64] ;  /* 0x0000000e02027981 */ /* 0x000ea2000c1e1b00 */
[----:B-1----:R-:W-:-:S06]  /*0970*/  IMAD.WIDE.U32 R68, R6, 0x8, R68 ;  /* 0x0000000806447825 */ /* 0x002fcc00078e0044 */
[----:B------:R-:W2:Y:S01]  /*0980*/  LDG.E.64 R68, desc[UR14][R68.64] ;  /* 0x0000000e44447981 */ /* 0x000ea2000c1e1b00 */
[----:B----4-:R-:W-:-:S04]  /*0990*/  ISETP.NE.U32.AND P0, PT, RZ, UR22, PT ;  /* 0x00000016ff007c0c */ /* 0x010fc8000bf05070 */
[----:B------:R-:W-:-:S13]  /*09a0*/  ISETP.NE.AND.EX P0, PT, RZ, UR23, PT, P0 ;  /* 0x00000017ff007c0c */ /* 0x000fda000bf05300 */
[----:B------:R-:W0:Y:S02]  /*09b0*/  @P0 LDC.64 R74, c[0x0][0x438] ;  /* 0x00010e00ff4a0b82 */ /* 0x000e240000000a00 */
[----:B0-----:R-:W-:-:S05]  /*09c0*/  @P0 IMAD.WIDE.U32 R74, R6, 0x8, R74 ;  /* 0x00000008064a0825 */ /* 0x001fca00078e004a */
[----:B------:R0:W5:Y:S01]  /*09d0*/  @P0 LDG.E.64 R120, desc[UR14][R74.64] ;  /* 0x0000000e4a780981 */ /* 0x000162000c1e1b00 */
[----:B---3--:R-:W-:Y:S01]  /*09e0*/  IMAD.MOV.U32 R4, RZ, RZ, R70 ;  /* 0x000000ffff047224 */ /* 0x008fe200078e0046 */
[--C-:B------:R-:W-:Y:S02]  /*09f0*/  SHF.R.U64 R73, R70, 0x10, R71.reuse ;  /* 0x0000001046497819 */ /* 0x100fe40000001247 */
[----:B------:R-:W-:Y:S02]  /*0a00*/  MOV R7, R71 ;  /* 0x0000004700077202 */ /* 0x000fe40000000f00 */
[----:B------:R-:W-:Y:S02]  /*0a10*/  SHF.R.U32.HI R70, RZ, 0x10, R71 ;  /* 0x00000010ff467819 */ /* 0x000fe40000011647 */
[----:B--2---:R-:W-:Y:S02]  /*0a20*/  SHF.R.U64 R71, R2, 0x10, R3 ;  /* 0x0000001002477819 */ /* 0x004fe40000001203 */
[----:B------:R-:W-:-:S02]  /*0a30*/  MOV R101, R3 ;  /* 0x0000000300657202 */ /* 0x000fc40000000f00 */
[----:B------:R-:W-:Y:S02]  /*0a40*/  SHF.R.U32.HI R106, RZ, 0x10, R3 ;  /* 0x00000010ff6a7819 */ /* 0x000fe40000011603 */
[----:B------:R-:W-:Y:S02]  /*0a50*/  MOV R102, R2 ;  /* 0x0000000200667202 */ /* 0x000fe40000000f00 */
[----:B------:R-:W-:Y:S02]  /*0a60*/  SHF.L.U32 R3, R68, 0x10, RZ ;  /* 0x0000001044037819 */ /* 0x000fe400000006ff */
[----:B------:R-:W-:Y:S01]  /*0a70*/  SHF.L.U32 R2, R83, 0x10, RZ ;  /* 0x0000001053027819 */ /* 0x000fe200000006ff */
[----:B------:R-:W-:Y:S02]  /*0a80*/  IMAD.U32 R109, R102, 0x10000, RZ ;  /* 0x00010000666d7824 */ /* 0x000fe400078e00ff */
[----:B------:R-:W-:Y:S01]  /*0a90*/  FADD.FTZ R3, -R72, R3 ;  /* 0x0000000348037221 */ /* 0x000fe20000010100 */
[----:B0-----:R-:W-:Y:S01]  /*0aa0*/  SHF.L.U32 R75, R4, 0x10, RZ ;  /* 0x00000010044b7819 */ /* 0x001fe200000006ff */
[----:B------:R-:W-:Y:S01]  /*0ab0*/  FMUL.FTZ R123, R2, R109 ;  /* 0x0000006d027b7220 */ /* 0x000fe20000410000 */
[----:B------:R-:W-:-:S02]  /*0ac0*/  IMAD.U32 R4, R87, 0x10000, RZ ;  /* 0x0001000057047824 */ /* 0x000fc400078e00ff */
[----:B------:R-:W-:Y:S01]  /*0ad0*/  FMUL.FTZ R3, R3, UR25 ;  /* 0x0000001903037c20 */ /* 0x000fe20008410000 */
[----:B------:R-:W-:Y:S01]  /*0ae0*/  FADD.FTZ R52, R52, R75 ;  /* 0x0000004b34347221 */ /* 0x000fe20000010000 */
[-C--:B------:R-:W-:Y:S02]  /*0af0*/  FFMA.FTZ R4, R4, R75.reuse, R123 ;  /* 0x0000004b04047223 */ /* 0x080fe4000001007b */
[----:B------:R-:W-:Y:S01]  /*0b00*/  FFMA.FTZ R64, R3, R75, R64 ;  /* 0x0000004b03407223 */ /* 0x000fe20000010040 */
[----:B------:R-:W-:Y:S01]  /*0b10*/  SHF.L.U32 R75, R7, 0x10, RZ ;  /* 0x00000010074b7819 */ /* 0x000fe200000006ff */
[----:B------:R-:W-:Y:S01]  /*0b20*/  IMAD.U32 R7, R69, 0x10000, RZ ;  /* 0x0001000045077824 */ /* 0x000fe200078e00ff */
[----:B------:R-:W-:Y:S02]  /*0b30*/  SHF.L.U32 R101, R101, 0x10, RZ ;  /* 0x0000001065657819 */ /* 0x000fe400000006ff */
[----:B------:R-:W-:Y:S01]  /*0b40*/  SHF.L.U32 R2, R81, 0x10, RZ ;  /* 0x0000001051027819 */ /* 0x000fe200000006ff */
[----:B------:R-:W-:Y:S01]  /*0b50*/  FADD.FTZ R7, -R72, R7 ;  /* 0x0000000748077221 */ /* 0x000fe20000010100 */
[----:B------:R-:W-:Y:S01]  /*0b60*/  FADD.FTZ R28, R28, R109 ;  /* 0x0000006d1c1c7221 */ /* 0x000fe20000010000 */
[----:B------:R-:W-:-:S02]  /*0b70*/  FFMA.FTZ R40, R3, R109, R40 ;  /* 0x0000006d03287223 */ /* 0x000fc40000010028 */
[----:B------:R-:W-:Y:S01]  /*0b80*/  FMUL.FTZ R109, R2, R101 ;  /* 0x00000065026d7220 */ /* 0x000fe20000410000 */
[----:B------:R-:W-:Y:S01]  /*0b90*/  SHF.L.U32 R2, R85, 0x10, RZ ;  /* 0x0000001055027819 */ /* 0x000fe200000006ff */
[----:B------:R-:W-:Y:S01]  /*0ba0*/  FMUL.FTZ R7, R7, UR25 ;  /* 0x0000001907077c20 */ /* 0x000fe20008410000 */
[----:B------:R-:W-:Y:S01]  /*0bb0*/  SHF.R.U64 R68, R68, 0x10, R69 ;  /* 0x0000001044447819 */ /* 0x000fe20000001245 */
[----:B------:R-:W-:Y:S02]  /*0bc0*/  FADD.FTZ R54, R54, R75 ;  /* 0x0000004b36367221 */ /* 0x000fe40000010000 */
[-C--:B------:R-:W-:Y:S01]  /*0bd0*/  FFMA.FTZ R2, R2, R75.reuse, R109 ;  /* 0x0000004b02027223 */ /* 0x080fe2000001006d */
[----:B------:R-:W-:Y:S01]  /*0be0*/  FFMA.FTZ R66, R7, R75, R66 ;  /* 0x0000004b07427223 */ /* 0x000fe20000010042 */
[----:B------:R-:W-:Y:S01]  /*0bf0*/  SHF.L.U32 R75, R68, 0x10, RZ ;  /* 0x00000010444b7819 */ /* 0x000fe200000006ff */
[----:B------:R-:W-:Y:S01]  /*0c00*/  IMAD.U32 R68, R82, 0x10000, RZ ;  /* 0x0001000052447824 */ /* 0x000fe200078e00ff */
[----:B------:R-:W-:Y:S01]  /*0c10*/  SHF.L.U32 R71, R71, 0x10, RZ ;  /* 0x0000001047477819 */ /* 0x000fe200000006ff */
[----:B------:R-:W-:-:S02]  /*0c20*/  FADD.FTZ R30, R30, R101 ;  /* 0x000000651e1e7221 */ /* 0x000fc40000010000 */
[----:B------:R-:W-:Y:S01]  /*0c30*/  FADD.FTZ R75, -R72, R75 ;  /* 0x0000004b484b7221 */ /* 0x000fe20000010100 */
[----:B------:R-:W-:Y:S01]  /*0c40*/  FFMA.FTZ R42, R7, R101, R42 ;  /* 0x00000065072a7223 */ /* 0x000fe2000001002a */
[----:B------:R-:W-:Y:S01]  /*0c50*/  FMUL.FTZ R74, R68, R71 ;  /* 0x00000047444a7220 */ /* 0x000fe20000410000 */
[----:B------:R-:W-:Y:S01]  /*0c60*/  SHF.L.U32 R68, R73, 0x10, RZ ;  /* 0x0000001049447819 */ /* 0x000fe200000006ff */
[----:B------:R-:W-:Y:S01]  /*0c70*/  FMUL.FTZ R102, R75, UR25 ;  /* 0x000000194b667c20 */ /* 0x000fe20008410000 */
[----:B------:R-:W-:Y:S02]  /*0c80*/  SHF.L.U32 R101, R86, 0x10, RZ ;  /* 0x0000001056657819 */ /* 0x000fe400000006ff */
[----:B------:R-:W-:Y:S01]  /*0c90*/  SHF.R.U32.HI R69, RZ, 0x10, R69 ;  /* 0x00000010ff457819 */ /* 0x000fe20000011645 */
[----:B------:R-:W-:Y:S01]  /*0ca0*/  FADD.FTZ R53, R53, R68 ;  /* 0x0000004435357221 */ /* 0x000fe20000010000 */
[-C--:B------:R-:W-:Y:S01]  /*0cb0*/  FFMA.FTZ R65, R102, R68.reuse, R65 ;  /* 0x0000004466417223 */ /* 0x080fe20000010041 */
[----:B------:R-:W-:Y:S01]  /*0cc0*/  FFMA.FTZ R101, R101, R68, R74 ;  /* 0x0000004465657223 */ /* 0x000fe2000001004a */
[----:B------:R-:W-:-:S02]  /*0cd0*/  SHF.L.U32 R74, R106, 0x10, RZ ;  /* 0x000000106a4a7819 */ /* 0x000fc400000006ff */
[----:B------:R-:W-:Y:S01]  /*0ce0*/  SHF.L.U32 R68, R80, 0x10, RZ ;  /* 0x0000001050447819 */ /* 0x000fe200000006ff */
[----:B------:R-:W-:Y:S01]  /*0cf0*/  IMAD.U32 R69, R69, 0x10000, RZ ;  /* 0x0001000045457824 */ /* 0x000fe200078e00ff */
[----:B------:R-:W-:Y:S02]  /*0d00*/  SHF.L.U32 R70, R70, 0x10, RZ ;  /* 0x0000001046467819 */ /* 0x000fe400000006ff */
[----:B------:R-:W-:Y:S01]  /*0d10*/  SHF.L.U32 R109, R84, 0x10, RZ ;  /* 0x00000010546d7819 */ /* 0x000fe200000006ff */
[----:B------:R-:W-:Y:S01]  /*0d20*/  FMUL.FTZ R68, R68, R74 ;  /* 0x0000004a44447220 */ /* 0x000fe20000410000 */
[----:B------:R-:W-:-:S03]  /*0d30*/  FADD.FTZ R69, -R72, R69 ;  /* 0x0000004548457221 */ /* 0x000fc60000010100 */
[----:B------:R-:W-:Y:S01]  /*0d40*/  FFMA.FTZ R109, R109, R70, R68 ;  /* 0x000000466d6d7223 */ /* 0x000fe20000010044 */
[----:B------:R-:W-:Y:S01]  /*0d50*/  FMUL.FTZ R106, R69, UR25 ;  /* 0x00000019456a7c20 */ /* 0x000fe20008410000 */
[----:B------:R-:W-:Y:S01]  /*0d60*/  FADD.FTZ R68, RZ, R4 ;  /* 0x00000004ff447221 */ /* 0x000fe20000010000 */
[----:B------:R-:W-:Y:S01]  /*0d70*/  FFMA.FTZ R69, R3, R4, RZ ;  /* 0x0000000403457223 */ /* 0x000fe200000100ff */
[----:B------:R-:W-:Y:S01]  /*0d80*/  FADD.FTZ R29, R29, R71 ;  /* 0x000000471d1d7221 */ /* 0x000fe20000010000 */
[----:B------:R-:W-:Y:S01]  /*0d90*/  FFMA.FTZ R41, R102, R71, R41 ;  /* 0x0000004766297223 */ /* 0x000fe20000010029 */
[----:B------:R-:W-:Y:S01]  /*0da0*/  FADD.FTZ R71, R68, R101 ;  /* 0x0000006544477221 */ /* 0x000fe20000010000 */
[----:B------:R-:W-:Y:S01]  /*0db0*/  FFMA.FTZ R68, R102, R101, R69 ;  /* 0x0000006566447223 */ /* 0x000fe20000010045 */
[----:B------:R-:W-:Y:S01]  /*0dc0*/  FADD.FTZ R55, R55, R70 ;  /* 0x0000004637377221 */ /* 0x000fe20000010000 */
[C---:B------:R-:W-:Y:S01]  /*0dd0*/  FFMA.FTZ R67, R106.reuse, R70, R67 ;  /* 0x000000466a437223 */ /* 0x040fe20000010043 */
[----:B------:R-:W-:Y:S01]  /*0de0*/  FADD.FTZ R70, R71, R2 ;  /* 0x0000000247467221 */ /* 0x000fe20000010000 */
[----:B------:R-:W-:Y:S01]  /*0df0*/  FFMA.FTZ R69, R7, R2, R68 ;  /* 0x0000000207457223 */ /* 0x000fe20000010044 */
[----:B------:R-:W-:Y:S01]  /*0e00*/  FADD.FTZ R31, R31, R74 ;  /* 0x0000004a1f1f7221 */ /* 0x000fe20000010000 */
[----:B------:R-:W-:Y:S01]  /*0e10*/  FFMA.FTZ R43, R106, R74, R43 ;  /* 0x0000004a6a2b7223 */ /* 0x000fe2000001002b */
[----:B------:R-:W-:Y:S01]  /*0e20*/  FADD.FTZ R73, R70, R109 ;  /* 0x0000006d46497221 */ /* 0x000fe20000010000 */
[----:B------:R-:W-:Y:S01]  /*0e30*/  FFMA.FTZ R74, R106, R109, R69 ;  /* 0x0000006d6a4a7223 */ /* 0x000fe20000010045 */
[----:B------:R-:W-:-:S07]  /*0e40*/  VIADD R75, R6, 0x80 ;  /* 0x00000080064b7836 */ /* 0x000fce0000000000 */
.L_x_2:
[----:B-1-34-:R-:W-:Y:S05]  /*0e50*/  BSYNC.RECONVERGENT B0 ;  /* 0x0000000000007941 */ /* 0x01afea0003800200 */
.L_x_1:
[----:B------:R-:W-:Y:S04]  /*0e60*/  BSSY.RECONVERGENT B0, `(.L_x_3) ;  /* 0x0000057000007945 */ /* 0x000fe80003800200 */
[----:B------:R-:W-:Y:S05]  /*0e70*/  @!P1 BRA `(.L_x_4) ;  /* 0x0000000400549947 */ /* 0x000fea0003800000 */
[----:B------:R-:W0:Y:S08]  /*0e80*/  LDC.64 R70, c[0x0][0x430] ;  /* 0x00010c00ff467b82 */ /* 0x000e300000000a00 */
[----:B------:R-:W1:Y:S08]  /*0e90*/  LDC.64 R68, c[0x0][0x3a8] ;  /* 0x0000ea00ff447b82 */ /* 0x000e700000000a00 */
[----:B------:R-:W2:Y:S01]  /*0ea0*/  LDC.64 R104, c[0x0][0x428] ;  /* 0x00010a00ff687b82 */ /* 0x000ea20000000a00 */
[----:B0-----:R-:W-:-:S06]  /*0eb0*/  IMAD.WIDE.U32 R70, R75, 0x8, R70 ;  /* 0x000000084b467825 */ /* 0x001fcc00078e0046 */
[----:B------:R-:W3:Y:S01]  /*0ec0*/  LDG.E.64 R70, desc[UR14][R70.64] ;  /* 0x0000000e46467981 */ /* 0x000ee2000c1e1b00 */
[----:B-1----:R-:W-:-:S06]  /*0ed0*/  IMAD.WIDE.U32 R68, R75, 0x8, R68 ;  /* 0x000000084b447825 */ /* 0x002fcc00078e0044 */
[----:B------:R-:W4:Y:S01]  /*0ee0*/  LDG.E.64 R68, desc[UR14][R68.64] ;  /* 0x0000000e44447981 */ /* 0x000f22000c1e1b00 */
[----:B--2---:R-:W-:-:S06]  /*0ef0*/  IMAD.WIDE.U32 R104, R75, 0x8, R104 ;  /* 0x000000084b687825 */ /* 0x004fcc00078e0068 */
[----:B------:R-:W2:Y:S01]  /*0f00*/  LDG.E.64 R104, desc[UR14][R104.64] ;  /* 0x0000000e68687981 */ /* 0x000ea2000c1e1b00 */
[----:B------:R-:W-:-:S04]  /*0f10*/  ISETP.NE.U32.AND P0, PT, RZ, UR22, PT ;  /* 0x00000016ff007c0c */ /* 0x000fc8000bf05070 */
[----:B------:R-:W-:Y:S02]  /*0f20*/  ISETP.NE.AND.EX P0, PT, RZ, UR23, PT, P0 ;  /* 0x00000017ff007c0c */ /* 0x000fe4000bf05300 */
[----:B---3--:R-:W-:-:S05]  /*0f30*/  MOV R5, R70 ;  /* 0x0000004600057202 */ /* 0x008fca0000000f00 */
[----:B------:R-:W-:Y:S01]  /*0f40*/  IMAD.U32 R123, R5, 0x10000, RZ ;  /* 0x00010000057b7824 */ /* 0x000fe200078e00ff */
[----:B----4-:R-:W-:-:S05]  /*0f50*/  SHF.L.U32 R5, R68, 0x10, RZ ;  /* 0x0000001044057819 */ /* 0x010fca00000006ff */
[----:B------:R-:W-:Y:S01]  /*0f60*/  FADD.FTZ R5, -R72, R5 ;  /* 0x0000000548057221 */ /* 0x000fe20000010100 */
[----:B--2---:R-:W-:Y:S02]  /*0f70*/  MOV R0, R104 ;  /* 0x0000006800007202 */ /* 0x004fe40000000f00 */
[--C-:B------:R-:W-:Y:S02]  /*0f80*/  SHF.R.U64 R103, R104, 0x10, R105.reuse ;  /* 0x0000001068677819 */ /* 0x100fe40000001269 */
[----:B------:R-:W-:Y:S02]  /*0f90*/  SHF.L.U32 R104, R19, 0x10, RZ ;  /* 0x0000001013687819 */ /* 0x000fe400000006ff */
[----:B------:R-:W-:Y:S02]  /*0fa0*/  MOV R107, R105 ;  /* 0x00000069006b7202 */ /* 0x000fe40000000f00 */
[----:B------:R-:W-:Y:S01]  /*0fb0*/  SHF.R.U32.HI R108, RZ, 0x10, R105 ;  /* 0x00000010ff6c7819 */ /* 0x000fe20000011669 */
[----:B------:R-:W-:Y:S01]  /*0fc0*/  FMUL.FTZ R111, R104, R123 ;  /* 0x0000007b686f7220 */ /* 0x000fe20000410000 */
[----:B------:R-:W-:Y:S01]  /*0fd0*/  SHF.L.U32 R105, R0, 0x10, RZ ;  /* 0x0000001000697819 */ /* 0x000fe200000006ff */
[----:B------:R-:W-:-:S02]  /*0fe0*/  IMAD.U32 R0, R79, 0x10000, RZ ;  /* 0x000100004f007824 */ /* 0x000fc400078e00ff */
[----:B------:R-:W-:Y:S01]  /*0ff0*/  FMUL.FTZ R5, R5, UR25 ;  /* 0x0000001905057c20 */ /* 0x000fe20008410000 */
[----:B------:R-:W-:Y:S01]  /*1000*/  SHF.R.U64 R104, R70, 0x10, R71 ;  /* 0x0000001046687819 */ /* 0x000fe20000001247 */
[-C--:B------:R-:W-:Y:S01]  /*1010*/  FFMA.FTZ R0, R0, R105.reuse, R111 ;  /* 0x0000006900007223 */ /* 0x080fe2000001006f */
[----:B------:R-:W-:Y:S01]  /*1020*/  FADD.FTZ R48, R48, R105 ;  /* 0x0000006930307221 */ /* 0x000fe20000010000 */
[----:B------:R-:W-:Y:S01]  /*1030*/  FFMA.FTZ R60, R5, R105, R60 ;  /* 0x00000069053c7223 */ /* 0x000fe2000001003c */
[----:B------:R-:W-:Y:S02]  /*1040*/  MOV R105, R71 ;  /* 0x0000004700697202 */ /* 0x000fe40000000f00 */
[----:B------:R-:W-:Y:S02]  /*1050*/  SHF.R.U32.HI R111, RZ, 0x10, R71 ;  /* 0x00000010ff6f7819 */ /* 0x000fe40000011647 */
[----:B------:R-:W0:Y:S01]  /*1060*/  @P0 LDC.64 R70, c[0x0][0x438] ;  /* 0x00010e00ff460b82 */ /* 0x000e220000000a00 */
[----:B------:R-:W-:-:S04]  /*1070*/  SHF.R.U64 R125, R68, 0x10, R69 ;  /* 0x00000010447d7819 */ /* 0x000fc80000001245 */
[----:B------:R-:W-:Y:S02]  /*1080*/  SHF.L.U32 R125, R125, 0x10, RZ ;  /* 0x000000107d7d7819 */ /* 0x000fe400000006ff */
[----:B------:R-:W-:-:S03]  /*1090*/  SHF.L.U32 R118, R104, 0x10, RZ ;  /* 0x0000001068767819 */ /* 0x000fc600000006ff */
[----:B------:R-:W-:Y:S01]  /*10a0*/  FADD.FTZ R125, -R72, R125 ;  /* 0x0000007d487d7221 */ /* 0x000fe20000010100 */
[----:B------:R-:W-:-:S03]  /*10b0*/  IMAD.U32 R68, R18, 0x10000, RZ ;  /* 0x0001000012447824 */ /* 0x000fc600078e00ff */
[----:B------:R-:W-:Y:S01]  /*10c0*/  FMUL.FTZ R104, R125, UR25 ;  /* 0x000000197d687c20 */ /* 0x000fe20008410000 */
[----:B------:R-:W-:-:S03]  /*10d0*/  FADD.FTZ R25, R25, R118 ;  /* 0x0000007619197221 */ /* 0x000fc60000010000 */
[-C--:B------:R-:W-:Y:S01]  /*10e0*/  FFMA.FTZ R37, R104, R118.reuse, R37 ;  /* 0x0000007668257223 */ /* 0x080fe20000010025 */
[----:B------:R-:W-:Y:S01]  /*10f0*/  FMUL.FTZ R118, R68, R118 ;  /* 0x0000007644767220 */ /* 0x000fe20000410000 */
[----:B------:R-:W-:Y:S01]  /*1100*/  SHF.L.U32 R68, R103, 0x10, RZ ;  /* 0x0000001067447819 */ /* 0x000fe200000006ff */
[----:B0-----:R-:W-:Y:S01]  /*1110*/  @P0 IMAD.WIDE.U32 R70, R75, 0x8, R70 ;  /* 0x000000084b460825 */ /* 0x001fe200078e0046 */
[----:B------:R-:W-:-:S03]  /*1120*/  SHF.L.U32 R103, R78, 0x10, RZ ;  /* 0x000000104e677819 */ /* 0x000fc600000006ff */
[----:B------:R-:W-:Y:S01]  /*1130*/  FADD.FTZ R24, R24, R123 ;  /* 0x0000007b18187221 */ /* 0x000fe20000010000 */
[----:B------:R-:W-:Y:S01]  /*1140*/  FFMA.FTZ R36, R5, R123, R36 ;  /* 0x0000007b05247223 */ /* 0x000fe20000010024 */
[----:B------:R-:W-:Y:S01]  /*1150*/  SHF.L.U32 R123, R105, 0x10, RZ ;  /* 0x00000010697b7819 */ /* 0x000fe200000006ff */
[----:B------:R0:W5:Y:S01]  /*1160*/  @P0 LDG.E.64 R92, desc[UR14][R70.64] ;  /* 0x0000000e465c0981 */ /* 0x000162000c1e1b00 */
[-C--:B------:R-:W-:Y:S01]  /*1170*/  FFMA.FTZ R103, R103, R68.reuse, R118 ;  /* 0x0000004467677223 */ /* 0x080fe20000010076 */
[----:B------:R-:W-:Y:S01]  /*1180*/  FADD.FTZ R49, R49, R68 ;  /* 0x0000004431317221 */ /* 0x000fe20000010000 */
[----:B------:R-:W-:Y:S01]  /*1190*/  FFMA.FTZ R61, R104, R68, R61 ;  /* 0x00000044683d7223 */ /* 0x000fe2000001003d */
[----:B------:R-:W-:Y:S02]  /*11a0*/  SHF.L.U32 R68, R107, 0x10, RZ ;  /* 0x000000106b447819 */ /* 0x000fe400000006ff */
[----:B------:R-:W-:Y:S02]  /*11b0*/  SHF.L.U32 R105, R77, 0x10, RZ ;  /* 0x000000104d697819 */ /* 0x000fe400000006ff */
[----:B0-----:R-:W-:Y:S01]  /*11c0*/  SHF.L.U32 R71, R69, 0x10, RZ ;  /* 0x0000001045477819 */ /* 0x001fe200000006ff */
[----:B------:R-:W-:Y:S01]  /*11d0*/  IMAD.U32 R70, R17, 0x10000, RZ ;  /* 0x0001000011467824 */ /* 0x000fe200078e00ff */
[----:B------:R-:W-:-:S03]  /*11e0*/  SHF.R.U32.HI R69, RZ, 0x10, R69 ;  /* 0x00000010ff457819 */ /* 0x000fc60000011645 */
[----:B------:R-:W-:Y:S01]  /*11f0*/  FMUL.FTZ R70, R70, R123 ;  /* 0x0000007b46467220 */ /* 0x000fe20000410000 */
[----:B------:R-:W-:Y:S01]  /*1200*/  FADD.FTZ R71, -R72, R71 ;  /* 0x0000004748477221 */ /* 0x000fe20000010100 */
[----:B------:R-:W-:Y:S02]  /*1210*/  SHF.L.U32 R69, R69, 0x10, RZ ;  /* 0x0000001045457819 */ /* 0x000fe400000006ff */
[-C--:B------:R-:W-:Y:S01]  /*1220*/  FFMA.FTZ R105, R105, R68.reuse, R70 ;  /* 0x0000004469697223 */ /* 0x080fe20000010046 */
[----:B------:R-:W-:Y:S01]  /*1230*/  FMUL.FTZ R107, R71, UR25 ;  /* 0x00000019476b7c20 */ /* 0x000fe20008410000 */
[----:B------:R-:W-:Y:S01]  /*1240*/  SHF.L.U32 R70, R16, 0x10, RZ ;  /* 0x0000001010467819 */ /* 0x000fe200000006ff */
[----:B------:R-:W-:Y:S02]  /*1250*/  IMAD.U32 R118, R111, 0x10000, RZ ;  /* 0x000100006f767824 */ /* 0x000fe400078e00ff */
[----:B------:R-:W-:Y:S01]  /*1260*/  FADD.FTZ R69, -R72, R69 ;  /* 0x0000004548457221 */ /* 0x000fe20000010100 */
[----:B------:R-:W-:Y:S01]  /*1270*/  FADD.FTZ R50, R50, R68 ;  /* 0x0000004432327221 */ /* 0x000fe20000010000 */
[----:B------:R-:W-:Y:S01]  /*1280*/  FFMA.FTZ R62, R107, R68, R62 ;  /* 0x000000446b3e7223 */ /* 0x000fe2000001003e */
[----:B------:R-:W-:Y:S01]  /*1290*/  SHF.L.U32 R68, R108, 0x10, RZ ;  /* 0x000000106c447819 */ /* 0x000fe200000006ff */
[----:B------:R-:W-:Y:S01]  /*12a0*/  FMUL.FTZ R70, R70, R118 ;  /* 0x0000007646467220 */ /* 0x000fe20000410000 */
[----:B------:R-:W-:-:S02]  /*12b0*/  IMAD.U32 R111, R76, 0x10000, RZ ;  /* 0x000100004c6f7824 */ /* 0x000fc400078e00ff */
[----:B------:R-:W-:Y:S01]  /*12c0*/  FMUL.FTZ R108, R69, UR25 ;  /* 0x00000019456c7c20 */ /* 0x000fe20008410000 */
[----:B------:R-:W-:Y:S01]  /*12d0*/  FFMA.FTZ R69, R5, R0, R74 ;  /* 0x0000000005457223 */ /* 0x000fe2000001004a */
[----:B------:R-:W-:Y:S01]  /*12e0*/  FADD.FTZ R51, R51, R68 ;  /* 0x0000004433337221 */ /* 0x000fe20000010000 */
[-C--:B------:R-:W-:Y:S01]  /*12f0*/  FFMA.FTZ R111, R111, R68.reuse, R70 ;  /* 0x000000446f6f7223 */ /* 0x080fe20000010046 */
[----:B------:R-:W-:Y:S01]  /*1300*/  FFMA.FTZ R63, R108, R68, R63 ;  /* 0x000000446c3f7223 */ /* 0x000fe2000001003f */
[----:B------:R-:W-:Y:S01]  /*1310*/  FADD.FTZ R68, R73, R0 ;  /* 0x0000000049447221 */ /* 0x000fe20000010000 */
[----:B------:R-:W-:-:S03]  /*1320*/  FFMA.FTZ R70, R104, R103, R69 ;  /* 0x0000006768467223 */ /* 0x000fc60000010045 */
[----:B------:R-:W-:Y:S01]  /*1330*/  FADD.FTZ R68, R68, R103 ;  /* 0x0000006744447221 */ /* 0x000fe20000010000 */
[----:B------:R-:W-:-:S03]  /*1340*/  FFMA.FTZ R69, R107, R105, R70 ;  /* 0x000000696b457223 */ /* 0x000fc60000010046 */
[----:B------:R-:W-:Y:S01]  /*1350*/  FADD.FTZ R68, R68, R105 ;  /* 0x0000006944447221 */ /* 0x000fe20000010000 */
[----:B------:R-:W-:Y:S01]  /*1360*/  FADD.FTZ R26, R26, R123 ;  /* 0x0000007b1a1a7221 */ /* 0x000fe20000010000 */
[----:B------:R-:W-:Y:S01]  /*1370*/  FFMA.FTZ R38, R107, R123, R38 ;  /* 0x0000007b6b267223 */ /* 0x000fe20000010026 */
[----:B------:R-:W-:Y:S01]  /*1380*/  FADD.FTZ R27, R27, R118 ;  /* 0x000000761b1b7221 */ /* 0x000fe20000010000 */
[----:B------:R-:W-:Y:S01]  /*1390*/  FFMA.FTZ R39, R108, R118, R39 ;  /* 0x000000766c277223 */ /* 0x000fe20000010027 */
[----:B------:R-:W-:Y:S01]  /*13a0*/  IADD3 R75, PT, PT, R75, 0x80, RZ ;  /* 0x000000804b4b7810 */ /* 0x000fe20007ffe0ff */
[----:B------:R-:W-:Y:S01]  /*13b0*/  FADD.FTZ R73, R68, R111 ;  /* 0x0000006f44497221 */ /* 0x000fe20000010000 */
[----:B------:R-:W-:-:S07]  /*13c0*/  FFMA.FTZ R74, R108, R111, R69 ;  /* 0x0000006f6c4a7223 */ /* 0x000fce0000010045 */
.L_x_4:
[----:B------:R-:W-:Y:S05]  /*13d0*/  BSYNC.RECONVERGENT B0 ;  /* 0x0000000000007941 */ /* 0x000fea0003800200 */
.L_x_3:
        /* <DEDUP_REMOVED lines=12> */
[----:B------:R-:W-:-:S13]  /*14a0*/  ISETP.NE.AND.EX P0, PT, RZ, UR23, PT, P0 ;  /* 0x00000017ff007c0c */ /* 0x000fda000bf05300 */
[----:B------:R-:W0:Y:S02]  /*14b0*/  @P0 LDC.64 R70, c[0x0][0x438] ;  /* 0x00010e00ff460b82 */ /* 0x000e240000000a00 */
[----:B0-----:R-:W-:-:S05]  /*14c0*/  @P0 IMAD.WIDE.U32 R70, R75, 0x8, R70 ;  /* 0x000000084b460825 */ /* 0x001fca00078e0046 */
[----:B------:R0:W5:Y:S02]  /*14d0*/  @P0 LDG.E.64 R90, desc[UR14][R70.64] ;  /* 0x0000000e465a0981 */ /* 0x000164000c1e1b00 */
[----:B0-----:R-:W-:Y:S02]  /*14e0*/  SHF.L.U32 R70, R11, 0x10, RZ ;  /* 0x000000100b467819 */ /* 0x001fe400000006ff */
[----:B---3--:R-:W-:Y:S02]  /*14f0*/  MOV R110, R114 ;  /* 0x00000072006e7202 */ /* 0x008fe40000000f00 */
[--C-:B------:R-:W-:Y:S02]  /*1500*/  SHF.R.U64 R116, R114, 0x10, R115.reuse ;  /* 0x0000001072747819 */ /* 0x100fe40000001273 */
[----:B------:R-:W-:Y:S02]  /*1510*/  MOV R117, R115 ;  /* 0x0000007300757202 */ /* 0x000fe40000000f00 */
[----:B------:R-:W-:Y:S01]  /*1520*/  SHF.R.U32.HI R75, RZ, 0x10, R115 ;  /* 0x00000010ff4b7819 */ /* 0x000fe20000011673 */
[----:B----4-:R-:W-:Y:S01]  /*1530*/  IMAD.MOV.U32 R119, RZ, RZ, R112 ;  /* 0x000000ffff777224 */ /* 0x010fe200078e0070 */
[----:B------:R-:W-:-:S02]  /*1540*/  SHF.R.U64 R114, R112, 0x10, R113 ;  /* 0x0000001070727819 */ /* 0x000fc40000001271 */
[----:B------:R-:W-:Y:S02]  /*1550*/  MOV R115, R113 ;  /* 0x0000007100737202 */ /* 0x000fe40000000f00 */
[----:B------:R-:W-:Y:S02]  /*1560*/  SHF.R.U32.HI R118, RZ, 0x10, R113 ;  /* 0x00000010ff767819 */ /* 0x000fe40000011671 */
[C-C-:B--2---:R-:W-:Y:S02]  /*1570*/  SHF.R.U64 R112, R68.reuse, 0x10, R69.reuse ;  /* 0x0000001044707819 */ /* 0x144fe40000001245 */
[----:B------:R-:W-:Y:S02]  /*1580*/  SHF.R.U32.HI R123, RZ, 0x10, R69 ;  /* 0x00000010ff7b7819 */ /* 0x000fe40000011645 */
[----:B------:R-:W-:Y:S01]  /*1590*/  SHF.L.U32 R113, R68, 0x10, RZ ;  /* 0x0000001044717819 */ /* 0x000fe200000006ff */
[----:B------:R-:W-:Y:S01]  /*15a0*/  IMAD.U32 R71, R112, 0x10000, RZ ;  /* 0x0001000070477824 */ /* 0x000fe200078e00ff */
[----:B------:R-:W-:-:S02]  /*15b0*/  SHF.L.U32 R69, R69, 0x10, RZ ;  /* 0x0000001045457819 */ /* 0x000fc400000006ff */
[----:B------:R-:W-:Y:S01]  /*15c0*/  SHF.L.U32 R123, R123, 0x10, RZ ;  /* 0x000000107b7b7819 */ /* 0x000fe200000006ff */
[C---:B------:R-:W-:Y:S01]  /*15d0*/  FADD.FTZ R113, -R72.reuse, R113 ;  /* 0x0000007148717221 */ /* 0x040fe20000010100 */
[----:B------:R-:W-:Y:S01]  /*15e0*/  SHF.L.U32 R119, R119, 0x10, RZ ;  /* 0x0000001077777819 */ /* 0x000fe200000006ff */
[C---:B------:R-:W-:Y:S01]  /*15f0*/  FADD.FTZ R68, -R72.reuse, R71 ;  /* 0x0000004748447221 */ /* 0x040fe20000010100 */
[----:B------:R-:W-:Y:S01]  /*1600*/  FADD.FTZ R69, -R72, R69 ;  /* 0x0000004548457221 */ /* 0x000fe20000010100 */
[----:B------:R-:W-:Y:S02]  /*1610*/  IMAD.U32 R71, R110, 0x10000, RZ ;  /* 0x000100006e477824 */ /* 0x000fe400078e00ff */
[----:B------:R-:W-:Y:S01]  /*1620*/  FADD.FTZ R72, -R72, R123 ;  /* 0x0000007b48487221 */ /* 0x000fe20000010100 */
[----:B------:R-:W-:Y:S01]  /*1630*/  SHF.L.U32 R110, R15, 0x10, RZ ;  /* 0x000000100f6e7819 */ /* 0x000fe200000006ff */
[----:B------:R-:W-:Y:S01]  /*1640*/  FMUL.FTZ R123, R70, R119 ;  /* 0x00000077467b7220 */ /* 0x000fe20000410000 */
[----:B------:R-:W-:Y:S01]  /*1650*/  FMUL.FTZ R113, R113, UR25 ;  /* 0x0000001971717c20 */ /* 0x000fe20008410000 */
[----:B------:R-:W-:Y:S01]  /*1660*/  FADD.FTZ R44, R44, R71 ;  /* 0x000000472c2c7221 */ /* 0x000fe20000010000 */
[----:B------:R-:W-:Y:S01]  /*1670*/  SHF.L.U32 R70, R9, 0x10, RZ ;  /* 0x0000001009467819 */ /* 0x000fe200000006ff */
[-C--:B------:R-:W-:Y:S01]  /*1680*/  FFMA.FTZ R110, R110, R71.reuse, R123 ;  /* 0x000000476e6e7223 */ /* 0x080fe2000001007b */
[----:B------:R-:W-:Y:S01]  /*1690*/  FFMA.FTZ R56, R113, R71, R56 ;  /* 0x0000004771387223 */ /* 0x000fe20000010038 */
[----:B------:R-:W-:Y:S01]  /*16a0*/  SHF.L.U32 R71, R115, 0x10, RZ ;  /* 0x0000001073477819 */ /* 0x000fe200000006ff */
[----:B------:R-:W-:Y:S01]  /*16b0*/  FADD.FTZ R20, R20, R119 ;  /* 0x0000007714147221 */ /* 0x000fe20000010000 */
[----:B------:R-:W-:Y:S01]  /*16c0*/  FFMA.FTZ R32, R113, R119, R32 ;  /* 0x0000007771207223 */ /* 0x000fe20000010020 */
[----:B------:R-:W-:Y:S01]  /*16d0*/  SHF.L.U32 R112, R13, 0x10, RZ ;  /* 0x000000100d707819 */ /* 0x000fe200000006ff */
[----:B------:R-:W-:Y:S01]  /*16e0*/  FMUL.FTZ R115, R69, UR25 ;  /* 0x0000001945737c20 */ /* 0x000fe20008410000 */
[----:B------:R-:W-:Y:S01]  /*16f0*/  FMUL.FTZ R119, R70, R71 ;  /* 0x0000004746777220 */ /* 0x000fe20000410000 */
[----:B------:R-:W-:Y:S01]  /*1700*/  IMAD.U32 R117, R117, 0x10000, RZ ;  /* 0x0001000075757824 */ /* 0x000fe200078e00ff */
[----:B------:R-:W-:-:S02]  /*1710*/  SHF.L.U32 R70, R114, 0x10, RZ ;  /* 0x0000001072467819 */ /* 0x000fc400000006ff */
[----:B------:R-:W-:Y:S01]  /*1720*/  SHF.L.U32 R69, R10, 0x10, RZ ;  /* 0x000000100a457819 */ /* 0x000fe200000006ff */
[-C--:B------:R-:W-:Y:S01]  /*1730*/  FFMA.FTZ R112, R112, R117.reuse, R119 ;  /* 0x0000007570707223 */ /* 0x080fe20000010077 */
[----:B------:R-:W-:Y:S01]  /*1740*/  FADD.FTZ R46, R46, R117 ;  /* 0x000000752e2e7221 */ /* 0x000fe20000010000 */
[----:B------:R-:W-:Y:S01]  /*1750*/  FFMA.FTZ R58, R115, R117, R58 ;  /* 0x00000075733a7223 */ /* 0x000fe2000001003a */
[----:B------:R-:W-:Y:S01]  /*1760*/  SHF.L.U32 R117, R14, 0x10, RZ ;  /* 0x000000100e757819 */ /* 0x000fe200000006ff */
[----:B------:R-:W-:Y:S01]  /*1770*/  FMUL.FTZ R122, R69, R70 ;  /* 0x00000046457a7220 */ /* 0x000fe20000410000 */
[----:B------:R-:W-:Y:S02]  /*1780*/  IMAD.U32 R116, R116, 0x10000, RZ ;  /* 0x0001000074747824 */ /* 0x000fe400078e00ff */
[----:B------:R-:W-:Y:S01]  /*1790*/  FMUL.FTZ R114, R68, UR25 ;  /* 0x0000001944727c20 */ /* 0x000fe20008410000 */
[----:B------:R-:W-:Y:S02]  /*17a0*/  SHF.L.U32 R118, R118, 0x10, RZ ;  /* 0x0000001076767819 */ /* 0x000fe400000006ff */
[----:B------:R-:W-:Y:S01]  /*17b0*/  SHF.L.U32 R69, R8, 0x10, RZ ;  /* 0x0000001008457819 */ /* 0x000fe200000006ff */
[-C--:B------:R-:W-:Y:S01]  /*17c0*/  FFMA.FTZ R117, R117, R116.reuse, R122 ;  /* 0x0000007475757223 */ /* 0x080fe2000001007a */
[----:B------:R-:W-:Y:S01]  /*17d0*/  FADD.FTZ R45, R45, R116 ;  /* 0x000000742d2d7221 */ /* 0x000fe20000010000 */
[C---:B------:R-:W-:Y:S01]  /*17e0*/  FFMA.FTZ R57, R114.reuse, R116, R57 ;  /* 0x0000007472397223 */ /* 0x040fe20000010039 */
[----:B------:R-:W-:Y:S01]  /*17f0*/  FADD.FTZ R21, R21, R70 ;  /* 0x0000004615157221 */ /* 0x000fe20000010000 */
[----:B------:R-:W-:Y:S01]  /*1800*/  FFMA.FTZ R33, R114, R70, R33 ;  /* 0x0000004672217223 */ /* 0x000fe20000010021 */
[----:B------:R-:W-:Y:S01]  /*1810*/  SHF.L.U32 R119, R12, 0x10, RZ ;  /* 0x000000100c777819 */ /* 0x000fe200000006ff */
[----:B------:R-:W-:-:S02]  /*1820*/  IMAD.U32 R68, R75, 0x10000, RZ ;  /* 0x000100004b447824 */ /* 0x000fc400078e00ff */
[----:B------:R-:W-:Y:S01]  /*1830*/  FMUL.FTZ R70, R69, R118 ;  /* 0x0000007645467220 */ /* 0x000fe20000410000 */
[----:B------:R-:W-:Y:S01]  /*1840*/  FMUL.FTZ R116, R72, UR25 ;  /* 0x0000001948747c20 */ /* 0x000fe20008410000 */
[----:B------:R-:W-:Y:S02]  /*1850*/  FADD.FTZ R47, R47, R68 ;  /* 0x000000442f2f7221 */ /* 0x000fe40000010000 */
[-C--:B------:R-:W-:Y:S01]  /*1860*/  FFMA.FTZ R119, R119, R68.reuse, R70 ;  /* 0x0000004477777223 */ /* 0x080fe20000010046 */
[----:B------:R-:W-:Y:S01]  /*1870*/  FFMA.FTZ R59, R116, R68, R59 ;  /* 0x00000044743b7223 */ /* 0x000fe2000001003b */
[----:B------:R-:W-:Y:S01]  /*1880*/  FADD.FTZ R68, R73, R110 ;  /* 0x0000006e49447221 */ /* 0x000fe20000010000 */
[----:B------:R-:W-:Y:S01]  /*1890*/  FFMA.FTZ R69, R113, R110, R74 ;  /* 0x0000006e71457223 */ /* 0x000fe2000001004a */
[----:B------:R-:W-:Y:S01]  /*18a0*/  FADD.FTZ R22, R22, R71 ;  /* 0x0000004716167221 */ /* 0x000fe20000010000 */
[----:B------:R-:W-:Y:S01]  /*18b0*/  FFMA.FTZ R34, R115, R71, R34 ;  /* 0x0000004773227223 */ /* 0x000fe20000010022 */
[----:B------:R-:W-:Y:S01]  /*18c0*/  FADD.FTZ R71, R68, R117 ;  /* 0x0000007544477221 */ /* 0x000fe20000010000 */
[----:B------:R-:W-:-:S03]  /*18d0*/  FFMA.FTZ R68, R114, R117, R69 ;  /* 0x0000007572447223 */ /* 0x000fc60000010045 */
[----:B------:R-:W-:Y:S01]  /*18e0*/  FADD.FTZ R70, R71, R112 ;  /* 0x0000007047467221 */ /* 0x000fe20000010000 */
[----:B------:R-:W-:Y:S01]  /*18f0*/  FFMA.FTZ R69, R115, R112, R68 ;  /* 0x0000007073457223 */ /* 0x000fe20000010044 */
[----:B------:R-:W-:Y:S01]  /*1900*/  FADD.FTZ R23, R23, R118 ;  /* 0x0000007617177221 */ /* 0x000fe20000010000 */
[----:B------:R-:W-:Y:S01]  /*1910*/  FFMA.FTZ R35, R116, R118, R35 ;  /* 0x0000007674237223 */ /* 0x000fe20000010023 */
[----:B------:R-:W-:Y:S01]  /*1920*/  FADD.FTZ R73, R70, R119 ;  /* 0x0000007746497221 */ /* 0x000fe20000010000 */
[----:B------:R-:W-:-:S07]  /*1930*/  FFMA.FTZ R74, R116, R119, R69 ;  /* 0x00000077744a7223 */ /* 0x000fce0000010045 */
.L_x_6:
[----:B------:R-:W-:Y:S05]  /*1940*/  BSYNC.RECONVERGENT B0 ;  /* 0x0000000000007941 */ /* 0x000fea0003800200 */
.L_x_5:
[----:B------:R-:W0:Y:S01]  /*1950*/  SHFL.DOWN PT, R68, R73, 0x10, 0x1f ;  /* 0x0a001f0049447f89 */ /* 0x000e2200000e0000 */
[----:B------:R-:W-:Y:S03]  /*1960*/  BSSY.RECONVERGENT B0, `(.L_x_7) ;  /* 0x000001f000007945 */ /* 0x000fe60003800200 */
[----:B------:R-:W1:Y:S01]  /*1970*/  SHFL.DOWN PT, R69, R74, 0x10, 0x1f ;  /* 0x0a001f004a457f89 */ /* 0x000e6200000e0000 */
[----:B------:R-:W2:Y:S01]  /*1980*/  S2R R118, SR_TID.X ;  /* 0x0000000000767919 */ /* 0x000ea20000002100 */
[----:B0-----:R-:W-:Y:S01]  /*1990*/  FADD.FTZ R68, R68, R73 ;  /* 0x0000004944447221 */ /* 0x001fe20000010000 */
[----:B-1----:R-:W-:-:S04]  /*19a0*/  FADD.FTZ R69, R69, R74 ;  /* 0x0000004a45457221 */ /* 0x002fc80000010000 */
[----:B------:R-:W0:Y:S04]  /*19b0*/  SHFL.DOWN PT, R71, R68, 0x8, 0x1f ;  /* 0x09001f0044477f89 */ /* 0x000e2800000e0000 */
[----:B------:R-:W1:Y:S01]  /*19c0*/  SHFL.DOWN PT, R70, R69, 0x8, 0x1f ;  /* 0x09001f0045467f89 */ /* 0x000e6200000e0000 */
[----:B--2---:R-:W-:Y:S01]  /*19d0*/  LOP3.LUT P0, RZ, R118, 0x1f, RZ, 0xc0, !PT ;  /* 0x0000001f76ff7812 */ /* 0x004fe2000780c0ff */
[----:B0-----:R-:W-:Y:S01]  /*19e0*/  FADD.FTZ R71, R68, R71 ;  /* 0x0000004744477221 */ /* 0x001fe20000010000 */
[----:B-1----:R-:W-:-:S04]  /*19f0*/  FADD.FTZ R70, R69, R70 ;  /* 0x0000004645467221 */ /* 0x002fc80000010000 */
[----:B------:R-:W0:Y:S04]  /*1a00*/  SHFL.DOWN PT, R72, R71, 0x4, 0x1f ;  /* 0x08801f0047487f89 */ /* 0x000e2800000e0000 */
[----:B------:R-:W1:Y:S01]  /*1a10*/  SHFL.DOWN PT, R75, R70, 0x4, 0x1f ;  /* 0x08801f00464b7f89 */ /* 0x000e6200000e0000 */
        /* <DEDUP_REMOVED lines=9> */
[----:B-1----:R-:W-:Y:S01]  /*1ab0*/  FADD.FTZ R69, R74, R69 ;  /* 0x000000454a457221 */ /* 0x002fe20000010000 */
[----:B------:R-:W-:Y:S06]  /*1ac0*/  @P0 BRA `(.L_x_8) ;  /* 0x0000000000200947 */ /* 0x000fec0003800000 */
[----:B------:R-:W0:Y:S01]  /*1ad0*/  S2UR UR5, SR_CgaCtaId ;  /* 0x00000000000579c3 */ /* 0x000e220000008800 */
[----:B------:R-:W-:Y:S01]  /*1ae0*/  UMOV UR4, 0x400 ;  /* 0x0000040000047882 */ /* 0x000fe20000000000 */
[----:B------:R-:W-:-:S04]  /*1af0*/  SHF.R.U32.HI R70, RZ, 0x2, R118 ;  /* 0x00000002ff467819 */ /* 0x000fc80000011676 */
[----:B------:R-:W-:Y:S01]  /*1b00*/  LOP3.LUT R70, R70, 0x18, RZ, 0xc0, !PT ;  /* 0x0000001846467812 */ /* 0x000fe200078ec0ff */
[----:B0-----:R-:W-:-:S04]  /*1b10*/  ULEA UR4, UR5, UR4, 0x18 ;  /* 0x0000000405047291 */ /* 0x001fc8000f8ec0ff */
[----:B------:R-:W-:Y:S02]  /*1b20*/  UIADD3 UR5, UPT, UPT, UR4, 0x1820, URZ ;  /* 0x0000182004057890 */ /* 0x000fe4000fffe0ff */
[----:B------:R-:W-:-:S09]  /*1b30*/  @!UP1 UIADD3 UR5, UPT, UPT, UR4, 0x1800, URZ ;  /* 0x0000180004059890 */ /* 0x000fd2000fffe0ff */
[----:B------:R0:W-:Y:S03]  /*1b40*/  STS.64 [R70+UR5], R68 ;  /* 0x0000004446007988 */ /* 0x0001e60008000a05 */
.L_x_8:
[----:B------:R-:W-:Y:S05]  /*1b50*/  BSYNC.RECONVERGENT B0 ;  /* 0x0000000000007941 */ /* 0x000fea0003800200 */
.L_x_7:
[----:B------:R-:W1:Y:S08]  /*1b60*/  S2UR UR5, SR_CgaCtaId ;  /* 0x00000000000579c3 */ /* 0x000e700000008800 */
[----:B------:R-:W-:Y:S01]  /*1b70*/  BAR.SYNC.DEFER_BLOCKING 0x0 ;  /* 0x0000000000007b1d */ /* 0x000fe20000010000 */
[----:B------:R-:W-:Y:S01]  /*1b80*/  ISETP.GE.U32.AND P0, PT, R88, 0x80, PT ;  /* 0x000000805800780c */ /* 0x000fe20003f06070 */
[----:B------:R-:W-:Y:S01]  /*1b90*/  UIADD3 UR9, UPT, UPT, UR9, UR20, URZ ;  /* 0x0000001409097290 */ /* 0x000fe2000fffe0ff */
[----:B------:R-:W-:-:S03]  /*1ba0*/  ISETP.NE.AND P3, PT, RZ, UR27, PT ;  /* 0x0000001bff007c0c */ /* 0x000fc6000bf65270 */
[----:B------:R-:W-:Y:S01]  /*1bb0*/  UMOV UR4, 0x400 ;  /* 0x0000040000047882 */ /* 0x000fe20000000000 */
[----:B------:R-:W-:Y:S01]  /*1bc0*/  UISETP.GE.AND UP2, UPT, UR9, UR21, UPT ;  /* 0x000000150900728c */ /* 0x000fe2000bf46270 */
[----:B------:R-:W-:Y:S01]  /*1bd0*/  BSSY.RECONVERGENT B0, `(.L_x_9) ;  /* 0x0000123000007945 */ /* 0x000fe20003800200 */
[----:B-1----:R-:W-:-:S04]  /*1be0*/  ULEA UR4, UR5, UR4, 0x18 ;  /* 0x0000000405047291 */ /* 0x002fc8000f8ec0ff */
[----:B------:R-:W-:Y:S02]  /*1bf0*/  UIADD3 UR5, UPT, UPT, UR4, 0x1820, URZ ;  /* 0x0000182004057890 */ /* 0x000fe4000fffe0ff */
[----:B------:R-:W-:Y:S02]  /*1c00*/  @!UP1 UIADD3 UR5, UPT, UPT, UR4, 0x1800, URZ ;  /* 0x0000180004059890 */ /* 0x000fe4000fffe0ff */
[----:B------:R-:W-:Y:S02]  /*1c10*/  UIADD3 UR7, UPT, UPT, UR4, 0x1830, URZ ;  /* 0x0000183004077890 */ /* 0x000fe4000fffe0ff */
[----:B------:R-:W-:-:S05]  /*1c20*/  @!UP1 UIADD3 UR7, UPT, UPT, UR4, 0x1810, URZ ;  /* 0x0000181004079890 */ /* 0x000fca000fffe0ff */
[----:B0-----:R-:W0:Y:S04]  /*1c30*/  LDS.128 R68, [UR5] ;  /* 0x00000005ff447984 */ /* 0x001e280008000c00 */
[----:B------:R-:W1:Y:S01]  /*1c40*/  LDS.128 R72, [UR7] ;  /* 0x00000007ff487984 */ /* 0x000e620008000c00 */
[----:B0-----:R-:W-:Y:S01]  /*1c50*/  FADD.FTZ R122, RZ, R69 ;  /* 0x00000045ff7a7221 */ /* 0x001fe20000010000 */
[----:B------:R-:W-:-:S03]  /*1c60*/  FADD.FTZ R69, RZ, R68 ;  /* 0x00000044ff457221 */ /* 0x000fc60000010000 */
[----:B------:R-:W-:Y:S01]  /*1c70*/  FADD.FTZ R122, R71, R122 ;  /* 0x0000007a477a7221 */ /* 0x000fe20000010000 */
[----:B------:R-:W-:-:S03]  /*1c80*/  FADD.FTZ R69, R70, R69 ;  /* 0x0000004546457221 */ /* 0x000fc60000010000 */
[----:B-1----:R-:W-:Y:S01]  /*1c90*/  FADD.FTZ R122, R122, R73 ;  /* 0x000000497a7a7221 */ /* 0x002fe20000010000 */
[----:B------:R-:W-:-:S03]  /*1ca0*/  FADD.FTZ R69, R69, R72 ;  /* 0x0000004845457221 */ /* 0x000fc60000010000 */
[----:B------:R-:W-:Y:S01]  /*1cb0*/  FADD.FTZ R75, R75, R122 ;  /* 0x0000007a4b4b7221 */ /* 0x000fe20000010000 */
[----:B------:R-:W-:-:S03]  /*1cc0*/  FADD.FTZ R69, R74, R69 ;  /* 0x000000454a457221 */ /* 0x000fc60000010000 */
[----:B------:R-:W-:Y:S01]  /*1cd0*/  FMUL.FTZ R75, R75, UR24 ;  /* 0x000000184b4b7c20 */ /* 0x000fe20008410000 */
[----:B------:R-:W-:-:S04]  /*1ce0*/  FMUL.FTZ R69, R69, UR24 ;  /* 0x0000001845457c20 */ /* 0x000fc80008410000 */
[----:B------:R-:W-:Y:S02]  /*1cf0*/  R2UR UR26, R75 ;  /* 0x000000004b1a72ca */ /* 0x000fe400000e0000 */
[----:B------:R-:W-:Y:S01]  /*1d00*/  FSEL R122, R69, RZ, !P3 ;  /* 0x000000ff457a7208 */ /* 0x000fe20005800000 */
[----:B------:R-:W-:-:S12]  /*1d10*/  @!P0 BRA `(.L_x_10) ;  /* 0x0000001000388947 */ /* 0x000fd80003800000 */
[----:B------:R-:W-:-:S04]  /*1d20*/  UISETP.NE.U32.AND UP0, UPT, UR22, URZ, UPT ;  /* 0x000000ff1600728c */ /* 0x000fc8000bf05070 */
[----:B------:R-:W-:-:S09]  /*1d30*/  UISETP.NE.AND.EX UP0, UPT, UR23, URZ, UPT, UP0 ;  /* 0x000000ff1700728c */ /* 0x000fd2000bf05300 */
[----:B------:R-:W-:Y:S05]  /*1d40*/  BRA.U UP0, `(.L_x_11) ;  /* 0x0000000500907547 */ /* 0x000fea000b800000 */
[----:B------:R-:W-:Y:S01]  /*1d50*/  UMOV UR4, UR10 ;  /* 0x0000000a00047c82 */ /* 0x000fe20008000000 */
[----:B------:R-:W-:Y:S01]  /*1d60*/  UMOV UR5, UR11 ;  /* 0x0000000b00057c82 */ /* 0x000fe20008000000 */
        /* <DEDUP_REMOVED lines=8> */
[--C-:B------:R-:W-:Y:S01]  /*1df0*/  FFMA.FTZ R69, R3, UR26, R122.reuse ;  /* 0x0000001a03457c23 */ /* 0x100fe2000801007a */
[--C-:B------:R-:W-:Y:S01]  /*1e00*/  FFMA.FTZ R68, R102, UR26, R122.reuse ;  /* 0x0000001a66447c23 */ /* 0x100fe2000801007a */
[--C-:B------:R-:W-:Y:S01]  /*1e10*/  FFMA.FTZ R71, R7, UR26, R122.reuse ;  /* 0x0000001a07477c23 */ /* 0x100fe2000801007a */
[----:B------:R-:W-:Y:S01]  /*1e20*/  FFMA.FTZ R70, R106, UR26, R122 ;  /* 0x0000001a6a467c23 */ /* 0x000fe2000801007a */
[----:B------:R-:W-:Y:S01]  /*1e30*/  FADD.FTZ R69, R4, -R69 ;  /* 0x8000004504457221 */ /* 0x000fe20000010000 */
[----:B------:R-:W-:Y:S01]  /*1e40*/  FADD.FTZ R68, R101, -R68 ;  /* 0x8000004465447221 */ /* 0x000fe20000010000 */
[----:B------:R-:W-:Y:S01]  /*1e50*/  FADD.FTZ R71, R2, -R71 ;  /* 0x8000004702477221 */ /* 0x000fe20000010000 */
[----:B------:R-:W-:Y:S01]  /*1e60*/  FADD.FTZ R70, R109, -R70 ;  /* 0x800000466d467221 */ /* 0x000fe20000010000 */
[----:B------:R-:W-:Y:S01]  /*1e70*/  FMUL.FTZ R69, R69, UR25 ;  /* 0x0000001945457c20 */ /* 0x000fe20008410000 */
[----:B------:R-:W-:Y:S01]  /*1e80*/  FMUL.FTZ R68, R68, UR25 ;  /* 0x0000001944447c20 */ /* 0x000fe20008410000 */
[----:B------:R-:W-:Y:S01]  /*1e90*/  FMUL.FTZ R71, R71, UR25 ;  /* 0x0000001947477c20 */ /* 0x000fe20008410000 */
[----:B------:R-:W-:-:S03]  /*1ea0*/  FMUL.FTZ R70, R70, UR25 ;  /* 0x0000001946467c20 */ /* 0x000fc60008410000 */
[----:B------:R-:W-:Y:S02]  /*1eb0*/  F2FP.BF16.F32.PACK_AB R68, R68, R69 ;  /* 0x000000454444723e */ /* 0x000fe400000010ff */
[----:B------:R-:W-:Y:S02]  /*1ec0*/  F2FP.BF16.F32.PACK_AB R71, R70, R71 ;  /* 0x000000474647723e */ /* 0x000fe400000010ff */
[C---:B------:R-:W-:Y:S02]  /*1ed0*/  PRMT R69, R68.reuse, 0x7632, R69 ;  /* 0x0000763244457816 */ /* 0x040fe40000000045 */
[----:B------:R-:W-:Y:S02]  /*1ee0*/  PRMT R73, R68, 0x7610, R73 ;  /* 0x0000761044497816 */ /* 0x000fe40000000049 */
[----:B------:R-:W-:Y:S01]  /*1ef0*/  PRMT R68, R71, 0x7632, R68 ;  /* 0x0000763247447816 */ /* 0x000fe20000000044 */
[----:B------:R-:W-:Y:S06]  /*1f00*/  BRA `(.L_x_14) ;  /* 0x0000000c00407947 */ /* 0x000fec0003800000 */
.L_x_13:
        /* <DEDUP_REMOVED lines=14> */
[----:B------:R-:W-:Y:S02]  /*1ff0*/  PRMT R68, R71, 0x7632, R68 ;  /* 0x0000763247447816 */ /* 0x000fe40000000044 */
[----:B------:R-:W-:Y:S02]  /*2000*/  PRMT R69, R73, 0x7632, R69 ;  /* 0x0000763249457816 */ /* 0x000fe40000000045 */
[----:B------:R-:W-:Y:S02]  /*2010*/  PRMT R89, R68, 0x7610, R89 ;  /* 0x0000761044597816 */ /* 0x000fe40000000059 */
[----:B------:R-:W-:-:S02]  /*2020*/  PRMT R94, R71, 0x7610, R94 ;  /* 0x00007610475e7816 */ /* 0x000fc4000000005e */
[----:B------:R-:W-:Y:S02]  /*2030*/  PRMT R95, R69, 0x7610, R95 ;  /* 0x00007610455f7816 */ /* 0x000fe4000000005f */
[----:B------:R-:W-:Y:S01]  /*2040*/  PRMT R96, R73, 0x7610, R96 ;  /* 0x0000761049607816 */ /* 0x000fe20000000060 */
[----:B------:R-:W-:Y:S06]  /*2050*/  BRA `(.L_x_14) ;  /* 0x0000000800ec7947 */ /* 0x000fec0003800000 */
.L_x_12:
        /* <DEDUP_REMOVED lines=26> */
.L_x_15:
        /* <DEDUP_REMOVED lines=19> */
[----:B------:R-:W-:Y:S02]  /*2330*/  PRMT R96, R73, 0x7610, R96 ;  /* 0x0000761049607816 */ /* 0x000fe40000000060 */
[----:B------:R-:W-:Y:S02]  /*2340*/  PRMT R97, R68, 0x7610, R97 ;  /* 0x0000761044617816 */ /* 0x000fe40000000061 */
[----:B------:R-:W-:Y:S02]  /*2350*/  PRMT R98, R71, 0x7610, R98 ;  /* 0x0000761047627816 */ /* 0x000fe40000000062 */
[----:B------:R-:W-:Y:S02]  /*2360*/  PRMT R99, R69, 0x7610, R99 ;  /* 0x0000761045637816 */ /* 0x000fe40000000063 */
[----:B------:R-:W-:Y:S01]  /*2370*/  PRMT R100, R73, 0x7610, R100 ;  /* 0x0000761049647816 */ /* 0x000fe20000000064 */
[----:B------:R-:W-:Y:S06]  /*2380*/  BRA `(.L_x_14) ;  /* 0x0000000800207947 */ /* 0x000fec0003800000 */
.L_x_11:
        /* <DEDUP_REMOVED lines=11> */
[----:B-----5:R-:W-:Y:S01]  /*2440*/  MOV R68, R120 ;  /* 0x0000007800447202 */ /* 0x020fe20000000f00 */
[--C-:B------:R-:W-:Y:S01]  /*2450*/  FFMA.FTZ R70, R102, UR26, R122.reuse ;  /* 0x0000001a66467c23 */ /* 0x100fe2000801007a */
[----:B------:R-:W-:Y:S01]  /*2460*/  FFMA.FTZ R72, R106, UR26, R122 ;  /* 0x0000001a6a487c23 */ /* 0x000fe2000801007a */
[----:B------:R-:W-:Y:S01]  /*2470*/  FADD.FTZ R71, R4, -R69 ;  /* 0x8000004504477221 */ /* 0x000fe20000010000 */
[----:B------:R-:W-:Y:S01]  /*2480*/  SHF.L.U32 R68, R68, 0x10, RZ ;  /* 0x0000001044447819 */ /* 0x000fe200000006ff */
[----:B------:R-:W-:Y:S01]  /*2490*/  FADD.FTZ R70, R101, -R70 ;  /* 0x8000004665467221 */ /* 0x000fe20000010000 */
[----:B------:R-:W-:Y:S01]  /*24a0*/  SHF.R.U64 R69, R120, 0x10, R121 ;  /* 0x0000001078457819 */ /* 0x000fe20000001279 */
[----:B------:R-:W-:Y:S02]  /*24b0*/  FADD.FTZ R72, R109, -R72 ;  /* 0x800000486d487221 */ /* 0x000fe40000010000 */
[----:B------:R-:W-:Y:S01]  /*24c0*/  FFMA.FTZ R68, R71, UR25, R68 ;  /* 0x0000001947447c23 */ /* 0x000fe20008010044 */
[----:B------:R-:W-:Y:S01]  /*24d0*/  FFMA.FTZ R71, R7, UR26, R122 ;  /* 0x0000001a07477c23 */ /* 0x000fe2000801007a */
[----:B------:R-:W-:-:S03]  /*24e0*/  IMAD.U32 R69, R69, 0x10000, RZ ;  /* 0x0001000045457824 */ /* 0x000fc600078e00ff */
[----:B------:R-:W-:Y:S01]  /*24f0*/  FADD.FTZ R73, R2, -R71 ;  /* 0x8000004702497221 */ /* 0x000fe20000010000 */
[----:B------:R-:W-:Y:S01]  /*2500*/  FFMA.FTZ R69, R70, UR25, R69 ;  /* 0x0000001946457c23 */ /* 0x000fe20008010045 */
[----:B------:R-:W-:Y:S02]  /*2510*/  MOV R70, R121 ;  /* 0x0000007900467202 */ /* 0x000fe40000000f00 */
[----:B------:R-:W-:Y:S02]  /*2520*/  SHF.R.U32.HI R71, RZ, 0x10, R121 ;  /* 0x00000010ff477819 */ /* 0x000fe40000011679 */
[----:B------:R-:W-:Y:S02]  /*2530*/  SHF.L.U32 R70, R70, 0x10, RZ ;  /* 0x0000001046467819 */ /* 0x000fe400000006ff */
[----:B------:R-:W-:Y:S02]  /*2540*/  SHF.L.U32 R71, R71, 0x10, RZ ;  /* 0x0000001047477819 */ /* 0x000fe400000006ff */
[----:B------:R-:W-:Y:S01]  /*2550*/  F2FP.BF16.F32.PACK_AB R68, R69, R68 ;  /* 0x000000444544723e */ /* 0x000fe200000010ff */
[----:B------:R-:W-:-:S02]  /*2560*/  FFMA.FTZ R70, R73, UR25, R70 ;  /* 0x0000001949467c23 */ /* 0x000fc40008010046 */
[----:B------:R-:W-:Y:S01]  /*2570*/  FFMA.FTZ R71, R72, UR25, R71 ;  /* 0x0000001948477c23 */ /* 0x000fe20008010047 */
[C---:B------:R-:W-:Y:S02]  /*2580*/  PRMT R69, R68.reuse, 0x7632, R69 ;  /* 0x0000763244457816 */ /* 0x040fe40000000045 */
[----:B------:R-:W-:Y:S02]  /*2590*/  PRMT R73, R68, 0x7610, R73 ;  /* 0x0000761044497816 */ /* 0x000fe40000000049 */
[----:B------:R-:W-:-:S04]  /*25a0*/  F2FP.BF16.F32.PACK_AB R71, R71, R70 ;  /* 0x000000464747723e */ /* 0x000fc800000010ff */
[----:B------:R-:W-:Y:S01]  /*25b0*/  PRMT R68, R71, 0x7632, R68 ;  /* 0x0000763247447816 */ /* 0x000fe20000000044 */
[----:B------:R-:W-:Y:S06]  /*25c0*/  BRA `(.L_x_14) ;  /* 0x0000000400907947 */ /* 0x000fec0003800000 */
.L_x_17:
[----:B-----5:R-:W-:Y:S02]  /*25d0*/  IMAD.MOV.U32 R68, RZ, RZ, R121 ;  /* 0x000000ffff447224 */ /* 0x020fe400078e0079 */
[--C-:B------:R-:W-:Y:S01]  /*25e0*/  FFMA.FTZ R69, R7, UR26, R122.reuse ;  /* 0x0000001a07457c23 */ /* 0x100fe2000801007a */
[--C-:B------:R-:W-:Y:S01]  /*25f0*/  FFMA.FTZ R70, R106, UR26, R122.reuse ;  /* 0x0000001a6a467c23 */ /* 0x100fe2000801007a */
[----:B------:R-:W-:Y:S01]  /*2600*/  FFMA.FTZ R72, R102, UR26, R122 ;  /* 0x0000001a66487c23 */ /* 0x000fe2000801007a */
[----:B------:R-:W-:Y:S01]  /*2610*/  SHF.L.U32 R71, R68, 0x10, RZ ;  /* 0x0000001044477819 */ /* 0x000fe200000006ff */
[----:B------:R-:W-:Y:S01]  /*2620*/  FADD.FTZ R68, R2, -R69 ;  /* 0x8000004502447221 */ /* 0x000fe20000010000 */
[----:B------:R-:W-:Y:S01]  /*2630*/  SHF.R.U32.HI R69, RZ, 0x10, R121 ;  /* 0x00000010ff457819 */ /* 0x000fe20000011679 */
[----:B------:R-:W-:Y:S01]  /*2640*/  FADD.FTZ R70, R109, -R70 ;  /* 0x800000466d467221 */ /* 0x000fe20000010000 */
[----:B------:R-:W-:Y:S01]  /*2650*/  FADD.FTZ R72, R101, -R72 ;  /* 0x8000004865487221 */ /* 0x000fe20000010000 */
[----:B------:R-:W-:Y:S01]  /*2660*/  FFMA.FTZ R68, R68, UR25, R71 ;  /* 0x0000001944447c23 */ /* 0x000fe20008010047 */
[----:B------:R-:W-:Y:S01]  /*2670*/  SHF.L.U32 R71, R69, 0x10, RZ ;  /* 0x0000001045477819 */ /* 0x000fe200000006ff */
[----:B------:R-:W-:-:S04]  /*2680*/  FFMA.FTZ R69, R3, UR26, R122 ;  /* 0x0000001a03457c23 */ /* 0x000fc8000801007a */
[----:B------:R-:W-:Y:S01]  /*2690*/  FFMA.FTZ R73, R70, UR25, R71 ;  /* 0x0000001946497c23 */ /* 0x000fe20008010047 */
[----:B------:R-:W-:Y:S01]  /*26a0*/  MOV R70, R120 ;  /* 0x0000007800467202 */ /* 0x000fe20000000f00 */
[----:B------:R-:W-:Y:S01]  /*26b0*/  FADD.FTZ R69, R4, -R69 ;  /* 0x8000004504457221 */ /* 0x000fe20000010000 */
[----:B------:R-:W-:Y:S02]  /*26c0*/  SHF.R.U64 R71, R120, 0x10, R121 ;  /* 0x0000001078477819 */ /* 0x000fe40000001279 */
[----:B------:R-:W-:Y:S01]  /*26d0*/  F2FP.BF16.F32.PACK_AB R73, R73, R68 ;  /* 0x000000444949723e */ /* 0x000fe200000010ff */
[----:B------:R-:W-:Y:S01]  /*26e0*/  IMAD.U32 R70, R70, 0x10000, RZ ;  /* 0x0001000046467824 */ /* 0x000fe200078e00ff */
[----:B------:R-:W-:Y:S02]  /*26f0*/  SHF.L.U32 R71, R71, 0x10, RZ ;  /* 0x0000001047477819 */ /* 0x000fe400000006ff */
[----:B------:R-:W-:Y:S01]  /*2700*/  PRMT R68, R73, 0x7632, R68 ;  /* 0x0000763249447816 */ /* 0x000fe20000000044 */
[----:B------:R-:W-:-:S02]  /*2710*/  FFMA.FTZ R69, R69, UR25, R70 ;  /* 0x0000001945457c23 */ /* 0x000fc40008010046 */
[--C-:B------:R-:W-:Y:S01]  /*2720*/  FFMA.FTZ R72, R72, UR25, R71.reuse ;  /* 0x0000001948487c23 */ /* 0x100fe20008010047 */
[----:B------:R-:W-:Y:S02]  /*2730*/  PRMT R71, R73, 0x7610, R71 ;  /* 0x0000761049477816 */ /* 0x000fe40000000047 */
[----:B------:R-:W-:Y:S02]  /*2740*/  PRMT R89, R68, 0x7610, R89 ;  /* 0x0000761044597816 */ /* 0x000fe40000000059 */
[----:B------:R-:W-:Y:S02]  /*2750*/  F2FP.BF16.F32.PACK_AB R72, R72, R69 ;  /* 0x000000454848723e */ /* 0x000fe400000010ff */
[----:B------:R-:W-:Y:S02]  /*2760*/  PRMT R94, R71, 0x7610, R94 ;  /* 0x00007610475e7816 */ /* 0x000fe4000000005e */
[C---:B------:R-:W-:Y:S02]  /*2770*/  PRMT R69, R72.reuse, 0x7632, R69 ;  /* 0x0000763248457816 */ /* 0x040fe40000000045 */
[----:B------:R-:W-:-:S02]  /*2780*/  PRMT R73, R72, 0x7610, R73 ;  /* 0x0000761048497816 */ /* 0x000fc40000000049 */
[----:B------:R-:W-:Y:S02]  /*2790*/  PRMT R95, R69, 0x7610, R95 ;  /* 0x00007610455f7816 */ /* 0x000fe4000000005f */
[----:B------:R-:W-:Y:S01]  /*27a0*/  PRMT R96, R73, 0x7610, R96 ;  /* 0x0000761049607816 */ /* 0x000fe20000000060 */
[----:B------:R-:W-:Y:S06]  /*27b0*/  BRA `(.L_x_14) ;  /* 0x0000000400147947 */ /* 0x000fec0003800000 */
.L_x_16:
[----:B------:R-:W-:Y:S01]  /*27c0*/  UMOV UR7, UR12 ;  /* 0x0000000c00077c82 */ /* 0x000fe20008000000 */
[----:B------:R-:W-:Y:S01]  /*27d0*/  UMOV UR8, UR13 ;  /* 0x0000000d00087c82 */ /* 0x000fe20008000000 */
[----:B------:R-:W-:-:S04]  /*27e0*/  UISETP.NE.U32.AND UP0, UPT, UR7, URZ, UPT ;  /* 0x000000ff0700728c */ /* 0x000fc8000bf05070 */
[----:B------:R-:W-:-:S09]  /*27f0*/  UISETP.NE.AND.EX UP0, UPT, UR8, URZ, UPT, UP0 ;  /* 0x000000ff0800728c */ /* 0x000fd2000bf05300 */
[----:B------:R-:W-:Y:S05]  /*2800*/  BRA.U UP0, `(.L_x_18) ;  /* 0x00000001007c7547 */ /* 0x000fea000b800000 */
[----:B-----5:R-:W-:Y:S01]  /*2810*/  MOV R68, R121 ;  /* 0x0000007900447202 */ /* 0x020fe20000000f00 */
        /* <DEDUP_REMOVED lines=8> */
[----:B------:R-:W-:Y:S02]  /*28a0*/  FFMA.FTZ R68, R68, UR25, R71 ;  /* 0x0000001944447c23 */ /* 0x000fe40008010047 */
[----:B------:R-:W-:-:S02]  /*28b0*/  IMAD.U32 R71, R69, 0x10000, RZ ;  /* 0x0001000045477824 */ /* 0x000fc400078e00ff */
[----:B------:R-:W-:Y:S02]  /*28c0*/  FFMA.FTZ R69, R3, UR26, R122 ;  /* 0x0000001a03457c23 */ /* 0x000fe4000801007a */
[----:B------:R-:W-:Y:S01]  /*28d0*/  FFMA.FTZ R73, R70, UR25, R71 ;  /* 0x0000001946497c23 */ /* 0x000fe20008010047 */
[----:B------:R-:W-:Y:S01]  /*28e0*/  MOV R70, R120 ;  /* 0x0000007800467202 */ /* 0x000fe20000000f00 */
[----:B------:R-:W-:Y:S01]  /*28f0*/  FADD.FTZ R69, R4, -R69 ;  /* 0x8000004504457221 */ /* 0x000fe20000010000 */
[----:B------:R-:W-:Y:S02]  /*2900*/  SHF.R.U64 R71, R120, 0x10, R121 ;  /* 0x0000001078477819 */ /* 0x000fe40000001279 */
[----:B------:R-:W-:Y:S02]  /*2910*/  SHF.L.U32 R70, R70, 0x10, RZ ;  /* 0x0000001046467819 */ /* 0x000fe400000006ff */
[----:B------:R-:W-:Y:S02]  /*2920*/  SHF.L.U32 R71, R71, 0x10, RZ ;  /* 0x0000001047477819 */ /* 0x000fe400000006ff */
[----:B------:R-:W-:Y:S01]  /*2930*/  F2FP.BF16.F32.PACK_AB R73, R73, R68 ;  /* 0x000000444949723e */ /* 0x000fe200000010ff */
[----:B------:R-:W-:-:S02]  /*2940*/  FFMA.FTZ R69, R69, UR25, R70 ;  /* 0x0000001945457c23 */ /* 0x000fc40008010046 */
[--C-:B------:R-:W-:Y:S01]  /*2950*/  FFMA.FTZ R72, R72, UR25, R71.reuse ;  /* 0x0000001948487c23 */ /* 0x100fe20008010047 */
[C---:B------:R-:W-:Y:S02]  /*2960*/  PRMT R68, R73.reuse, 0x7632, R68 ;  /* 0x0000763249447816 */ /* 0x040fe40000000044 */
[----:B------:R-:W-:Y:S02]  /*2970*/  PRMT R71, R73, 0x7610, R71 ;  /* 0x0000761049477816 */ /* 0x000fe40000000047 */
[----:B------:R-:W-:Y:S02]  /*2980*/  F2FP.BF16.F32.PACK_AB R72, R72, R69 ;  /* 0x000000454848723e */ /* 0x000fe400000010ff */
[----:B------:R-:W-:Y:S02]  /*2990*/  PRMT R97, R68, 0x7610, R97 ;  /* 0x0000761044617816 */ /* 0x000fe40000000061 */
[C---:B------:R-:W-:Y:S02]  /*29a0*/  PRMT R69, R72.reuse, 0x7632, R69 ;  /* 0x0000763248457816 */ /* 0x040fe40000000045 */
[----:B------:R-:W-:-:S02]  /*29b0*/  PRMT R73, R72, 0x7610, R73 ;  /* 0x0000761048497816 */ /* 0x000fc40000000049 */
[----:B------:R-:W-:Y:S02]  /*29c0*/  PRMT R98, R71, 0x7610, R98 ;  /* 0x0000761047627816 */ /* 0x000fe40000000062 */
[----:B------:R-:W-:Y:S02]  /*29d0*/  PRMT R99, R69, 0x7610, R99 ;  /* 0x0000761045637816 */ /* 0x000fe40000000063 */
[----:B------:R-:W-:Y:S01]  /*29e0*/  PRMT R100, R73, 0x7610, R100 ;  /* 0x0000761049647816 */ /* 0x000fe20000000064 */
[----:B------:R-:W-:Y:S06]  /*29f0*/  BRA `(.L_x_14) ;  /* 0x0000000000847947 */ /* 0x000fec0003800000 */
.L_x_18:
[--C-:B-----5:R-:W-:Y:S02]  /*2a00*/  IMAD.MOV.U32 R68, RZ, RZ, R121.reuse ;  /* 0x000000ffff447224 */ /* 0x120fe400078e0079 */
[--C-:B------:R-:W-:Y:S01]  /*2a10*/  FFMA.FTZ R69, R7, UR26, R122.reuse ;  /* 0x0000001a07457c23 */ /* 0x100fe2000801007a */
[----:B------:R-:W-:Y:S01]  /*2a20*/  SHF.R.U32.HI R73, RZ, 0x10, R121 ;  /* 0x00000010ff497819 */ /* 0x000fe20000011679 */
[--C-:B------:R-:W-:Y:S01]  /*2a30*/  FFMA.FTZ R74, R106, UR26, R122.reuse ;  /* 0x0000001a6a4a7c23 */ /* 0x100fe2000801007a */
[----:B------:R-:W-:Y:S01]  /*2a40*/  SHF.L.U32 R71, R68, 0x10, RZ ;  /* 0x0000001044477819 */ /* 0x000fe200000006ff */
[----:B------:R-:W-:Y:S01]  /*2a50*/  FADD.FTZ R70, R2, -R69 ;  /* 0x8000004502467221 */ /* 0x000fe20000010000 */
[----:B------:R-:W-:Y:S01]  /*2a60*/  MOV R68, R120 ;  /* 0x0000007800447202 */ /* 0x000fe20000000f00 */
[--C-:B------:R-:W-:Y:S01]  /*2a70*/  FFMA.FTZ R69, R3, UR26, R122.reuse ;  /* 0x0000001a03457c23 */ /* 0x100fe2000801007a */
[----:B------:R-:W-:Y:S02]  /*2a80*/  IMAD.U32 R73, R73, 0x10000, RZ ;  /* 0x0001000049497824 */ /* 0x000fe400078e00ff */
[----:B------:R-:W-:Y:S01]  /*2a90*/  FFMA.FTZ R72, R70, UR25, R71 ;  /* 0x0000001946487c23 */ /* 0x000fe20008010047 */
[----:B------:R-:W-:Y:S01]  /*2aa0*/  SHF.R.U64 R71, R120, 0x10, R121 ;  /* 0x0000001078477819 */ /* 0x000fe20000001279 */
[----:B------:R-:W-:Y:S01]  /*2ab0*/  FFMA.FTZ R70, R102, UR26, R122 ;  /* 0x0000001a66467c23 */ /* 0x000fe2000801007a */
[----:B------:R-:W-:Y:S01]  /*2ac0*/  SHF.L.U32 R68, R68, 0x10, RZ ;  /* 0x0000001044447819 */ /* 0x000fe200000006ff */
[----:B------:R-:W-:Y:S01]  /*2ad0*/  FADD.FTZ R74, R109, -R74 ;  /* 0x8000004a6d4a7221 */ /* 0x000fe20000010000 */
[----:B------:R-:W-:Y:S01]  /*2ae0*/  SHF.L.U32 R71, R71, 0x10, RZ ;  /* 0x0000001047477819 */ /* 0x000fe200000006ff */
[----:B------:R-:W-:Y:S01]  /*2af0*/  FADD.FTZ R69, R4, -R69 ;  /* 0x8000004504457221 */ /* 0x000fe20000010000 */
[----:B------:R-:W-:Y:S01]  /*2b00*/  FADD.FTZ R70, R101, -R70 ;  /* 0x8000004665467221 */ /* 0x000fe20000010000 */
[----:B------:R-:W-:-:S02]  /*2b10*/  FFMA.FTZ R73, R74, UR25, R73 ;  /* 0x000000194a497c23 */ /* 0x000fc40008010049 */
[----:B------:R-:W-:Y:S01]  /*2b20*/  FFMA.FTZ R68, R69, UR25, R68 ;  /* 0x0000001945447c23 */ /* 0x000fe20008010044 */
[----:B------:R-:W-:Y:S02]  /*2b30*/  FFMA.FTZ R71, R70, UR25, R71 ;  /* 0x0000001946477c23 */ /* 0x000fe40008010047 */
[----:B------:R-:W-:-:S03]  /*2b40*/  F2FP.BF16.F32.PACK_AB R72, R73, R72 ;  /* 0x000000484948723e */ /* 0x000fc600000010ff */
[----:B------:R-:W-:Y:S02]  /*2b50*/  F2FP.BF16.F32.PACK_AB R73, R71, R68 ;  /* 0x000000444749723e */ /* 0x000fe400000010ff */
[C---:B------:R-:W-:Y:S02]  /*2b60*/  PRMT R68, R72.reuse, 0x7632, R68 ;  /* 0x0000763248447816 */ /* 0x040fe40000000044 */
        /* <DEDUP_REMOVED lines=9> */
[----:B------:R-:W-:-:S07]  /*2c00*/  PRMT R100, R73, 0x7610, R100 ;  /* 0x0000761049647816 */ /* 0x000fce0000000064 */
.L_x_14:
[----:B------:R-:W0:Y:S01]  /*2c10*/  LDC.64 R74, c[0x0][0x468] ;  /* 0x00011a00ff4a7b82 */ /* 0x000e220000000a00 */
[----:B------:R-:W-:Y:S01]  /*2c20*/  UISETP.NE.U32.AND UP0, UPT, UR4, URZ, UPT ;  /* 0x000000ff0400728c */ /* 0x000fe2000bf05070 */
[----:B------:R-:W-:Y:S02]  /*2c30*/  LOP3.LUT R69, R69, 0xffff, RZ, 0xc0, !PT ;  /* 0x0000ffff45457812 */ /* 0x000fe400078ec0ff */
[----:B------:R-:W-:Y:S01]  /*2c40*/  PRMT R71, R71, 0x5410, R68 ;  /* 0x0000541047477816 */ /* 0x000fe20000000044 */
[----:B------:R-:W-:Y:S02]  /*2c50*/  UISETP.NE.AND.EX UP0, UPT, UR5, URZ, UPT, UP0 ;  /* 0x000000ff0500728c */ /* 0x000fe4000bf05300 */
[----:B------:R-:W-:-:S05]  /*2c60*/  IMAD.WIDE.U32 R68, R69, 0x10000, RZ ;  /* 0x0001000045447825 */ /* 0x000fca00078e00ff */
[----:B------:R-:W-:Y:S02]  /*2c70*/  LOP3.LUT R71, R71, R69, RZ, 0xfc, !PT ;  /* 0x0000004547477212 */ /* 0x000fe400078efcff */
[----:B------:R-:W-:Y:S01]  /*2c80*/  LOP3.LUT R70, R68, 0xffff, R73, 0xf8, !PT ;  /* 0x0000ffff44467812 */ /* 0x000fe200078ef849 */
[----:B0-----:R-:W-:Y:S01]  /*2c90*/  IMAD.WIDE.U32 R74, R6, 0x8, R74 ;  /* 0x00000008064a7825 */ /* 0x001fe200078e004a */
[----:B------:R-:W-:Y:S06]  /*2ca0*/  BRA.U !UP0, `(.L_x_19) ;  /* 0x0000000108207547 */ /* 0x000fec000b800000 */
[----:B------:R-:W-:Y:S02]  /*2cb0*/  LOP3.LUT R68, R99, 0xffff, RZ, 0xc0, !PT ;  /* 0x0000ffff63447812 */ /* 0x000fe400078ec0ff */
[----:B------:R-:W-:-:S03]  /*2cc0*/  PRMT R73, R98, 0x5410, R97 ;  /* 0x0000541062497816 */ /* 0x000fc60000000061 */
[----:B------:R-:W-:-:S05]  /*2cd0*/  IMAD.WIDE.U32 R68, R68, 0x10000, RZ ;  /* 0x0001000044447825 */ /* 0x000fca00078e00ff */
[----:B------:R-:W-:Y:S02]  /*2ce0*/  LOP3.LUT R73, R73, R69, RZ, 0xfc, !PT ;  /* 0x0000004549497212 */ /* 0x000fe400078efcff */
[----:B------:R-:W-:Y:S02]  /*2cf0*/  LOP3.LUT R72, R68, 0xffff, R100, 0xf8, !PT ;  /* 0x0000ffff44487812 */ /* 0x000fe400078ef864 */
[----:B------:R-:W0:Y:S02]  /*2d00*/  LDC.64 R68, c[0x0][0x478] ;  /* 0x00011e00ff447b82 */ /* 0x000e240000000a00 */
[----:B0-----:R-:W-:-:S05]  /*2d10*/  IMAD.WIDE.U32 R68, R6, 0x8, R68 ;  /* 0x0000000806447825 */ /* 0x001fca00078e0044 */
[----:B------:R0:W-:Y:S02]  /*2d20*/  STG.E.64 desc[UR14][R68.64], R72 ;  /* 0x0000004844007986 */ /* 0x0001e4000c101b0e */
.L_x_19:
[----:B------:R1:W-:Y:S01]  /*2d30*/  STG.E.64 desc[UR14][R74.64], R70 ;  /* 0x000000464a007986 */ /* 0x0003e2000c101b0e */
[----:B------:R-:W-:-:S04]  /*2d40*/  UISETP.NE.U32.AND UP0, UPT, UR7, URZ, UPT ;  /* 0x000000ff0700728c */ /* 0x000fc8000bf05070 */
[----:B------:R-:W-:-:S09]  /*2d50*/  UISETP.NE.AND.EX UP0, UPT, UR8, URZ, UPT, UP0 ;  /* 0x000000ff0800728c */ /* 0x000fd2000bf05300 */
[----:B-1----:R-:W-:Y:S05]  /*2d60*/  BRA.U !UP0, `(.L_x_20) ;  /* 0x0000000108207547 */ /* 0x002fea000b800000 */
[----:B0-----:R-:W0:Y:S01]  /*2d70*/  LDC.64 R68, c[0x0][0x470] ;  /* 0x00011c00ff447b82 */ /* 0x001e220000000a00 */
[----:B------:R-:W-:Y:S02]  /*2d80*/  LOP3.LUT R70, R95, 0xffff, RZ, 0xc0, !PT ;  /* 0x0000ffff5f467812 */ /* 0x000fe400078ec0ff */
[----:B------:R-:W-:-:S03]  /*2d90*/  PRMT R73, R94, 0x5410, R89 ;  /* 0x000054105e497816 */ /* 0x000fc60000000059 */
[----:B------:R-:W-:-:S05]  /*2da0*/  IMAD.WIDE.U32 R70, R70, 0x10000, RZ ;  /* 0x0001000046467825 */ /* 0x000fca00078e00ff */
[----:B------:R-:W-:Y:S02]  /*2db0*/  LOP3.LUT R71, R73, R71, RZ, 0xfc, !PT ;  /* 0x0000004749477212 */ /* 0x000fe400078efcff */
[----:B------:R-:W-:Y:S01]  /*2dc0*/  LOP3.LUT R70, R70, 0xffff, R96, 0xf8, !PT ;  /* 0x0000ffff46467812 */ /* 0x000fe200078ef860 */
[----:B0-----:R-:W-:-:S05]  /*2dd0*/  IMAD.WIDE.U32 R68, R6, 0x8, R68 ;  /* 0x0000000806447825 */ /* 0x001fca00078e0044 */
[----:B------:R1:W-:Y:S02]  /*2de0*/  STG.E.64 desc[UR14][R68.64], R70 ;  /* 0x0000004644007986 */ /* 0x0003e4000c101b0e */
.L_x_20:
[----:B------:R-:W-:-:S07]  /*2df0*/  IADD3 R6, PT, PT, R6, 0x80, RZ ;  /* 0x0000008006067810 */ /* 0x000fce0007ffe0ff */
.L_x_10:
[----:B------:R-:W-:Y:S05]  /*2e00*/  BSYNC.RECONVERGENT B0 ;  /* 0x0000000000007941 */ /* 0x000fea0003800200 */
.L_x_9:
[----:B------:R-:W-:Y:S04]  /*2e10*/  BSSY.RECONVERGENT B0, `(.L_x_21) ;  /* 0x0000107000007945 */ /* 0x000fe80003800200 */
[----:B------:R-:W-:Y:S05]  /*2e20*/  @!P1 BRA `(.L_x_22) ;  /* 0x0000001000149947 */ /* 0x000fea0003800000 */
[----:B------:R-:W-:-:S04]  /*2e30*/  UISETP.NE.U32.AND UP0, UPT, UR22, URZ, UPT ;  /* 0x000000ff1600728c */ /* 0x000fc8000bf05070 */
[----:B------:R-:W-:-:S09]  /*2e40*/  UISETP.NE.AND.EX UP0, UPT, UR23, URZ, UPT, UP0 ;  /* 0x000000ff1700728c */ /* 0x000fd2000bf05300 */
[----:B------:R-:W-:Y:S05]  /*2e50*/  BRA.U !UP0, `(.L_x_23) ;  /* 0x0000000908107547 */ /* 0x000fea000b800000 */
[----:B------:R-:W-:-:S04]  /*2e60*/  UISETP.NE.U32.AND UP0, UPT, UR10, URZ, UPT ;  /* 0x000000ff0a00728c */ /* 0x000fc8000bf05070 */
[----:B------:R-:W-:-:S09]  /*2e70*/  UISETP.NE.AND.EX UP0, UPT, UR11, URZ, UPT, UP0 ;  /* 0x000000ff0b00728c */ /* 0x000fd2000bf05300 */
[----:B------:R-:W-:Y:S05]  /*2e80*/  BRA.U !UP0, `(.L_x_24) ;  /* 0x0000000508147547 */ /* 0x000fea000b800000 */
[----:B------:R-:W-:-:S04]  /*2e90*/  UISETP.NE.U32.AND UP3, UPT, UR12, URZ, UPT ;  /* 0x000000ff0c00728c */ /* 0x000fc8000bf65070 */
[----:B------:R-:W-:-:S09]  /*2ea0*/  UISETP.NE.AND.EX UP3, UPT, UR13, URZ, UPT, UP3 ;  /* 0x000000ff0d00728c */ /* 0x000fd2000bf65330 */
[----:B------:R-:W-:Y:S05]  /*2eb0*/  BRA.U !UP3, `(.L_x_25) ;  /* 0x000000010b8c7547 */ /* 0x000fea000b800000 */
[----:B01---5:R-:W-:Y:S01]  /*2ec0*/  MOV R69, R93 ;  /* 0x0000005d00457202 */ /* 0x023fe20000000f00 */
[--C-:B------:R-:W-:Y:S01]  /*2ed0*/  FFMA.FTZ R68, R107, UR26, R122.reuse ;  /* 0x0000001a6b447c23 */ /* 0x100fe2000801007a */
[----:B------:R-:W-:Y:S01]  /*2ee0*/  SHF.R.U32.HI R73, RZ, 0x10, R93 ;  /* 0x00000010ff497819 */ /* 0x000fe2000001165d */
[----:B------:R-:W-:Y:S02]  /*2ef0*/  FFMA.FTZ R74, R108, UR26, R122 ;  /* 0x0000001a6c4a7c23 */ /* 0x000fe4000801007a */
[----:B------:R-:W-:Y:S02]  /*2f00*/  IMAD.U32 R71, R69, 0x10000, RZ ;  /* 0x0001000045477824 */ /* 0x000fe400078e00ff */
[----:B------:R-:W-:Y:S01]  /*2f10*/  FADD.FTZ R70, R105, -R68 ;  /* 0x8000004469467221 */ /* 0x000fe20000010000 */
[----:B------:R-:W-:Y:S01]  /*2f20*/  MOV R68, R92 ;  /* 0x0000005c00447202 */ /* 0x000fe20000000f00 */
[--C-:B------:R-:W-:Y:S01]  /*2f30*/  FFMA.FTZ R69, R5, UR26, R122.reuse ;  /* 0x0000001a05457c23 */ /* 0x100fe2000801007a */
[----:B------:R-:W-:Y:S01]  /*2f40*/  SHF.L.U32 R73, R73, 0x10, RZ ;  /* 0x0000001049497819 */ /* 0x000fe200000006ff */
[----:B------:R-:W-:Y:S01]  /*2f50*/  FFMA.FTZ R72, R70, UR25, R71 ;  /* 0x0000001946487c23 */ /* 0x000fe20008010047 */
[----:B------:R-:W-:Y:S01]  /*2f60*/  SHF.R.U64 R71, R92, 0x10, R93 ;  /* 0x000000105c477819 */ /* 0x000fe2000000125d */
[----:B------:R-:W-:Y:S01]  /*2f70*/  FFMA.FTZ R70, R104, UR26, R122 ;  /* 0x0000001a68467c23 */ /* 0x000fe2000801007a */
[----:B------:R-:W-:Y:S01]  /*2f80*/  SHF.L.U32 R68, R68, 0x10, RZ ;  /* 0x0000001044447819 */ /* 0x000fe200000006ff */
[----:B------:R-:W-:Y:S01]  /*2f90*/  FADD.FTZ R69, R0, -R69 ;  /* 0x8000004500457221 */ /* 0x000fe20000010000 */
[----:B------:R-:W-:Y:S01]  /*2fa0*/  FADD.FTZ R74, R111, -R74 ;  /* 0x8000004a6f4a7221 */ /* 0x000fe20000010000 */
[----:B------:R-:W-:-:S02]  /*2fb0*/  IMAD.U32 R71, R71, 0x10000, RZ ;  /* 0x0001000047477824 */ /* 0x000fc400078e00ff */
[----:B------:R-:W-:Y:S01]  /*2fc0*/  FADD.FTZ R70, R103, -R70 ;  /* 0x8000004667467221 */ /* 0x000fe20000010000 */
[----:B------:R-:W-:Y:S01]  /*2fd0*/  FFMA.FTZ R68, R69, UR25, R68 ;  /* 0x0000001945447c23 */ /* 0x000fe20008010044 */
[----:B------:R-:W-:Y:S02]  /*2fe0*/  FFMA.FTZ R73, R74, UR25, R73 ;  /* 0x000000194a497c23 */ /* 0x000fe40008010049 */
[----:B------:R-:W-:-:S03]  /*2ff0*/  FFMA.FTZ R71, R70, UR25, R71 ;  /* 0x0000001946477c23 */ /* 0x000fc60008010047 */
[----:B------:R-:W-:Y:S02]  /*3000*/  F2FP.BF16.F32.PACK_AB R72, R73, R72 ;  /* 0x000000484948723e */ /* 0x000fe400000010ff */
[----:B------:R-:W-:Y:S02]  /*3010*/  F2FP.BF16.F32.PACK_AB R68, R71, R68 ;  /* 0x000000444744723e */ /* 0x000fe400000010ff */
[C---:B------:R-:W-:Y:S02]  /*3020*/  PRMT R70, R72.reuse, 0x7632, R70 ;  /* 0x0000763248467816 */ /* 0x040fe40000000046 */
[----:B------:R-:W-:Y:S02]  /*3030*/  PRMT R75, R72, 0x7610, R75 ;  /* 0x00007610484b7816 */ /* 0x000fe4000000004b */
[C---:B------:R-:W-:Y:S02]  /*3040*/  PRMT R71, R68.reuse, 0x7632, R71 ;  /* 0x0000763244477816 */ /* 0x040fe40000000047 */
[----:B------:R-:W-:-:S02]  /*3050*/  PRMT R73, R68, 0x7610, R73 ;  /* 0x0000761044497816 */ /* 0x000fc40000000049 */
[C---:B------:R-:W-:Y:S02]  /*3060*/  PRMT R89, R70.reuse, 0x7610, R89 ;  /* 0x0000761046597816 */ /* 0x040fe40000000059 */
[----:B------:R-:W-:Y:S02]  /*3070*/  PRMT R94, R75, 0x7610, R94 ;  /* 0x000076104b5e7816 */ /* 0x000fe4000000005e */
[----:B------:R-:W-:Y:S02]  /*3080*/  PRMT R95, R71, 0x7610, R95 ;  /* 0x00007610475f7816 */ /* 0x000fe4000000005f */
[----:B------:R-:W-:Y:S02]  /*3090*/  PRMT R96, R73, 0x7610, R96 ;  /* 0x0000761049607816 */ /* 0x000fe40000000060 */
[----:B------:R-:W-:Y:S02]  /*30a0*/  PRMT R97, R70, 0x7610, R97 ;  /* 0x0000761046617816 */ /* 0x000fe40000000061 */
[----:B------:R-:W-:-:S02]  /*30b0*/  PRMT R98, R75, 0x7610, R98 ;  /* 0x000076104b627816 */ /* 0x000fc40000000062 */
[----:B------:R-:W-:Y:S02]  /*30c0*/  PRMT R99, R71, 0x7610, R99 ;  /* 0x0000761047637816 */ /* 0x000fe40000000063 */
[----:B------:R-:W-:Y:S01]  /*30d0*/  PRMT R100, R73, 0x7610, R100 ;  /* 0x0000761049647816 */ /* 0x000fe20000000064 */
[----:B------:R-:W-:Y:S06]  /*30e0*/  BRA `(.L_x_26) ;  /* 0x0000000800f87947 */ /* 0x000fec0003800000 */
.L_x_25:
[----:B-1---5:R-:W-:Y:S01]  /*30f0*/  SHF.R.U32.HI R71, RZ, 0x10, R93 ;  /* 0x00000010ff477819 */ /* 0x022fe2000001165d */
[--C-:B------:R-:W-:Y:S01]  /*3100*/  FFMA.FTZ R70, R108, UR26, R122.reuse ;  /* 0x0000001a6c467c23 */ /* 0x100fe2000801007a */
[----:B0-----:R-:W-:Y:S01]  /*3110*/  MOV R69, R93 ;  /* 0x0000005d00457202 */ /* 0x001fe20000000f00 */
[----:B------:R-:W-:Y:S01]  /*3120*/  FFMA.FTZ R68, R107, UR26, R122 ;  /* 0x0000001a6b447c23 */ /* 0x000fe2000801007a */
[----:B------:R-:W-:Y:S01]  /*3130*/  SHF.L.U32 R71, R71, 0x10, RZ ;  /* 0x0000001047477819 */ /* 0x000fe200000006ff */
[----:B------:R-:W-:Y:S01]  /*3140*/  FADD.FTZ R70, R111, -R70 ;  /* 0x800000466f467221 */ /* 0x000fe20000010000 */
[----:B------:R-:W-:Y:S01]  /*3150*/  SHF.L.U32 R69, R69, 0x10, RZ ;  /* 0x0000001045457819 */ /* 0x000fe200000006ff */
[----:B------:R-:W-:Y:S01]  /*3160*/  FADD.FTZ R68, R105, -R68 ;  /* 0x8000004469447221 */ /* 0x000fe20000010000 */
[----:B------:R-:W-:Y:S01]  /*3170*/  FFMA.FTZ R72, R104, UR26, R122 ;  /* 0x0000001a68487c23 */ /* 0x000fe2000801007a */
[----:B------:R-:W-:Y:S01]  /*3180*/  FFMA.FTZ R73, R70, UR25, R71 ;  /* 0x0000001946497c23 */ /* 0x000fe20008010047 */
[----:B------:R-:W-:-:S02]  /*3190*/  IMAD.MOV.U32 R70, RZ, RZ, R92 ;  /* 0x000000ffff467224 */ /* 0x000fc400078e005c */
[----:B------:R-:W-:Y:S01]  /*31a0*/  FFMA.FTZ R68, R68, UR25, R69 ;  /* 0x0000001944447c23 */ /* 0x000fe20008010045 */
[----:B------:R-:W-:Y:S01]  /*31b0*/  SHF.R.U64 R71, R92, 0x10, R93 ;  /* 0x000000105c477819 */ /* 0x000fe2000000125d */
[----:B------:R-:W-:Y:S01]  /*31c0*/  FFMA.FTZ R69, R5, UR26, R122 ;  /* 0x0000001a05457c23 */ /* 0x000fe2000801007a */
[----:B------:R-:W-:Y:S01]  /*31d0*/  FADD.FTZ R72, R103, -R72 ;  /* 0x8000004867487221 */ /* 0x000fe20000010000 */
[----:B------:R-:W-:Y:S02]  /*31e0*/  SHF.L.U32 R70, R70, 0x10, RZ ;  /* 0x0000001046467819 */ /* 0x000fe400000006ff */
[----:B------:R-:W-:Y:S01]  /*31f0*/  SHF.L.U32 R71, R71, 0x10, RZ ;  /* 0x0000001047477819 */ /* 0x000fe200000006ff */
[----:B------:R-:W-:Y:S01]  /*3200*/  FADD.FTZ R69, R0, -R69 ;  /* 0x8000004500457221 */ /* 0x000fe20000010000 */
[----:B------:R-:W-:-:S03]  /*3210*/  F2FP.BF16.F32.PACK_AB R68, R73, R68 ;  /* 0x000000444944723e */ /* 0x000fc600000010ff */
[--C-:B------:R-:W-:Y:S01]  /*3220*/  FFMA.FTZ R69, R69, UR25, R70.reuse ;  /* 0x0000001945457c23 */ /* 0x100fe20008010046 */
[----:B------:R-:W-:Y:S01]  /*3230*/  FFMA.FTZ R72, R72, UR25, R71 ;  /* 0x0000001948487c23 */ /* 0x000fe20008010047 */
[C---:B------:R-:W-:Y:S02]  /*3240*/  PRMT R70, R68.reuse, 0x7632, R70 ;  /* 0x0000763244467816 */ /* 0x040fe40000000046 */
[----:B------:R-:W-:Y:S02]  /*3250*/  PRMT R75, R68, 0x7610, R75 ;  /* 0x00007610444b7816 */ /* 0x000fe4000000004b */
[----:B------:R-:W-:Y:S02]  /*3260*/  F2FP.BF16.F32.PACK_AB R69, R72, R69 ;  /* 0x000000454845723e */ /* 0x000fe400000010ff */
[----:B------:R-:W-:Y:S02]  /*3270*/  PRMT R97, R70, 0x7610, R97 ;  /* 0x0000761046617816 */ /* 0x000fe40000000061 */
[----:B------:R-:W-:-:S02]  /*3280*/  PRMT R71, R69, 0x7632, R71 ;  /* 0x0000763245477816 */ /* 0x000fc40000000047 */
[----:B------:R-:W-:Y:S02]  /*3290*/  PRMT R73, R69, 0x7610, R73 ;  /* 0x0000761045497816 */ /* 0x000fe40000000049 */
[----:B------:R-:W-:Y:S02]  /*32a0*/  PRMT R98, R75, 0x7610, R98 ;  /* 0x000076104b627816 */ /* 0x000fe40000000062 */
[----:B------:R-:W-:Y:S02]  /*32b0*/  PRMT R99, R71, 0x7610, R99 ;  /* 0x0000761047637816 */ /* 0x000fe40000000063 */
[----:B------:R-:W-:Y:S01]  /*32c0*/  PRMT R100, R73, 0x7610, R100 ;  /* 0x0000761049647816 */ /* 0x000fe20000000064 */
[----:B------:R-:W-:Y:S06]  /*32d0*/  BRA `(.L_x_26) ;  /* 0x00000008007c7947 */ /* 0x000fec0003800000 */
.L_x_24:
[----:B------:R-:W-:-:S04]  /*32e0*/  UISETP.NE.U32.AND UP3, UPT, UR12, URZ, UPT ;  /* 0x000000ff0c00728c */ /* 0x000fc8000bf65070 */
[----:B------:R-:W-:-:S09]  /*32f0*/  UISETP.NE.AND.EX UP3, UPT, UR13, URZ, UPT, UP3 ;  /* 0x000000ff0d00728c */ /* 0x000fd2000bf65330 */
[----:B------:R-:W-:Y:S05]  /*3300*/  BRA.U !UP3, `(.L_x_27) ;  /* 0x000000010b7c7547 */ /* 0x000fea000b800000 */
[----:B-1---5:R-:W-:Y:S01]  /*3310*/  SHF.R.U32.HI R71, RZ, 0x10, R93 ;  /* 0x00000010ff477819 */ /* 0x022fe2000001165d */
[--C-:B------:R-:W-:Y:S01]  /*3320*/  FFMA.FTZ R70, R108, UR26, R122.reuse ;  /* 0x0000001a6c467c23 */ /* 0x100fe2000801007a */
[----:B0-----:R-:W-:Y:S01]  /*3330*/  MOV R69, R93 ;  /* 0x0000005d00457202 */ /* 0x001fe20000000f00 */
[----:B------:R-:W-:Y:S01]  /*3340*/  FFMA.FTZ R68, R107, UR26, R122 ;  /* 0x0000001a6b447c23 */ /* 0x000fe2000801007a */
[----:B------:R-:W-:Y:S01]  /*3350*/  SHF.L.U32 R71, R71, 0x10, RZ ;  /* 0x0000001047477819 */ /* 0x000fe200000006ff */
[----:B------:R-:W-:Y:S01]  /*3360*/  FADD.FTZ R70, R111, -R70 ;  /* 0x800000466f467221 */ /* 0x000fe20000010000 */
[----:B------:R-:W-:Y:S01]  /*3370*/  FFMA.FTZ R72, R104, UR26, R122 ;  /* 0x0000001a68487c23 */ /* 0x000fe2000801007a */
[----:B------:R-:W-:Y:S02]  /*3380*/  IMAD.U32 R69, R69, 0x10000, RZ ;  /* 0x0001000045457824 */ /* 0x000fe400078e00ff */
[----:B------:R-:W-:Y:S01]  /*3390*/  FADD.FTZ R68, R105, -R68 ;  /* 0x8000004469447221 */ /* 0x000fe20000010000 */
[----:B------:R-:W-:Y:S01]  /*33a0*/  FFMA.FTZ R73, R70, UR25, R71 ;  /* 0x0000001946497c23 */ /* 0x000fe20008010047 */
[----:B------:R-:W-:Y:S01]  /*33b0*/  MOV R70, R92 ;  /* 0x0000005c00467202 */ /* 0x000fe20000000f00 */
[----:B------:R-:W-:Y:S01]  /*33c0*/  FADD.FTZ R72, R103, -R72 ;  /* 0x8000004867487221 */ /* 0x000fe20000010000 */
[----:B------:R-:W-:Y:S01]  /*33d0*/  FFMA.FTZ R68, R68, UR25, R69 ;  /* 0x0000001944447c23 */ /* 0x000fe20008010045 */
[----:B------:R-:W-:Y:S01]  /*33e0*/  SHF.R.U64 R71, R92, 0x10, R93 ;  /* 0x000000105c477819 */ /* 0x000fe2000000125d */
[----:B------:R-:W-:Y:S01]  /*33f0*/  FFMA.FTZ R69, R5, UR26, R122 ;  /* 0x0000001a05457c23 */ /* 0x000fe2000801007a */
[----:B------:R-:W-:-:S02]  /*3400*/  SHF.L.U32 R70, R70, 0x10, RZ ;  /* 0x0000001046467819 */ /* 0x000fc400000006ff */
[----:B------:R-:W-:Y:S01]  /*3410*/  F2FP.BF16.F32.PACK_AB R68, R73, R68 ;  /* 0x000000444944723e */ /* 0x000fe200000010ff */
[----:B------:R-:W-:Y:S01]  /*3420*/  FADD.FTZ R69, R0, -R69 ;  /* 0x8000004500457221 */ /* 0x000fe20000010000 */
[----:B------:R-:W-:Y:S02]  /*3430*/  IMAD.U32 R71, R71, 0x10000, RZ ;  /* 0x0001000047477824 */ /* 0x000fe400078e00ff */
[----:B------:R-:W-:Y:S01]  /*3440*/  PRMT R75, R68, 0x7610, R75 ;  /* 0x00007610444b7816 */ /* 0x000fe2000000004b */
[--C-:B------:R-:W-:Y:S01]  /*3450*/  FFMA.FTZ R69, R69, UR25, R70.reuse ;  /* 0x0000001945457c23 */ /* 0x100fe20008010046 */
[----:B------:R-:W-:Y:S01]  /*3460*/  FFMA.FTZ R72, R72, UR25, R71 ;  /* 0x0000001948487c23 */ /* 0x000fe20008010047 */
[----:B------:R-:W-:Y:S02]  /*3470*/  PRMT R70, R68, 0x7632, R70 ;  /* 0x0000763244467816 */ /* 0x000fe40000000046 */
[----:B------:R-:W-:Y:S02]  /*3480*/  PRMT R94, R75, 0x7610, R94 ;  /* 0x000076104b5e7816 */ /* 0x000fe4000000005e */
[----:B------:R-:W-:-:S02]  /*3490*/  F2FP.BF16.F32.PACK_AB R69, R72, R69 ;  /* 0x000000454845723e */ /* 0x000fc400000010ff */
[----:B------:R-:W-:Y:S02]  /*34a0*/  PRMT R89, R70, 0x7610, R89 ;  /* 0x0000761046597816 */ /* 0x000fe40000000059 */
[C---:B------:R-:W-:Y:S02]  /*34b0*/  PRMT R71, R69.reuse, 0x7632, R71 ;  /* 0x0000763245477816 */ /* 0x040fe40000000047 */
[----:B------:R-:W-:Y:S02]  /*34c0*/  PRMT R73, R69, 0x7610, R73 ;  /* 0x0000761045497816 */ /* 0x000fe40000000049 */
[----:B------:R-:W-:Y:S02]  /*34d0*/  PRMT R95, R71, 0x7610, R95 ;  /* 0x00007610475f7816 */ /* 0x000fe4000000005f */
[----:B------:R-:W-:Y:S01]  /*34e0*/  PRMT R96, R73, 0x7610, R96 ;  /* 0x0000761049607816 */ /* 0x000fe20000000060 */
[----:B------:R-:W-:Y:S06]  /*34f0*/  BRA `(.L_x_26) ;  /* 0x0000000400f47947 */ /* 0x000fec0003800000 */
.L_x_27:
[--C-:B01----:R-:W-:Y:S01]  /*3500*/  FFMA.FTZ R69, R5, UR26, R122.reuse ;  /* 0x0000001a05457c23 */ /* 0x103fe2000801007a */
[--C-:B-----5:R-:W-:Y:S01]  /*3510*/  SHF.R.U64 R71, R92, 0x10, R93.reuse ;  /* 0x000000105c477819 */ /* 0x120fe2000000125d */
[----:B------:R-:W-:Y:S01]  /*3520*/  FFMA.FTZ R70, R104, UR26, R122 ;  /* 0x0000001a68467c23 */ /* 0x000fe2000801007a */
[----:B------:R-:W-:Y:S01]  /*3530*/  SHF.R.U32.HI R73, RZ, 0x10, R93 ;  /* 0x00000010ff497819 */ /* 0x000fe2000001165d */
[----:B------:R-:W-:Y:S01]  /*3540*/  FADD.FTZ R68, R0, -R69 ;  /* 0x8000004500447221 */ /* 0x000fe20000010000 */
[----:B------:R-:W-:Y:S01]  /*3550*/  MOV R69, R92 ;  /* 0x0000005c00457202 */ /* 0x000fe20000000f00 */
[----:B------:R-:W-:Y:S01]  /*3560*/  FADD.FTZ R70, R103, -R70 ;  /* 0x8000004667467221 */ /* 0x000fe20000010000 */
[----:B------:R-:W-:Y:S01]  /*3570*/  SHF.L.U32 R71, R71, 0x10, RZ ;  /* 0x0000001047477819 */ /* 0x000fe200000006ff */
[----:B------:R-:W-:Y:S01]  /*3580*/  FFMA.FTZ R72, R108, UR26, R122 ;  /* 0x0000001a6c487c23 */ /* 0x000fe2000801007a */
[----:B------:R-:W-:Y:S02]  /*3590*/  SHF.L.U32 R69, R69, 0x10, RZ ;  /* 0x0000001045457819 */ /* 0x000fe400000006ff */
[----:B------:R-:W-:Y:S01]  /*35a0*/  SHF.L.U32 R73, R73, 0x10, RZ ;  /* 0x0000001049497819 */ /* 0x000fe200000006ff */
[----:B------:R-:W-:-:S02]  /*35b0*/  FADD.FTZ R72, R111, -R72 ;  /* 0x800000486f487221 */ /* 0x000fc40000010000 */
[----:B------:R-:W-:Y:S01]  /*35c0*/  FFMA.FTZ R68, R68, UR25, R69 ;  /* 0x0000001944447c23 */ /* 0x000fe20008010045 */
[----:B------:R-:W-:Y:S01]  /*35d0*/  FFMA.FTZ R69, R70, UR25, R71 ;  /* 0x0000001946457c23 */ /* 0x000fe20008010047 */
[----:B------:R-:W-:Y:S02]  /*35e0*/  IMAD.MOV.U32 R71, RZ, RZ, R93 ;  /* 0x000000ffff477224 */ /* 0x000fe400078e005d */
[----:B------:R-:W-:Y:S01]  /*35f0*/  FFMA.FTZ R70, R107, UR26, R122 ;  /* 0x0000001a6b467c23 */ /* 0x000fe2000801007a */
[----:B------:R-:W-:Y:S01]  /*3600*/  FFMA.FTZ R73, R72, UR25, R73 ;  /* 0x0000001948497c23 */ /* 0x000fe20008010049 */
[----:B------:R-:W-:Y:S02]  /*3610*/  F2FP.BF16.F32.PACK_AB R68, R69, R68 ;  /* 0x000000444544723e */ /* 0x000fe400000010ff */
[----:B------:R-:W-:Y:S01]  /*3620*/  FADD.FTZ R70, R105, -R70 ;  /* 0x8000004669467221 */ /* 0x000fe20000010000 */
[----:B------:R-:W-:-:S05]  /*3630*/  SHF.L.U32 R71, R71, 0x10, RZ ;  /* 0x0000001047477819 */ /* 0x000fca00000006ff */
[--C-:B------:R-:W-:Y:S01]  /*3640*/  FFMA.FTZ R70, R70, UR25, R71.reuse ;  /* 0x0000001946467c23 */ /* 0x100fe20008010047 */
[----:B------:R-:W-:-:S04]  /*3650*/  PRMT R71, R68, 0x7632, R71 ;  /* 0x0000763244477816 */ /* 0x000fc80000000047 */
[----:B------:R-:W-:Y:S02]  /*3660*/  F2FP.BF16.F32.PACK_AB R75, R73, R70 ;  /* 0x00000046494b723e */ /* 0x000fe400000010ff */
[----:B------:R-:W-:Y:S02]  /*3670*/  PRMT R73, R68, 0x7610, R73 ;  /* 0x0000761044497816 */ /* 0x000fe40000000049 */
[----:B------:R-:W-:Y:S01]  /*3680*/  PRMT R70, R75, 0x7632, R70 ;  /* 0x000076324b467816 */ /* 0x000fe20000000046 */
[----:B------:R-:W-:Y:S06]  /*3690*/  BRA `(.L_x_26) ;  /* 0x00000004008c7947 */ /* 0x000fec0003800000 */
.L_x_23:
[----:B------:R-:W-:-:S04]  /*36a0*/  UISETP.NE.U32.AND UP0, UPT, UR10, URZ, UPT ;  /* 0x000000ff0a00728c */ /* 0x000fc8000bf05070 */
[----:B------:R-:W-:-:S09]  /*36b0*/  UISETP.NE.AND.EX UP0, UPT, UR11, URZ, UPT, UP0 ;  /* 0x000000ff0b00728c */ /* 0x000fd2000bf05300 */
[----:B------:R-:W-:Y:S05]  /*36c0*/  BRA.U !UP0, `(.L_x_28) ;  /* 0x0000000108d47547 */ /* 0x000fea000b800000 */
[----:B------:R-:W-:-:S04]  /*36d0*/  UISETP.NE.U32.AND UP3, UPT, UR12, URZ, UPT ;  /* 0x000000ff0c00728c */ /* 0x000fc8000bf65070 */
[----:B------:R-:W-:-:S09]  /*36e0*/  UISETP.NE.AND.EX UP3, UPT, UR13, URZ, UPT, UP3 ;  /* 0x000000ff0d00728c */ /* 0x000fd2000bf65330 */
[----:B------:R-:W-:Y:S05]  /*36f0*/  BRA.U !UP3, `(.L_x_29) ;  /* 0x000000010b6c7547 */ /* 0x000fea000b800000 */
[--C-:B01----:R-:W-:Y:S01]  /*3700*/  FFMA.FTZ R68, R107, UR26, R122.reuse ;  /* 0x0000001a6b447c23 */ /* 0x103fe2000801007a */
        /* <DEDUP_REMOVED lines=26> */
.L_x_29:
[--C-:B-1----:R-:W-:Y:S01]  /*38b0*/  FFMA.FTZ R70, R107, UR26, R122.reuse ;  /* 0x0000001a6b467c23 */ /* 0x102fe2000801007a */
[--C-:B0-----:R-:W-:Y:S01]  /*38c0*/  FFMA.FTZ R72, R108, UR26, R122.reuse ;  /* 0x0000001a6c487c23 */ /* 0x101fe2000801007a */
        /* <DEDUP_REMOVED lines=16> */
[----:B------:R-:W-:Y:S02]  /*39d0*/  PRMT R97, R70, 0x7610, R97 ;  /* 0x0000761046617816 */ /* 0x000fe40000000061 */
[----:B------:R-:W-:Y:S02]  /*39e0*/  PRMT R98, R75, 0x7610, R98 ;  /* 0x000076104b627816 */ /* 0x000fe40000000062 */
[----:B------:R-:W-:Y:S02]  /*39f0*/  PRMT R99, R71, 0x7610, R99 ;  /* 0x0000761047637816 */ /* 0x000fe40000000063 */
[----:B------:R-:W-:Y:S01]  /*3a00*/  PRMT R100, R73, 0x7610, R100 ;  /* 0x0000761049647816 */ /* 0x000fe20000000064 */
[----:B------:R-:W-:Y:S06]  /*3a10*/  BRA `(.L_x_26) ;  /* 0x0000000000ac7947 */ /* 0x000fec0003800000 */
.L_x_28:
[----:B------:R-:W-:-:S04]  /*3a20*/  UISETP.NE.U32.AND UP3, UPT, UR12, URZ, UPT ;  /* 0x000000ff0c00728c */ /* 0x000fc8000bf65070 */
[----:B------:R-:W-:-:S09]  /*3a30*/  UISETP.NE.AND.EX UP3, UPT, UR13, URZ, UPT, UP3 ;  /* 0x000000ff0d00728c */ /* 0x000fd2000bf65330 */
[----:B------:R-:W-:Y:S05]  /*3a40*/  BRA.U !UP3, `(.L_x_30) ;  /* 0x000000010b5c7547 */ /* 0x000fea000b800000 */
        /* <DEDUP_REMOVED lines=23> */
.L_x_30:
        /* <DEDUP_REMOVED lines=16> */
[----:B------:R-:W-:-:S07]  /*3cc0*/  PRMT R70, R75, 0x7632, R70 ;  /* 0x000076324b467816 */ /* 0x000fce0000000046 */
.L_x_26:
[----:B------:R-:W0:Y:S01]  /*3cd0*/  LDC.64 R68, c[0x0][0x468] ;  /* 0x00011a00ff447b82 */ /* 0x000e220000000a00 */
[----:B------:R-:W-:Y:S02]  /*3ce0*/  LOP3.LUT R71, R71, 0xffff, RZ, 0xc0, !PT ;  /* 0x0000ffff47477812 */ /* 0x000fe400078ec0ff */
[----:B------:R-:W-:-:S03]  /*3cf0*/  PRMT R75, R75, 0x5410, R70 ;  /* 0x000054104b4b7816 */ /* 0x000fc60000000046 */
        /* <DEDUP_REMOVED lines=9> */
[----:B------:R-:W0:Y:S01]  /*3d90*/  LDC.64 R72, c[0x0][0x478] ;  /* 0x00011e00ff487b82 */ /* 0x000e220000000a00 */
[----:B------:R-:W-:Y:S01]  /*3da0*/  LOP3.LUT R70, R70, 0xffff, R100, 0xf8, !PT ;  /* 0x0000ffff46467812 */ /* 0x000fe200078ef864 */
[----:B0-----:R-:W-:-:S05]  /*3db0*/  IMAD.WIDE.U32 R72, R6, 0x8, R72 ;  /* 0x0000000806487825 */ /* 0x001fca00078e0048 */
[----:B------:R0:W-:Y:S02]  /*3dc0*/  STG.E.64 desc[UR14][R72.64], R70 ;  /* 0x0000004648007986 */ /* 0x0001e4000c101b0e */
.L_x_31:
[----:B------:R1:W-:Y:S01]  /*3dd0*/  STG.E.64 desc[UR14][R68.64], R74 ;  /* 0x0000004a44007986 */ /* 0x0003e2000c101b0e */
[----:B------:R-:W-:Y:S05]  /*3de0*/  BRA.U !UP3, `(.L_x_32) ;  /* 0x000000010b207547 */ /* 0x000fea000b800000 */
[----:B0-----:R-:W0:Y:S01]  /*3df0*/  LDC.64 R70, c[0x0][0x470] ;  /* 0x00011c00ff467b82 */ /* 0x001e220000000a00 */
[----:B-1----:R-:W-:Y:S02]  /*3e00*/  LOP3.LUT R68, R95, 0xffff, RZ, 0xc0, !PT ;  /* 0x0000ffff5f447812 */ /* 0x002fe400078ec0ff */
[----:B------:R-:W-:-:S03]  /*3e10*/  PRMT R73, R94, 0x5410, R89 ;  /* 0x000054105e497816 */ /* 0x000fc60000000059 */
[----:B------:R-:W-:-:S05]  /*3e20*/  IMAD.WIDE.U32 R68, R68, 0x10000, RZ ;  /* 0x0001000044447825 */ /* 0x000fca00078e00ff */
[----:B------:R-:W-:Y:S02]  /*3e30*/  LOP3.LUT R69, R73, R69, RZ, 0xfc, !PT ;  /* 0x0000004549457212 */ /* 0x000fe400078efcff */
[----:B------:R-:W-:Y:S01]  /*3e40*/  LOP3.LUT R68, R68, 0xffff, R96, 0xf8, !PT ;  /* 0x0000ffff44447812 */ /* 0x000fe200078ef860 */
[----:B0-----:R-:W-:-:S05]  /*3e50*/  IMAD.WIDE.U32 R70, R6, 0x8, R70 ;  /* 0x0000000806467825 */ /* 0x001fca00078e0046 */
[----:B------:R2:W-:Y:S02]  /*3e60*/  STG.E.64 desc[UR14][R70.64], R68 ;  /* 0x0000004446007986 */ /* 0x0005e4000c101b0e */
.L_x_32:
[----:B------:R-:W-:-:S07]  /*3e70*/  IADD3 R6, PT, PT, R6, 0x80, RZ ;  /* 0x0000008006067810 */ /* 0x000fce0007ffe0ff */
.L_x_22:
[----:B------:R-:W-:Y:S05]  /*3e80*/  BSYNC.RECONVERGENT B0 ;  /* 0x0000000000007941 */ /* 0x000fea0003800200 */
.L_x_21:
        /* <DEDUP_REMOVED lines=11> */
[----:B012---:R-:W-:Y:S01]  /*3f40*/  FFMA.FTZ R71, R115, UR26, R122 ;  /* 0x0000001a73477c23 */ /* 0x007fe2000801007a */
[----:B-----5:R-:W-:Y:S01]  /*3f50*/  IMAD.MOV.U32 R68, RZ, RZ, R90 ;  /* 0x000000ffff447224 */ /* 0x020fe200078e005a */
[--C-:B------:R-:W-:Y:S01]  /*3f60*/  SHF.R.U64 R89, R90, 0x10, R91.reuse ;  /* 0x000000105a597819 */ /* 0x100fe2000000125b */
[--C-:B------:R-:W-:Y:S01]  /*3f70*/  FFMA.FTZ R69, R113, UR26, R122.reuse ;  /* 0x0000001a71457c23 */ /* 0x100fe2000801007a */
[----:B------:R-:W-:Y:S01]  /*3f80*/  MOV R73, R91 ;  /* 0x0000005b00497202 */ /* 0x000fe20000000f00 */
[--C-:B------:R-:W-:Y:S01]  /*3f90*/  FFMA.FTZ R70, R114, UR26, R122.reuse ;  /* 0x0000001a72467c23 */ /* 0x100fe2000801007a */
[----:B------:R-:W-:Y:S01]  /*3fa0*/  SHF.R.U32.HI R75, RZ, 0x10, R91 ;  /* 0x00000010ff4b7819 */ /* 0x000fe2000001165b */
[----:B------:R-:W-:Y:S01]  /*3fb0*/  FFMA.FTZ R74, R116, UR26, R122 ;  /* 0x0000001a744a7c23 */ /* 0x000fe2000801007a */
[----:B------:R-:W-:Y:S01]  /*3fc0*/  FADD.FTZ R72, R112, -R71 ;  /* 0x8000004770487221 */ /* 0x000fe20000010000 */
[----:B------:R-:W-:Y:S01]  /*3fd0*/  SHF.L.U32 R68, R68, 0x10, RZ ;  /* 0x0000001044447819 */ /* 0x000fe200000006ff */
[----:B------:R-:W-:Y:S01]  /*3fe0*/  FADD.FTZ R69, R110, -R69 ;  /* 0x800000456e457221 */ /* 0x000fe20000010000 */
[----:B------:R-:W-:Y:S01]  /*3ff0*/  SHF.L.U32 R73, R73, 0x10, RZ ;  /* 0x0000001049497819 */ /* 0x000fe200000006ff */
[----:B------:R-:W-:Y:S01]  /*4000*/  IMAD.U32 R75, R75, 0x10000, RZ ;  /* 0x000100004b4b7824 */ /* 0x000fe200078e00ff */
[----:B------:R-:W-:Y:S01]  /*4010*/  SHF.L.U32 R71, R89, 0x10, RZ ;  /* 0x0000001059477819 */ /* 0x000fe200000006ff */
[----:B------:R-:W-:Y:S01]  /*4020*/  FADD.FTZ R74, R119, -R74 ;  /* 0x8000004a774a7221 */ /* 0x000fe20000010000 */
[----:B------:R-:W-:Y:S01]  /*4030*/  FADD.FTZ R70, R117, -R70 ;  /* 0x8000004675467221 */ /* 0x000fe20000010000 */
[----:B------:R-:W-:Y:S01]  /*4040*/  FFMA.FTZ R72, R72, UR25, R73 ;  /* 0x0000001948487c23 */ /* 0x000fe20008010049 */
[----:B------:R-:W-:Y:S01]  /*4050*/  FFMA.FTZ R68, R69, UR25, R68 ;  /* 0x0000001945447c23 */ /* 0x000fe20008010044 */
[----:B------:R-:W-:Y:S01]  /*4060*/  FFMA.FTZ R75, R74, UR25, R75 ;  /* 0x000000194a4b7c23 */ /* 0x000fe2000801004b */
[----:B------:R-:W-:-:S04]  /*4070*/  FFMA.FTZ R71, R70, UR25, R71 ;  /* 0x0000001946477c23 */ /* 0x000fc80008010047 */
[----:B------:R-:W-:Y:S02]  /*4080*/  F2FP.BF16.F32.PACK_AB R72, R75, R72 ;  /* 0x000000484b48723e */ /* 0x000fe400000010ff */
[----:B------:R-:W-:Y:S02]  /*4090*/  F2FP.BF16.F32.PACK_AB R71, R71, R68 ;  /* 0x000000444747723e */ /* 0x000fe400000010ff */
[C---:B------:R-:W-:Y:S02]  /*40a0*/  PRMT R68, R72.reuse, 0x7632, R68 ;  /* 0x0000763248447816 */ /* 0x040fe40000000044 */
        /* <DEDUP_REMOVED lines=8> */
[----:B------:R-:W-:-:S02]  /*4130*/  PRMT R99, R69, 0x7610, R99 ;  /* 0x0000761045637816 */ /* 0x000fc40000000063 */
[----:B------:R-:W-:Y:S01]  /*4140*/  PRMT R100, R71, 0x7610, R100 ;  /* 0x0000761047647816 */ /* 0x000fe20000000064 */
[----:B------:R-:W-:Y:S06]  /*4150*/  BRA `(.L_x_38) ;  /* 0x0000000800e87947 */ /* 0x000fec0003800000 */
.L_x_37:
[----:B012--5:R-:W-:Y:S01]  /*4160*/  MOV R68, R91 ;  /* 0x0000005b00447202 */ /* 0x027fe20000000f00 */
[--C-:B------:R-:W-:Y:S01]  /*4170*/  FFMA.FTZ R69, R115, UR26, R122.reuse ;  /* 0x0000001a73457c23 */ /* 0x100fe2000801007a */
[----:B------:R-:W-:Y:S01]  /*4180*/  SHF.R.U32.HI R71, RZ, 0x10, R91 ;  /* 0x00000010ff477819 */ /* 0x000fe2000001165b */
[----:B------:R-:W-:Y:S01]  /*4190*/  FFMA.FTZ R70, R116, UR26, R122 ;  /* 0x0000001a74467c23 */ /* 0x000fe2000801007a */
[----:B------:R-:W-:Y:S01]  /*41a0*/  SHF.L.U32 R68, R68, 0x10, RZ ;  /* 0x0000001044447819 */ /* 0x000fe200000006ff */
[----:B------:R-:W-:Y:S02]  /*41b0*/  FADD.FTZ R69, R112, -R69 ;  /* 0x8000004570457221 */ /* 0x000fe40000010000 */
[----:B------:R-:W-:Y:S02]  /*41c0*/  IMAD.U32 R71, R71, 0x10000, RZ ;  /* 0x0001000047477824 */ /* 0x000fe400078e00ff */
[----:B------:R-:W-:Y:S01]  /*41d0*/  FADD.FTZ R70, R119, -R70 ;  /* 0x8000004677467221 */ /* 0x000fe20000010000 */
[----:B------:R-:W-:Y:S01]  /*41e0*/  FFMA.FTZ R72, R69, UR25, R68 ;  /* 0x0000001945487c23 */ /* 0x000fe20008010044 */
[--C-:B------:R-:W-:Y:S01]  /*41f0*/  FFMA.FTZ R69, R113, UR26, R122.reuse ;  /* 0x0000001a71457c23 */ /* 0x100fe2000801007a */
[----:B------:R-:W-:Y:S01]  /*4200*/  MOV R68, R90 ;  /* 0x0000005a00447202 */ /* 0x000fe20000000f00 */
[----:B------:R-:W-:Y:S01]  /*4210*/  FFMA.FTZ R73, R70, UR25, R71 ;  /* 0x0000001946497c23 */ /* 0x000fe20008010047 */
[----:B------:R-:W-:Y:S01]  /*4220*/  SHF.R.U64 R70, R90, 0x10, R91 ;  /* 0x000000105a467819 */ /* 0x000fe2000000125b */
[----:B------:R-:W-:Y:S01]  /*4230*/  FFMA.FTZ R122, R114, UR26, R122 ;  /* 0x0000001a727a7c23 */ /* 0x000fe2000801007a */
[----:B------:R-:W-:Y:S01]  /*4240*/  SHF.L.U32 R68, R68, 0x10, RZ ;  /* 0x0000001044447819 */ /* 0x000fe200000006ff */
[----:B------:R-:W-:Y:S01]  /*4250*/  FADD.FTZ R69, R110, -R69 ;  /* 0x800000456e457221 */ /* 0x000fe20000010000 */
[----:B------:R-:W-:Y:S01]  /*4260*/  SHF.L.U32 R71, R70, 0x10, RZ ;  /* 0x0000001046477819 */ /* 0x000fe200000006ff */
[----:B------:R-:W-:Y:S01]  /*4270*/  FADD.FTZ R122, R117, -R122 ;  /* 0x8000007a757a7221 */ /* 0x000fe20000010000 */
[----:B------:R-:W-:Y:S01]  /*4280*/  F2FP.BF16.F32.PACK_AB R73, R73, R72 ;  /* 0x000000484949723e */ /* 0x000fe200000010ff */
[----:B------:R-:W-:-:S02]  /*4290*/  FFMA.FTZ R68, R69, UR25, R68 ;  /* 0x0000001945447c23 */ /* 0x000fc40008010044 */
[----:B------:R-:W-:Y:S01]  /*42a0*/  FFMA.FTZ R71, R122, UR25, R71 ;  /* 0x000000197a477c23 */ /* 0x000fe20008010047 */
[----:B------:R-:W-:-:S04]  /*42b0*/  PRMT R98, R73, 0x7610, R98 ;  /* 0x0000761049627816 */ /* 0x000fc80000000062 */
[----:B------:R-:W-:Y:S02]  /*42c0*/  F2FP.BF16.F32.PACK_AB R71, R71, R68 ;  /* 0x000000444747723e */ /* 0x000fe400000010ff */
[----:B------:R-:W-:Y:S02]  /*42d0*/  PRMT R68, R73, 0x7632, R68 ;  /* 0x0000763249447816 */ /* 0x000fe40000000044 */
[----:B------:R-:W-:Y:S02]  /*42e0*/  PRMT R69, R71, 0x7632, R69 ;  /* 0x0000763247457816 */ /* 0x000fe40000000045 */
[----:B------:R-:W-:Y:S02]  /*42f0*/  PRMT R97, R68, 0x7610, R97 ;  /* 0x0000761044617816 */ /* 0x000fe40000000061 */
[----:B------:R-:W-:Y:S02]  /*4300*/  PRMT R99, R69, 0x7610, R99 ;  /* 0x0000761045637816 */ /* 0x000fe40000000063 */
[----:B------:R-:W-:Y:S01]  /*4310*/  PRMT R100, R71, 0x7610, R100 ;  /* 0x0000761047647816 */ /* 0x000fe20000000064 */
[----:B------:R-:W-:Y:S06]  /*4320*/  BRA `(.L_x_38) ;  /* 0x0000000800747947 */ /* 0x000fec0003800000 */
.L_x_36:
[----:B------:R-:W-:-:S04]  /*4330*/  UISETP.NE.U32.AND UP3, UPT, UR12, URZ, UPT ;  /* 0x000000ff0c00728c */ /* 0x000fc8000bf65070 */
[----:B------:R-:W-:-:S09]  /*4340*/  UISETP.NE.AND.EX UP3, UPT, UR13, URZ, UPT, UP3 ;  /* 0x000000ff0d00728c */ /* 0x000fd2000bf65330 */
[----:B------:R-:W-:Y:S05]  /*4350*/  BRA.U !UP3, `(.L_x_39) ;  /* 0x000000010b747547 */ /* 0x000fea000b800000 */
[--C-:B012--5:R-:W-:Y:S01]  /*4360*/  IMAD.MOV.U32 R68, RZ, RZ, R91.reuse ;  /* 0x000000ffff447224 */ /* 0x127fe200078e005b */
[----:B------:R-:W-:Y:S01]  /*4370*/  SHF.R.U32.HI R71, RZ, 0x10, R91 ;  /* 0x00000010ff477819 */ /* 0x000fe2000001165b */
[--C-:B------:R-:W-:Y:S01]  /*4380*/  FFMA.FTZ R69, R115, UR26, R122.reuse ;  /* 0x0000001a73457c23 */ /* 0x100fe2000801007a */
[----:B------:R-:W-:Y:S02]  /*4390*/  FFMA.FTZ R70, R116, UR26, R122 ;  /* 0x0000001a74467c23 */ /* 0x000fe4000801007a */
[----:B------:R-:W-:Y:S01]  /*43a0*/  SHF.L.U32 R68, R68, 0x10, RZ ;  /* 0x0000001044447819 */ /* 0x000fe200000006ff */
[----:B------:R-:W-:Y:S01]  /*43b0*/  FADD.FTZ R69, R112, -R69 ;  /* 0x8000004570457221 */ /* 0x000fe20000010000 */
[----:B------:R-:W-:Y:S01]  /*43c0*/  SHF.L.U32 R71, R71, 0x10, RZ ;  /* 0x0000001047477819 */ /* 0x000fe200000006ff */
[----:B------:R-:W-:Y:S02]  /*43d0*/  FADD.FTZ R70, R119, -R70 ;  /* 0x8000004677467221 */ /* 0x000fe40000010000 */
[----:B------:R-:W-:Y:S01]  /*43e0*/  FFMA.FTZ R72, R69, UR25, R68 ;  /* 0x0000001945487c23 */ /* 0x000fe20008010044 */
[--C-:B------:R-:W-:Y:S01]  /*43f0*/  FFMA.FTZ R69, R113, UR26, R122.reuse ;  /* 0x0000001a71457c23 */ /* 0x100fe2000801007a */
[----:B------:R-:W-:Y:S01]  /*4400*/  FFMA.FTZ R73, R70, UR25, R71 ;  /* 0x0000001946497c23 */ /* 0x000fe20008010047 */
[----:B------:R-:W-:Y:S01]  /*4410*/  MOV R68, R90 ;  /* 0x0000005a00447202 */ /* 0x000fe20000000f00 */
[----:B------:R-:W-:Y:S01]  /*4420*/  FFMA.FTZ R122, R114, UR26, R122 ;  /* 0x0000001a727a7c23 */ /* 0x000fe2000801007a */
[----:B------:R-:W-:Y:S01]  /*4430*/  SHF.R.U64 R70, R90, 0x10, R91 ;  /* 0x000000105a467819 */ /* 0x000fe2000000125b */
[----:B------:R-:W-:Y:S01]  /*4440*/  FADD.FTZ R69, R110, -R69 ;  /* 0x800000456e457221 */ /* 0x000fe20000010000 */
[----:B------:R-:W-:Y:S01]  /*4450*/  SHF.L.U32 R68, R68, 0x10, RZ ;  /* 0x0000001044447819 */ /* 0x000fe200000006ff */
[----:B------:R-:W-:Y:S01]  /*4460*/  FADD.FTZ R122, R117, -R122 ;  /* 0x8000007a757a7221 */ /* 0x000fe20000010000 */
[----:B------:R-:W-:Y:S01]  /*4470*/  F2FP.BF16.F32.PACK_AB R73, R73, R72 ;  /* 0x000000484949723e */ /* 0x000fe200000010ff */
[----:B------:R-:W-:-:S02]  /*4480*/  IMAD.U32 R71, R70, 0x10000, RZ ;  /* 0x0001000046477824 */ /* 0x000fc400078e00ff */
[----:B------:R-:W-:Y:S01]  /*4490*/  FFMA.FTZ R68, R69, UR25, R68 ;  /* 0x0000001945447c23 */ /* 0x000fe20008010044 */
[----:B------:R-:W-:Y:S01]  /*44a0*/  PRMT R94, R73, 0x7610, R94 ;  /* 0x00007610495e7816 */ /* 0x000fe2000000005e */
[----:B------:R-:W-:-:S05]  /*44b0*/  FFMA.FTZ R71, R122, UR25, R71 ;  /* 0x000000197a477c23 */ /* 0x000fca0008010047 */
[----:B------:R-:W-:Y:S02]  /*44c0*/  F2FP.BF16.F32.PACK_AB R71, R71, R68 ;  /* 0x000000444747723e */ /* 0x000fe400000010ff */
[----:B------:R-:W-:Y:S02]  /*44d0*/  PRMT R68, R73, 0x7632, R68 ;  /* 0x0000763249447816 */ /* 0x000fe40000000044 */
[----:B------:R-:W-:Y:S02]  /*44e0*/  PRMT R69, R71, 0x7632, R69 ;  /* 0x0000763247457816 */ /* 0x000fe40000000045 */
[----:B------:R-:W-:Y:S02]  /*44f0*/  PRMT R89, R68, 0x7610, R89 ;  /* 0x0000761044597816 */ /* 0x000fe40000000059 */
[----:B------:R-:W-:Y:S02]  /*4500*/  PRMT R95, R69, 0x7610, R95 ;  /* 0x00007610455f7816 */ /* 0x000fe4000000005f */
[----:B------:R-:W-:Y:S01]  /*4510*/  PRMT R96, R71, 0x7610, R96 ;  /* 0x0000761047607816 */ /* 0x000fe20000000060 */
[----:B------:R-:W-:Y:S06]  /*4520*/  BRA `(.L_x_38) ;  /* 0x0000000400f47947 */ /* 0x000fec0003800000 */
.L_x_39:
[--C-:B012---:R-:W-:Y:S01]  /*4530*/  FFMA.FTZ R69, R113, UR26, R122.reuse ;  /* 0x0000001a71457c23 */ /* 0x107fe2000801007a */
        /* <DEDUP_REMOVED lines=13> */
[----:B------:R-:W-:Y:S01]  /*4610*/  MOV R70, R91 ;  /* 0x0000005b00467202 */ /* 0x000fe20000000f00 */
[----:B------:R-:W-:Y:S01]  /*4620*/  FFMA.FTZ R71, R115, UR26, R122 ;  /* 0x0000001a73477c23 */ /* 0x000fe2000801007a */
[----:B------:R-:W-:Y:S02]  /*4630*/  FFMA.FTZ R73, R72, UR25, R73 ;  /* 0x0000001948497c23 */ /* 0x000fe40008010049 */
[----:B------:R-:W-:Y:S01]  /*4640*/  F2FP.BF16.F32.PACK_AB R68, R69, R68 ;  /* 0x000000444544723e */ /* 0x000fe200000010ff */
[----:B------:R-:W-:Y:S01]  /*4650*/  FADD.FTZ R71, R112, -R71 ;  /* 0x8000004770477221 */ /* 0x000fe20000010000 */
[----:B------:R-:W-:Y:S02]  /*4660*/  IMAD.U32 R70, R70, 0x10000, RZ ;  /* 0x0001000046467824 */ /* 0x000fe400078e00ff */
[----:B------:R-:W-:-:S02]  /*4670*/  PRMT R69, R68, 0x7632, R69 ;  /* 0x0000763244457816 */ /* 0x000fc40000000045 */
[----:B------:R-:W-:Y:S01]  /*4680*/  FFMA.FTZ R70, R71, UR25, R70 ;  /* 0x0000001947467c23 */ /* 0x000fe20008010046 */
[----:B------:R-:W-:-:S04]  /*4690*/  PRMT R71, R68, 0x7610, R71 ;  /* 0x0000761044477816 */ /* 0x000fc80000000047 */
[----:B------:R-:W-:-:S04]  /*46a0*/  F2FP.BF16.F32.PACK_AB R73, R73, R70 ;  /* 0x000000464949723e */ /* 0x000fc800000010ff */
[----:B------:R-:W-:Y:S01]  /*46b0*/  PRMT R68, R73, 0x7632, R68 ;  /* 0x0000763249447816 */ /* 0x000fe20000000044 */
[----:B------:R-:W-:Y:S06]  /*46c0*/  BRA `(.L_x_38) ;  /* 0x00000004008c7947 */ /* 0x000fec0003800000 */
.L_x_35:
[----:B------:R-:W-:-:S04]  /*46d0*/  UISETP.NE.U32.AND UP0, UPT, UR10, URZ, UPT ;  /* 0x000000ff0a00728c */ /* 0x000fc8000bf05070 */
[----:B------:R-:W-:-:S09]  /*46e0*/  UISETP.NE.AND.EX UP0, UPT, UR11, URZ, UPT, UP0 ;  /* 0x000000ff0b00728c */ /* 0x000fd2000bf05300 */
[----:B------:R-:W-:Y:S05]  /*46f0*/  BRA.U !UP0, `(.L_x_40) ;  /* 0x0000000108d07547 */ /* 0x000fea000b800000 */
[----:B------:R-:W-:-:S04]  /*4700*/  UISETP.NE.U32.AND UP3, UPT, UR12, URZ, UPT ;  /* 0x000000ff0c00728c */ /* 0x000fc8000bf65070 */
[----:B------:R-:W-:-:S09]  /*4710*/  UISETP.NE.AND.EX UP3, UPT, UR13, URZ, UPT, UP3 ;  /* 0x000000ff0d00728c */ /* 0x000fd2000bf65330 */
[----:B------:R-:W-:Y:S05]  /*4720*/  BRA.U !UP3, `(.L_x_41) ;  /* 0x000000010b687547 */ /* 0x000fea000b800000 */
[--C-:B012---:R-:W-:Y:S01]  /*4730*/  FFMA.FTZ R68, R116, UR26, R122.reuse ;  /* 0x0000001a74447c23 */ /* 0x107fe2000801007a */
        /* <DEDUP_REMOVED lines=25> */
.L_x_41:
        /* <DEDUP_REMOVED lines=23> */
.L_x_40:
        /* <DEDUP_REMOVED lines=26> */
.L_x_42:
        /* <DEDUP_REMOVED lines=17> */
[----:B------:R-:W-:-:S07]  /*4cf0*/  PRMT R73, R70, 0x7610, R73 ;  /* 0x0000761046497816 */ /* 0x000fce0000000049 */
.L_x_38:
        /* <DEDUP_REMOVED lines=16> */
.L_x_43:
[----:B------:R3:W-:Y:S01]  /*4e00*/  STG.E.64 desc[UR14][R74.64], R72 ;  /* 0x000000484a007986 */ /* 0x0007e2000c101b0e */
[----:B------:R-:W-:Y:S05]  /*4e10*/  BRA.U !UP3, `(.L_x_34) ;  /* 0x000000010b207547 */ /* 0x000fea000b800000 */
[----:B0-----:R-:W0:Y:S01]  /*4e20*/  LDC.64 R70, c[0x0][0x470] ;  /* 0x00011c00ff467b82 */ /* 0x001e220000000a00 */
[----:B------:R-:W-:Y:S02]  /*4e30*/  LOP3.LUT R68, R95, 0xffff, RZ, 0xc0, !PT ;  /* 0x0000ffff5f447812 */ /* 0x000fe400078ec0ff */
[----:B---3--:R-:W-:-:S03]  /*4e40*/  PRMT R73, R94, 0x5410, R89 ;  /* 0x000054105e497816 */ /* 0x008fc60000000059 */
[----:B------:R-:W-:-:S05]  /*4e50*/  IMAD.WIDE.U32 R68, R68, 0x10000, RZ ;  /* 0x0001000044447825 */ /* 0x000fca00078e00ff */
[----:B------:R-:W-:Y:S02]  /*4e60*/  LOP3.LUT R69, R73, R69, RZ, 0xfc, !PT ;  /* 0x0000004549457212 */ /* 0x000fe400078efcff */
[----:B------:R-:W-:Y:S01]  /*4e70*/  LOP3.LUT R68, R68, 0xffff, R96, 0xf8, !PT ;  /* 0x0000ffff44447812 */ /* 0x000fe200078ef860 */
[----:B0-----:R-:W-:-:S05]  /*4e80*/  IMAD.WIDE.U32 R70, R6, 0x8, R70 ;  /* 0x0000000806467825 */ /* 0x001fca00078e0046 */
[----:B------:R4:W-:Y:S02]  /*4e90*/  STG.E.64 desc[UR14][R70.64], R68 ;  /* 0x0000004446007986 */ /* 0x0009e4000c101b0e */
.L_x_34:
[----:B------:R-:W-:Y:S05]  /*4ea0*/  BSYNC.RECONVERGENT B0 ;  /* 0x0000000000007941 */ /* 0x000fea0003800200 */
.L_x_33:
[----:B------:R-:W-:Y:S01]  /*4eb0*/  UPLOP3.LUT UP1, UPT, UPT, UPT, UP1, 0x40, 0x4 ;  /* 0x000000000004789c */ /* 0x000fe20003f2e810 */
[----:B------:R-:W-:Y:S10]  /*4ec0*/  BRA.U !UP2, `(.L_x_44) ;  /* 0xffffffb90a347547 */ /* 0x000ff4000b83ffff */
.L_x_0:
[----:B------:R-:W0:Y:S01]  /*4ed0*/  S2UR UR4, SR_CTAID.X ;  /* 0x00000000000479c3 */ /* 0x000e220000002500 */
[----:B------:R-:W-:Y:S01]  /*4ee0*/  BSSY.RECONVERGENT B0, `(.L_x_45) ;  /* 0x0000012000007945 */ /* 0x000fe20003800200 */
[----:B0-----:R-:W-:-:S06]  /*4ef0*/  UIMAD UR4, UR4, UR6, URZ ;  /* 0x00000006040472a4 */ /* 0x001fcc000f8e02ff */
[----:B------:R-:W-:-:S04]  /*4f00*/  MOV R11, UR4 ;  /* 0x00000004000b7c02 */ /* 0x000fc80008000f00 */
[----:B------:R-:W-:Y:S01]  /*4f10*/  LEA.HI R11, R11, R118, RZ, 0x1e ;  /* 0x000000760b0b7211 */ /* 0x000fe200078ff0ff */
[----:B------:R-:W-:Y:S06]  /*4f20*/  @!P0 BRA `(.L_x_46) ;  /* 0x0000000000348947 */ /* 0x000fec0003800000 */
[----:B-----5:R-:W0:Y:S08]  /*4f30*/  LDC.64 R2, c[0x0][0x440] ;  /* 0x00011000ff027b82 */ /* 0x020e300000000a00 */
[----:B------:R-:W1:Y:S08]  /*4f40*/  LDC.64 R4, c[0x0][0x448] ;  /* 0x00011200ff047b82 */ /* 0x000e700000000a00 */
[----:B------:R-:W2:Y:S08]  /*4f50*/  LDC.64 R6, c[0x0][0x450] ;  /* 0x00011400ff067b82 */ /* 0x000eb00000000a00 */
[----:B------:R-:W3:Y:S01]  /*4f60*/  LDC.64 R8, c[0x0][0x458] ;  /* 0x00011600ff087b82 */ /* 0x000ee20000000a00 */
[----:B0-----:R-:W-:-:S05]  /*4f70*/  IMAD.WIDE.U32 R2, R11, 0x10, R2 ;  /* 0x000000100b027825 */ /* 0x001fca00078e0002 */
[----:B------:R0:W-:Y:S01]  /*4f80*/  STG.E.128 desc[UR14][R2.64], R52 ;  /* 0x0000003402007986 */ /* 0x0001e2000c101d0e */
[----:B-1----:R-:W-:-:S05]  /*4f90*/  IMAD.WIDE.U32 R4, R11, 0x10, R4 ;  /* 0x000000100b047825 */ /* 0x002fca00078e0004 */
[----:B------:R0:W-:Y:S01]  /*4fa0*/  STG.E.128 desc[UR14][R4.64], R64 ;  /* 0x0000004004007986 */ /* 0x0001e2000c101d0e */
[----:B--2---:R-:W-:-:S05]  /*4fb0*/  IMAD.WIDE.U32 R6, R11, 0x10, R6 ;  /* 0x000000100b067825 */ /* 0x004fca00078e0006 */
[----:B------:R0:W-:Y:S01]  /*4fc0*/  STG.E.128 desc[UR14][R6.64], R28 ;  /* 0x0000001c06007986 */ /* 0x0001e2000c101d0e */
[C---:B---3--:R-:W-:Y:S01]  /*4fd0*/  IMAD.WIDE.U32 R8, R11.reuse, 0x10, R8 ;  /* 0x000000100b087825 */ /* 0x048fe200078e0008 */
[----:B------:R-:W-:-:S04]  /*4fe0*/  IADD3 R11, PT, PT, R11, 0x80, RZ ;  /* 0x000000800b0b7810 */ /* 0x000fc80007ffe0ff */
[----:B------:R0:W-:Y:S03]  /*4ff0*/  STG.E.128 desc[UR14][R8.64], R40 ;  /* 0x0000002808007986 */ /* 0x0001e6000c101d0e */
.L_x_46:
[----:B------:R-:W-:Y:S05]  /*5000*/  BSYNC.RECONVERGENT B0 ;  /* 0x0000000000007941 */ /* 0x000fea0003800200 */
.L_x_45:
[----:B------:R-:W-:Y:S04]  /*5010*/  BSSY.RECONVERGENT B0, `(.L_x_47) ;  /* 0x000000f000007945 */ /* 0x000fe80003800200 */
[----:B------:R-:W-:Y:S05]  /*5020*/  @!P1 BRA `(.L_x_48) ;  /* 0x0000000000349947 */ /* 0x000fea0003800000 */
[----:B0----5:R-:W0:Y:S08]  /*5030*/  LDC.64 R2, c[0x0][0x440] ;  /* 0x00011000ff027b82 */ /* 0x021e300000000a00 */
        /* <DEDUP_REMOVED lines=12> */
.L_x_48:
[----:B------:R-:W-:Y:S05]  /*5100*/  BSYNC.RECONVERGENT B0 ;  /* 0x0000000000007941 */ /* 0x000fea0003800200 */
.L_x_47:
[----:B------:R-:W-:Y:S05]  /*5110*/  @!P2 EXIT ;  /* 0x000000000000a94d */ /* 0x000fea0003800000 */
[----:B0----5:R-:W0:Y:S08]  /*5120*/  LDC.64 R2, c[0x0][0x440] ;  /* 0x00011000ff027b82 */ /* 0x021e300000000a00 */
[----:B------:R-:W1:Y:S08]  /*5130*/  LDC.64 R4, c[0x0][0x448] ;  /* 0x00011200ff047b82 */ /* 0x000e700000000a00 */
[----:B------:R-:W2:Y:S08]  /*5140*/  LDC.64 R6, c[0x0][0x450] ;  /* 0x00011400ff067b82 */ /* 0x000eb00000000a00 */
[----:B------:R-:W3:Y:S01]  /*5150*/  LDC.64 R8, c[0x0][0x458] ;  /* 0x00011600ff087b82 */ /* 0x000ee20000000a00 */
[----:B0-----:R-:W-:-:S05]  /*5160*/  IMAD.WIDE.U32 R2, R11, 0x10, R2 ;  /* 0x000000100b027825 */ /* 0x001fca00078e0002 */
[----:B------:R-:W-:Y:S01]  /*5170*/  STG.E.128 desc[UR14][R2.64], R44 ;  /* 0x0000002c02007986 */ /* 0x000fe2000c101d0e */
[----:B-1----:R-:W-:-:S05]  /*5180*/  IMAD.WIDE.U32 R4, R11, 0x10, R4 ;  /* 0x000000100b047825 */ /* 0x002fca00078e0004 */
[----:B------:R-:W-:Y:S01]  /*5190*/  STG.E.128 desc[UR14][R4.64], R56 ;  /* 0x0000003804007986 */ /* 0x000fe2000c101d0e */
[----:B--2---:R-:W-:-:S05]  /*51a0*/  IMAD.WIDE.U32 R6, R11, 0x10, R6 ;  /* 0x000000100b067825 */ /* 0x004fca00078e0006 */
[----:B------:R-:W-:Y:S01]  /*51b0*/  STG.E.128 desc[UR14][R6.64], R20 ;  /* 0x0000001406007986 */ /* 0x000fe2000c101d0e */
[----:B---3--:R-:W-:-:S05]  /*51c0*/  IMAD.WIDE.U32 R8, R11, 0x10, R8 ;  /* 0x000000100b087825 */ /* 0x008fca00078e0008 */
[----:B------:R-:W-:Y:S01]  /*51d0*/  STG.E.128 desc[UR14][R8.64], R32 ;  /* 0x0000002008007986 */ /* 0x000fe2000c101d0e */
[----:B------:R-:W-:Y:S05]  /*51e0*/  EXIT ;  /* 0x000000000000794d */ /* 0x000fea0003800000 */
.L_x_49:
[----:B------:R-:W-:-:S00]  /*51f0*/  BRA `(.L_x_49) ;  /* 0xfffffffc00fc7947 */ /* 0x000fc0000383ffff */
[----:B------:R-:W-:-:S00]  /*5200*/  NOP ;  /* 0x0000000000007918 */ /* 0x000fc00000000000 */
[----:B------:R-:W-:-:S00]  /*5210*/  NOP ;  /* 0x0000000000007918 */ /* 0x000fc00000000000 */
[----:B------:R-:W-:-:S00]  /*5220*/  NOP ;  /* 0x0000000000007918 */ /* 0x000fc00000000000 */
[----:B------:R-:W-:-:S00]  /*5230*/  NOP ;  /* 0x0000000000007918 */ /* 0x000fc00000000000 */
[----:B------:R-:W-:-:S00]  /*5240*/  NOP ;  /* 0x0000000000007918 */ /* 0x000fc00000000000 */
[----:B------:R-:W-:-:S00]  /*5250*/  NOP ;  /* 0x0000000000007918 */ /* 0x000fc00000000000 */
[----:B------:R-:W-:-:S00]  /*5260*/  NOP ;  /* 0x0000000000007918 */ /* 0x000fc00000000000 */
[----:B------:R-:W-:-:S00]  /*5270*/  NOP ;  /* 0x0000000000007918 */ /* 0x000fc00000000000 */
.L_x_3496:


//--------------------- .text._ZN10layer_norm31ln_parallel_residual_bwd_kernelINS_13Kernel_traitsI13__nv_bfloat16S2_S2_S2_fjLj1536ELj1ELj1ELj4ELj8ENS_18Kernel_traits_baseILj1536ES2_S2_S2_S2_fjLj128EEEEELb0ELb0ELb1EEEvNS_9BwdParamsE --------------------------
	.section	.text._ZN10layer_norm31ln_parallel_residual_bwd_kernelINS_13Kernel_traitsI13__nv_bfloat16S2_S2_S2_fjLj1536ELj1ELj1ELj4ELj8ENS_18Kernel_traits_baseILj1536ES2_S2_S2_S2_fjLj128EEEEELb0ELb0ELb1EEEvNS_9BwdParamsE,"ax",@progbits
	.align	128
        .global         _ZN10layer_norm31ln_parallel_residual_bwd_kernelINS_13Kernel_traitsI13__nv_bfloat16S2_S2_S2_fjLj1536ELj1ELj1ELj4ELj8ENS_18Kernel_traits_baseILj1536ES2_S2_S2_S2_fjLj128EEEEELb0ELb0ELb1EEEvNS_9BwdParamsE
        .type           _ZN10layer_norm31ln_parallel_residual_bwd_kernelINS_13Kernel_traitsI13__nv_bfloat16S2_S2_S2_fjLj1536ELj1ELj1ELj4ELj8ENS_18Kernel_traits_baseILj1536ES2_S2_S2_S2_fjLj128EEEEELb0ELb0ELb1EEEvNS_9BwdParamsE,@function
        .size           _ZN10layer_norm31ln_parallel_residual_bwd_kernelINS_13Kernel_traitsI13__nv_bfloat16S2_S2_S2_fjLj1536ELj1ELj1ELj4ELj8ENS_18Kernel_traits_baseILj1536ES2_S2_S2_S2_fjLj128EEEEELb0ELb0ELb1EEEvNS_9BwdParamsE,(.L_x_3497 - _ZN10layer_norm31ln_parallel_residual_bwd_kernelINS_13Kernel_traitsI13__nv_bfloat16S2_S2_S2_fjLj1536ELj1ELj1ELj4ELj8ENS_18Kernel_traits_baseILj1536ES2_S2_S2_S2_fjLj128EEEEELb0ELb0ELb1EEEvNS_9BwdParamsE)
        .other          _ZN10layer_norm31ln_parallel_residual_bwd_kernelINS_13Kernel_traitsI13__nv_bfloat16S2_S2_S2_fjLj1536ELj1ELj1ELj4ELj8ENS_18Kernel_traits_baseILj1536ES2_S2_S2_S2_fjLj128EEEEELb0ELb0ELb1EEEvNS_9BwdParamsE,@"STO_CUDA_ENTRY STV_DEFAULT"
_ZN10layer_norm31ln_parallel_residual_bwd_kernelINS_13Kernel_traitsI13__nv_bfloat16S2_S2_S2_fjLj1536ELj1ELj1ELj4ELj8ENS_18Kernel_traits_baseILj1536ES2_S2_S2_S2_fjLj128EEEEELb0ELb0ELb1EEEvNS_9BwdParamsE:
.text._ZN10layer_norm31ln_parallel_residual_bwd_kernelINS_13Kernel_traitsI13__nv_bfloat16S2_S2_S2_fjLj1536ELj1ELj1ELj4ELj8ENS_18Kernel_traits_baseILj1536ES2_S2_S2_S2_fjLj128EEEEELb0ELb0ELb1EEEvNS_9BwdParamsE:
[----:B------:R-:W-:Y:S08]  /*0000*/  LDC R1, c[0x0][0x37c] ;  /* 0x0000df00ff017b82 */ /* 0x000ff00000000800 */
[----:B------:R-:W0:Y:S01]  /*0010*/  S2UR UR4, SR_CTAID.X ;  /* 0x00000000000479c3 */ /* 0x000e220000002500 */
[----:B------:R-:W0:Y:S01]  /*0020*/  LDCU UR5, c[0x0][0x384] ;  /* 0x00007080ff0577ac */ /* 0x000e220008000800 */
[----:B------:R-:W1:Y:S01]  /*0030*/  S2R R23, SR_TID.X ;  /* 0x0000000000177919 */ /* 0x000e620000002100 */
        /* <DEDUP_REMOVED lines=20> */
[----:B------:R-:W-:Y:S01]  /*0180*/  CS2R R30, SRZ ;  /* 0x00000000001e7805 */ /* 0x000fe2000001ff00 */
[----:B0-----:R-:W-:Y:S01]  /*0190*/  UISETP.GE.AND UP0, UPT, UR4, UR5, UPT ;  /* 0x000000050400728c */ /* 0x001fe2000bf06270 */
[----:B------:R-:W-:Y:S02]  /*01a0*/  CS2R R28, SRZ ;  /* 0x00000000001c7805 */ /* 0x000fe4000001ff00 */
[----:B------:R-:W-:Y:S02]  /*01b0*/  CS2R R26, SRZ ;  /* 0x00000000001a7805 */ /* 0x000fe4000001ff00 */
[----:B------:R-:W-:Y:S01]  /*01c0*/  CS2R R24, SRZ ;  /* 0x0000000000187805 */ /* 0x000fe2000001ff00 */
[----:B------:R-:W0:Y:S03]  /*01d0*/  LDCU.64 UR14, c[0x0][0x358] ;  /* 0x00006b00ff0e77ac */ /* 0x000e260008000a00 */
[----:B-1----:R-:W-:Y:S05]  /*01e0*/  BRA.U UP0, `(.L_x_50) ;  /* 0x0000004900787547 */ /* 0x002fea000b800000 */
[----:B------:R-:W1:Y:S08]  /*01f0*/  LDC.64 R4, c[0x0][0x3d8] ;  /* 0x0000f600ff047b82 */ /* 0x000e700000000a00 */
[----:B------:R-:W2:Y:S01]  /*0200*/  LDC.64 R2, c[0x0][0x3d0] ;  /* 0x0000f400ff027b82 */ /* 0x000ea20000000a00 */
[----:B------:R-:W-:Y:S01]  /*0210*/  HFMA2 R22, -RZ, RZ, 0, 0 ;  /* 0x00000000ff167431 */ /* 0x000fe200000001ff */
        /* <DEDUP_REMOVED lines=13> */
[----:B------:R-:W-:Y:S01]  /*02f0*/  CS2R R38, SRZ ;  /* 0x0000000000267805 */ /* 0x000fe2000001ff00 */
[----:B-1----:R-:W-:Y:S01]  /*0300*/  IMAD.WIDE.U32 R4, R23, 0x8, R4 ;  /* 0x0000000817047825 */ /* 0x002fe200078e0004 */
[----:B------:R-:W-:Y:S02]  /*0310*/  CS2R R36, SRZ ;  /* 0x0000000000247805 */ /* 0x000fe4000001ff00 */
[----:B------:R-:W-:Y:S02]  /*0320*/  CS2R R34, SRZ ;  /* 0x0000000000227805 */ /* 0x000fe4000001ff00 */
[----:B------:R-:W-:Y:S02]  /*0330*/  CS2R R32, SRZ ;  /* 0x0000000000207805 */ /* 0x000fe4000001ff00 */
[----:B------:R-:W-:Y:S01]  /*0340*/  CS2R R14, SRZ ;  /* 0x00000000000e7805 */ /* 0x000fe2000001ff00 */
[----:B0-----:R-:W3:Y:S01]  /*0350*/  LDG.E.64 R72, desc[UR14][R4.64+0x800] ;  /* 0x0008000e04487981 */ /* 0x001ee2000c1e1b00 */
[----:B------:R-:W-:-:S02]  /*0360*/  CS2R R16, SRZ ;  /* 0x0000000000107805 */ /* 0x000fc4000001ff00 */
[----:B------:R-:W-:Y:S01]  /*0370*/  CS2R R30, SRZ ;  /* 0x00000000001e7805 */ /* 0x000fe2000001ff00 */
[----:B--2---:R-:W-:Y:S01]  /*0380*/  IMAD.WIDE.U32 R2, R23, 0x8, R2 ;  /* 0x0000000817027825 */ /* 0x004fe200078e0002 */
[----:B------:R-:W2:Y:S01]  /*0390*/  LDG.E.64 R70, desc[UR14][R4.64+0x400] ;  /* 0x0004000e04467981 */ /* 0x000ea2000c1e1b00 */
[----:B------:R-:W-:Y:S02]  /*03a0*/  CS2R R28, SRZ ;  /* 0x00000000001c7805 */ /* 0x000fe4000001ff00 */
[----:B------:R-:W-:Y:S01]  /*03b0*/  MOV R75, RZ ;  /* 0x000000ff004b7202 */ /* 0x000fe20000000f00 */
[----:B------:R-:W-:Y:S01]  /*03c0*/  UPLOP3.LUT UP1, UPT, UPT, UPT, UPT, 0x40, 0x4 ;  /* 0x000000000004789c */ /* 0x000fe20003f2e870 */
[----:B------:R0:W4:Y:S01]  /*03d0*/  LDG.E.64 R66, desc[UR14][R4.64] ;  /* 0x0000000e04427981 */ /* 0x000122000c1e1b00 */
[----:B------:R-:W1:Y:S03]  /*03e0*/  LDCU UR17, c[0x0][0x388] ;  /* 0x00007100ff1177ac */ /* 0x000e660008000800 */
[----:B------:R-:W5:Y:S01]  /*03f0*/  LDG.E.64 R58, desc[UR14][R2.64+0x800] ;  /* 0x0008000e023a7981 */ /* 0x000f62000c1e1b00 */
[----:B------:R-:W1:Y:S03]  /*0400*/  LDCU.U8 UR16, c[0x0][0x410] ;  /* 0x00008200ff1077ac */ /* 0x000e660008000000 */
[----:B------:R-:W5:Y:S01]  /*0410*/  LDG.E.64 R56, desc[UR14][R2.64+0x400] ;  /* 0x0004000e02387981 */ /* 0x000f62000c1e1b00 */
[----:B------:R-:W1:Y:S03]  /*0420*/  LDCU UR22, c[0x0][0x400] ;  /* 0x00008000ff1677ac */ /* 0x000e660008000800 */
[----:B------:R1:W5:Y:S01]  /*0430*/  LDG.E.64 R50, desc[UR14][R2.64] ;  /* 0x0000000e02327981 */ /* 0x000362000c1e1b00 */
[----:B0-----:R-:W-:Y:S01]  /*0440*/  CS2R R4, SRZ ;  /* 0x0000000000047805 */ /* 0x001fe2000001ff00 */
[----:B------:R-:W0:Y:S01]  /*0450*/  LDCU.64 UR26, c[0x0][0x470] ;  /* 0x00008e00ff1a77ac */ /* 0x000e220008000a00 */
[----:B------:R-:W0:Y:S01]  /*0460*/  LDCU.64 UR24, c[0x0][0x478] ;  /* 0x00008f00ff1877ac */ /* 0x000e220008000a00 */
[----:B-1----:R-:W-:Y:S01]  /*0470*/  CS2R R2, SRZ ;  /* 0x0000000000027805 */ /* 0x002fe2000001ff00 */
[----:B------:R-:W1:Y:S01]  /*0480*/  LDCU.128 UR8, c[0x0][0x3c0] ;  /* 0x00007800ff0877ac */ /* 0x000e620008000c00 */
[----:B------:R-:W0:Y:S01]  /*0490*/  LDCU.64 UR18, c[0x0][0x438] ;  /* 0x00008700ff1277ac */ /* 0x000e220008000a00 */
[----:B------:R-:W0:Y:S01]  /*04a0*/  LDCU.64 UR20, c[0x0][0x380] ;  /* 0x00007000ff1477ac */ /* 0x000e220008000a00 */
[----:B---3--:R-:W-:-:S02]  /*04b0*/  SHF.L.U32 R87, R72, 0x10, RZ ;  /* 0x0000001048577819 */ /* 0x008fc400000006ff */
[----:B------:R-:W-:Y:S02]  /*04c0*/  SHF.R.U64 R74, R72, 0x10, R73 ;  /* 0x00000010484a7819 */ /* 0x000fe40000001249 */
[C---:B--2---:R-:W-:Y:S02]  /*04d0*/  SHF.L.U32 R85, R70.reuse, 0x10, RZ ;  /* 0x0000001046557819 */ /* 0x044fe400000006ff */
[----:B------:R-:W-:Y:S02]  /*04e0*/  SHF.R.U64 R72, R70, 0x10, R71 ;  /* 0x0000001046487819 */ /* 0x000fe40000001247 */
[C---:B----4-:R-:W-:Y:S02]  /*04f0*/  SHF.L.U32 R83, R66.reuse, 0x10, RZ ;  /* 0x0000001042537819 */ /* 0x050fe400000006ff */
[----:B------:R-:W-:Y:S02]  /*0500*/  SHF.R.U64 R70, R66, 0x10, R67 ;  /* 0x0000001042467819 */ /* 0x000fe40000001243 */
[----:B-----5:R-:W-:-:S02]  /*0510*/  SHF.L.U32 R81, R58, 0x10, RZ ;  /* 0x000000103a517819 */ /* 0x020fc400000006ff */
[----:B------:R-:W-:Y:S02]  /*0520*/  SHF.R.U64 R66, R58, 0x10, R59 ;  /* 0x000000103a427819 */ /* 0x000fe4000000123b */
[C---:B------:R-:W-:Y:S02]  /*0530*/  SHF.L.U32 R79, R56.reuse, 0x10, RZ ;  /* 0x00000010384f7819 */ /* 0x040fe400000006ff */
[----:B------:R-:W-:Y:S02]  /*0540*/  SHF.R.U64 R58, R56, 0x10, R57 ;  /* 0x00000010383a7819 */ /* 0x000fe40000001239 */
[----:B------:R-:W-:Y:S02]  /*0550*/  SHF.L.U32 R86, R73, 0x10, RZ ;  /* 0x0000001049567819 */ /* 0x000fe400000006ff */
[----:B------:R-:W-:Y:S02]  /*0560*/  SHF.L.U32 R84, R71, 0x10, RZ ;  /* 0x0000001047547819 */ /* 0x000fe400000006ff */
[----:B------:R-:W-:-:S02]  /*0570*/  SHF.L.U32 R82, R67, 0x10, RZ ;  /* 0x0000001043527819 */ /* 0x000fc400000006ff */
[----:B------:R-:W-:Y:S02]  /*0580*/  SHF.L.U32 R80, R59, 0x10, RZ ;  /* 0x000000103b507819 */ /* 0x000fe400000006ff */
[----:B------:R-:W-:Y:S02]  /*0590*/  SHF.L.U32 R78, R57, 0x10, RZ ;  /* 0x00000010394e7819 */ /* 0x000fe400000006ff */
[----:B------:R-:W-:Y:S02]  /*05a0*/  SHF.R.U64 R56, R50, 0x10, R51 ;  /* 0x0000001032387819 */ /* 0x000fe40000001233 */
[----:B------:R-:W-:Y:S02]  /*05b0*/  SHF.L.U32 R76, R51, 0x10, RZ ;  /* 0x00000010334c7819 */ /* 0x000fe400000006ff */
[----:B------:R-:W-:Y:S02]  /*05c0*/  SHF.R.U32.HI R73, RZ, 0x10, R73 ;  /* 0x00000010ff497819 */ /* 0x000fe40000011649 */
[----:B------:R-:W-:-:S02]  /*05d0*/  SHF.R.U32.HI R71, RZ, 0x10, R71 ;  /* 0x00000010ff477819 */ /* 0x000fc40000011647 */
[----:B------:R-:W-:Y:S02]  /*05e0*/  SHF.R.U32.HI R67, RZ, 0x10, R67 ;  /* 0x00000010ff437819 */ /* 0x000fe40000011643 */
[----:B------:R-:W-:Y:S02]  /*05f0*/  SHF.R.U32.HI R59, RZ, 0x10, R59 ;  /* 0x00000010ff3b7819 */ /* 0x000fe4000001163b */
[----:B------:R-:W-:Y:S02]  /*0600*/  SHF.R.U32.HI R57, RZ, 0x10, R57 ;  /* 0x00000010ff397819 */ /* 0x000fe40000011639 */
[----:B------:R-:W-:Y:S02]  /*0610*/  SHF.R.U32.HI R51, RZ, 0x10, R51 ;  /* 0x00000010ff337819 */ /* 0x000fe40000011633 */
[----:B------:R-:W-:Y:S02]  /*0620*/  SHF.L.U32 R77, R50, 0x10, RZ ;  /* 0x00000010324d7819 */ /* 0x000fe400000006ff */
[----:B------:R-:W-:-:S02]  /*0630*/  SHF.L.U32 R74, R74, 0x10, RZ ;  /* 0x000000104a4a7819 */ /* 0x000fc400000006ff */
[----:B------:R-:W-:Y:S02]  /*0640*/  SHF.L.U32 R73, R73, 0x10, RZ ;  /* 0x0000001049497819 */ /* 0x000fe400000006ff */
[----:B------:R-:W-:Y:S02]  /*0650*/  SHF.L.U32 R72, R72, 0x10, RZ ;  /* 0x0000001048487819 */ /* 0x000fe400000006ff */
[----:B------:R-:W-:Y:S02]  /*0660*/  SHF.L.U32 R71, R71, 0x10, RZ ;  /* 0x0000001047477819 */ /* 0x000fe400000006ff */
[----:B------:R-:W-:Y:S02]  /*0670*/  SHF.L.U32 R70, R70, 0x10, RZ ;  /* 0x0000001046467819 */ /* 0x000fe400000006ff */
[----:B------:R-:W-:Y:S02]  /*0680*/  SHF.L.U32 R67, R67, 0x10, RZ ;  /* 0x0000001043437819 */ /* 0x000fe400000006ff */
[----:B------:R-:W-:-:S02]  /*0690*/  SHF.L.U32 R66, R66, 0x10, RZ ;  /* 0x0000001042427819 */ /* 0x000fc400000006ff */
[----:B------:R-:W-:Y:S02]  /*06a0*/  SHF.L.U32 R59, R59, 0x10, RZ ;  /* 0x000000103b3b7819 */ /* 0x000fe400000006ff */
[----:B------:R-:W-:Y:S02]  /*06b0*/  SHF.L.U32 R58, R58, 0x10, RZ ;  /* 0x000000103a3a7819 */ /* 0x000fe400000006ff */
[----:B------:R-:W-:Y:S02]  /*06c0*/  SHF.L.U32 R57, R57, 0x10, RZ ;  /* 0x0000001039397819 */ /* 0x000fe400000006ff */
[----:B------:R-:W-:Y:S02]  /*06d0*/  SHF.L.U32 R56, R56, 0x10, RZ ;  /* 0x0000001038387819 */ /* 0x000fe400000006ff */
[----:B01----:R-:W-:-:S07]  /*06e0*/  SHF.L.U32 R51, R51, 0x10, RZ ;  /* 0x0000001033337819 */ /* 0x003fce00000006ff */
.L_x_75:
[----:B0---4-:R-:W0:Y:S01]  /*06f0*/  LDC.64 R102, c[0x0][0x428] ;  /* 0x00010a00ff667b82 */ /* 0x011e220000000a00 */
[----:B------:R-:W-:Y:S02]  /*0700*/  UIMAD UR5, UR4, UR17, URZ ;  /* 0x00000011040572a4 */ /* 0x000fe4000f8e02ff */
[----:B------:R-:W-:Y:S02]  /*0710*/  UIMAD.WIDE UR12, UR4, 0x4, UR10 ;  /* 0x00000004040c78a5 */ /* 0x000fe4000f8e020a */
[----:B------:R-:W-:-:S03]  /*0720*/  USHF.R.S32.HI UR6, URZ, 0x1f, UR5 ;  /* 0x0000001fff067899 */ /* 0x000fc60008011405 */
[----:B-1-3--:R-:W1:Y:S01]  /*0730*/  LDC.64 R68, c[0x0][0x3a8] ;  /* 0x0000ea00ff447b82 */ /* 0x00ae620000000a00 */
[----:B------:R-:W-:Y:S01]  /*0740*/  ULEA.HI UR6, UR6, UR5, URZ, 0x2 ;  /* 0x0000000506067291 */ /* 0x000fe2000f8f10ff */
[----:B------:R-:W-:Y:S02]  /*0750*/  MOV R104, UR12 ;  /* 0x0000000c00687c02 */ /* 0x000fe40008000f00 */
[----:B------:R-:W-:-:S03]  /*0760*/  MOV R105, UR13 ;  /* 0x0000000d00697c02 */ /* 0x000fc60008000f00 */
[----:B------:R-:W-:Y:S01]  /*0770*/  MOV R50, UR6 ;  /* 0x0000000600327c02 */ /* 0x000fe20008000f00 */
[----:B--2---:R-:W2:Y:S01]  /*0780*/  LDC.64 R96, c[0x0][0x430] ;  /* 0x00010c00ff607b82 */ /* 0x004ea20000000a00 */
[----:B------:R-:W-:Y:S01]  /*0790*/  UIMAD.WIDE UR6, UR4, 0x4, UR8 ;  /* 0x00000004040678a5 */ /* 0x000fe2000f8e0208 */
[----:B------:R-:W3:Y:S01]  /*07a0*/  LDG.E R0, desc[UR14][R104.64] ;  /* 0x0000000e68007981 */ /* 0x000ee2000c1e1900 */
[----:B------:R-:W-:-:S05]  /*07b0*/  LEA.HI.SX32 R50, R50, R23, 0x1e ;  /* 0x0000001732327211 */ /* 0x000fca00078ff2ff */
[----:B0-----:R-:W-:Y:S01]  /*07c0*/  IMAD.WIDE.U32 R100, R50, 0x8, R102 ;  /* 0x0000000832647825 */ /* 0x001fe200078e0066 */
[----:B------:R-:W-:Y:S02]  /*07d0*/  MOV R26, UR6 ;  /* 0x00000006001a7c02 */ /* 0x000fe40008000f00 */
[----:B------:R-:W-:-:S03]  /*07e0*/  MOV R27, UR7 ;  /* 0x00000007001b7c02 */ /* 0x000fc60008000f00 */
[----:B------:R-:W4:Y:S01]  /*07f0*/  LDG.E.64 R100, desc[UR14][R100.64] ;  /* 0x0000000e64647981 */ /* 0x000f22000c1e1b00 */
[----:B-1----:R-:W-:-:S03]  /*0800*/  IMAD.WIDE.U32 R24, R50, 0x8, R68 ;  /* 0x0000000832187825 */ /* 0x002fc600078e0044 */
[----:B------:R0:W4:Y:S04]  /*0810*/  LDG.E R23, desc[UR14][R26.64] ;  /* 0x0000000e1a177981 */ /* 0x000128000c1e1900 */
[----:B------:R-:W4:Y:S01]  /*0820*/  LDG.E.64 R24, desc[UR14][R24.64] ;  /* 0x0000000e18187981 */ /* 0x000f22000c1e1b00 */
[----:B--2---:R-:W-:-:S06]  /*0830*/  IMAD.WIDE.U32 R98, R50, 0x8, R96 ;  /* 0x0000000832627825 */ /* 0x004fcc00078e0060 */
[----:B------:R-:W2:Y:S01]  /*0840*/  LDG.E.64 R98, desc[UR14][R98.64] ;  /* 0x0000000e62627981 */ /* 0x000ea2000c1e1b00 */
[C---:B------:R-:W-:Y:S02]  /*0850*/  IADD3 R109, PT, PT, R50.reuse, 0x80, RZ ;  /* 0x00000080326d7810 */ /* 0x040fe40007ffe0ff */
[----:B------:R-:W-:-:S03]  /*0860*/  IADD3 R111, PT, PT, R50, 0x100, RZ ;  /* 0x00000100326f7810 */ /* 0x000fc60007ffe0ff */
[----:B0-----:R-:W-:-:S04]  /*0870*/  IMAD.WIDE.U32 R26, R109, 0x8, R68 ;  /* 0x000000086d1a7825 */ /* 0x001fc800078e0044 */
[--C-:B------:R-:W-:Y:S02]  /*0880*/  IMAD.WIDE.U32 R104, R109, 0x8, R96.reuse ;  /* 0x000000086d687825 */ /* 0x100fe400078e0060 */
[----:B------:R-:W2:Y:S02]  /*0890*/  LDG.E.64 R26, desc[UR14][R26.64] ;  /* 0x0000000e1a1a7981 */ /* 0x000ea4000c1e1b00 */
[----:B------:R-:W-:Y:S02]  /*08a0*/  IMAD.WIDE.U32 R96, R111, 0x8, R96 ;  /* 0x000000086f607825 */ /* 0x000fe400078e0060 */
[----:B------:R-:W2:Y:S02]  /*08b0*/  LDG.E.64 R104, desc[UR14][R104.64] ;  /* 0x0000000e68687981 */ /* 0x000ea4000c1e1b00 */
[--C-:B------:R-:W-:Y:S02]  /*08c0*/  IMAD.WIDE.U32 R112, R109, 0x8, R102.reuse ;  /* 0x000000086d707825 */ /* 0x100fe400078e0066 */
[----:B------:R-:W2:Y:S02]  /*08d0*/  LDG.E.64 R96, desc[UR14][R96.64] ;  /* 0x0000000e60607981 */ /* 0x000ea4000c1e1b00 */
[----:B------:R-:W-:-:S02]  /*08e0*/  IMAD.WIDE.U32 R102, R111, 0x8, R102 ;  /* 0x000000086f667825 */ /* 0x000fc400078e0066 */
[----:B------:R-:W2:Y:S04]  /*08f0*/  LDG.E.64 R112, desc[UR14][R112.64] ;  /* 0x0000000e70707981 */ /* 0x000ea8000c1e1b00 */
[----:B------:R-:W2:Y:S01]  /*0900*/  LDG.E.64 R102, desc[UR14][R102.64] ;  /* 0x0000000e66667981 */ /* 0x000ea2000c1e1b00 */
[----:B------:R-:W-:-:S06]  /*0910*/  IMAD.WIDE.U32 R68, R111, 0x8, R68 ;  /* 0x000000086f447825 */ /* 0x000fcc00078e0044 */
[----:B------:R-:W2:Y:S01]  /*0920*/  LDG.E.64 R68, desc[UR14][R68.64] ;  /* 0x0000000e44447981 */ /* 0x000ea2000c1e1b00 */
[----:B------:R-:W-:-:S04]  /*0930*/  ISETP.NE.U32.AND P0, PT, RZ, UR18, PT ;  /* 0x00000012ff007c0c */ /* 0x000fc8000bf05070 */
[----:B------:R-:W-:Y:S02]  /*0940*/  ISETP.NE.AND.EX P0, PT, RZ, UR19, PT, P0 ;  /* 0x00000013ff007c0c */ /* 0x000fe4000bf05300 */
[----:B------:R-:W-:-:S11]  /*0950*/  ISETP.NE.AND P2, PT, RZ, UR16, PT ;  /* 0x00000010ff007c0c */ /* 0x000fd6000bf45270 */
[----:B------:R-:W0:Y:S02]  /*0960*/  @P0 LDC.64 R106, c[0x0][0x438] ;  /* 0x00010e00ff6a0b82 */ /* 0x000e240000000a00 */
[----:B0-----:R-:W-:-:S05]  /*0970*/  @P0 IMAD.WIDE.U32 R106, R109, 0x8, R106 ;  /* 0x000000086d6a0825 */ /* 0x001fca00078e006a */
[----:B-----5:R0:W5:Y:S01]  /*0980*/  @P0 LDG.E.64 R60, desc[UR14][R106.64] ;  /* 0x0000000e6a3c0981 */ /* 0x020162000c1e1b00 */
[----:B---3--:R-:W-:Y:S02]  /*0990*/  R2UR UR7, R0 ;  /* 0x00000000000772ca */ /* 0x008fe400000e0000 */
[----:B----4-:R-:W-:Y:S02]  /*09a0*/  MOV R117, R100 ;  /* 0x0000006400757202 */ /* 0x010fe40000000f00 */
[--C-:B------:R-:W-:Y:S02]  /*09b0*/  SHF.R.U64 R110, R100, 0x10, R101.reuse ;  /* 0x00000010646e7819 */ /* 0x100fe40000001265 */
[----:B------:R-:W-:Y:S02]  /*09c0*/  MOV R114, R101 ;  /* 0x0000006500727202 */ /* 0x000fe40000000f00 */
[----:B------:R-:W-:Y:S02]  /*09d0*/  SHF.R.U32.HI R100, RZ, 0x10, R101 ;  /* 0x00000010ff647819 */ /* 0x000fe40000011665 */
[----:B------:R-:W-:-:S02]  /*09e0*/  FSEL R23, R23, RZ, !P2 ;  /* 0x000000ff17177208 */ /* 0x000fc40005000000 */
[----:B------:R-:W-:Y:S02]  /*09f0*/  SHF.L.U32 R0, R24, 0x10, RZ ;  /* 0x0000001018007819 */ /* 0x000fe400000006ff */
[----:B--2---:R-:W-:-:S03]  /*0a00*/  MOV R101, R98 ;  /* 0x0000006200657202 */ /* 0x004fc60000000f00 */
[----:B------:R-:W-:Y:S01]  /*0a10*/  FADD.FTZ R0, -R23, R0 ;  /* 0x0000000017007221 */ /* 0x000fe20000010100 */
[----:B------:R-:W-:-:S03]  /*0a20*/  SHF.L.U32 R101, R101, 0x10, RZ ;  /* 0x0000001065657819 */ /* 0x000fc600000006ff */
[----:B------:R-:W-:Y:S01]  /*0a30*/  FMUL.FTZ R0, R0, UR7 ;  /* 0x0000000700007c20 */ /* 0x000fe20008410000 */
[----:B------:R-:W-:Y:S02]  /*0a40*/  SHF.R.U64 R116, R98, 0x10, R99 ;  /* 0x0000001062747819 */ /* 0x000fe40000001263 */
[----:B------:R-:W-:Y:S01]  /*0a50*/  SHF.L.U32 R98, R117, 0x10, RZ ;  /* 0x0000001075627819 */ /* 0x000fe200000006ff */
[----:B------:R-:W-:Y:S01]  /*0a60*/  FMUL.FTZ R118, R83, R101 ;  /* 0x0000006553767220 */ /* 0x000fe20000410000 */
[----:B------:R-:W-:Y:S01]  /*0a70*/  MOV R115, R99 ;  /* 0x0000006300737202 */ /* 0x000fe20000000f00 */
[----:B------:R-:W-:Y:S01]  /*0a80*/  FADD.FTZ R52, R101, R52 ;  /* 0x0000003465347221 */ /* 0x000fe20000010000 */
[----:B------:R-:W-:Y:S01]  /*0a90*/  FFMA.FTZ R40, R0, R101, R40 ;  /* 0x0000006500287223 */ /* 0x000fe20000010028 */
[----:B------:R-:W-:Y:S01]  /*0aa0*/  SHF.R.U64 R24, R24, 0x10, R25 ;  /* 0x0000001018187819 */ /* 0x000fe20000001219 */
[----:B------:R-:W-:Y:S01]  /*0ab0*/  FADD.FTZ R32, R98, R32 ;  /* 0x0000002062207221 */ /* 0x000fe20000010000 */
[-C--:B------:R-:W-:Y:S01]  /*0ac0*/  FFMA.FTZ R75, R0, R98.reuse, R75 ;  /* 0x00000062004b7223 */ /* 0x080fe2000001004b */
[----:B------:R-:W-:Y:S01]  /*0ad0*/  FFMA.FTZ R101, R77, R98, R118 ;  /* 0x000000624d657223 */ /* 0x000fe20000010076 */
[----:B------:R-:W-:-:S02]  /*0ae0*/  SHF.L.U32 R98, R25, 0x10, RZ ;  /* 0x0000001019627819 */ /* 0x000fc400000006ff */
[----:B------:R-:W-:Y:S02]  /*0af0*/  SHF.L.U32 R115, R115, 0x10, RZ ;  /* 0x0000001073737819 */ /* 0x000fe400000006ff */
[----:B------:R-:W-:Y:S01]  /*0b00*/  SHF.L.U32 R24, R24, 0x10, RZ ;  /* 0x0000001018187819 */ /* 0x000fe200000006ff */
[C---:B------:R-:W-:Y:S01]  /*0b10*/  FADD.FTZ R98, -R23.reuse, R98 ;  /* 0x0000006217627221 */ /* 0x040fe20000010100 */
[----:B------:R-:W-:Y:S01]  /*0b20*/  SHF.L.U32 R114, R114, 0x10, RZ ;  /* 0x0000001072727819 */ /* 0x000fe200000006ff */
[----:B------:R-:W-:Y:S01]  /*0b30*/  FMUL.FTZ R109, R82, R115 ;  /* 0x00000073526d7220 */ /* 0x000fe20000410000 */
[----:B------:R-:W-:Y:S01]  /*0b40*/  SHF.R.U32.HI R108, RZ, 0x10, R99 ;  /* 0x00000010ff6c7819 */ /* 0x000fe20000011663 */
[----:B------:R-:W-:Y:S01]  /*0b50*/  FADD.FTZ R24, -R23, R24 ;  /* 0x0000001817187221 */ /* 0x000fe20000010100 */
[----:B------:R-:W-:Y:S01]  /*0b60*/  FMUL.FTZ R99, R98, UR7 ;  /* 0x0000000762637c20 */ /* 0x000fe20008410000 */
[----:B------:R-:W-:Y:S01]  /*0b70*/  FFMA.FTZ R98, R76, R114, R109 ;  /* 0x000000724c627223 */ /* 0x000fe2000001006d */
[----:B------:R-:W-:Y:S01]  /*0b80*/  SHF.L.U32 R109, R110, 0x10, RZ ;  /* 0x000000106e6d7819 */ /* 0x000fe200000006ff */
[----:B------:R-:W-:Y:S01]  /*0b90*/  FMUL.FTZ R110, R24, UR7 ;  /* 0x00000007186e7c20 */ /* 0x000fe20008410000 */
[----:B------:R-:W-:-:S02]  /*0ba0*/  SHF.R.U32.HI R118, RZ, 0x10, R25 ;  /* 0x00000010ff767819 */ /* 0x000fc40000011619 */
[----:B------:R-:W1:Y:S01]  /*0bb0*/  @P0 LDC.64 R24, c[0x0][0x438] ;  /* 0x00010e00ff180b82 */ /* 0x000e620000000a00 */
[----:B------:R-:W-:Y:S01]  /*0bc0*/  FADD.FTZ R34, R114, R34 ;  /* 0x0000002272227221 */ /* 0x000fe20000010000 */
[----:B------:R-:W-:Y:S01]  /*0bd0*/  FFMA.FTZ R39, R99, R114, R39 ;  /* 0x0000007263277223 */ /* 0x000fe20000010027 */
[----:B------:R-:W-:Y:S01]  /*0be0*/  FADD.FTZ R54, R115, R54 ;  /* 0x0000003673367221 */ /* 0x000fe20000010000 */
[----:B------:R-:W-:-:S04]  /*0bf0*/  FFMA.FTZ R42, R99, R115, R42 ;  /* 0x00000073632a7223 */ /* 0x000fc8000001002a */
[----:B------:R-:W2:Y:S01]  /*0c00*/  @P0 LDC.64 R114, c[0x0][0x438] ;  /* 0x00010e00ff720b82 */ /* 0x000ea20000000a00 */
[----:B------:R-:W-:Y:S02]  /*0c10*/  SHF.L.U32 R116, R116, 0x10, RZ ;  /* 0x0000001074747819 */ /* 0x000fe400000006ff */
[----:B0-----:R-:W-:-:S03]  /*0c20*/  SHF.L.U32 R106, R118, 0x10, RZ ;  /* 0x00000010766a7819 */ /* 0x001fc600000006ff */
[-C--:B------:R-:W-:Y:S01]  /*0c30*/  FMUL.FTZ R117, R70, R116.reuse ;  /* 0x0000007446757220 */ /* 0x080fe20000410000 */
[----:B------:R-:W-:Y:S01]  /*0c40*/  FADD.FTZ R53, R116, R53 ;  /* 0x0000003574357221 */ /* 0x000fe20000010000 */
[----:B------:R-:W-:Y:S01]  /*0c50*/  FFMA.FTZ R41, R110, R116, R41 ;  /* 0x000000746e297223 */ /* 0x000fe20000010029 */
[----:B-1----:R-:W-:Y:S01]  /*0c60*/  @P0 IMAD.WIDE.U32 R24, R50, 0x8, R24 ;  /* 0x0000000832180825 */ /* 0x002fe200078e0018 */
[----:B------:R-:W-:-:S03]  /*0c70*/  SHF.L.U32 R116, R108, 0x10, RZ ;  /* 0x000000106c747819 */ /* 0x000fc600000006ff */
[----:B------:R-:W-:Y:S01]  /*0c80*/  FADD.FTZ R106, -R23, R106 ;  /* 0x0000006a176a7221 */ /* 0x000fe20000010100 */
[----:B------:R0:W5:Y:S01]  /*0c90*/  @P0 LDG.E.64 R64, desc[UR14][R24.64] ;  /* 0x0000000e18400981 */ /* 0x000162000c1e1b00 */
[----:B------:R-:W-:Y:S02]  /*0ca0*/  SHF.L.U32 R100, R100, 0x10, RZ ;  /* 0x0000001064647819 */ /* 0x000fe400000006ff */
[----:B------:R-:W-:Y:S01]  /*0cb0*/  FMUL.FTZ R108, R106, UR7 ;  /* 0x000000076a6c7c20 */ /* 0x000fe20008410000 */
[----:B------:R-:W-:Y:S01]  /*0cc0*/  FMUL.FTZ R106, R67, R116 ;  /* 0x00000074436a7220 */ /* 0x000fe20000410000 */
[----:B0-----:R-:W-:Y:S02]  /*0cd0*/  SHF.L.U32 R24, R26, 0x10, RZ ;  /* 0x000000101a187819 */ /* 0x001fe400000006ff */
[----:B------:R-:W-:-:S03]  /*0ce0*/  SHF.R.U64 R118, R96, 0x10, R97 ;  /* 0x0000001060767819 */ /* 0x000fc60000001261 */
[----:B------:R-:W-:Y:S01]  /*0cf0*/  FADD.FTZ R24, -R23, R24 ;  /* 0x0000001817187221 */ /* 0x000fe20000010100 */
[----:B------:R-:W-:Y:S02]  /*0d00*/  MOV R119, R97 ;  /* 0x0000006100777202 */ /* 0x000fe40000000f00 */
[----:B------:R-:W-:Y:S01]  /*0d10*/  SHF.R.U32.HI R120, RZ, 0x10, R97 ;  /* 0x00000010ff787819 */ /* 0x000fe20000011661 */
[----:B------:R-:W-:Y:S01]  /*0d20*/  FMUL.FTZ R97, R24, UR7 ;  /* 0x0000000718617c20 */ /* 0x000fe20008410000 */
[----:B--2---:R-:W-:Y:S01]  /*0d30*/  @P0 IMAD.WIDE.U32 R114, R111, 0x8, R114 ;  /* 0x000000086f720825 */ /* 0x004fe200078e0072 */
[----:B------:R-:W-:-:S03]  /*0d40*/  SHF.L.U32 R24, R27, 0x10, RZ ;  /* 0x000000101b187819 */ /* 0x000fc600000006ff */
[----:B------:R-:W-:Y:S01]  /*0d50*/  FADD.FTZ R33, R109, R33 ;  /* 0x000000216d217221 */ /* 0x000fe20000010000 */
[-C--:B------:R-:W-:Y:S01]  /*0d60*/  FFMA.FTZ R47, R110, R109.reuse, R47 ;  /* 0x0000006d6e2f7223 */ /* 0x080fe2000001002f */
[----:B------:R-:W-:Y:S01]  /*0d70*/  FFMA.FTZ R107, R51, R100, R106 ;  /* 0x00000064336b7223 */ /* 0x000fe2000001006a */
[----:B------:R-:W-:Y:S01]  /*0d80*/  FADD.FTZ R55, R116, R55 ;  /* 0x0000003774377221 */ /* 0x000fe20000010000 */
[----:B------:R-:W-:Y:S01]  /*0d90*/  FFMA.FTZ R43, R108, R116, R43 ;  /* 0x000000746c2b7223 */ /* 0x000fe2000001002b */
[----:B------:R-:W-:Y:S01]  /*0da0*/  FFMA.FTZ R109, R56, R109, R117 ;  /* 0x0000006d386d7223 */ /* 0x000fe20000010075 */
[----:B------:R-:W-:Y:S01]  /*0db0*/  MOV R116, R112 ;  /* 0x0000007000747202 */ /* 0x000fe20000000f00 */
[----:B------:R0:W5:Y:S01]  /*0dc0*/  @P0 LDG.E.64 R62, desc[UR14][R114.64] ;  /* 0x0000000e723e0981 */ /* 0x000162000c1e1b00 */
[----:B------:R-:W-:Y:S02]  /*0dd0*/  SHF.R.U64 R106, R112, 0x10, R113 ;  /* 0x00000010706a7819 */ /* 0x000fe40000001271 */
[----:B------:R-:W-:-:S02]  /*0de0*/  SHF.R.U64 R121, R102, 0x10, R103 ;  /* 0x0000001066797819 */ /* 0x000fc40000001267 */
[----:B------:R-:W-:Y:S02]  /*0df0*/  MOV R112, R103 ;  /* 0x0000006700707202 */ /* 0x000fe40000000f00 */
[----:B------:R-:W-:Y:S01]  /*0e00*/  SHF.R.U32.HI R117, RZ, 0x10, R103 ;  /* 0x00000010ff757819 */ /* 0x000fe20000011667 */
[----:B------:R-:W-:Y:S01]  /*0e10*/  FADD.FTZ R24, -R23, R24 ;  /* 0x0000001817187221 */ /* 0x000fe20000010100 */
[----:B------:R-:W-:Y:S02]  /*0e20*/  MOV R103, R105 ;  /* 0x0000006900677202 */ /* 0x000fe40000000f00 */
[----:B------:R-:W-:Y:S02]  /*0e30*/  MOV R122, R102 ;  /* 0x00000066007a7202 */ /* 0x000fe40000000f00 */
[----:B0-----:R-:W-:Y:S02]  /*0e40*/  MOV R114, R104 ;  /* 0x0000006800727202 */ /* 0x001fe40000000f00 */
[----:B------:R-:W-:-:S02]  /*0e50*/  SHF.R.U64 R102, R104, 0x10, R105 ;  /* 0x0000001068667819 */ /* 0x000fc40000001269 */
[----:B------:R-:W-:Y:S02]  /*0e60*/  SHF.R.U64 R26, R26, 0x10, R27 ;  /* 0x000000101a1a7819 */ /* 0x000fe4000000121b */
[----:B------:R-:W-:Y:S02]  /*0e70*/  SHF.R.U32.HI R104, RZ, 0x10, R105 ;  /* 0x00000010ff687819 */ /* 0x000fe40000011669 */
[----:B------:R-:W-:Y:S01]  /*0e80*/  SHF.L.U32 R105, R103, 0x10, RZ ;  /* 0x0000001067697819 */ /* 0x000fe200000006ff */
[----:B------:R-:W-:Y:S01]  /*0e90*/  FMUL.FTZ R103, R24, UR7 ;  /* 0x0000000718677c20 */ /* 0x000fe20008410000 */
[----:B------:R-:W-:Y:S02]  /*0ea0*/  SHF.L.U32 R24, R26, 0x10, RZ ;  /* 0x000000101a187819 */ /* 0x000fe400000006ff */
[----:B------:R-:W-:Y:S01]  /*0eb0*/  SHF.R.U32.HI R27, RZ, 0x10, R27 ;  /* 0x00000010ff1b7819 */ /* 0x000fe2000001161b */
[-C--:B------:R-:W-:Y:S02]  /*0ec0*/  FMUL.FTZ R115, R84, R105.reuse ;  /* 0x0000006954737220 */ /* 0x080fe40000410000 */
[----:B------:R-:W-:Y:S01]  /*0ed0*/  FADD.FTZ R24, -R23, R24 ;  /* 0x0000001817187221 */ /* 0x000fe20000010100 */
[----:B------:R-:W-:Y:S01]  /*0ee0*/  FADD.FTZ R22, R105, R22 ;  /* 0x0000001669167221 */ /* 0x000fe20000010000 */
[----:B------:R-:W-:Y:S01]  /*0ef0*/  FFMA.FTZ R46, R103, R105, R46 ;  /* 0x00000069672e7223 */ /* 0x000fe2000001002e */
[----:B------:R-:W-:Y:S01]  /*0f00*/  SHF.L.U32 R105, R106, 0x10, RZ ;  /* 0x000000106a697819 */ /* 0x000fe200000006ff */
[----:B------:R-:W-:Y:S01]  /*0f10*/  FMUL.FTZ R106, R24, UR7 ;  /* 0x00000007186a7c20 */ /* 0x000fe20008410000 */
[----:B------:R-:W-:Y:S01]  /*0f20*/  SHF.L.U32 R25, R114, 0x10, RZ ;  /* 0x0000001072197819 */ /* 0x000fe200000006ff */
[----:B------:R-:W-:Y:S01]  /*0f30*/  FADD.FTZ R35, R100, R35 ;  /* 0x0000002364237221 */ /* 0x000fe20000010000 */
[----:B------:R-:W-:Y:S01]  /*0f40*/  SHF.L.U32 R24, R27, 0x10, RZ ;  /* 0x000000101b187819 */ /* 0x000fe200000006ff */
[----:B------:R-:W-:Y:S01]  /*0f50*/  FFMA.FTZ R31, R108, R100, R31 ;  /* 0x000000646c1f7223 */ /* 0x000fe2000001001f */
[----:B------:R-:W-:-:S02]  /*0f60*/  MOV R100, R113 ;  /* 0x0000007100647202 */ /* 0x000fc40000000f00 */
[----:B------:R-:W-:Y:S01]  /*0f70*/  SHF.R.U32.HI R111, RZ, 0x10, R113 ;  /* 0x00000010ff6f7819 */ /* 0x000fe20000011671 */
[----:B------:R-:W-:Y:S01]  /*0f80*/  FADD.FTZ R48, R25, R48 ;  /* 0x0000003019307221 */ /* 0x000fe20000010000 */
[----:B------:R-:W-:Y:S01]  /*0f90*/  MOV R113, R96 ;  /* 0x0000006000717202 */ /* 0x000fe20000000f00 */
[-C--:B------:R-:W-:Y:S01]  /*0fa0*/  FMUL.FTZ R96, R85, R25.reuse ;  /* 0x0000001955607220 */ /* 0x080fe20000410000 */
[----:B------:R-:W-:Y:S01]  /*0fb0*/  FFMA.FTZ R44, R97, R25, R44 ;  /* 0x00000019612c7223 */ /* 0x000fe2000001002c */
[----:B------:R-:W-:Y:S01]  /*0fc0*/  FADD.FTZ R24, -R23, R24 ;  /* 0x0000001817187221 */ /* 0x000fe20000010100 */
[----:B------:R-:W-:Y:S02]  /*0fd0*/  SHF.L.U32 R25, R100, 0x10, RZ ;  /* 0x0000001064197819 */ /* 0x000fe400000006ff */
[----:B------:R-:W-:Y:S02]  /*0fe0*/  SHF.L.U32 R102, R102, 0x10, RZ ;  /* 0x0000001066667819 */ /* 0x000fe400000006ff */
[----:B------:R-:W-:Y:S01]  /*0ff0*/  SHF.L.U32 R26, R104, 0x10, RZ ;  /* 0x00000010681a7819 */ /* 0x000fe200000006ff */
[----:B------:R-:W-:Y:S01]  /*1000*/  FMUL.FTZ R104, R24, UR7 ;  /* 0x0000000718687c20 */ /* 0x000fe20008410000 */
[----:B------:R-:W-:Y:S01]  /*1010*/  SHF.L.U32 R116, R116, 0x10, RZ ;  /* 0x0000001074747819 */ /* 0x000fe200000006ff */
[----:B------:R-:W-:Y:S01]  /*1020*/  FADD.FTZ R38, R25, R38 ;  /* 0x0000002619267221 */ /* 0x000fe20000010000 */
[-C--:B------:R-:W-:Y:S01]  /*1030*/  FFMA.FTZ R30, R103, R25.reuse, R30 ;  /* 0x00000019671e7223 */ /* 0x080fe2000001001e */
[----:B------:R-:W-:Y:S01]  /*1040*/  FFMA.FTZ R100, R78, R25, R115 ;  /* 0x000000194e647223 */ /* 0x000fe20000010073 */
[-C--:B------:R-:W-:Y:S01]  /*1050*/  FMUL.FTZ R25, R72, R102.reuse ;  /* 0x0000006648197220 */ /* 0x080fe20000410000 */
[----:B------:R-:W-:Y:S01]  /*1060*/  FADD.FTZ R49, R102, R49 ;  /* 0x0000003166317221 */ /* 0x000fe20000010000 */
[----:B------:R-:W-:Y:S01]  /*1070*/  FFMA.FTZ R45, R106, R102, R45 ;  /* 0x000000666a2d7223 */ /* 0x000fe2000001002d */
[-C--:B------:R-:W-:Y:S01]  /*1080*/  FMUL.FTZ R102, R71, R26.reuse ;  /* 0x0000001a47667220 */ /* 0x080fe20000410000 */
[----:B------:R-:W-:Y:S01]  /*1090*/  FADD.FTZ R18, R26, R18 ;  /* 0x000000121a127221 */ /* 0x000fe20000010000 */
[----:B------:R-:W-:Y:S01]  /*10a0*/  FFMA.FTZ R19, R104, R26, R19 ;  /* 0x0000001a68137223 */ /* 0x000fe20000010013 */
[----:B------:R-:W-:Y:S01]  /*10b0*/  FADD.FTZ R26, RZ, R101 ;  /* 0x00000065ff1a7221 */ /* 0x000fe20000010000 */
[----:B------:R-:W-:Y:S01]  /*10c0*/  FADD.FTZ R36, R116, R36 ;  /* 0x0000002474247221 */ /* 0x000fe20000010000 */
[-C--:B------:R-:W-:Y:S01]  /*10d0*/  FFMA.FTZ R28, R97, R116.reuse, R28 ;  /* 0x00000074611c7223 */ /* 0x080fe2000001001c */
[----:B------:R-:W-:Y:S01]  /*10e0*/  FFMA.FTZ R96, R79, R116, R96 ;  /* 0x000000744f607223 */ /* 0x000fe20000010060 */
[----:B------:R-:W-:Y:S01]  /*10f0*/  SHF.R.U64 R27, R68, 0x10, R69 ;  /* 0x00000010441b7819 */ /* 0x000fe20000001245 */
[----:B------:R-:W-:Y:S01]  /*1100*/  FADD.FTZ R37, R105, R37 ;  /* 0x0000002569257221 */ /* 0x000fe20000010000 */
[-C--:B------:R-:W-:Y:S01]  /*1110*/  FFMA.FTZ R29, R106, R105.reuse, R29 ;  /* 0x000000696a1d7223 */ /* 0x080fe2000001001d */
[----:B------:R-:W-:Y:S01]  /*1120*/  SHF.R.U32.HI R116, RZ, 0x10, R69 ;  /* 0x00000010ff747819 */ /* 0x000fe20000011645 */
[----:B------:R-:W-:Y:S01]  /*1130*/  FFMA.FTZ R105, R58, R105, R25 ;  /* 0x000000693a697223 */ /* 0x000fe20000010019 */
[----:B------:R-:W-:Y:S01]  /*1140*/  SHF.L.U32 R111, R111, 0x10, RZ ;  /* 0x000000106f6f7819 */ /* 0x000fe200000006ff */
[----:B------:R-:W-:Y:S01]  /*1150*/  FADD.FTZ R25, R109, R26 ;  /* 0x0000001a6d197221 */ /* 0x000fe20000010000 */
[----:B------:R-:W-:-:S02]  /*1160*/  SHF.L.U32 R24, R68, 0x10, RZ ;  /* 0x0000001044187819 */ /* 0x000fc400000006ff */
[----:B------:R-:W-:Y:S02]  /*1170*/  SHF.L.U32 R68, R27, 0x10, RZ ;  /* 0x000000101b447819 */ /* 0x000fe400000006ff */
[----:B------:R-:W-:Y:S02]  /*1180*/  SHF.L.U32 R114, R69, 0x10, RZ ;  /* 0x0000001045727819 */ /* 0x000fe400000006ff */
[----:B------:R-:W-:Y:S01]  /*1190*/  SHF.L.U32 R116, R116, 0x10, RZ ;  /* 0x0000001074747819 */ /* 0x000fe200000006ff */
[----:B------:R-:W-:Y:S01]  /*11a0*/  FADD.FTZ R26, R98, R25 ;  /* 0x00000019621a7221 */ /* 0x000fe20000010000 */
[----:B------:R-:W-:Y:S01]  /*11b0*/  FADD.FTZ R20, R111, R20 ;  /* 0x000000146f147221 */ /* 0x000fe20000010000 */
[-C--:B------:R-:W-:Y:S01]  /*11c0*/  FFMA.FTZ R21, R104, R111.reuse, R21 ;  /* 0x0000006f68157223 */ /* 0x080fe20000010015 */
[----:B------:R-:W-:Y:S01]  /*11d0*/  FFMA.FTZ R102, R57, R111, R102 ;  /* 0x0000006f39667223 */ /* 0x000fe20000010066 */
[C---:B------:R-:W-:Y:S01]  /*11e0*/  FADD.FTZ R111, -R23.reuse, R68 ;  /* 0x00000044176f7221 */ /* 0x040fe20000010100 */
[C---:B------:R-:W-:Y:S01]  /*11f0*/  FADD.FTZ R24, -R23.reuse, R24 ;  /* 0x0000001817187221 */ /* 0x040fe20000010100 */
[C---:B------:R-:W-:Y:S01]  /*1200*/  FADD.FTZ R69, -R23.reuse, R114 ;  /* 0x0000007217457221 */ /* 0x040fe20000010100 */
[----:B------:R-:W-:Y:S01]  /*1210*/  FADD.FTZ R68, -R23, R116 ;  /* 0x0000007417447221 */ /* 0x000fe20000010100 */
[----:B------:R-:W-:-:S04]  /*1220*/  FADD.FTZ R23, R107, R26 ;  /* 0x0000001a6b177221 */ /* 0x000fc80000010000 */
[----:B------:R-:W-:Y:S01]  /*1230*/  FADD.FTZ R114, R96, R23 ;  /* 0x0000001760727221 */ /* 0x000fe20000010000 */
[----:B------:R-:W-:-:S03]  /*1240*/  SHF.L.U32 R23, R113, 0x10, RZ ;  /* 0x0000001071177819 */ /* 0x000fc600000006ff */
[----:B------:R-:W-:Y:S01]  /*1250*/  FADD.FTZ R25, R105, R114 ;  /* 0x0000007269197221 */ /* 0x000fe20000010000 */
[----:B------:R-:W-:Y:S02]  /*1260*/  SHF.L.U32 R122, R122, 0x10, RZ ;  /* 0x000000107a7a7819 */ /* 0x000fe400000006ff */
[----:B------:R-:W-:Y:S01]  /*1270*/  SHF.L.U32 R26, R112, 0x10, RZ ;  /* 0x00000010701a7819 */ /* 0x000fe200000006ff */
[----:B------:R-:W-:Y:S01]  /*1280*/  FMUL.FTZ R112, R87, R23 ;  /* 0x0000001757707220 */ /* 0x000fe20000410000 */
[----:B------:R-:W-:Y:S01]  /*1290*/  SHF.L.U32 R118, R118, 0x10, RZ ;  /* 0x0000001076767819 */ /* 0x000fe200000006ff */
[----:B------:R-:W-:Y:S01]  /*12a0*/  FADD.FTZ R25, R100, R25 ;  /* 0x0000001964197221 */ /* 0x000fe20000010000 */
[----:B------:R-:W-:Y:S01]  /*12b0*/  FFMA.FTZ R27, R0, R101, RZ ;  /* 0x00000065001b7223 */ /* 0x000fe200000100ff */
[----:B------:R-:W-:Y:S01]  /*12c0*/  FFMA.FTZ R115, R81, R122, R112 ;  /* 0x0000007a51737223 */ /* 0x000fe20000010070 */
[----:B------:R-:W-:Y:S01]  /*12d0*/  SHF.L.U32 R121, R121, 0x10, RZ ;  /* 0x0000001079797819 */ /* 0x000fe200000006ff */
[----:B------:R-:W-:Y:S01]  /*12e0*/  FADD.FTZ R112, R102, R25 ;  /* 0x0000001966707221 */ /* 0x000fe20000010000 */
[----:B------:R-:W-:Y:S01]  /*12f0*/  SHF.L.U32 R119, R119, 0x10, RZ ;  /* 0x0000001077777819 */ /* 0x000fe200000006ff */
[----:B------:R-:W-:Y:S01]  /*1300*/  FFMA.FTZ R114, R110, R109, R27 ;  /* 0x0000006d6e727223 */ /* 0x000fe2000001001b */
[----:B------:R-:W-:Y:S01]  /*1310*/  FMUL.FTZ R25, R74, R118 ;  /* 0x000000764a197220 */ /* 0x000fe20000410000 */
[----:B------:R-:W-:-:S02]  /*1320*/  SHF.L.U32 R120, R120, 0x10, RZ ;  /* 0x0000001078787819 */ /* 0x000fc400000006ff */
[----:B------:R-:W-:Y:S01]  /*1330*/  FFMA.FTZ R27, R99, R98, R114 ;  /* 0x00000062631b7223 */ /* 0x000fe20000010072 */
[----:B------:R-:W-:Y:S01]  /*1340*/  FFMA.FTZ R116, R66, R121, R25 ;  /* 0x0000007942747223 */ /* 0x000fe20000010019 */
[----:B------:R-:W-:Y:S01]  /*1350*/  FMUL.FTZ R113, R86, R119 ;  /* 0x0000007756717220 */ /* 0x000fe20000410000 */
[----:B------:R-:W-:Y:S01]  /*1360*/  FADD.FTZ R25, R115, R112 ;  /* 0x0000007073197221 */ /* 0x000fe20000010000 */
[----:B------:R-:W-:Y:S01]  /*1370*/  SHF.L.U32 R117, R117, 0x10, RZ ;  /* 0x0000001075757819 */ /* 0x000fe200000006ff */
[----:B------:R-:W-:Y:S01]  /*1380*/  FFMA.FTZ R112, R108, R107, R27 ;  /* 0x0000006b6c707223 */ /* 0x000fe2000001001b */
[----:B------:R-:W-:Y:S01]  /*1390*/  FFMA.FTZ R114, R80, R26, R113 ;  /* 0x0000001a50727223 */ /* 0x000fe20000010071 */
[----:B------:R-:W-:Y:S01]  /*13a0*/  FMUL.FTZ R124, R73, R120 ;  /* 0x00000078497c7220 */ /* 0x000fe20000410000 */
[----:B------:R-:W-:Y:S01]  /*13b0*/  FADD.FTZ R27, R25, R116 ;  /* 0x00000074191b7221 */ /* 0x000fe20000010000 */
[----:B------:R-:W-:Y:S02]  /*13c0*/  FFMA.FTZ R25, R97, R96, R112 ;  /* 0x0000006061197223 */ /* 0x000fe40000010070 */
[----:B------:R-:W-:Y:S01]  /*13d0*/  FFMA.FTZ R113, R59, R117, R124 ;  /* 0x000000753b717223 */ /* 0x000fe2000001007c */
[----:B------:R-:W-:Y:S01]  /*13e0*/  FADD.FTZ R27, R27, R114 ;  /* 0x000000721b1b7221 */ /* 0x000fe20000010000 */
[----:B------:R-:W-:Y:S01]  /*13f0*/  FMUL.FTZ R112, R24, UR7 ;  /* 0x0000000718707c20 */ /* 0x000fe20008410000 */
[----:B------:R-:W-:-:S02]  /*1400*/  FFMA.FTZ R124, R106, R105, R25 ;  /* 0x000000696a7c7223 */ /* 0x000fc40000010019 */
[----:B------:R-:W-:Y:S02]  /*1410*/  FADD.FTZ R24, R27, R113 ;  /* 0x000000711b187221 */ /* 0x000fe40000010000 */
[----:B------:R-:W-:-:S03]  /*1420*/  FFMA.FTZ R27, R103, R100, R124 ;  /* 0x00000064671b7223 */ /* 0x000fc6000001007c */
[----:B------:R-:W0:Y:S01]  /*1430*/  SHFL.DOWN PT, R25, R24, 0x10, 0x1f ;  /* 0x0a001f0018197f89 */ /* 0x000e2200000e0000 */
[----:B------:R-:W-:Y:S01]  /*1440*/  FFMA.FTZ R27, R104, R102, R27 ;  /* 0x00000066681b7223 */ /* 0x000fe2000001001b */
[----:B------:R-:W-:Y:S01]  /*1450*/  FADD.FTZ R13, R122, R13 ;  /* 0x0000000d7a0d7221 */ /* 0x000fe20000010000 */
[C---:B------:R-:W-:Y:S01]  /*1460*/  FFMA.FTZ R17, R112.reuse, R122, R17 ;  /* 0x0000007a70117223 */ /* 0x040fe20000010011 */
[----:B------:R-:W-:Y:S01]  /*1470*/  FMUL.FTZ R111, R111, UR7 ;  /* 0x000000076f6f7c20 */ /* 0x000fe20008410000 */
[----:B------:R-:W-:Y:S01]  /*1480*/  FFMA.FTZ R122, R112, R115, R27 ;  /* 0x00000073707a7223 */ /* 0x000fe2000001001b */
[----:B------:R-:W-:-:S03]  /*1490*/  FMUL.FTZ R69, R69, UR7 ;  /* 0x0000000745457c20 */ /* 0x000fc60008410000 */
[----:B------:R-:W-:Y:S01]  /*14a0*/  FFMA.FTZ R122, R111, R116, R122 ;  /* 0x000000746f7a7223 */ /* 0x000fe2000001007a */
[----:B------:R-:W-:-:S03]  /*14b0*/  FMUL.FTZ R68, R68, UR7 ;  /* 0x0000000744447c20 */ /* 0x000fc60008410000 */
[----:B------:R-:W-:-:S04]  /*14c0*/  FFMA.FTZ R27, R69, R114, R122 ;  /* 0x00000072451b7223 */ /* 0x000fc8000001007a */
[----:B------:R-:W-:-:S05]  /*14d0*/  FFMA.FTZ R27, R68, R113, R27 ;  /* 0x00000071441b7223 */ /* 0x000fca000001001b */
[----:B------:R-:W1:Y:S01]  /*14e0*/  SHFL.DOWN PT, R122, R27, 0x10, 0x1f ;  /* 0x0a001f001b7a7f89 */ /* 0x000e6200000e0000 */
[----:B0-----:R-:W-:-:S05]  /*14f0*/  FADD.FTZ R25, R24, R25 ;  /* 0x0000001918197221 */ /* 0x001fca0000010000 */
[----:B------:R-:W0:Y:S01]  /*1500*/  SHFL.DOWN PT, R24, R25, 0x8, 0x1f ;  /* 0x09001f0019187f89 */ /* 0x000e2200000e0000 */
[----:B-1----:R-:W-:-:S05]  /*1510*/  FADD.FTZ R122, R27, R122 ;  /* 0x0000007a1b7a7221 */ /* 0x002fca0000010000 */
[----:B------:R-:W1:Y:S01]  /*1520*/  SHFL.DOWN PT, R123, R122, 0x8, 0x1f ;  /* 0x09001f007a7b7f89 */ /* 0x000e6200000e0000 */
[----:B0-----:R-:W-:-:S05]  /*1530*/  FADD.FTZ R24, R25, R24 ;  /* 0x0000001819187221 */ /* 0x001fca0000010000 */
[----:B------:R-:W0:Y:S01]  /*1540*/  SHFL.DOWN PT, R125, R24, 0x4, 0x1f ;  /* 0x08801f00187d7f89 */ /* 0x000e2200000e0000 */
[----:B-1----:R-:W-:-:S05]  /*1550*/  FADD.FTZ R123, R122, R123 ;  /* 0x0000007b7a7b7221 */ /* 0x002fca0000010000 */
[----:B------:R-:W1:Y:S01]  /*1560*/  SHFL.DOWN PT, R124, R123, 0x4, 0x1f ;  /* 0x08801f007b7c7f89 */ /* 0x000e6200000e0000 */
[----:B0-----:R-:W-:-:S05]  /*1570*/  FADD.FTZ R125, R24, R125 ;  /* 0x0000007d187d7221 */ /* 0x001fca0000010000 */
[----:B------:R-:W0:Y:S01]  /*1580*/  SHFL.DOWN PT, R24, R125, 0x2, 0x1f ;  /* 0x08401f007d187f89 */ /* 0x000e2200000e0000 */
[----:B------:R-:W-:Y:S01]  /*1590*/  FADD.FTZ R6, R23, R6 ;  /* 0x0000000617067221 */ /* 0x000fe20000010000 */
[----:B------:R-:W-:Y:S02]  /*15a0*/  FFMA.FTZ R2, R112, R23, R2 ;  /* 0x0000001770027223 */ /* 0x000fe40000010002 */
[----:B------:R-:W2:Y:S01]  /*15b0*/  S2R R23, SR_TID.X ;  /* 0x0000000000177919 */ /* 0x000ea20000002100 */
[----:B-1----:R-:W-:-:S05]  /*15c0*/  FADD.FTZ R124, R123, R124 ;  /* 0x0000007c7b7c7221 */ /* 0x002fca0000010000 */
[----:B------:R-:W1:Y:S01]  /*15d0*/  SHFL.DOWN PT, R27, R124, 0x2, 0x1f ;  /* 0x08401f007c1b7f89 */ /* 0x000e6200000e0000 */
[----:B0-----:R-:W-:-:S05]  /*15e0*/  FADD.FTZ R125, R125, R24 ;  /* 0x000000187d7d7221 */ /* 0x001fca0000010000 */
[----:B------:R-:W0:Y:S01]  /*15f0*/  SHFL.DOWN PT, R122, R125, 0x1, 0x1f ;  /* 0x08201f007d7a7f89 */ /* 0x000e2200000e0000 */
[----:B-1----:R-:W-:Y:S01]  /*1600*/  FADD.FTZ R27, R124, R27 ;  /* 0x0000001b7c1b7221 */ /* 0x002fe20000010000 */
[----:B0-----:R-:W-:-:S04]  /*1610*/  FADD.FTZ R24, R125, R122 ;  /* 0x0000007a7d187221 */ /* 0x001fc80000010000 */
[----:B------:R-:W0:Y:S01]  /*1620*/  SHFL.DOWN PT, R122, R27, 0x1, 0x1f ;  /* 0x08201f001b7a7f89 */ /* 0x000e2200000e0000 */
[----:B--2---:R-:W-:Y:S01]  /*1630*/  LOP3.LUT P1, RZ, R23, 0x1f, RZ, 0xc0, !PT ;  /* 0x0000001f17ff7812 */ /* 0x004fe2000782c0ff */
[----:B------:R-:W-:Y:S01]  /*1640*/  BSSY.RECONVERGENT B0, `(.L_x_51) ;  /* 0x000000b000007945 */ /* 0x000fe20003800200 */
[----:B0-----:R-:W-:-:S11]  /*1650*/  FADD.FTZ R25, R27, R122 ;  /* 0x0000007a1b197221 */ /* 0x001fd60000010000 */
[----:B------:R-:W-:Y:S05]  /*1660*/  @P1 BRA `(.L_x_52) ;  /* 0x0000000000201947 */ /* 0x000fea0003800000 */
        /* <DEDUP_REMOVED lines=8> */
.L_x_52:
[----:B------:R-:W-:Y:S05]  /*16f0*/  BSYNC.RECONVERGENT B0 ;  /* 0x0000000000007941 */ /* 0x000fea0003800200 */
.L_x_51:
[----:B------:R-:W1:Y:S08]  /*1700*/  S2UR UR6, SR_CgaCtaId ;  /* 0x00000000000679c3 */ /* 0x000e700000008800 */
[----:B------:R-:W-:Y:S01]  /*1710*/  BAR.SYNC.DEFER_BLOCKING 0x0 ;  /* 0x0000000000007b1d */ /* 0x000fe20000010000 */
[----:B------:R-:W-:Y:S01]  /*1720*/  FADD.FTZ R11, R26, R11 ;  /* 0x0000000b1a0b7221 */ /* 0x000fe20000010000 */
[----:B------:R-:W-:Y:S01]  /*1730*/  FFMA.FTZ R15, R69, R26, R15 ;  /* 0x0000001a450f7223 */ /* 0x000fe2000001000f */
[----:B------:R-:W-:Y:S01]  /*1740*/  FADD.FTZ R8, R119, R8 ;  /* 0x0000000877087221 */ /* 0x000fe20000010000 */
[----:B------:R-:W-:Y:S01]  /*1750*/  FFMA.FTZ R4, R69, R119, R4 ;  /* 0x0000007745047223 */ /* 0x000fe20000010004 */
[----:B------:R-:W-:Y:S01]  /*1760*/  UIADD3 UR4, UPT, UPT, UR4, UR20, URZ ;  /* 0x0000001404047290 */ /* 0x000fe2000fffe0ff */
[----:B------:R-:W-:Y:S01]  /*1770*/  FADD.FTZ R12, R121, R12 ;  /* 0x0000000c790c7221 */ /* 0x000fe20000010000 */
[----:B------:R-:W-:Y:S01]  /*1780*/  UMOV UR5, 0x400 ;  /* 0x0000040000057882 */ /* 0x000fe20000000000 */
[----:B------:R-:W-:Y:S01]  /*1790*/  FFMA.FTZ R16, R111, R121, R16 ;  /* 0x000000796f107223 */ /* 0x000fe20000010010 */
[----:B------:R-:W-:Y:S01]  /*17a0*/  UISETP.GE.AND UP2, UPT, UR4, UR21, UPT ;  /* 0x000000150400728c */ /* 0x000fe2000bf46270 */
[----:B------:R-:W-:Y:S01]  /*17b0*/  FADD.FTZ R10, R117, R10 ;  /* 0x0000000a750a7221 */ /* 0x000fe20000010000 */
[----:B------:R-:W-:Y:S01]  /*17c0*/  FFMA.FTZ R14, R68, R117, R14 ;  /* 0x00000075440e7223 */ /* 0x000fe2000001000e */
[----:B------:R-:W-:Y:S01]  /*17d0*/  FADD.FTZ R7, R118, R7 ;  /* 0x0000000776077221 */ /* 0x000fe20000010000 */
[----:B------:R-:W-:Y:S01]  /*17e0*/  FFMA.FTZ R3, R111, R118, R3 ;  /* 0x000000766f037223 */ /* 0x000fe20000010003 */
[----:B------:R-:W-:Y:S01]  /*17f0*/  FADD.FTZ R9, R120, R9 ;  /* 0x0000000978097221 */ /* 0x000fe20000010000 */
[----:B------:R-:W-:Y:S01]  /*1800*/  FFMA.FTZ R5, R68, R120, R5 ;  /* 0x0000007844057223 */ /* 0x000fe20000010005 */
[----:B------:R-:W-:-:S02]  /*1810*/  IADD3 R121, PT, PT, R50, 0x80, RZ ;  /* 0x0000008032797810 */ /* 0x000fc40007ffe0ff */
[----:B------:R-:W-:Y:S01]  /*1820*/  IADD3 R123, PT, PT, R50, 0x100, RZ ;  /* 0x00000100327b7810 */ /* 0x000fe20007ffe0ff */
[----:B-1----:R-:W-:-:S04]  /*1830*/  ULEA UR5, UR6, UR5, 0x18 ;  /* 0x0000000506057291 */ /* 0x002fc8000f8ec0ff */
[----:B------:R-:W-:Y:S02]  /*1840*/  UIADD3 UR6, UPT, UPT, UR5, 0x1820, URZ ;  /* 0x0000182005067890 */ /* 0x000fe4000fffe0ff */
[----:B------:R-:W-:-:S09]  /*1850*/  @!UP1 UIADD3 UR6, UPT, UPT, UR5, 0x1800, URZ ;  /* 0x0000180005069890 */ /* 0x000fd2000fffe0ff */
[----:B0-----:R-:W0:Y:S01]  /*1860*/  LDS.128 R24, [UR6] ;  /* 0x00000006ff187984 */ /* 0x001e220008000c00 */
[----:B------:R-:W-:Y:S02]  /*1870*/  UIADD3 UR6, UPT, UPT, UR5, 0x1830, URZ ;  /* 0x0000183005067890 */ /* 0x000fe4000fffe0ff */
[----:B------:R-:W-:Y:S01]  /*1880*/  @!UP1 UIADD3 UR6, UPT, UPT, UR5, 0x1810, URZ ;  /* 0x0000181005069890 */ /* 0x000fe2000fffe0ff */
[----:B0-----:R-:W-:Y:S01]  /*1890*/  FADD.FTZ R119, RZ, R24 ;  /* 0x00000018ff777221 */ /* 0x001fe20000010000 */
[----:B------:R-:W-:-:S03]  /*18a0*/  FADD.FTZ R24, RZ, R25 ;  /* 0x00000019ff187221 */ /* 0x000fc60000010000 */
[----:B------:R-:W-:Y:S01]  /*18b0*/  FADD.FTZ R119, R26, R119 ;  /* 0x000000771a777221 */ /* 0x000fe20000010000 */
[----:B------:R-:W-:-:S03]  /*18c0*/  FADD.FTZ R122, R27, R24 ;  /* 0x000000181b7a7221 */ /* 0x000fc60000010000 */
[----:B------:R-:W0:Y:S02]  /*18d0*/  LDS.128 R24, [UR6] ;  /* 0x00000006ff187984 */ /* 0x000e240008000c00 */
[----:B0-----:R-:W-:Y:S01]  /*18e0*/  FADD.FTZ R122, R122, R25 ;  /* 0x000000197a7a7221 */ /* 0x001fe20000010000 */
        /* <DEDUP_REMOVED lines=11> */
[----:B------:R-:W-:-:S04]  /*19a0*/  UISETP.NE.U32.AND UP0, UPT, UR26, URZ, UPT ;  /* 0x000000ff1a00728c */ /* 0x000fc8000bf05070 */
[----:B------:R-:W-:-:S09]  /*19b0*/  UISETP.NE.AND.EX UP0, UPT, UR27, URZ, UPT, UP0 ;  /* 0x000000ff1b00728c */ /* 0x000fd2000bf05300 */
[----:B------:R-:W-:Y:S05]  /*19c0*/  BRA.U UP0, `(.L_x_55) ;  /* 0x0000000500707547 */ /* 0x000fea000b800000 */
[----:B-----5:R-:W-:Y:S01]  /*19d0*/  MOV R24, R65 ;  /* 0x0000004100187202 */ /* 0x020fe20000000f00 */
[--C-:B------:R-:W-:Y:S01]  /*19e0*/  FFMA.FTZ R99, R99, UR5, R117.reuse ;  /* 0x0000000563637c23 */ /* 0x100fe20008010075 */
[----:B------:R-:W-:Y:S01]  /*19f0*/  FFMA.FTZ R0, R0, UR5, R117 ;  /* 0x0000000500007c23 */ /* 0x000fe20008010075 */
[----:B------:R-:W-:Y:S01]  /*1a00*/  SHF.R.U32.HI R25, RZ, 0x10, R65 ;  /* 0x00000010ff197819 */ /* 0x000fe20000011641 */
[----:B------:R-:W-:Y:S01]  /*1a10*/  FFMA.FTZ R108, R108, UR5, R117 ;  /* 0x000000056c6c7c23 */ /* 0x000fe20008010075 */
[----:B------:R-:W-:Y:S01]  /*1a20*/  SHF.L.U32 R24, R24, 0x10, RZ ;  /* 0x0000001018187819 */ /* 0x000fe200000006ff */
[----:B------:R-:W-:Y:S01]  /*1a30*/  FADD.FTZ R99, R98, -R99 ;  /* 0x8000006362637221 */ /* 0x000fe20000010000 */
[----:B------:R-:W-:Y:S01]  /*1a40*/  FADD.FTZ R101, R101, -R0 ;  /* 0x8000000065657221 */ /* 0x000fe20000010000 */
[----:B------:R-:W-:Y:S01]  /*1a50*/  FFMA.FTZ R103, R103, UR5, R117 ;  /* 0x0000000567677c23 */ /* 0x000fe20008010075 */
[----:B------:R-:W-:Y:S01]  /*1a60*/  SHF.L.U32 R25, R25, 0x10, RZ ;  /* 0x0000001019197819 */ /* 0x000fe200000006ff */
[----:B------:R-:W-:Y:S01]  /*1a70*/  FFMA.FTZ R0, R99, UR7, R24 ;  /* 0x0000000763007c23 */ /* 0x000fe20008010018 */
[----:B------:R-:W-:Y:S01]  /*1a80*/  MOV R24, R64 ;  /* 0x0000004000187202 */ /* 0x000fe20000000f00 */
[----:B------:R-:W-:Y:S01]  /*1a90*/  FADD.FTZ R108, R107, -R108 ;  /* 0x8000006c6b6c7221 */ /* 0x000fe20000010000 */
[----:B------:R-:W-:Y:S01]  /*1aa0*/  FADD.FTZ R103, R100, -R103 ;  /* 0x8000006764677221 */ /* 0x000fe20000010000 */
[----:B------:R-:W-:Y:S01]  /*1ab0*/  SHF.R.U32.HI R100, RZ, 0x10, R61 ;  /* 0x00000010ff647819 */ /* 0x000fe2000001163d */
[----:B------:R-:W-:Y:S01]  /*1ac0*/  FFMA.FTZ R110, R110, UR5, R117 ;  /* 0x000000056e6e7c23 */ /* 0x000fe20008010075 */
[----:B------:R-:W-:Y:S01]  /*1ad0*/  SHF.L.U32 R24, R24, 0x10, RZ ;  /* 0x0000001018187819 */ /* 0x000fe200000006ff */
[----:B------:R-:W-:Y:S01]  /*1ae0*/  FFMA.FTZ R27, R108, UR7, R25 ;  /* 0x000000076c1b7c23 */ /* 0x000fe20008010019 */
[----:B------:R-:W-:Y:S01]  /*1af0*/  SHF.R.U64 R25, R64, 0x10, R65 ;  /* 0x0000001040197819 */ /* 0x000fe20000001241 */
[----:B------:R-:W-:Y:S01]  /*1b00*/  FADD.FTZ R110, R109, -R110 ;  /* 0x8000006e6d6e7221 */ /* 0x000fe20000010000 */
[----:B------:R-:W-:Y:S01]  /*1b10*/  SHF.L.U32 R100, R100, 0x10, RZ ;  /* 0x0000001064647819 */ /* 0x000fe200000006ff */
[----:B------:R-:W-:Y:S01]  /*1b20*/  FFMA.FTZ R24, R101, UR7, R24 ;  /* 0x0000000765187c23 */ /* 0x000fe20008010018 */
[--C-:B------:R-:W-:Y:S01]  /*1b30*/  FFMA.FTZ R101, R104, UR5, R117.reuse ;  /* 0x0000000568657c23 */ /* 0x100fe20008010075 */
[----:B------:R-:W-:Y:S01]  /*1b40*/  SHF.L.U32 R25, R25, 0x10, RZ ;  /* 0x0000001019197819 */ /* 0x000fe200000006ff */
[----:B------:R-:W-:Y:S01]  /*1b50*/  FFMA.FTZ R69, R69, UR5, R117 ;  /* 0x0000000545457c23 */ /* 0x000fe20008010075 */
[----:B------:R0:W-:Y:S01]  /*1b60*/  F2F.BF16.F32 R99, R24 ;  /* 0x0000001800637304 */ /* 0x0001e20000202000 */
[----:B------:R-:W-:Y:S01]  /*1b70*/  FADD.FTZ R101, R102, -R101 ;  /* 0x8000006566657221 */ /* 0x000fe20000010000 */
[----:B------:R-:W-:Y:S01]  /*1b80*/  MOV R26, R61 ;  /* 0x0000003d001a7202 */ /* 0x000fe20000000f00 */
[----:B------:R-:W-:Y:S01]  /*1b90*/  FFMA.FTZ R25, R110, UR7, R25 ;  /* 0x000000076e197c23 */ /* 0x000fe20008010019 */
[----:B------:R-:W-:Y:S01]  /*1ba0*/  FADD.FTZ R69, R114, -R69 ;  /* 0x8000004572457221 */ /* 0x000fe20000010000 */
[----:B------:R-:W-:Y:S01]  /*1bb0*/  FFMA.FTZ R100, R101, UR7, R100 ;  /* 0x0000000765647c23 */ /* 0x000fe20008010064 */
[----:B------:R-:W-:Y:S01]  /*1bc0*/  SHF.L.U32 R98, R26, 0x10, RZ ;  /* 0x000000101a627819 */ /* 0x000fe200000006ff */
[--C-:B------:R-:W-:Y:S01]  /*1bd0*/  FFMA.FTZ R106, R106, UR5, R117.reuse ;  /* 0x000000056a6a7c23 */ /* 0x100fe20008010075 */
[----:B------:R1:W2:Y:S01]  /*1be0*/  F2F.BF16.F32 R26, R25 ;  /* 0x00000019001a7304 */ /* 0x0002a20000202000 */
[----:B0-----:R-:W-:Y:S01]  /*1bf0*/  MOV R24, R60 ;  /* 0x0000003c00187202 */ /* 0x001fe20000000f00 */
[----:B------:R-:W-:Y:S01]  /*1c00*/  FFMA.FTZ R97, R97, UR5, R117 ;  /* 0x0000000561617c23 */ /* 0x000fe20008010075 */
[----:B------:R-:W-:Y:S01]  /*1c10*/  FFMA.FTZ R98, R103, UR7, R98 ;  /* 0x0000000767627c23 */ /* 0x000fe20008010062 */
[----:B------:R-:W-:Y:S01]  /*1c20*/  SHF.R.U32.HI R103, RZ, 0x10, R63 ;  /* 0x00000010ff677819 */ /* 0x000fe2000001163f */
[--C-:B------:R-:W-:Y:S01]  /*1c30*/  FFMA.FTZ R68, R68, UR5, R117.reuse ;  /* 0x0000000544447c23 */ /* 0x100fe20008010075 */
[----:B------:R-:W-:Y:S01]  /*1c40*/  SHF.L.U32 R101, R24, 0x10, RZ ;  /* 0x0000001018657819 */ /* 0x000fe200000006ff */
[----:B------:R-:W-:Y:S01]  /*1c50*/  FADD.FTZ R106, R105, -R106 ;  /* 0x8000006a696a7221 */ /* 0x000fe20000010000 */
[----:B------:R-:W-:Y:S01]  /*1c60*/  MOV R24, R63 ;  /* 0x0000003f00187202 */ /* 0x000fe20000000f00 */
[----:B------:R-:W-:Y:S01]  /*1c70*/  FFMA.FTZ R111, R111, UR5, R117 ;  /* 0x000000056f6f7c23 */ /* 0x000fe20008010075 */
[----:B-1----:R-:W-:Y:S01]  /*1c80*/  SHF.R.U64 R25, R60, 0x10, R61 ;  /* 0x000000103c197819 */ /* 0x002fe2000000123d */
[----:B------:R-:W-:Y:S01]  /*1c90*/  FADD.FTZ R96, R96, -R97 ;  /* 0x8000006160607221 */ /* 0x000fe20000010000 */
[----:B------:R-:W-:Y:S01]  /*1ca0*/  SHF.L.U32 R24, R24, 0x10, RZ ;  /* 0x0000001018187819 */ /* 0x000fe200000006ff */
[----:B------:R-:W-:Y:S01]  /*1cb0*/  FADD.FTZ R68, R113, -R68 ;  /* 0x8000004471447221 */ /* 0x000fe20000010000 */
[----:B------:R-:W-:Y:S01]  /*1cc0*/  SHF.L.U32 R25, R25, 0x10, RZ ;  /* 0x0000001019197819 */ /* 0x000fe200000006ff */
[----:B------:R-:W-:Y:S01]  /*1cd0*/  FADD.FTZ R111, R116, -R111 ;  /* 0x8000006f746f7221 */ /* 0x000fe20000010000 */
[----:B------:R-:W-:Y:S01]  /*1ce0*/  SHF.L.U32 R103, R103, 0x10, RZ ;  /* 0x0000001067677819 */ /* 0x000fe200000006ff */
[----:B------:R-:W-:Y:S01]  /*1cf0*/  FFMA.FTZ R69, R69, UR7, R24 ;  /* 0x0000000745457c23 */ /* 0x000fe20008010018 */
[----:B------:R-:W-:Y:S01]  /*1d00*/  SHF.R.U64 R24, R62, 0x10, R63 ;  /* 0x000000103e187819 */ /* 0x000fe2000000123f */
[----:B------:R-:W-:Y:S01]  /*1d10*/  FFMA.FTZ R25, R106, UR7, R25 ;  /* 0x000000076a197c23 */ /* 0x000fe20008010019 */
[----:B------:R-:W-:Y:S01]  /*1d20*/  FFMA.FTZ R101, R96, UR7, R101 ;  /* 0x0000000760657c23 */ /* 0x000fe20008010065 */
[----:B------:R-:W-:Y:S01]  /*1d30*/  FFMA.FTZ R102, R68, UR7, R103 ;  /* 0x0000000744667c23 */ /* 0x000fe20008010067 */
[----:B------:R-:W-:Y:S01]  /*1d40*/  SHF.L.U32 R24, R24, 0x10, RZ ;  /* 0x0000001018187819 */ /* 0x000fe200000006ff */
[----:B------:R0:W-:Y:S01]  /*1d50*/  F2F.BF16.F32 R96, R25 ;  /* 0x0000001900607304 */ /* 0x0001e20000202000 */
[----:B------:R-:W-:Y:S01]  /*1d60*/  MOV R68, R62 ;  /* 0x0000003e00447202 */ /* 0x000fe20000000f00 */
[----:B------:R-:W-:-:S02]  /*1d70*/  FFMA.FTZ R112, R112, UR5, R117 ;  /* 0x0000000570707c23 */ /* 0x000fc40008010075 */
[----:B------:R-:W-:Y:S02]  /*1d80*/  FFMA.FTZ R111, R111, UR7, R24 ;  /* 0x000000076f6f7c23 */ /* 0x000fe40008010018 */
[----:B------:R-:W-:Y:S02]  /*1d90*/  FADD.FTZ R112, R115, -R112 ;  /* 0x8000007073707221 */ /* 0x000fe40000010000 */
[----:B------:R-:W-:Y:S01]  /*1da0*/  F2F.BF16.F32 R97, R100 ;  /* 0x0000006400617304 */ /* 0x000fe20000202000 */
[----:B0-----:R-:W0:Y:S07]  /*1db0*/  LDC.64 R24, c[0x0][0x468] ;  /* 0x00011a00ff187b82 */ /* 0x001e2e0000000a00 */
[----:B------:R1:W-:Y:S08]  /*1dc0*/  F2F.BF16.F32 R100, R69 ;  /* 0x0000004500647304 */ /* 0x0003f00000202000 */
[----:B------:R-:W-:Y:S01]  /*1dd0*/  F2F.BF16.F32 R0, R0 ;  /* 0x0000000000007304 */ /* 0x000fe20000202000 */
[----:B-1----:R-:W-:-:S05]  /*1de0*/  SHF.L.U32 R69, R68, 0x10, RZ ;  /* 0x0000001044457819 */ /* 0x002fca00000006ff */
[----:B------:R-:W-:Y:S01]  /*1df0*/  FFMA.FTZ R112, R112, UR7, R69 ;  /* 0x0000000770707c23 */ /* 0x000fe20008010045 */
[----:B--2---:R-:W-:Y:S01]  /*1e00*/  IMAD.WIDE.U32 R68, R26, 0x10000, RZ ;  /* 0x000100001a447825 */ /* 0x004fe200078e00ff */
[----:B------:R-:W1:Y:S02]  /*1e10*/  F2F.BF16.F32 R27, R27 ;  /* 0x0000001b001b7304 */ /* 0x000e640000202000 */
[----:B------:R-:W-:-:S06]  /*1e20*/  LOP3.LUT R68, R68, R99, RZ, 0xfc, !PT ;  /* 0x0000006344447212 */ /* 0x000fcc00078efcff */
[----:B------:R-:W2:Y:S01]  /*1e30*/  F2F.BF16.F32 R98, R98 ;  /* 0x0000006200627304 */ /* 0x000ea20000202000 */
[----:B-1----:R-:W-:-:S07]  /*1e40*/  PRMT R109, R0, 0x5410, R27 ;  /* 0x00005410006d7816 */ /* 0x002fce000000001b */
[----:B------:R-:W1:Y:S01]  /*1e50*/  F2F.BF16.F32 R111, R111 ;  /* 0x0000006f006f7304 */ /* 0x000e620000202000 */
[----:B------:R-:W-:Y:S01]  /*1e60*/  IMAD.WIDE.U32 R26, R96, 0x10000, RZ ;  /* 0x00010000601a7825 */ /* 0x000fe200078e00ff */
[----:B------:R-:W-:Y:S02]  /*1e70*/  LOP3.LUT R69, R109, R69, RZ, 0xfc, !PT ;  /* 0x000000456d457212 */ /* 0x000fe400078efcff */
[----:B--2---:R-:W-:-:S04]  /*1e80*/  PRMT R107, R98, 0x5410, R97 ;  /* 0x00005410626b7816 */ /* 0x004fc80000000061 */
[----:B------:R-:W2:Y:S01]  /*1e90*/  F2F.BF16.F32 R105, R102 ;  /* 0x0000006600697304 */ /* 0x000ea20000202000 */
[----:B0-----:R-:W-:Y:S01]  /*1ea0*/  IMAD.WIDE.U32 R98, R50, 0x8, R24 ;  /* 0x0000000832627825 */ /* 0x001fe200078e0018 */
[----:B------:R-:W-:-:S04]  /*1eb0*/  LOP3.LUT R27, R107, R27, RZ, 0xfc, !PT ;  /* 0x0000001b6b1b7212 */ /* 0x000fc800078efcff */
[----:B------:R3:W-:Y:S01]  /*1ec0*/  STG.E.64 desc[UR14][R98.64], R68 ;  /* 0x0000004462007986 */ /* 0x0007e2000c101b0e */
[----:B-1----:R-:W-:Y:S01]  /*1ed0*/  IMAD.WIDE.U32 R96, R111, 0x10000, RZ ;  /* 0x000100006f607825 */ /* 0x002fe200078e00ff */
[----:B------:R-:W0:Y:S01]  /*1ee0*/  F2F.BF16.F32 R101, R101 ;  /* 0x0000006500657304 */ /* 0x000e220000202000 */
[----:B--2---:R-:W-:-:S07]  /*1ef0*/  PRMT R105, R100, 0x5410, R105 ;  /* 0x0000541064697816 */ /* 0x004fce0000000069 */
[----:B------:R-:W1:Y:S01]  /*1f00*/  F2F.BF16.F32 R103, R112 ;  /* 0x0000007000677304 */ /* 0x000e620000202000 */
[----:B------:R-:W-:Y:S02]  /*1f10*/  LOP3.LUT R97, R105, R97, RZ, 0xfc, !PT ;  /* 0x0000006169617212 */ /* 0x000fe400078efcff */
[----:B0-----:R-:W-:Y:S01]  /*1f20*/  LOP3.LUT R26, R26, R101, RZ, 0xfc, !PT ;  /* 0x000000651a1a7212 */ /* 0x001fe200078efcff */
[----:B------:R-:W-:-:S04]  /*1f30*/  IMAD.WIDE.U32 R100, R121, 0x8, R24 ;  /* 0x0000000879647825 */ /* 0x000fc800078e0018 */
[----:B------:R-:W-:Y:S01]  /*1f40*/  IMAD.WIDE.U32 R24, R123, 0x8, R24 ;  /* 0x000000087b187825 */ /* 0x000fe200078e0018 */
[----:B------:R3:W-:Y:S01]  /*1f50*/  STG.E.64 desc[UR14][R100.64], R26 ;  /* 0x0000001a64007986 */ /* 0x0007e2000c101b0e */
[----:B-1----:R-:W-:-:S05]  /*1f60*/  LOP3.LUT R96, R96, R103, RZ, 0xfc, !PT ;  /* 0x0000006760607212 */ /* 0x002fca00078efcff */
[----:B------:R3:W-:Y:S01]  /*1f70*/  STG.E.64 desc[UR14][R24.64], R96 ;  /* 0x0000006018007986 */ /* 0x0007e2000c101b0e */
[----:B------:R-:W-:Y:S05]  /*1f80*/  BRA `(.L_x_56) ;  /* 0x0000002800a47947 */ /* 0x000fea0003800000 */
.L_x_55:
[----:B-----5:R-:W-:Y:S01]  /*1f90*/  MOV R24, R65 ;  /* 0x0000004100187202 */ /* 0x020fe20000000f00 */
[----:B------:R-:W-:Y:S01]  /*1fa0*/  FFMA.FTZ R99, R99, UR5, R117 ;  /* 0x0000000563637c23 */ /* 0x000fe20008010075 */
[----:B------:R-:W-:Y:S01]  /*1fb0*/  SHF.R.U32.HI R25, RZ, 0x10, R65 ;  /* 0x00000010ff197819 */ /* 0x000fe20000011641 */
[----:B------:R-:W-:Y:S01]  /*1fc0*/  FFMA.FTZ R108, R108, UR5, R117 ;  /* 0x000000056c6c7c23 */ /* 0x000fe20008010075 */
[----:B------:R-:W-:Y:S01]  /*1fd0*/  SHF.L.U32 R24, R24, 0x10, RZ ;  /* 0x0000001018187819 */ /* 0x000fe200000006ff */
[----:B------:R-:W-:Y:S01]  /*1fe0*/  FADD.FTZ R99, R98, -R99 ;  /* 0x8000006362637221 */ /* 0x000fe20000010000 */
[----:B------:R-:W-:Y:S01]  /*1ff0*/  SHF.L.U32 R25, R25, 0x10, RZ ;  /* 0x0000001019197819 */ /* 0x000fe200000006ff */
[----:B------:R-:W-:Y:S01]  /*2000*/  FADD.FTZ R108, R107, -R108 ;  /* 0x8000006c6b6c7221 */ /* 0x000fe20000010000 */
[----:B------:R-:W-:Y:S01]  /*2010*/  FFMA.FTZ R0, R0, UR5, R117 ;  /* 0x0000000500007c23 */ /* 0x000fe20008010075 */
[----:B------:R-:W-:Y:S01]  /*2020*/  FFMA.FTZ R90, R99, UR7, R24 ;  /* 0x00000007635a7c23 */ /* 0x000fe20008010018 */
[----:B------:R-:W-:Y:S01]  /*2030*/  MOV R24, R64 ;  /* 0x0000004000187202 */ /* 0x000fe20000000f00 */
[----:B------:R-:W-:Y:S01]  /*2040*/  FFMA.FTZ R91, R108, UR7, R25 ;  /* 0x000000076c5b7c23 */ /* 0x000fe20008010019 */
[----:B------:R-:W-:Y:S01]  /*2050*/  FADD.FTZ R0, R101, -R0 ;  /* 0x8000000065007221 */ /* 0x000fe20000010000 */
[----:B------:R-:W-:Y:S01]  /*2060*/  SHF.R.U32.HI R88, RZ, 0x10, R61 ;  /* 0x00000010ff587819 */ /* 0x000fe2000001163d */
[--C-:B------:R-:W-:Y:S01]  /*2070*/  FFMA.FTZ R27, R104, UR5, R117.reuse ;  /* 0x00000005681b7c23 */ /* 0x100fe20008010075 */
[----:B------:R-:W-:Y:S01]  /*2080*/  SHF.L.U32 R25, R24, 0x10, RZ ;  /* 0x0000001018197819 */ /* 0x000fe200000006ff */
[----:B------:R-:W-:Y:S01]  /*2090*/  FFMA.FTZ R110, R110, UR5, R117 ;  /* 0x000000056e6e7c23 */ /* 0x000fe20008010075 */
[----:B------:R-:W-:Y:S01]  /*20a0*/  SHF.R.U64 R24, R64, 0x10, R65 ;  /* 0x0000001040187819 */ /* 0x000fe20000001241 */
[----:B------:R-:W-:Y:S01]  /*20b0*/  FADD.FTZ R27, R102, -R27 ;  /* 0x8000001b661b7221 */ /* 0x000fe20000010000 */
[----:B------:R-:W-:Y:S01]  /*20c0*/  SHF.L.U32 R88, R88, 0x10, RZ ;  /* 0x0000001058587819 */ /* 0x000fe200000006ff */
[----:B------:R-:W-:Y:S01]  /*20d0*/  FFMA.FTZ R0, R0, UR7, R25 ;  /* 0x0000000700007c23 */ /* 0x000fe20008010019 */
[----:B------:R-:W-:Y:S01]  /*20e0*/  SHF.L.U32 R25, R24, 0x10, RZ ;  /* 0x0000001018197819 */ /* 0x000fe200000006ff */
[--C-:B------:R-:W-:Y:S01]  /*20f0*/  FFMA.FTZ R103, R103, UR5, R117.reuse ;  /* 0x0000000567677c23 */ /* 0x100fe20008010075 */
[----:B------:R-:W-:Y:S01]  /*2100*/  MOV R24, R61 ;  /* 0x0000003d00187202 */ /* 0x000fe20000000f00 */
[----:B------:R0:W-:Y:S01]  /*2110*/  F2F.BF16.F32 R99, R0 ;  /* 0x0000000000637304 */ /* 0x0001e20000202000 */
[----:B------:R-:W-:Y:S01]  /*2120*/  FFMA.FTZ R97, R97, UR5, R117 ;  /* 0x0000000561617c23 */ /* 0x000fe20008010075 */
[----:B------:R-:W-:Y:S01]  /*2130*/  FADD.FTZ R110, R109, -R110 ;  /* 0x8000006e6d6e7221 */ /* 0x000fe20000010000 */
[----:B------:R-:W-:Y:S01]  /*2140*/  SHF.L.U32 R24, R24, 0x10, RZ ;  /* 0x0000001018187819 */ /* 0x000fe200000006ff */
[----:B------:R-:W-:Y:S01]  /*2150*/  FFMA.FTZ R88, R27, UR7, R88 ;  /* 0x000000071b587c23 */ /* 0x000fe20008010058 */
[----:B------:R-:W-:Y:S01]  /*2160*/  FADD.FTZ R103, R100, -R103 ;  /* 0x8000006764677221 */ /* 0x000fe20000010000 */
[----:B------:R-:W-:Y:S01]  /*2170*/  FADD.FTZ R96, R96, -R97 ;  /* 0x8000006160607221 */ /* 0x000fe20000010000 */
[----:B------:R-:W-:Y:S01]  /*2180*/  FFMA.FTZ R25, R110, UR7, R25 ;  /* 0x000000076e197c23 */ /* 0x000fe20008010019 */
[--C-:B------:R-:W-:Y:S01]  /*2190*/  FFMA.FTZ R106, R106, UR5, R117.reuse ;  /* 0x000000056a6a7c23 */ /* 0x100fe20008010075 */
[----:B0-----:R-:W-:Y:S01]  /*21a0*/  MOV R0, R60 ;  /* 0x0000003c00007202 */ /* 0x001fe20000000f00 */
[----:B------:R-:W-:Y:S01]  /*21b0*/  FFMA.FTZ R24, R103, UR7, R24 ;  /* 0x0000000767187c23 */ /* 0x000fe20008010018 */
[----:B------:R0:W1:Y:S01]  /*21c0*/  F2F.BF16.F32 R26, R25 ;  /* 0x00000019001a7304 */ /* 0x0000620000202000 */
[----:B------:R-:W-:Y:S01]  /*21d0*/  FADD.FTZ R106, R105, -R106 ;  /* 0x8000006a696a7221 */ /* 0x000fe20000010000 */
[----:B------:R-:W-:Y:S01]  /*21e0*/  SHF.L.U32 R27, R0, 0x10, RZ ;  /* 0x00000010001b7819 */ /* 0x000fe200000006ff */
[----:B------:R-:W-:Y:S01]  /*21f0*/  FFMA.FTZ R111, R111, UR5, R117 ;  /* 0x000000056f6f7c23 */ /* 0x000fe20008010075 */
[----:B------:R-:W-:Y:S01]  /*2200*/  SHF.R.U64 R0, R60, 0x10, R61 ;  /* 0x000000103c007819 */ /* 0x000fe2000000123d */
[--C-:B------:R-:W-:Y:S01]  /*2210*/  FFMA.FTZ R69, R69, UR5, R117.reuse ;  /* 0x0000000545457c23 */ /* 0x100fe20008010075 */
[----:B------:R-:W-:Y:S01]  /*2220*/  FFMA.FTZ R68, R68, UR5, R117 ;  /* 0x0000000544447c23 */ /* 0x000fe20008010075 */
[----:B------:R-:W-:Y:S01]  /*2230*/  FFMA.FTZ R27, R96, UR7, R27 ;  /* 0x00000007601b7c23 */ /* 0x000fe2000801001b */
[----:B------:R2:W-:Y:S01]  /*2240*/  F2F.BF16.F32 R98, R24 ;  /* 0x0000001800627304 */ /* 0x0005e20000202000 */
[----:B0-----:R-:W-:Y:S01]  /*2250*/  SHF.L.U32 R25, R0, 0x10, RZ ;  /* 0x0000001000197819 */ /* 0x001fe200000006ff */
[----:B------:R-:W-:Y:S01]  /*2260*/  FADD.FTZ R111, R116, -R111 ;  /* 0x8000006f746f7221 */ /* 0x000fe20000010000 */
[----:B------:R-:W-:Y:S01]  /*2270*/  SHF.R.U64 R0, R62, 0x10, R63 ;  /* 0x000000103e007819 */ /* 0x000fe2000000123f */
[----:B------:R-:W-:Y:S01]  /*2280*/  FADD.FTZ R69, R114, -R69 ;  /* 0x8000004572457221 */ /* 0x000fe20000010000 */
[----:B------:R-:W-:Y:S01]  /*2290*/  FADD.FTZ R68, R113, -R68 ;  /* 0x8000004471447221 */ /* 0x000fe20000010000 */
[----:B------:R-:W-:Y:S01]  /*22a0*/  FFMA.FTZ R25, R106, UR7, R25 ;  /* 0x000000076a197c23 */ /* 0x000fe20008010019 */
[----:B------:R-:W-:Y:S01]  /*22b0*/  SHF.L.U32 R0, R0, 0x10, RZ ;  /* 0x0000001000007819 */ /* 0x000fe200000006ff */
[----:B------:R0:W-:Y:S01]  /*22c0*/  F2F.BF16.F32 R101, R27 ;  /* 0x0000001b00657304 */ /* 0x0001e20000202000 */
[----:B--2---:R-:W-:Y:S01]  /*22d0*/  MOV R24, R63 ;  /* 0x0000003f00187202 */ /* 0x004fe20000000f00 */
[----:B------:R-:W-:-:S02]  /*22e0*/  FFMA.FTZ R112, R112, UR5, R117 ;  /* 0x0000000570707c23 */ /* 0x000fc40008010075 */
[----:B------:R-:W-:Y:S01]  /*22f0*/  FFMA.FTZ R0, R111, UR7, R0 ;  /* 0x000000076f007c23 */ /* 0x000fe20008010000 */
[----:B------:R-:W-:Y:S01]  /*2300*/  SHF.L.U32 R24, R24, 0x10, RZ ;  /* 0x0000001018187819 */ /* 0x000fe200000006ff */
[----:B------:R-:W-:Y:S02]  /*2310*/  FADD.FTZ R112, R115, -R112 ;  /* 0x8000007073707221 */ /* 0x000fe40000010000 */
[----:B------:R2:W-:Y:S01]  /*2320*/  F2F.BF16.F32 R96, R25 ;  /* 0x0000001900607304 */ /* 0x0005e20000202000 */
[----:B0-----:R-:W-:Y:S01]  /*2330*/  SHF.R.U32.HI R27, RZ, 0x10, R63 ;  /* 0x00000010ff1b7819 */ /* 0x001fe2000001163f */
[----:B------:R-:W-:-:S03]  /*2340*/  FFMA.FTZ R69, R69, UR7, R24 ;  /* 0x0000000745457c23 */ /* 0x000fc60008010018 */
[----:B------:R-:W-:Y:S02]  /*2350*/  SHF.L.U32 R89, R27, 0x10, RZ ;  /* 0x000000101b597819 */ /* 0x000fe400000006ff */
[----:B------:R-:W-:Y:S01]  /*2360*/  MOV R27, R62 ;  /* 0x0000003e001b7202 */ /* 0x000fe20000000f00 */
[----:B------:R-:W-:Y:S01]  /*2370*/  F2F.BF16.F32 R90, R90 ;  /* 0x0000005a005a7304 */ /* 0x000fe20000202000 */
[----:B--2---:R-:W0:Y:S01]  /*2380*/  LDC.64 R24, c[0x0][0x468] ;  /* 0x00011a00ff187b82 */ /* 0x004e220000000a00 */
[----:B------:R-:W-:Y:S01]  /*2390*/  FFMA.FTZ R107, R68, UR7, R89 ;  /* 0x00000007446b7c23 */ /* 0x000fe20008010059 */
[----:B------:R-:W-:-:S05]  /*23a0*/  SHF.L.U32 R27, R27, 0x10, RZ ;  /* 0x000000101b1b7819 */ /* 0x000fca00000006ff */
[----:B------:R-:W2:Y:S01]  /*23b0*/  F2F.BF16.F32 R91, R91 ;  /* 0x0000005b005b7304 */ /* 0x000ea20000202000 */
[----:B------:R-:W-:Y:S01]  /*23c0*/  FFMA.FTZ R109, R112, UR7, R27 ;  /* 0x00000007706d7c23 */ /* 0x000fe2000801001b */
[----:B-1----:R-:W-:-:S06]  /*23d0*/  IMAD.WIDE.U32 R26, R26, 0x10000, RZ ;  /* 0x000100001a1a7825 */ /* 0x002fcc00078e00ff */
[----:B------:R1:W3:Y:S01]  /*23e0*/  F2F.BF16.F32 R97, R88 ;  /* 0x0000005800617304 */ /* 0x0002e20000202000 */
[----:B--2---:R-:W-:-:S07]  /*23f0*/  PRMT R91, R90, 0x5410, R91 ;  /* 0x000054105a5b7816 */ /* 0x004fce000000005b */
[----:B------:R-:W2:Y:S01]  /*2400*/  F2F.BF16.F32 R0, R0 ;  /* 0x0000000000007304 */ /* 0x000ea20000202000 */
[----:B-1----:R-:W1:Y:S01]  /*2410*/  LDC.64 R88, c[0x0][0x470] ;  /* 0x00011c00ff587b82 */ /* 0x002e620000000a00 */
[----:B---3--:R-:W-:-:S06]  /*2420*/  PRMT R103, R98, 0x5410, R97 ;  /* 0x0000541062677816 */ /* 0x008fcc0000000061 */
[----:B------:R3:W-:Y:S01]  /*2430*/  F2F.BF16.F32 R106, R69 ;  /* 0x00000045006a7304 */ /* 0x0007e20000202000 */
[----:B------:R-:W-:Y:S01]  /*2440*/  LOP3.LUT R97, R91, R27, RZ, 0xfc, !PT ;  /* 0x0000001b5b617212 */ /* 0x000fe200078efcff */
[----:B0-----:R-:W-:-:S06]  /*2450*/  IMAD.WIDE.U32 R90, R50, 0x8, R24 ;  /* 0x00000008325a7825 */ /* 0x001fcc00078e0018 */
[----:B------:R-:W0:Y:S01]  /*2460*/  F2F.BF16.F32 R107, R107 ;  /* 0x0000006b006b7304 */ /* 0x000e220000202000 */
[----:B---3--:R-:W-:Y:S01]  /*2470*/  IMAD.WIDE.U32 R68, R96, 0x10000, RZ ;  /* 0x0001000060447825 */ /* 0x008fe200078e00ff */
[----:B------:R-:W-:-:S03]  /*2480*/  LOP3.LUT R96, R26, R99, RZ, 0xfc, !PT ;  /* 0x000000631a607212 */ /* 0x000fc600078efcff */
[----:B--2---:R-:W-:Y:S01]  /*2490*/  IMAD.WIDE.U32 R26, R0, 0x10000, RZ ;  /* 0x00010000001a7825 */ /* 0x004fe200078e00ff */
[----:B------:R-:W-:Y:S01]  /*24a0*/  LOP3.LUT R68, R68, R101, RZ, 0xfc, !PT ;  /* 0x0000006544447212 */ /* 0x000fe200078efcff */
[----:B------:R2:W-:Y:S01]  /*24b0*/  STG.E.64 desc[UR14][R90.64], R96 ;  /* 0x000000605a007986 */ /* 0x0005e2000c101b0e */
[----:B------:R-:W3:Y:S01]  /*24c0*/  F2F.BF16.F32 R109, R109 ;  /* 0x0000006d006d7304 */ /* 0x000ee20000202000 */
[----:B-1----:R-:W-:Y:S01]  /*24d0*/  IMAD.WIDE.U32 R100, R50, 0x8, R88 ;  /* 0x0000000832647825 */ /* 0x002fe200078e0058 */
[----:B------:R-:W-:-:S03]  /*24e0*/  LOP3.LUT R69, R103, R69, RZ, 0xfc, !PT ;  /* 0x0000004567457212 */ /* 0x000fc600078efcff */
[----:B------:R-:W-:Y:S01]  /*24f0*/  IMAD.WIDE.U32 R102, R121, 0x8, R88 ;  /* 0x0000000879667825 */ /* 0x000fe200078e0058 */
[----:B------:R4:W-:Y:S01]  /*2500*/  STG.E.64 desc[UR14][R100.64], R96 ;  /* 0x0000006064007986 */ /* 0x0009e2000c101b0e */
[----:B0-----:R-:W-:Y:S02]  /*2510*/  PRMT R99, R106, 0x5410, R107 ;  /* 0x000054106a637816 */ /* 0x001fe4000000006b */
[----:B------:R-:W-:Y:S01]  /*2520*/  IMAD.WIDE.U32 R104, R123, 0x8, R88 ;  /* 0x000000087b687825 */ /* 0x000fe200078e0058 */
[----:B------:R-:W-:Y:S02]  /*2530*/  PRMT R89, R0, 0x7610, R89 ;  /* 0x0000761000597816 */ /* 0x000fe40000000059 */
[----:B------:R-:W-:Y:S01]  /*2540*/  LOP3.LUT R27, R99, R27, RZ, 0xfc, !PT ;  /* 0x0000001b631b7212 */ /* 0x000fe200078efcff */
[----:B------:R-:W-:Y:S01]  /*2550*/  IMAD.WIDE.U32 R98, R121, 0x8, R24 ;  /* 0x0000000879627825 */ /* 0x000fe200078e0018 */
[----:B--2---:R-:W-:Y:S02]  /*2560*/  PRMT R90, R106, 0x7610, R90 ;  /* 0x000076106a5a7816 */ /* 0x004fe4000000005a */
[----:B---3--:R-:W-:Y:S01]  /*2570*/  LOP3.LUT R26, R26, R109, RZ, 0xfc, !PT ;  /* 0x0000006d1a1a7212 */ /* 0x008fe200078efcff */
[----:B------:R-:W-:Y:S01]  /*2580*/  IMAD.WIDE.U32 R24, R123, 0x8, R24 ;  /* 0x000000087b187825 */ /* 0x000fe200078e0018 */
[----:B------:R4:W-:Y:S01]  /*2590*/  STG.E.64 desc[UR14][R98.64], R68 ;  /* 0x0000004462007986 */ /* 0x0009e2000c101b0e */
[----:B------:R-:W-:-:S02]  /*25a0*/  PRMT R88, R109, 0x7610, R88 ;  /* 0x000076106d587816 */ /* 0x000fc40000000058 */
[----:B------:R-:W-:Y:S01]  /*25b0*/  PRMT R91, R107, 0x7610, R91 ;  /* 0x000076106b5b7816 */ /* 0x000fe2000000005b */
[----:B------:R4:W-:Y:S04]  /*25c0*/  STG.E.64 desc[UR14][R102.64], R68 ;  /* 0x0000004466007986 */ /* 0x0009e8000c101b0e */
[----:B------:R4:W-:Y:S04]  /*25d0*/  STG.E.64 desc[UR14][R24.64], R26 ;  /* 0x0000001a18007986 */ /* 0x0009e8000c101b0e */
[----:B------:R4:W-:Y:S01]  /*25e0*/  STG.E.64 desc[UR14][R104.64], R26 ;  /* 0x0000001a68007986 */ /* 0x0009e2000c101b0e */
[----:B------:R-:W-:Y:S05]  /*25f0*/  BRA `(.L_x_56) ;  /* 0x0000002400087947 */ /* 0x000fea0003800000 */
.L_x_54:
[----:B------:R-:W-:-:S04]  /*2600*/  UISETP.NE.U32.AND UP0, UPT, UR26, URZ, UPT ;  /* 0x000000ff1a00728c */ /* 0x000fc8000bf05070 */
[----:B------:R-:W-:-:S09]  /*2610*/  UISETP.NE.AND.EX UP0, UPT, UR27, URZ, UPT, UP0 ;  /* 0x000000ff1b00728c */ /* 0x000fd2000bf05300 */
[----:B------:R-:W-:Y:S05]  /*2620*/  BRA.U UP0, `(.L_x_57) ;  /* 0x00000005009c7547 */ /* 0x000fea000b800000 */
        /* <DEDUP_REMOVED lines=27> */
[----:B------:R-:W-:Y:S01]  /*27e0*/  FFMA.FTZ R92, R27, UR7, R92 ;  /* 0x000000071b5c7c23 */ /* 0x000fe2000801005c */
[----:B------:R-:W-:Y:S01]  /*27f0*/  SHF.L.U32 R24, R24, 0x10, RZ ;  /* 0x0000001018187819 */ /* 0x000fe200000006ff */
        /* <DEDUP_REMOVED lines=28> */
[----:B------:R-:W-:Y:S01]  /*29c0*/  F2F.BF16.F32 R94, R94 ;  /* 0x0000005e005e7304 */ /* 0x000fe20000202000 */
[----:B0-----:R-:W-:Y:S01]  /*29d0*/  SHF.R.U32.HI R27, RZ, 0x10, R63 ;  /* 0x00000010ff1b7819 */ /* 0x001fe2000001163f */
[----:B------:R-:W-:-:S03]  /*29e0*/  FFMA.FTZ R69, R69, UR7, R24 ;  /* 0x0000000745457c23 */ /* 0x000fc60008010018 */
[----:B------:R-:W-:Y:S02]  /*29f0*/  SHF.L.U32 R93, R27, 0x10, RZ ;  /* 0x000000101b5d7819 */ /* 0x000fe400000006ff */
[----:B------:R-:W-:Y:S01]  /*2a00*/  MOV R27, R62 ;  /* 0x0000003e001b7202 */ /* 0x000fe20000000f00 */
[----:B------:R-:W0:Y:S02]  /*2a10*/  F2F.BF16.F32 R95, R95 ;  /* 0x0000005f005f7304 */ /* 0x000e240000202000 */
[----:B------:R-:W-:Y:S01]  /*2a20*/  FFMA.FTZ R107, R68, UR7, R93 ;  /* 0x00000007446b7c23 */ /* 0x000fe2000801005d */
[----:B------:R-:W-:-:S05]  /*2a30*/  SHF.L.U32 R27, R27, 0x10, RZ ;  /* 0x000000101b1b7819 */ /* 0x000fca00000006ff */
[----:B------:R2:W-:Y:S01]  /*2a40*/  F2F.BF16.F32 R96, R25 ;  /* 0x0000001900607304 */ /* 0x0005e20000202000 */
[----:B------:R-:W-:Y:S01]  /*2a50*/  FFMA.FTZ R109, R112, UR7, R27 ;  /* 0x00000007706d7c23 */ /* 0x000fe2000801001b */
[----:B-1----:R-:W-:Y:S01]  /*2a60*/  IMAD.WIDE.U32 R26, R26, 0x10000, RZ ;  /* 0x000100001a1a7825 */ /* 0x002fe200078e00ff */
[----:B0-----:R-:W-:-:S05]  /*2a70*/  PRMT R95, R94, 0x5410, R95 ;  /* 0x000054105e5f7816 */ /* 0x001fca000000005f */
[----:B------:R0:W1:Y:S01]  /*2a80*/  F2F.BF16.F32 R97, R92 ;  /* 0x0000005c00617304 */ /* 0x0000620000202000 */
[----:B--2---:R-:W2:Y:S07]  /*2a90*/  LDC.64 R24, c[0x0][0x478] ;  /* 0x00011e00ff187b82 */ /* 0x004eae0000000a00 */
[----:B------:R-:W3:Y:S01]  /*2aa0*/  F2F.BF16.F32 R0, R0 ;  /* 0x0000000000007304 */ /* 0x000ee20000202000 */
[----:B0-----:R-:W0:Y:S01]  /*2ab0*/  LDC.64 R92, c[0x0][0x468] ;  /* 0x00011a00ff5c7b82 */ /* 0x001e220000000a00 */
[----:B-1----:R-:W-:-:S06]  /*2ac0*/  PRMT R103, R98, 0x5410, R97 ;  /* 0x0000541062677816 */ /* 0x002fcc0000000061 */
[----:B------:R1:W-:Y:S01]  /*2ad0*/  F2F.BF16.F32 R106, R69 ;  /* 0x00000045006a7304 */ /* 0x0003e20000202000 */
[----:B------:R-:W-:-:S07]  /*2ae0*/  LOP3.LUT R97, R95, R27, RZ, 0xfc, !PT ;  /* 0x0000001b5f617212 */ /* 0x000fce00078efcff */
[----:B------:R-:W4:Y:S01]  /*2af0*/  F2F.BF16.F32 R107, R107 ;  /* 0x0000006b006b7304 */ /* 0x000f220000202000 */
[----:B-1----:R-:W-:Y:S01]  /*2b00*/  IMAD.WIDE.U32 R68, R96, 0x10000, RZ ;  /* 0x0001000060447825 */ /* 0x002fe200078e00ff */
[----:B------:R-:W-:-:S03]  /*2b10*/  LOP3.LUT R96, R26, R99, RZ, 0xfc, !PT ;  /* 0x000000631a607212 */ /* 0x000fc600078efcff */
[----:B---3--:R-:W-:Y:S01]  /*2b20*/  IMAD.WIDE.U32 R26, R0, 0x10000, RZ ;  /* 0x00010000001a7825 */ /* 0x008fe200078e00ff */
[----:B------:R-:W-:Y:S02]  /*2b30*/  LOP3.LUT R68, R68, R101, RZ, 0xfc, !PT ;  /* 0x0000006544447212 */ /* 0x000fe400078efcff */
[----:B------:R-:W1:Y:S01]  /*2b40*/  F2F.BF16.F32 R109, R109 ;  /* 0x0000006d006d7304 */ /* 0x000e620000202000 */
[----:B--2---:R-:W-:Y:S01]  /*2b50*/  IMAD.WIDE.U32 R94, R50, 0x8, R24 ;  /* 0x00000008325e7825 */ /* 0x004fe200078e0018 */
[----:B------:R-:W-:-:S03]  /*2b60*/  LOP3.LUT R69, R103, R69, RZ, 0xfc, !PT ;  /* 0x0000004567457212 */ /* 0x000fc600078efcff */
[C---:B------:R-:W-:Y:S01]  /*2b70*/  IMAD.WIDE.U32 R100, R121.reuse, 0x8, R24 ;  /* 0x0000000879647825 */ /* 0x040fe200078e0018 */
[----:B------:R2:W-:Y:S01]  /*2b80*/  STG.E.64 desc[UR14][R94.64], R96 ;  /* 0x000000605e007986 */ /* 0x0005e2000c101b0e */
[----:B----4-:R-:W-:Y:S02]  /*2b90*/  PRMT R99, R106, 0x5410, R107 ;  /* 0x000054106a637816 */ /* 0x010fe4000000006b */
[--C-:B0-----:R-:W-:Y:S02]  /*2ba0*/  IMAD.WIDE.U32 R102, R121, 0x8, R92.reuse ;  /* 0x0000000879667825 */ /* 0x101fe400078e005c */
[----:B------:R-:W-:Y:S02]  /*2bb0*/  LOP3.LUT R27, R99, R27, RZ, 0xfc, !PT ;  /* 0x0000001b631b7212 */ /* 0x000fe400078efcff */
[----:B------:R-:W-:Y:S01]  /*2bc0*/  IMAD.WIDE.U32 R98, R50, 0x8, R92 ;  /* 0x0000000832627825 */ /* 0x000fe200078e005c */
[----:B-1----:R-:W-:-:S03]  /*2bd0*/  LOP3.LUT R26, R26, R109, RZ, 0xfc, !PT ;  /* 0x0000006d1a1a7212 */ /* 0x002fc600078efcff */
[C---:B------:R-:W-:Y:S01]  /*2be0*/  IMAD.WIDE.U32 R24, R123.reuse, 0x8, R24 ;  /* 0x000000087b187825 */ /* 0x040fe200078e0018 */
[----:B------:R0:W-:Y:S01]  /*2bf0*/  STG.E.64 desc[UR14][R98.64], R96 ;  /* 0x0000006062007986 */ /* 0x0001e2000c101b0e */
[----:B--2---:R-:W-:Y:S02]  /*2c00*/  PRMT R94, R106, 0x7610, R94 ;  /* 0x000076106a5e7816 */ /* 0x004fe4000000005e */
[--C-:B------:R-:W-:Y:S01]  /*2c10*/  IMAD.WIDE.U32 R104, R123, 0x8, R92.reuse ;  /* 0x000000087b687825 */ /* 0x100fe200078e005c */
[----:B------:R0:W-:Y:S01]  /*2c20*/  STG.E.64 desc[UR14][R100.64], R68 ;  /* 0x0000004464007986 */ /* 0x0001e2000c101b0e */
[----:B------:R-:W-:Y:S02]  /*2c30*/  PRMT R92, R109, 0x7610, R92 ;  /* 0x000076106d5c7816 */ /* 0x000fe4000000005c */
[----:B------:R-:W-:Y:S01]  /*2c40*/  PRMT R93, R0, 0x7610, R93 ;  /* 0x00007610005d7816 */ /* 0x000fe2000000005d */
[----:B------:R0:W-:Y:S01]  /*2c50*/  STG.E.64 desc[UR14][R102.64], R68 ;  /* 0x0000004466007986 */ /* 0x0001e2000c101b0e */
[----:B------:R-:W-:-:S03]  /*2c60*/  PRMT R95, R107, 0x7610, R95 ;  /* 0x000076106b5f7816 */ /* 0x000fc6000000005f */
[----:B------:R0:W-:Y:S04]  /*2c70*/  STG.E.64 desc[UR14][R24.64], R26 ;  /* 0x0000001a18007986 */ /* 0x0001e8000c101b0e */
[----:B------:R0:W-:Y:S01]  /*2c80*/  STG.E.64 desc[UR14][R104.64], R26 ;  /* 0x0000001a68007986 */ /* 0x0001e2000c101b0e */
[----:B------:R-:W-:Y:S05]  /*2c90*/  BRA `(.L_x_56) ;  /* 0x0000001c00607947 */ /* 0x000fea0003800000 */
.L_x_57:
        /* <DEDUP_REMOVED lines=18> */
[----:B------:R-:W-:Y:S01]  /*2dc0*/  FFMA.FTZ R103, R103, UR5, R117 ;  /* 0x0000000567677c23 */ /* 0x000fe20008010075 */
[----:B------:R-:W-:Y:S01]  /*2dd0*/  SHF.L.U32 R26, R26, 0x10, RZ ;  /* 0x000000101a1a7819 */ /* 0x000fe200000006ff */
[----:B------:R-:W-:Y:S01]  /*2de0*/  FFMA.FTZ R0, R0, UR7, R25 ;  /* 0x0000000700007c23 */ /* 0x000fe20008010019 */
[----:B------:R-:W-:Y:S01]  /*2df0*/  SHF.L.U32 R25, R24, 0x10, RZ ;  /* 0x0000001018197819 */ /* 0x000fe200000006ff */
[----:B------:R-:W-:Y:S01]  /*2e00*/  FADD.FTZ R27, R102, -R27 ;  /* 0x8000001b661b7221 */ /* 0x000fe20000010000 */
[----:B------:R-:W-:Y:S01]  /*2e10*/  MOV R24, R61 ;  /* 0x0000003d00187202 */ /* 0x000fe20000000f00 */
[----:B------:R0:W-:Y:S01]  /*2e20*/  F2F.BF16.F32 R95, R0 ;  /* 0x00000000005f7304 */ /* 0x0001e20000202000 */
[----:B------:R-:W-:Y:S01]  /*2e30*/  FADD.FTZ R110, R109, -R110 ;  /* 0x8000006e6d6e7221 */ /* 0x000fe20000010000 */
[----:B------:R-:W-:Y:S01]  /*2e40*/  FFMA.FTZ R97, R97, UR5, R117 ;  /* 0x0000000561617c23 */ /* 0x000fe20008010075 */
[----:B------:R-:W-:Y:S01]  /*2e50*/  SHF.L.U32 R24, R24, 0x10, RZ ;  /* 0x0000001018187819 */ /* 0x000fe200000006ff */
[----:B------:R-:W-:Y:S01]  /*2e60*/  FADD.FTZ R103, R100, -R103 ;  /* 0x8000006764677221 */ /* 0x000fe20000010000 */
[----:B------:R-:W-:Y:S01]  /*2e70*/  FFMA.FTZ R26, R27, UR7, R26 ;  /* 0x000000071b1a7c23 */ /* 0x000fe2000801001a */
[----:B------:R-:W-:Y:S01]  /*2e80*/  FFMA.FTZ R25, R110, UR7, R25 ;  /* 0x000000076e197c23 */ /* 0x000fe20008010019 */
[----:B------:R-:W-:Y:S01]  /*2e90*/  FADD.FTZ R96, R96, -R97 ;  /* 0x8000006160607221 */ /* 0x000fe20000010000 */
[----:B------:R-:W-:Y:S01]  /*2ea0*/  FFMA.FTZ R24, R103, UR7, R24 ;  /* 0x0000000767187c23 */ /* 0x000fe20008010018 */
[----:B0-----:R-:W-:Y:S01]  /*2eb0*/  MOV R0, R60 ;  /* 0x0000003c00007202 */ /* 0x001fe20000000f00 */
[--C-:B------:R-:W-:Y:S01]  /*2ec0*/  FFMA.FTZ R106, R106, UR5, R117.reuse ;  /* 0x000000056a6a7c23 */ /* 0x100fe20008010075 */
[----:B------:R0:W-:Y:S01]  /*2ed0*/  F2F.BF16.F32 R93, R25 ;  /* 0x00000019005d7304 */ /* 0x0001e20000202000 */
[----:B------:R-:W-:Y:S01]  /*2ee0*/  FFMA.FTZ R68, R68, UR5, R117 ;  /* 0x0000000544447c23 */ /* 0x000fe20008010075 */
[----:B------:R-:W-:Y:S01]  /*2ef0*/  SHF.L.U32 R27, R0, 0x10, RZ ;  /* 0x00000010001b7819 */ /* 0x000fe200000006ff */
[----:B------:R-:W-:Y:S01]  /*2f00*/  FADD.FTZ R106, R105, -R106 ;  /* 0x8000006a696a7221 */ /* 0x000fe20000010000 */
        /* <DEDUP_REMOVED lines=12> */
[----:B------:R0:W2:Y:S01]  /*2fd0*/  F2F.BF16.F32 R92, R24 ;  /* 0x00000018005c7304 */ /* 0x0000a20000202000 */
[----:B-1----:R-:W-:Y:S01]  /*2fe0*/  SHF.R.U32.HI R26, RZ, 0x10, R63 ;  /* 0x00000010ff1a7819 */ /* 0x002fe2000001163f */
[----:B------:R-:W-:Y:S01]  /*2ff0*/  FFMA.FTZ R112, R112, UR5, R117 ;  /* 0x0000000570707c23 */ /* 0x000fe20008010075 */
[----:B------:R-:W1:Y:S01]  /*3000*/  LDC.64 R88, c[0x0][0x470] ;  /* 0x00011c00ff587b82 */ /* 0x000e620000000a00 */
[----:B------:R-:W-:-:S02]  /*3010*/  FFMA.FTZ R0, R111, UR7, R0 ;  /* 0x000000076f007c23 */ /* 0x000fc40008010000 */
[----:B------:R-:W-:Y:S02]  /*3020*/  FADD.FTZ R112, R115, -R112 ;  /* 0x8000007073707221 */ /* 0x000fe40000010000 */
[----:B------:R3:W-:Y:S01]  /*3030*/  F2F.BF16.F32 R99, R27 ;  /* 0x0000001b00637304 */ /* 0x0007e20000202000 */
[----:B0-----:R-:W-:-:S04]  /*3040*/  MOV R24, R63 ;  /* 0x0000003f00187202 */ /* 0x001fc80000000f00 */
[----:B------:R-:W-:Y:S02]  /*3050*/  SHF.L.U32 R24, R24, 0x10, RZ ;  /* 0x0000001018187819 */ /* 0x000fe400000006ff */
[----:B--2---:R-:W-:Y:S01]  /*3060*/  PRMT R97, R92, 0x5410, R97 ;  /* 0x000054105c617816 */ /* 0x004fe20000000061 */
[----:B------:R0:W2:Y:S01]  /*3070*/  F2F.BF16.F32 R94, R25 ;  /* 0x00000019005e7304 */ /* 0x0000a20000202000 */
[----:B---3--:R-:W-:Y:S01]  /*3080*/  SHF.L.U32 R27, R26, 0x10, RZ ;  /* 0x000000101a1b7819 */ /* 0x008fe200000006ff */
[----:B------:R-:W-:-:S04]  /*3090*/  FFMA.FTZ R109, R69, UR7, R24 ;  /* 0x00000007456d7c23 */ /* 0x000fc80008010018 */
[----:B------:R-:W-:Y:S01]  /*30a0*/  FFMA.FTZ R108, R68, UR7, R27 ;  /* 0x00000007446c7c23 */ /* 0x000fe2000801001b */
[----:B------:R-:W-:Y:S01]  /*30b0*/  MOV R68, R62 ;  /* 0x0000003e00447202 */ /* 0x000fe20000000f00 */
[----:B------:R-:W3:Y:S01]  /*30c0*/  LDC.64 R26, c[0x0][0x478] ;  /* 0x00011e00ff1a7b82 */ /* 0x000ee20000000a00 */
[----:B------:R-:W-:Y:S02]  /*30d0*/  F2F.BF16.F32 R90, R90 ;  /* 0x0000005a005a7304 */ /* 0x000fe40000202000 */
[----:B------:R-:W-:Y:S01]  /*30e0*/  SHF.L.U32 R69, R68, 0x10, RZ ;  /* 0x0000001044457819 */ /* 0x000fe200000006ff */
[----:B-1----:R-:W-:-:S04]  /*30f0*/  IMAD.WIDE.U32 R100, R50, 0x8, R88 ;  /* 0x0000000832647825 */ /* 0x002fc800078e0058 */
[----:B0-----:R-:W0:Y:S01]  /*3100*/  LDC.64 R24, c[0x0][0x468] ;  /* 0x00011a00ff187b82 */ /* 0x001e220000000a00 */
[----:B------:R-:W1:Y:S01]  /*3110*/  F2F.BF16.F32 R91, R91 ;  /* 0x0000005b005b7304 */ /* 0x000e620000202000 */
[----:B------:R-:W-:Y:S01]  /*3120*/  FFMA.FTZ R111, R112, UR7, R69 ;  /* 0x00000007706f7c23 */ /* 0x000fe20008010045 */
[----:B------:R-:W-:-:S04]  /*3130*/  IMAD.WIDE.U32 R68, R93, 0x10000, RZ ;  /* 0x000100005d447825 */ /* 0x000fc800078e00ff */
[----:B--2---:R-:W-:Y:S02]  /*3140*/  IMAD.WIDE.U32 R92, R94, 0x10000, RZ ;  /* 0x000100005e5c7825 */ /* 0x004fe400078e00ff */
[----:B------:R-:W2:Y:S02]  /*3150*/  F2F.BF16.F32 R0, R0 ;  /* 0x0000000000007304 */ /* 0x000ea40000202000 */
[--C-:B------:R-:W-:Y:S01]  /*3160*/  IMAD.WIDE.U32 R104, R121, 0x8, R88.reuse ;  /* 0x0000000879687825 */ /* 0x100fe200078e0058 */
[----:B------:R-:W-:Y:S02]  /*3170*/  LOP3.LUT R97, R97, R93, RZ, 0xfc, !PT ;  /* 0x0000005d61617212 */ /* 0x000fe400078efcff */
[----:B------:R-:W-:Y:S01]  /*3180*/  LOP3.LUT R96, R92, R99, RZ, 0xfc, !PT ;  /* 0x000000635c607212 */ /* 0x000fe200078efcff */
[----:B------:R-:W-:Y:S01]  /*3190*/  IMAD.WIDE.U32 R106, R123, 0x8, R88 ;  /* 0x000000087b6a7825 */ /* 0x000fe200078e0058 */
[----:B-1----:R-:W-:Y:S01]  /*31a0*/  PRMT R91, R90, 0x5410, R91 ;  /* 0x000054105a5b7816 */ /* 0x002fe2000000005b */
[----:B------:R-:W-:Y:S01]  /*31b0*/  F2F.BF16.F32 R109, R109 ;  /* 0x0000006d006d7304 */ /* 0x000fe20000202000 */
[----:B------:R-:W-:Y:S01]  /*31c0*/  LOP3.LUT R90, R68, R95, RZ, 0xfc, !PT ;  /* 0x0000005f445a7212 */ /* 0x000fe200078efcff */
[----:B---3--:R-:W-:Y:S01]  /*31d0*/  IMAD.WIDE.U32 R102, R50, 0x8, R26 ;  /* 0x0000000832667825 */ /* 0x008fe200078e001a */
[----:B------:R-:W-:-:S03]  /*31e0*/  LOP3.LUT R91, R91, R69, RZ, 0xfc, !PT ;  /* 0x000000455b5b7212 */ /* 0x000fc600078efcff */
[C---:B--2---:R-:W-:Y:S02]  /*31f0*/  IMAD.WIDE.U32 R68, R0.reuse, 0x10000, RZ ;  /* 0x0001000000447825 */ /* 0x044fe400078e00ff */
[----:B------:R-:W1:Y:S01]  /*3200*/  F2F.BF16.F32 R108, R108 ;  /* 0x0000006c006c7304 */ /* 0x000e620000202000 */
[----:B------:R-:W-:Y:S01]  /*3210*/  STG.E.64 desc[UR14][R102.64], R90 ;  /* 0x0000005a66007986 */ /* 0x000fe2000c101b0e */
[----:B------:R-:W-:Y:S01]  /*3220*/  PRMT R89, R0, 0x7610, R89 ;  /* 0x0000761000597816 */ /* 0x000fe20000000059 */
[----:B0-----:R-:W-:-:S04]  /*3230*/  IMAD.WIDE.U32 R92, R50, 0x8, R24 ;  /* 0x00000008325c7825 */ /* 0x001fc800078e0018 */
[--C-:B------:R-:W-:Y:S01]  /*3240*/  IMAD.WIDE.U32 R98, R121, 0x8, R24.reuse ;  /* 0x0000000879627825 */ /* 0x100fe200078e0018 */
[----:B------:R-:W0:Y:S01]  /*3250*/  F2F.BF16.F32 R111, R111 ;  /* 0x0000006f006f7304 */ /* 0x000e220000202000 */
[----:B------:R2:W-:Y:S02]  /*3260*/  STG.E.64 desc[UR14][R92.64], R90 ;  /* 0x0000005a5c007986 */ /* 0x0005e4000c101b0e */
[----:B------:R-:W-:Y:S02]  /*3270*/  IMAD.WIDE.U32 R24, R123, 0x8, R24 ;  /* 0x000000087b187825 */ /* 0x000fe400078e0018 */
[----:B------:R3:W-:Y:S01]  /*3280*/  STG.E.64 desc[UR14][R100.64], R90 ;  /* 0x0000005a64007986 */ /* 0x0007e2000c101b0e */
[----:B-1----:R-:W-:-:S04]  /*3290*/  PRMT R95, R109, 0x5410, R108 ;  /* 0x000054106d5f7816 */ /* 0x002fc8000000006c */
[----:B------:R-:W-:Y:S01]  /*32a0*/  LOP3.LUT R69, R95, R69, RZ, 0xfc, !PT ;  /* 0x000000455f457212 */ /* 0x000fe200078efcff */
[----:B------:R-:W-:Y:S01]  /*32b0*/  IMAD.WIDE.U32 R94, R121, 0x8, R26 ;  /* 0x00000008795e7825 */ /* 0x000fe200078e001a */
[----:B0-----:R-:W-:-:S03]  /*32c0*/  LOP3.LUT R68, R68, R111, RZ, 0xfc, !PT ;  /* 0x0000006f44447212 */ /* 0x001fc600078efcff */
[----:B------:R-:W-:Y:S01]  /*32d0*/  IMAD.WIDE.U32 R26, R123, 0x8, R26 ;  /* 0x000000087b1a7825 */ /* 0x000fe200078e001a */
[----:B------:R0:W-:Y:S01]  /*32e0*/  STG.E.64 desc[UR14][R94.64], R96 ;  /* 0x000000605e007986 */ /* 0x0001e2000c101b0e */
[C---:B------:R-:W-:Y:S02]  /*32f0*/  PRMT R88, R111.reuse, 0x7610, R88 ;  /* 0x000076106f587816 */ /* 0x040fe40000000058 */
[----:B--2---:R-:W-:Y:S01]  /*3300*/  PRMT R92, R111, 0x7610, R92 ;  /* 0x000076106f5c7816 */ /* 0x004fe2000000005c */
[----:B------:R1:W-:Y:S01]  /*3310*/  STG.E.64 desc[UR14][R98.64], R96 ;  /* 0x0000006062007986 */ /* 0x0003e2000c101b0e */
[----:B------:R-:W-:Y:S02]  /*3320*/  PRMT R93, R0, 0x7610, R93 ;  /* 0x00007610005d7816 */ /* 0x000fe4000000005d */
[----:B---3--:R-:W-:Y:S01]  /*3330*/  PRMT R90, R109, 0x7610, R90 ;  /* 0x000076106d5a7816 */ /* 0x008fe2000000005a */
[----:B------:R1:W-:Y:S01]  /*3340*/  STG.E.64 desc[UR14][R104.64], R96 ;  /* 0x0000006068007986 */ /* 0x0003e2000c101b0e */
[----:B------:R-:W-:-:S03]  /*3350*/  PRMT R91, R108, 0x7610, R91 ;  /* 0x000076106c5b7816 */ /* 0x000fc6000000005b */
[----:B------:R1:W-:Y:S01]  /*3360*/  STG.E.64 desc[UR14][R26.64], R68 ;  /* 0x000000441a007986 */ /* 0x0003e2000c101b0e */
[----:B0-----:R-:W-:-:S03]  /*3370*/  PRMT R94, R109, 0x7610, R94 ;  /* 0x000076106d5e7816 */ /* 0x001fc6000000005e */
[----:B------:R1:W-:Y:S01]  /*3380*/  STG.E.64 desc[UR14][R24.64], R68 ;  /* 0x0000004418007986 */ /* 0x0003e2000c101b0e */
[----:B------:R-:W-:-:S03]  /*3390*/  PRMT R95, R108, 0x7610, R95 ;  /* 0x000076106c5f7816 */ /* 0x000fc6000000005f */
[----:B------:R1:W-:Y:S01]  /*33a0*/  STG.E.64 desc[UR14][R106.64], R68 ;  /* 0x000000446a007986 */ /* 0x0003e2000c101b0e */
[----:B------:R-:W-:Y:S05]  /*33b0*/  BRA `(.L_x_56) ;  /* 0x0000001400987947 */ /* 0x000fea0003800000 */
.L_x_53:
[----:B------:R-:W-:-:S04]  /*33c0*/  UISETP.NE.U32.AND UP0, UPT, UR24, URZ, UPT ;  /* 0x000000ff1800728c */ /* 0x000fc8000bf05070 */
[----:B------:R-:W-:-:S09]  /*33d0*/  UISETP.NE.AND.EX UP0, UPT, UR25, URZ, UPT, UP0 ;  /* 0x000000ff1900728c */ /* 0x000fd2000bf05300 */
[----:B------:R-:W-:Y:S05]  /*33e0*/  BRA.U UP0, `(.L_x_58) ;  /* 0x0000000100ac7547 */ /* 0x000fea000b800000 */
        /* <DEDUP_REMOVED lines=21> */
.L_x_59:
        /* <DEDUP_REMOVED lines=20> */
[----:B------:R-:W-:Y:S01]  /*3680*/  PRMT R88, R99, 0x7610, R88 ;  /* 0x0000761063587816 */ /* 0x000fe20000000058 */
[----:B------:R-:W-:Y:S06]  /*3690*/  BRA `(.L_x_60) ;  /* 0x0000000000c87947 */ /* 0x000fec0003800000 */
.L_x_58:
        /* <DEDUP_REMOVED lines=25> */
.L_x_61:
        /* <DEDUP_REMOVED lines=24> */
[----:B------:R-:W-:-:S07]  /*39b0*/  PRMT R92, R99, 0x7610, R92 ;  /* 0x00007610635c7816 */ /* 0x000fce000000005c */
.L_x_60:
        /* <DEDUP_REMOVED lines=8> */
[----:B------:R-:W0:Y:S01]  /*3a40*/  LDC.64 R98, c[0x0][0x478] ;  /* 0x00011e00ff627b82 */ /* 0x000e220000000a00 */
[----:B------:R-:W-:Y:S02]  /*3a50*/  LOP3.LUT R118, R93, 0xffff, RZ, 0xc0, !PT ;  /* 0x0000ffff5d767812 */ /* 0x000fe400078ec0ff */
[----:B------:R-:W-:-:S03]  /*3a60*/  PRMT R101, R94, 0x5410, R95 ;  /* 0x000054105e657816 */ /* 0x000fc6000000005f */
[----:B------:R-:W-:-:S05]  /*3a70*/  IMAD.WIDE.U32 R118, R118, 0x10000, RZ ;  /* 0x0001000076767825 */ /* 0x000fca00078e00ff */
[----:B------:R-:W-:Y:S02]  /*3a80*/  LOP3.LUT R119, R101, R119, RZ, 0xfc, !PT ;  /* 0x0000007765777212 */ /* 0x000fe400078efcff */
[----:B------:R-:W-:Y:S01]  /*3a90*/  LOP3.LUT R118, R118, 0xffff, R92, 0xf8, !PT ;  /* 0x0000ffff76767812 */ /* 0x000fe200078ef85c */
[----:B0-----:R-:W-:-:S05]  /*3aa0*/  IMAD.WIDE.U32 R98, R50, 0x8, R98 ;  /* 0x0000000832627825 */ /* 0x001fca00078e0062 */
[----:B------:R0:W-:Y:S02]  /*3ab0*/  STG.E.64 desc[UR14][R98.64], R118 ;  /* 0x0000007662007986 */ /* 0x0001e4000c101b0e */
.L_x_62:
[----:B------:R1:W-:Y:S01]  /*3ac0*/  STG.E.64 desc[UR14][R24.64], R108 ;  /* 0x0000006c18007986 */ /* 0x0003e2000c101b0e */
[----:B------:R-:W-:Y:S05]  /*3ad0*/  BRA.U !UP3, `(.L_x_63) ;  /* 0x000000010b207547 */ /* 0x000fea000b800000 */
[----:B-1----:R-:W1:Y:S01]  /*3ae0*/  LDC.64 R24, c[0x0][0x470] ;  /* 0x00011c00ff187b82 */ /* 0x002e620000000a00 */
[----:B0-----:R-:W-:Y:S02]  /*3af0*/  LOP3.LUT R98, R89, 0xffff, RZ, 0xc0, !PT ;  /* 0x0000ffff59627812 */ /* 0x001fe400078ec0ff */
[----:B------:R-:W-:-:S03]  /*3b00*/  PRMT R101, R90, 0x5410, R91 ;  /* 0x000054105a657816 */ /* 0x000fc6000000005b */
[----:B------:R-:W-:-:S05]  /*3b10*/  IMAD.WIDE.U32 R98, R98, 0x10000, RZ ;  /* 0x0001000062627825 */ /* 0x000fca00078e00ff */
[----:B------:R-:W-:Y:S02]  /*3b20*/  LOP3.LUT R99, R101, R99, RZ, 0xfc, !PT ;  /* 0x0000006365637212 */ /* 0x000fe400078efcff */
[----:B------:R-:W-:Y:S01]  /*3b30*/  LOP3.LUT R98, R98, 0xffff, R88, 0xf8, !PT ;  /* 0x0000ffff62627812 */ /* 0x000fe200078ef858 */
[----:B-1----:R-:W-:-:S05]  /*3b40*/  IMAD.WIDE.U32 R24, R50, 0x8, R24 ;  /* 0x0000000832187825 */ /* 0x002fca00078e0018 */
[----:B------:R2:W-:Y:S02]  /*3b50*/  STG.E.64 desc[UR14][R24.64], R98 ;  /* 0x0000006218007986 */ /* 0x0005e4000c101b0e */
.L_x_63:
[----:B------:R-:W-:Y:S05]  /*3b60*/  BRA.U !UP0, `(.L_x_64) ;  /* 0x0000000108c47547 */ /* 0x000fea000b800000 */
[----:B------:R-:W-:Y:S05]  /*3b70*/  BRA.U !UP3, `(.L_x_65) ;  /* 0x000000010b647547 */ /* 0x000fea000b800000 */
[--C-:B-12---:R-:W-:Y:S01]  /*3b80*/  FFMA.FTZ R25, R104, UR5, R117.reuse ;  /* 0x0000000568197c23 */ /* 0x106fe20008010075 */
        /* <DEDUP_REMOVED lines=12> */
[----:B0-----:R-:W-:Y:S02]  /*3c50*/  F2FP.BF16.F32.PACK_AB R99, R25, R0 ;  /* 0x000000001963723e */ /* 0x001fe400000010ff */
        /* <DEDUP_REMOVED lines=11> */
.L_x_65:
[--C-:B------:R-:W-:Y:S01]  /*3d10*/  FFMA.FTZ R103, R103, UR5, R117.reuse ;  /* 0x0000000567677c23 */ /* 0x100fe20008010075 */
[--C-:B-12---:R-:W-:Y:S01]  /*3d20*/  FFMA.FTZ R25, R104, UR5, R117.reuse ;  /* 0x0000000568197c23 */ /* 0x106fe20008010075 */
        /* <DEDUP_REMOVED lines=15> */
[----:B0-----:R-:W-:-:S02]  /*3e20*/  PRMT R99, R97, 0x7610, R99 ;  /* 0x0000761061637816 */ /* 0x001fc40000000063 */
[----:B------:R-:W-:Y:S02]  /*3e30*/  PRMT R95, R25, 0x7610, R95 ;  /* 0x00007610195f7816 */ /* 0x000fe4000000005f */
[----:B------:R-:W-:Y:S02]  /*3e40*/  PRMT R94, R24, 0x7610, R94 ;  /* 0x00007610185e7816 */ /* 0x000fe4000000005e */
[----:B------:R-:W-:Y:S02]  /*3e50*/  PRMT R93, R0, 0x7610, R93 ;  /* 0x00007610005d7816 */ /* 0x000fe4000000005d */
[----:B------:R-:W-:Y:S01]  /*3e60*/  PRMT R92, R99, 0x7610, R92 ;  /* 0x00007610635c7816 */ /* 0x000fe2000000005c */
[----:B------:R-:W-:Y:S06]  /*3e70*/  BRA `(.L_x_66) ;  /* 0x0000000000a87947 */ /* 0x000fec0003800000 */
.L_x_64:
[----:B------:R-:W-:Y:S05]  /*3e80*/  BRA.U !UP3, `(.L_x_67) ;  /* 0x000000010b5c7547 */ /* 0x000fea000b800000 */
        /* <DEDUP_REMOVED lines=23> */
.L_x_67:
[--C-:B------:R-:W-:Y:S01]  /*4000*/  FFMA.FTZ R97, R97, UR5, R117.reuse ;  /* 0x0000000561617c23 */ /* 0x100fe20008010075 */
[--C-:B------:R-:W-:Y:S01]  /*4010*/  FFMA.FTZ R106, R106, UR5, R117.reuse ;  /* 0x000000056a6a7c23 */ /* 0x100fe20008010075 */
[--C-:B------:R-:W-:Y:S01]  /*4020*/  FFMA.FTZ R103, R103, UR5, R117.reuse ;  /* 0x0000000567677c23 */ /* 0x100fe20008010075 */
[----:B-12---:R-:W-:Y:S01]  /*4030*/  FFMA.FTZ R25, R104, UR5, R117 ;  /* 0x0000000568197c23 */ /* 0x006fe20008010075 */
        /* <DEDUP_REMOVED lines=11> */
[----:B0-----:R-:W-:Y:S02]  /*40f0*/  PRMT R99, R97, 0x7610, R99 ;  /* 0x0000761061637816 */ /* 0x001fe40000000063 */
[C---:B------:R-:W-:Y:S02]  /*4100*/  PRMT R25, R103.reuse, 0x7632, R25 ;  /* 0x0000763267197816 */ /* 0x040fe40000000019 */
[----:B------:R-:W-:-:S07]  /*4110*/  PRMT R24, R103, 0x7610, R24 ;  /* 0x0000761067187816 */ /* 0x000fce0000000018 */
.L_x_66:
[----:B------:R-:W-:Y:S02]  /*4120*/  LOP3.LUT R96, R0, 0xffff, RZ, 0xc0, !PT ;  /* 0x0000ffff00607812 */ /* 0x000fe400078ec0ff */
[----:B------:R-:W-:Y:S01]  /*4130*/  PRMT R101, R24, 0x5410, R25 ;  /* 0x0000541018657816 */ /* 0x000fe20000000019 */
[----:B------:R-:W-:-:S04]  /*4140*/  IMAD.WIDE.U32 R24, R121, 0x8, R26 ;  /* 0x0000000879187825 */ /* 0x000fc800078e001a */
[----:B------:R-:W-:-:S05]  /*4150*/  IMAD.WIDE.U32 R96, R96, 0x10000, RZ ;  /* 0x0001000060607825 */ /* 0x000fca00078e00ff */
[----:B------:R-:W-:Y:S02]  /*4160*/  LOP3.LUT R101, R101, R97, RZ, 0xfc, !PT ;  /* 0x0000006165657212 */ /* 0x000fe400078efcff */
[----:B------:R-:W-:Y:S01]  /*4170*/  LOP3.LUT R100, R96, 0xffff, R99, 0xf8, !PT ;  /* 0x0000ffff60647812 */ /* 0x000fe200078ef863 */
        /* <DEDUP_REMOVED lines=9> */
.L_x_68:
        /* <DEDUP_REMOVED lines=10> */
.L_x_69:
[----:B------:R-:W-:Y:S05]  /*42b0*/  BRA.U !UP0, `(.L_x_70) ;  /* 0x0000000108cc7547 */ /* 0x000fea000b800000 */
[----:B------:R-:W-:Y:S05]  /*42c0*/  BRA.U !UP3, `(.L_x_71) ;  /* 0x000000010b6c7547 */ /* 0x000fea000b800000 */
[--C-:B------:R-:W-:Y:S01]  /*42d0*/  FFMA.FTZ R69, R69, UR5, R117.reuse ;  /* 0x0000000545457c23 */ /* 0x100fe20008010075 */
[--C-:B------:R-:W-:Y:S01]  /*42e0*/  FFMA.FTZ R68, R68, UR5, R117.reuse ;  /* 0x0000000544447c23 */ /* 0x100fe20008010075 */
[--C-:B------:R-:W-:Y:S01]  /*42f0*/  FFMA.FTZ R112, R112, UR5, R117.reuse ;  /* 0x0000000570707c23 */ /* 0x100fe20008010075 */
[----:B------:R-:W-:Y:S01]  /*4300*/  FFMA.FTZ R111, R111, UR5, R117 ;  /* 0x000000056f6f7c23 */ /* 0x000fe20008010075 */
[----:B-12---:R-:W-:Y:S01]  /*4310*/  FADD.FTZ R24, R114, -R69 ;  /* 0x8000004572187221 */ /* 0x006fe20000010000 */
        /* <DEDUP_REMOVED lines=9> */
[C---:B0-----:R-:W-:Y:S02]  /*43b0*/  PRMT R97, R24.reuse, 0x7632, R97 ;  /* 0x0000763218617816 */ /* 0x041fe40000000061 */
[----:B------:R-:W-:Y:S02]  /*43c0*/  PRMT R50, R24, 0x7610, R50 ;  /* 0x0000761018327816 */ /* 0x000fe40000000032 */
[C---:B------:R-:W-:Y:S02]  /*43d0*/  PRMT R0, R25.reuse, 0x7632, R0 ;  /* 0x0000763219007816 */ /* 0x040fe40000000000 */
[----:B------:R-:W-:-:S02]  /*43e0*/  PRMT R69, R25, 0x7610, R69 ;  /* 0x0000761019457816 */ /* 0x000fc40000000045 */
[----:B------:R-:W-:Y:S02]  /*43f0*/  PRMT R91, R97, 0x7610, R91 ;  /* 0x00007610615b7816 */ /* 0x000fe4000000005b */
        /* <DEDUP_REMOVED lines=8> */
.L_x_71:
        /* <DEDUP_REMOVED lines=14> */
[C---:B0-2---:R-:W-:Y:S02]  /*4560*/  PRMT R97, R68.reuse, 0x7632, R97 ;  /* 0x0000763244617816 */ /* 0x045fe40000000061 */
        /* <DEDUP_REMOVED lines=8> */
.L_x_70:
[----:B------:R-:W-:Y:S05]  /*45f0*/  BRA.U !UP3, `(.L_x_73) ;  /* 0x000000010b5c7547 */ /* 0x000fea000b800000 */
        /* <DEDUP_REMOVED lines=23> */
.L_x_73:
        /* <DEDUP_REMOVED lines=16> */
[C---:B0-2---:R-:W-:Y:S02]  /*4870*/  PRMT R97, R68.reuse, 0x7632, R97 ;  /* 0x0000763244617816 */ /* 0x045fe40000000061 */
[----:B------:R-:W-:-:S07]  /*4880*/  PRMT R50, R68, 0x7610, R50 ;  /* 0x0000761044327816 */ /* 0x000fce0000000032 */
.L_x_72:
[----:B-1----:R-:W-:Y:S01]  /*4890*/  LOP3.LUT R24, R0, 0xffff, RZ, 0xc0, !PT ;  /* 0x0000ffff00187812 */ /* 0x002fe200078ec0ff */
[----:B------:R-:W-:Y:S01]  /*48a0*/  IMAD.WIDE.U32 R26, R123, 0x8, R26 ;  /* 0x000000087b1a7825 */ /* 0x000fe200078e001a */
[----:B------:R-:W-:-:S03]  /*48b0*/  PRMT R97, R50, 0x5410, R97 ;  /* 0x0000541032617816 */ /* 0x000fc60000000061 */
        /* <DEDUP_REMOVED lines=12> */
.L_x_74:
[----:B------:R2:W-:Y:S01]  /*4980*/  STG.E.64 desc[UR14][R26.64], R96 ;  /* 0x000000601a007986 */ /* 0x0005e2000c101b0e */
[----:B------:R-:W-:Y:S05]  /*4990*/  BRA.U !UP3, `(.L_x_56) ;  /* 0x000000010b207547 */ /* 0x000fea000b800000 */
[----:B--2---:R-:W1:Y:S01]  /*49a0*/  LDC.64 R26, c[0x0][0x470] ;  /* 0x00011c00ff1a7b82 */ /* 0x004e620000000a00 */
[----:B0-----:R-:W-:Y:S02]  /*49b0*/  LOP3.LUT R24, R89, 0xffff, RZ, 0xc0, !PT ;  /* 0x0000ffff59187812 */ /* 0x001fe400078ec0ff */
[----:B------:R-:W-:-:S03]  /*49c0*/  PRMT R69, R90, 0x5410, R91 ;  /* 0x000054105a457816 */ /* 0x000fc6000000005b */
[----:B------:R-:W-:-:S05]  /*49d0*/  IMAD.WIDE.U32 R24, R24, 0x10000, RZ ;  /* 0x0001000018187825 */ /* 0x000fca00078e00ff */
[----:B------:R-:W-:Y:S02]  /*49e0*/  LOP3.LUT R25, R69, R25, RZ, 0xfc, !PT ;  /* 0x0000001945197212 */ /* 0x000fe400078efcff */
[----:B------:R-:W-:Y:S01]  /*49f0*/  LOP3.LUT R24, R24, 0xffff, R88, 0xf8, !PT ;  /* 0x0000ffff18187812 */ /* 0x000fe200078ef858 */
[----:B-1----:R-:W-:-:S05]  /*4a00*/  IMAD.WIDE.U32 R26, R123, 0x8, R26 ;  /* 0x000000087b1a7825 */ /* 0x002fca00078e001a */
[----:B------:R0:W-:Y:S02]  /*4a10*/  STG.E.64 desc[UR14][R26.64], R24 ;  /* 0x000000181a007986 */ /* 0x0001e4000c101b0e */
.L_x_56:
[----:B------:R-:W-:Y:S01]  /*4a20*/  UPLOP3.LUT UP1, UPT, UPT, UPT, UP1, 0x40, 0x4 ;  /* 0x000000000004789c */ /* 0x000fe20003f2e810 */
[----:B------:R-:W-:Y:S10]  /*4a30*/  BRA.U !UP2, `(.L_x_75) ;  /* 0xffffffbd0a2c7547 */ /* 0x000ff4000b83ffff */
[----:B01-34-:R-:W-:Y:S02]  /*4a40*/  MOV R25, R47 ;  /* 0x0000002f00197202 */ /* 0x01bfe40000000f00 */
[----:B--2---:R-:W-:Y:S02]  /*4a50*/  MOV R26, R39 ;  /* 0x00000027001a7202 */ /* 0x004fe40000000f00 */
[----:B------:R-:W-:Y:S02]  /*4a60*/  MOV R27, R31 ;  /* 0x0000001f001b7202 */ /* 0x000fe40000000f00 */
[----:B------:R-:W-:Y:S02]  /*4a70*/  MOV R24, R75 ;  /* 0x0000004b00187202 */ /* 0x000fe40000000f00 */
[----:B------:R-:W-:Y:S02]  /*4a80*/  MOV R50, R22 ;  /* 0x0000001600327202 */ /* 0x000fe40000000f00 */
[----:B------:R-:W-:-:S02]  /*4a90*/  MOV R31, R21 ;  /* 0x00000015001f7202 */ /* 0x000fc40000000f00 */
[----:B------:R-:W-:Y:S02]  /*4aa0*/  MOV R39, R20 ;  /* 0x0000001400277202 */ /* 0x000fe40000000f00 */
[----:B------:R-:W-:Y:S02]  /*4ab0*/  MOV R47, R19 ;  /* 0x00000013002f7202 */ /* 0x000fe40000000f00 */
[----:B------:R-:W-:Y:S02]  /*4ac0*/  MOV R51, R18 ;  /* 0x0000001200337202 */ /* 0x000fe40000000f00 */
[----:B------:R-:W-:Y:S02]  /*4ad0*/  MOV R56, R17 ;  /* 0x0000001100387202 */ /* 0x000fe40000000f00 */
[----:B-----5:R-:W-:Y:S02]  /*4ae0*/  MOV R60, R13 ;  /* 0x0000000d003c7202 */ /* 0x020fe40000000f00 */
[----:B------:R-:W-:-:S02]  /*4af0*/  MOV R64, R2 ;  /* 0x0000000200407202 */ /* 0x000fc40000000f00 */
[----:B------:R-:W-:Y:S02]  /*4b00*/  MOV R68, R6 ;  /* 0x0000000600447202 */ /* 0x000fe40000000f00 */
[----:B------:R-:W-:Y:S02]  /*4b10*/  MOV R57, R16 ;  /* 0x0000001000397202 */ /* 0x000fe40000000f00 */
        /* <DEDUP_REMOVED lines=8> */
[----:B------:R-:W-:Y:S02]  /*4ba0*/  MOV R63, R10 ;  /* 0x0000000a003f7202 */ /* 0x000fe40000000f00 */
[----:B------:R-:W-:-:S02]  /*4bb0*/  MOV R67, R5 ;  /* 0x0000000500437202 */ /* 0x000fc40000000f00 */
[----:B------:R-:W-:-:S07]  /*4bc0*/  MOV R71, R9 ;  /* 0x0000000900477202 */ /* 0x000fce0000000f00 */
.L_x_50:
[----:B------:R-:W1:Y:S08]  /*4bd0*/  S2UR UR4, SR_CTAID.X ;  /* 0x00000000000479c3 */ /* 0x000e700000002500 */
[----:B------:R-:W1:Y:S08]  /*4be0*/  LDC R0, c[0x0][0x388] ;  /* 0x0000e200ff007b82 */ /* 0x000e700000000800 */
[----:B------:R-:W2:Y:S08]  /*4bf0*/  LDC.64 R2, c[0x0][0x440] ;  /* 0x00011000ff027b82 */ /* 0x000eb00000000a00 */
[----:B------:R-:W3:Y:S08]  /*4c00*/  LDC.64 R4, c[0x0][0x448] ;  /* 0x00011200ff047b82 */ /* 0x000ef00000000a00 */
[----:B------:R-:W4:Y:S01]  /*4c10*/  LDC.64 R6, c[0x0][0x450] ;  /* 0x00011400ff067b82 */ /* 0x000f220000000a00 */
[----:B-1----:R-:W-:-:S05]  /*4c20*/  IMAD R0, R0, UR4, RZ ;  /* 0x0000000400007c24 */ /* 0x002fca000f8e02ff */
[----:B------:R-:W-:Y:S02]  /*4c30*/  LEA.HI R23, R0, R23, RZ, 0x1e ;  /* 0x0000001700177211 */ /* 0x000fe400078ff0ff */
[----:B------:R-:W1:Y:S03]  /*4c40*/  LDC.64 R8, c[0x0][0x458] ;  /* 0x00011600ff087b82 */ /* 0x000e660000000a00 */
[----:B--2---:R-:W-:-:S04]  /*4c50*/  IMAD.WIDE.U32 R2, R23, 0x10, R2 ;  /* 0x0000001017027825 */ /* 0x004fc800078e0002 */
[C---:B---3--:R-:W-:Y:S01]  /*4c60*/  IMAD.WIDE.U32 R4, R23.reuse, 0x10, R4 ;  /* 0x0000001017047825 */ /* 0x048fe200078e0004 */
[----:B0-----:R-:W-:Y:S04]  /*4c70*/  STG.E.128 desc[UR14][R2.64], R32 ;  /* 0x0000002002007986 */ /* 0x001fe8000c101d0e */
[----:B------:R-:W-:Y:S01]  /*4c80*/  STG.E.128 desc[UR14][R4.64], R24 ;  /* 0x0000001804007986 */ /* 0x000fe2000c101d0e */
[----:B----4-:R-:W-:-:S05]  /*4c90*/  IMAD.WIDE.U32 R6, R23, 0x10, R6 ;  /* 0x0000001017067825 */ /* 0x010fca00078e0006 */
[----:B------:R-:W-:Y:S01]  /*4ca0*/  STG.E.128 desc[UR14][R6.64], R52 ;  /* 0x0000003406007986 */ /* 0x000fe2000c101d0e */
[----:B-1----:R-:W-:-:S05]  /*4cb0*/  IMAD.WIDE.U32 R8, R23, 0x10, R8 ;  /* 0x0000001017087825 */ /* 0x002fca00078e0008 */
[----:B------:R-:W-:Y:S04]  /*4cc0*/  STG.E.128 desc[UR14][R8.64], R40 ;  /* 0x0000002808007986 */ /* 0x000fe8000c101d0e */
[----:B------:R-:W-:Y:S04]  /*4cd0*/  STG.E.128 desc[UR14][R2.64+0x800], R36 ;  /* 0x0008002402007986 */ /* 0x000fe8000c101d0e */
[----:B------:R-:W-:Y:S04]  /*4ce0*/  STG.E.128 desc[UR14][R4.64+0x800], R28 ;  /* 0x0008001c04007986 */ /* 0x000fe8000c101d0e */
[----:B------:R-:W-:Y:S04]  /*4cf0*/  STG.E.128 desc[UR14][R6.64+0x800], R48 ;  /* 0x0008003006007986 */ /* 0x000fe8000c101d0e */
[----:B------:R-:W-:Y:S04]  /*4d00*/  STG.E.128 desc[UR14][R8.64+0x800], R44 ;  /* 0x0008002c08007986 */ /* 0x000fe8000c101d0e */
[----:B------:R-:W-:Y:S04]  /*4d10*/  STG.E.128 desc[UR14][R2.64+0x1000], R60 ;  /* 0x0010003c02007986 */ /* 0x000fe8000c101d0e */
[----:B------:R-:W-:Y:S04]  /*4d20*/  STG.E.128 desc[UR14][R4.64+0x1000], R56 ;  /* 0x0010003804007986 */ /* 0x000fe8000c101d0e */
[----:B------:R-:W-:Y:S04]  /*4d30*/  STG.E.128 desc[UR14][R6.64+0x1000], R68 ;  /* 0x0010004406007986 */ /* 0x000fe8000c101d0e */
[----:B------:R-:W-:Y:S01]  /*4d40*/  STG.E.128 desc[UR14][R8.64+0x1000], R64 ;  /* 0x0010004008007986 */ /* 0x000fe2000c101d0e */
[----:B------:R-:W-:Y:S05]  /*4d50*/  EXIT ;  /* 0x000000000000794d */ /* 0x000fea0003800000 */
.L_x_76:
        /* <DEDUP_REMOVED lines=10> */
.L_x_3497:


//--------------------- .text._ZN10layer_norm31ln_parallel_residual_bwd_kernelINS_13Kernel_traitsI13__nv_bfloat16S2_S2_S2_fjLj1536ELj1ELj1ELj4ELj8ENS_18Kernel_traits_baseILj1536ES2_S2_S2_S2_fjLj128EEEEELb0ELb1ELb0EEEvNS_9BwdParamsE --------------------------
	.section	.text._ZN10layer_norm31ln_parallel_residual_bwd_kernelINS_13Kernel_traitsI13__nv_bfloat16S2_S2_S2_fjLj1536ELj1ELj1ELj4ELj8ENS_18Kernel_traits_baseILj1536ES2_S2_S2_S2_fjLj128EEEEELb0ELb1ELb0EEEvNS_9BwdParamsE,"ax",@progbits
	.align	128
        .global         _ZN10layer_norm31ln_parallel_residual_bwd_kernelINS_13Kernel_traitsI13__nv_bfloat16S2_S2_S2_fjLj1536ELj1ELj1ELj4ELj8ENS_18Kernel_traits_baseILj1536ES2_S2_S2_S2_fjLj128EEEEELb0ELb1ELb0EEEvNS_9BwdParamsE
        .type           _ZN10layer_norm31ln_parallel_residual_bwd_kernelINS_13Kernel_traitsI13__nv_bfloat16S2_S2_S2_fjLj1536ELj1ELj1ELj4ELj8ENS_18Kernel_traits_baseILj1536ES2_S2_S2_S2_fjLj128EEEEELb0ELb1ELb0EEEvNS_9BwdParamsE,@function
        .size           _ZN10layer_norm31ln_parallel_residual_bwd_kernelINS_13Kernel_traitsI13__nv_bfloat16S2_S2_S2_fjLj1536ELj1ELj1ELj4ELj8ENS_18Kernel_traits_baseILj1536ES2_S2_S2_S2_fjLj128EEEEELb0ELb1ELb0EEEvNS_9BwdParamsE,(.L_x_3498 - _ZN10layer_norm31ln_parallel_residual_bwd_kernelINS_13Kernel_traitsI13__nv_bfloat16S2_S2_S2_fjLj1536ELj1ELj1ELj4ELj8ENS_18Kernel_traits_baseILj1536ES2_S2_S2_S2_fjLj128EEEEELb0ELb1ELb0EEEvNS_9BwdParamsE)
        .other          _ZN10layer_norm31ln_parallel_residual_bwd_kernelINS_13Kernel_traitsI13__nv_bfloat16S2_S2_S2_fjLj1536ELj1ELj1ELj4ELj8ENS_18Kernel_traits_baseILj1536ES2_S2_S2_S2_fjLj128EEEEELb0ELb1ELb0EEEvNS_9BwdParamsE,@"STO_CUDA_ENTRY STV_DEFAULT"
_ZN10layer_norm31ln_parallel_residual_bwd_kernelINS_13Kernel_traitsI13__nv_bfloat16S2_S2_S2_fjLj1536ELj1ELj1ELj4ELj8ENS_18Kernel_traits_baseILj1536ES2_S2_S2_S2_fjLj128EEEEELb0ELb1ELb0EEEvNS_9BwdParamsE:
.text._ZN10layer_norm31ln_parallel_residual_bwd_kernelINS_13Kernel_traitsI13__nv_bfloat16S2_S2_S2_fjLj1536ELj1ELj1ELj4ELj8ENS_18Kernel_traits_baseILj1536ES2_S2_S2_S2_fjLj128EEEEELb0ELb1ELb0EEEvNS_9BwdParamsE:
[----:B------:R-:W-:Y:S01]  /*0000*/  LDC R1, c[0x0][0x37c] ;  /* 0x0000df00ff017b82 */ /* 0x000fe20000000800 */
[----:B------:R-:W0:Y:S01]  /*0010*/  S2R R85, SR_TID.X ;  /* 0x0000000000557919 */ /* 0x000e220000002100 */
[----:B------:R-:W1:Y:S01]  /*0020*/  LDCU UR6, c[0x0][0x388] ;  /* 0x00007100ff0677ac */ /* 0x000e620008000800 */
[----:B------:R-:W2:Y:S01]  /*0030*/  LDCU.64 UR20, c[0x0][0x358] ;  /* 0x00006b00ff1477ac */ /* 0x000ea20008000a00 */
[----:B-1----:R-:W-:-:S04]  /*0040*/  USHF.R.S32.HI UR4, URZ, 0x1f, UR6 ;  /* 0x0000001fff047899 */ /* 0x002fc80008011406 */
[----:B------:R-:W-:-:S06]  /*0050*/  ULEA.HI UR4, UR4, UR6, URZ, 0x2 ;  /* 0x0000000604047291 */ /* 0x000fcc000f8f10ff */
[----:B------:R-:W-:Y:S02]  /*0060*/  MOV R0, UR4 ;  /* 0x0000000400007c02 */ /* 0x000fe40008000f00 */
[----:B0-----:R-:W-:Y:S02]  /*0070*/  LOP3.LUT R15, R85, 0x7f, RZ, 0x3c, !PT ;  /* 0x0000007f550f7812 */ /* 0x001fe400078e3cff */
[----:B------:R-:W-:Y:S01]  /*0080*/  MOV R19, R85 ;  /* 0x0000005500137202 */ /* 0x000fe20000000f00 */
[----:B------:R-:W0:Y:S01]  /*0090*/  S2UR UR9, SR_CTAID.X ;  /* 0x00000000000979c3 */ /* 0x000e220000002500 */
[----:B------:R-:W-:Y:S01]  /*00a0*/  LEA.HI.SX32 R15, R0, R15, 0x1e ;  /* 0x0000000f000f7211 */ /* 0x000fe200078ff2ff */
[----:B------:R-:W0:Y:S03]  /*00b0*/  LDCU UR4, c[0x0][0x384] ;  /* 0x00007080ff0477ac */ /* 0x000e260008000800 */
[----:B------:R-:W-:-:S02]  /*00c0*/  ISETP.GE.U32.AND P0, PT, R15, 0x80, PT ;  /* 0x000000800f00780c */ /* 0x000fc40003f06070 */
[C---:B------:R-:W-:Y:S02]  /*00d0*/  ISETP.GE.U32.AND P1, PT, R15.reuse, 0x100, PT ;  /* 0x000001000f00780c */ /* 0x040fe40003f26070 */
[----:B------:R-:W-:-:S09]  /*00e0*/  ISETP.GE.U32.AND P2, PT, R15, 0x180, PT ;  /* 0x000001800f00780c */ /* 0x000fd20003f46070 */
[----:B------:R-:W1:Y:S08]  /*00f0*/  @P0 LDC.64 R2, c[0x0][0x3d0] ;  /* 0x0000f400ff020b82 */ /* 0x000e700000000a00 */
[----:B------:R-:W3:Y:S08]  /*0100*/  @P1 LDC.64 R8, c[0x0][0x3d0] ;  /* 0x0000f400ff081b82 */ /* 0x000ef00000000a00 */
[----:B------:R-:W4:Y:S01]  /*0110*/  @P2 LDC.64 R16, c[0x0][0x3d0] ;  /* 0x0000f400ff102b82 */ /* 0x000f220000000a00 */
[C---:B-1----:R-:W-:Y:S01]  /*0120*/  @P0 IMAD.WIDE.U32 R2, R19.reuse, 0x8, R2 ;  /* 0x0000000813020825 */ /* 0x042fe200078e0002 */
[----:B------:R-:W-:-:S04]  /*0130*/  @P0 LOP3.LUT R19, R19, 0x80, RZ, 0xfc, !PT ;  /* 0x0000008013130812 */ /* 0x000fc800078efcff */
[----:B--2---:R1:W5:Y:S01]  /*0140*/  @P0 LDG.E.64 R4, desc[UR20][R2.64] ;  /* 0x0000001402040981 */ /* 0x004362000c1e1b00 */
[C---:B---3--:R-:W-:Y:S01]  /*0150*/  @P1 IMAD.WIDE.U32 R12, R19.reuse, 0x8, R8 ;  /* 0x00000008130c1825 */ /* 0x048fe200078e0008 */
[----:B------:R-:W-:-:S04]  /*0160*/  @P1 IADD3 R19, PT, PT, R19, 0x80, RZ ;  /* 0x0000008013131810 */ /* 0x000fc80007ffe0ff */
[----:B------:R1:W5:Y:S01]  /*0170*/  @P1 LDG.E.64 R6, desc[UR20][R12.64] ;  /* 0x000000140c061981 */ /* 0x000362000c1e1b00 */
[----:B----4-:R-:W-:-:S05]  /*0180*/  @P2 IMAD.WIDE.U32 R8, R19, 0x8, R16 ;  /* 0x0000000813082825 */ /* 0x010fca00078e0010 */
[----:B------:R1:W5:Y:S01]  /*0190*/  @P2 LDG.E.64 R10, desc[UR20][R8.64] ;  /* 0x00000014080a2981 */ /* 0x000362000c1e1b00 */
[----:B0-----:R-:W-:Y:S01]  /*01a0*/  UISETP.GE.AND UP0, UPT, UR9, UR4, UPT ;  /* 0x000000040900728c */ /* 0x001fe2000bf06270 */
        /* <DEDUP_REMOVED lines=12> */
[----:B-1----:R-:W-:Y:S06]  /*0270*/  BRA.U UP0, `(.L_x_77) ;  /* 0x0000004500207547 */ /* 0x002fec000b800000 */
[----:B------:R-:W0:Y:S01]  /*0280*/  LDCU.U8 UR4, c[0x0][0x410] ;  /* 0x00008200ff0477ac */ /* 0x000e220008000000 */
[----:B-----5:R-:W-:Y:S01]  /*0290*/  MOV R2, R6 ;  /* 0x0000000600027202 */ /* 0x020fe20000000f00 */
[----:B------:R-:W-:Y:S01]  /*02a0*/  IMAD.MOV.U32 R14, RZ, RZ, R4 ;  /* 0x000000ffff0e7224 */ /* 0x000fe200078e0004 */
[----:B------:R-:W-:Y:S02]  /*02b0*/  SHF.R.U32.HI R0, RZ, 0x10, R5 ;  /* 0x00000010ff007819 */ /* 0x000fe40000011605 */
[----:B------:R-:W-:Y:S02]  /*02c0*/  CS2R R16, SRZ ;  /* 0x0000000000107805 */ /* 0x000fe4000001ff00 */
[----:B------:R-:W-:Y:S02]  /*02d0*/  SHF.R.U32.HI R3, RZ, 0x10, R11 ;  /* 0x00000010ff037819 */ /* 0x000fe4000001160b */
[----:B------:R-:W-:Y:S02]  /*02e0*/  CS2R R18, SRZ ;  /* 0x0000000000127805 */ /* 0x000fe4000001ff00 */
[----:B------:R-:W-:-:S02]  /*02f0*/  SHF.R.U64 R13, R4, 0x10, R5 ;  /* 0x00000010040d7819 */ /* 0x000fc40000001205 */
[----:B------:R-:W-:Y:S02]  /*0300*/  CS2R R20, SRZ ;  /* 0x0000000000147805 */ /* 0x000fe4000001ff00 */
[----:B------:R-:W-:Y:S02]  /*0310*/  MOV R12, R5 ;  /* 0x00000005000c7202 */ /* 0x000fe40000000f00 */
[----:B------:R-:W-:Y:S02]  /*0320*/  CS2R R22, SRZ ;  /* 0x0000000000167805 */ /* 0x000fe4000001ff00 */
[----:B------:R-:W-:Y:S01]  /*0330*/  SHF.R.U64 R9, R6, 0x10, R7 ;  /* 0x0000001006097819 */ /* 0x000fe20000001207 */
[----:B------:R-:W-:Y:S01]  /*0340*/  IMAD.MOV.U32 R6, RZ, RZ, R10 ;  /* 0x000000ffff067224 */ /* 0x000fe200078e000a */
[----:B------:R-:W-:Y:S02]  /*0350*/  SHF.R.U64 R5, R10, 0x10, R11 ;  /* 0x000000100a057819 */ /* 0x000fe4000000120b */
[----:B------:R-:W-:-:S02]  /*0360*/  CS2R R24, SRZ ;  /* 0x0000000000187805 */ /* 0x000fc4000001ff00 */
[----:B------:R-:W-:Y:S02]  /*0370*/  MOV R8, R7 ;  /* 0x0000000700087202 */ /* 0x000fe40000000f00 */
[----:B------:R-:W-:Y:S02]  /*0380*/  CS2R R26, SRZ ;  /* 0x00000000001a7805 */ /* 0x000fe4000001ff00 */
[----:B------:R-:W-:Y:S01]  /*0390*/  MOV R4, R11 ;  /* 0x0000000b00047202 */ /* 0x000fe20000000f00 */
[----:B0-----:R-:W-:Y:S01]  /*03a0*/  UISETP.NE.AND UP0, UPT, UR4, URZ, UPT ;  /* 0x000000ff0400728c */ /* 0x001fe2000bf05270 */
[----:B------:R-:W-:Y:S02]  /*03b0*/  PRMT R10, R2, 0x7610, R10 ;  /* 0x00007610020a7816 */ /* 0x000fe4000000000a */
[----:B------:R-:W-:Y:S02]  /*03c0*/  CS2R R28, SRZ ;  /* 0x00000000001c7805 */ /* 0x000fe4000001ff00 */
[----:B------:R-:W-:-:S02]  /*03d0*/  SHF.R.U32.HI R7, RZ, 0x10, R7 ;  /* 0x00000010ff077819 */ /* 0x000fc40000011607 */
[----:B------:R-:W-:Y:S02]  /*03e0*/  CS2R R30, SRZ ;  /* 0x00000000001e7805 */ /* 0x000fe4000001ff00 */
[----:B------:R-:W-:Y:S02]  /*03f0*/  CS2R R32, SRZ ;  /* 0x0000000000207805 */ /* 0x000fe4000001ff00 */
[----:B------:R-:W-:Y:S02]  /*0400*/  CS2R R34, SRZ ;  /* 0x0000000000227805 */ /* 0x000fe4000001ff00 */
[----:B------:R-:W-:Y:S02]  /*0410*/  CS2R R36, SRZ ;  /* 0x0000000000247805 */ /* 0x000fe4000001ff00 */
[----:B------:R-:W-:Y:S02]  /*0420*/  CS2R R38, SRZ ;  /* 0x0000000000267805 */ /* 0x000fe4000001ff00 */
[----:B------:R-:W-:Y:S01]  /*0430*/  PRMT R11, R0, 0x7610, R11 ;  /* 0x00007610000b7816 */ /* 0x000fe2000000000b */
[----:B------:R-:W-:Y:S01]  /*0440*/  UPLOP3.LUT UP1, UPT, UPT, UPT, UPT, 0x40, 0x4 ;  /* 0x000000000004789c */ /* 0x000fe20003f2e870 */
[----:B------:R-:W-:Y:S01]  /*0450*/  PLOP3.LUT P3, PT, PT, PT, UP0, 0x80, 0x8 ;  /* 0x000000000008781c */ /* 0x000fe20003f6f008 */
[----:B------:R-:W0:Y:S01]  /*0460*/  LDCU UR6, c[0x0][0x388] ;  /* 0x00007100ff0677ac */ /* 0x000e220008000800 */
[----:B------:R-:W-:Y:S01]  /*0470*/  PRMT R2, R3, 0x7610, R2 ;  /* 0x0000761003027816 */ /* 0x000fe20000000002 */
[----:B------:R-:W1:Y:S01]  /*0480*/  LDCU.U8 UR27, c[0x0][0x410] ;  /* 0x00008200ff1b77ac */ /* 0x000e620008000000 */
[----:B------:R-:W2:Y:S01]  /*0490*/  LDCU UR26, c[0x0][0x400] ;  /* 0x00008000ff1a77ac */ /* 0x000ea20008000800 */
[----:B------:R-:W3:Y:S01]  /*04a0*/  LDCU.64 UR16, c[0x0][0x470] ;  /* 0x00008e00ff1077ac */ /* 0x000ee20008000a00 */
[----:B------:R-:W4:Y:S01]  /*04b0*/  LDCU.64 UR24, c[0x0][0x438] ;  /* 0x00008700ff1877ac */ /* 0x000f220008000a00 */
[----:B------:R-:W0:Y:S01]  /*04c0*/  LDCU.64 UR10, c[0x0][0x478] ;  /* 0x00008f00ff0a77ac */ /* 0x000e220008000a00 */
[----:B------:R-:W0:Y:S01]  /*04d0*/  LDCU.128 UR12, c[0x0][0x3c0] ;  /* 0x00007800ff0c77ac */ /* 0x000e220008000c00 */
[----:B------:R-:W0:Y:S04]  /*04e0*/  LDCU.64 UR22, c[0x0][0x380] ;  /* 0x00007000ff1677ac */ /* 0x000e280008000a00 */
.L_x_121:
[----:B0-----:R-:W-:Y:S02]  /*04f0*/  UIMAD.WIDE UR18, UR9, 0x4, UR14 ;  /* 0x00000004091278a5 */ /* 0x001fe4000f8e020e */
[----:B------:R-:W-:-:S04]  /*0500*/  UIMAD.WIDE UR4, UR9, 0x4, UR12 ;  /* 0x00000004090478a5 */ /* 0x000fc8000f8e020c */
[----:B-12-4-:R-:W-:Y:S02]  /*0510*/  MOV R40, UR18 ;  /* 0x0000001200287c02 */ /* 0x016fe40008000f00 */
[----:B------:R-:W-:Y:S01]  /*0520*/  MOV R41, UR19 ;  /* 0x0000001300297c02 */ /* 0x000fe20008000f00 */
[----:B------:R-:W-:Y:S01]  /*0530*/  IMAD.U32 R42, RZ, RZ, UR4 ;  /* 0x00000004ff2a7e24 */ /* 0x000fe2000f8e00ff */
[----:B------:R-:W-:-:S03]  /*0540*/  MOV R43, UR5 ;  /* 0x00000005002b7c02 */ /* 0x000fc60008000f00 */
[----:B-----5:R-:W5:Y:S04]  /*0550*/  LDG.E R40, desc[UR20][R40.64] ;  /* 0x0000001428287981 */ /* 0x020f68000c1e1900 */
[----:B------:R-:W2:Y:S01]  /*0560*/  LDG.E R42, desc[UR20][R42.64] ;  /* 0x000000142a2a7981 */ /* 0x000ea2000c1e1900 */
[----:B------:R-:W-:Y:S01]  /*0570*/  UIMAD UR4, UR9, UR6, URZ ;  /* 0x00000006090472a4 */ /* 0x000fe2000f8e02ff */
[----:B------:R-:W-:Y:S01]  /*0580*/  BSSY.RECONVERGENT B0, `(.L_x_78) ;  /* 0x0000047000007945 */ /* 0x000fe20003800200 */
[----:B---3--:R-:W-:Y:S01]  /*0590*/  HFMA2 R47, -RZ, RZ, 0, 0 ;  /* 0x00000000ff2f7431 */ /* 0x008fe200000001ff */
[C---:B------:R-:W-:Y:S01]  /*05a0*/  ISETP.GE.U32.AND P1, PT, R15.reuse, 0x100, PT ;  /* 0x000001000f00780c */ /* 0x040fe20003f26070 */
[----:B------:R-:W-:Y:S01]  /*05b0*/  USHF.R.S32.HI UR5, URZ, 0x1f, UR4 ;  /* 0x0000001fff057899 */ /* 0x000fe20008011404 */
[----:B------:R-:W-:Y:S01]  /*05c0*/  ISETP.GE.U32.AND P2, PT, R15, 0x180, PT ;  /* 0x000001800f00780c */ /* 0x000fe20003f46070 */
[----:B------:R-:W-:-:S02]  /*05d0*/  IMAD.MOV.U32 R86, RZ, RZ, RZ ;  /* 0x000000ffff567224 */ /* 0x000fc400078e00ff */
[----:B------:R-:W-:-:S06]  /*05e0*/  ULEA.HI UR5, UR5, UR4, URZ, 0x2 ;  /* 0x0000000405057291 */ /* 0x000fcc000f8f10ff */
[----:B------:R-:W-:-:S04]  /*05f0*/  MOV R0, UR5 ;  /* 0x0000000500007c02 */ /* 0x000fc80008000f00 */
[----:B------:R-:W-:-:S04]  /*0600*/  LEA.HI.SX32 R0, R0, R85, 0x1e ;  /* 0x0000005500007211 */ /* 0x000fc800078ff2ff */
[----:B------:R-:W-:Y:S02]  /*0610*/  MOV R85, R0 ;  /* 0x0000000000557202 */ /* 0x000fe40000000f00 */
[----:B-----5:R-:W-:Y:S02]  /*0620*/  R2UR UR18, R40 ;  /* 0x00000000281272ca */ /* 0x020fe400000e0000 */
[----:B--2---:R-:W-:Y:S01]  /*0630*/  FSEL R46, R42, RZ, !P3 ;  /* 0x000000ff2a2e7208 */ /* 0x004fe20005800000 */
[----:B------:R-:W-:-:S12]  /*0640*/  @!P0 BRA `(.L_x_79) ;  /* 0x0000000000e88947 */ /* 0x000fd80003800000 */
[----:B------:R-:W0:Y:S08]  /*0650*/  LDC.64 R40, c[0x0][0x3a8] ;  /* 0x0000ea00ff287b82 */ /* 0x000e300000000a00 */
[----:B------:R-:W2:Y:S01]  /*0660*/  LDC.64 R42, c[0x0][0x428] ;  /* 0x00010a00ff2a7b82 */ /* 0x000ea20000000a00 */
[----:B0-----:R-:W-:-:S06]  /*0670*/  IMAD.WIDE.U32 R40, R0, 0x8, R40 ;  /* 0x0000000800287825 */ /* 0x001fcc00078e0028 */
[----:B------:R-:W3:Y:S01]  /*0680*/  LDG.E.64 R40, desc[UR20][R40.64] ;  /* 0x0000001428287981 */ /* 0x000ee2000c1e1b00 */
[----:B--2---:R-:W-:-:S06]  /*0690*/  IMAD.WIDE.U32 R42, R0, 0x8, R42 ;  /* 0x00000008002a7825 */ /* 0x004fcc00078e002a */
[----:B------:R-:W2:Y:S01]  /*06a0*/  LDG.E.64 R42, desc[UR20][R42.64] ;  /* 0x000000142a2a7981 */ /* 0x000ea2000c1e1b00 */
[----:B----4-:R-:W-:-:S04]  /*06b0*/  ISETP.NE.U32.AND P0, PT, RZ, UR24, PT ;  /* 0x00000018ff007c0c */ /* 0x010fc8000bf05070 */
[----:B------:R-:W-:-:S13]  /*06c0*/  ISETP.NE.AND.EX P0, PT, RZ, UR25, PT, P0 ;  /* 0x00000019ff007c0c */ /* 0x000fda000bf05300 */
[----:B------:R-:W0:Y:S01]  /*06d0*/  @P0 LDC.64 R44, c[0x0][0x438] ;  /* 0x00010e00ff2c0b82 */ /* 0x000e220000000a00 */
[----:B------:R-:W-:Y:S01]  /*06e0*/  SHF.L.U32 R56, R14, 0x10, RZ ;  /* 0x000000100e387819 */ /* 0x000fe200000006ff */
[----:B------:R-:W-:Y:S01]  /*06f0*/  IMAD.U32 R58, R12, 0x10000, RZ ;  /* 0x000100000c3a7824 */ /* 0x000fe200078e00ff */
[----:B------:R-:W-:Y:S01]  /*0700*/  SHF.L.U32 R61, R11, 0x10, RZ ;  /* 0x000000100b3d7819 */ /* 0x000fe200000006ff */
[C---:B------:R-:W-:Y:S02]  /*0710*/  VIADD R85, R0.reuse, 0x80 ;  /* 0x0000008000557836 */ /* 0x040fe40000000000 */
[----:B0-----:R-:W-:-:S05]  /*0720*/  @P0 IMAD.WIDE.U32 R44, R0, 0x8, R44 ;  /* 0x00000008002c0825 */ /* 0x001fca00078e002c */
[----:B------:R0:W5:Y:S01]  /*0730*/  @P0 LDG.E.64 R62, desc[UR20][R44.64] ;  /* 0x000000142c3e0981 */ /* 0x000162000c1e1b00 */
[----:B---3--:R-:W-:-:S04]  /*0740*/  IMAD.U32 R3, R40, 0x10000, RZ ;  /* 0x0001000028037824 */ /* 0x008fc800078e00ff */
[----:B------:R-:W-:Y:S01]  /*0750*/  FADD.FTZ R3, -R46, R3 ;  /* 0x000000032e037221 */ /* 0x000fe20000010100 */
[----:B--2---:R-:W-:Y:S02]  /*0760*/  MOV R57, R42 ;  /* 0x0000002a00397202 */ /* 0x004fe40000000f00 */
[----:B------:R-:W-:Y:S02]  /*0770*/  SHF.R.U64 R59, R42, 0x10, R43 ;  /* 0x000000102a3b7819 */ /* 0x000fe4000000122b */
[--C-:B------:R-:W-:Y:S02]  /*0780*/  SHF.R.U64 R42, R40, 0x10, R41.reuse ;  /* 0x00000010282a7819 */ /* 0x100fe40000001229 */
[----:B------:R-:W-:Y:S02]  /*0790*/  SHF.R.U32.HI R40, RZ, 0x10, R41 ;  /* 0x00000010ff287819 */ /* 0x000fe40000011629 */
[----:B------:R-:W-:Y:S01]  /*07a0*/  SHF.L.U32 R41, R41, 0x10, RZ ;  /* 0x0000001029297819 */ /* 0x000fe200000006ff */
[----:B------:R-:W-:Y:S01]  /*07b0*/  FMUL.FTZ R3, R3, UR18 ;  /* 0x0000001203037c20 */ /* 0x000fe20008410000 */
[----:B------:R-:W-:-:S02]  /*07c0*/  SHF.L.U32 R57, R57, 0x10, RZ ;  /* 0x0000001039397819 */ /* 0x000fc400000006ff */
[----:B------:R-:W-:Y:S01]  /*07d0*/  MOV R60, R43 ;  /* 0x0000002b003c7202 */ /* 0x000fe20000000f00 */
[----:B------:R-:W-:Y:S01]  /*07e0*/  FADD.FTZ R41, -R46, R41 ;  /* 0x000000292e297221 */ /* 0x000fe20000010100 */
[----:B------:R-:W-:Y:S01]  /*07f0*/  SHF.R.U32.HI R47, RZ, 0x10, R43 ;  /* 0x00000010ff2f7819 */ /* 0x000fe2000001162b */
[-C--:B------:R-:W-:Y:S01]  /*0800*/  FMUL.FTZ R56, R56, R57.reuse ;  /* 0x0000003938387220 */ /* 0x080fe20000410000 */
[----:B------:R-:W-:Y:S01]  /*0810*/  FADD.FTZ R28, R28, R57 ;  /* 0x000000391c1c7221 */ /* 0x000fe20000010000 */
[----:B------:R-:W-:Y:S01]  /*0820*/  FFMA.FTZ R16, R3, R57, R16 ;  /* 0x0000003903107223 */ /* 0x000fe20000010010 */
[----:B------:R-:W-:Y:S01]  /*0830*/  FMUL.FTZ R57, R41, UR18 ;  /* 0x0000001229397c20 */ /* 0x000fe20008410000 */
[----:B------:R-:W-:Y:S02]  /*0840*/  SHF.L.U32 R43, R60, 0x10, RZ ;  /* 0x000000103c2b7819 */ /* 0x000fe400000006ff */
[----:B------:R-:W-:Y:S02]  /*0850*/  SHF.L.U32 R41, R42, 0x10, RZ ;  /* 0x000000102a297819 */ /* 0x000fe400000006ff */
[----:B------:R-:W-:Y:S01]  /*0860*/  SHF.L.U32 R42, R13, 0x10, RZ ;  /* 0x000000100d2a7819 */ /* 0x000fe200000006ff */
[-C--:B------:R-:W-:Y:S01]  /*0870*/  FMUL.FTZ R58, R58, R43.reuse ;  /* 0x0000002b3a3a7220 */ /* 0x080fe20000410000 */
[----:B------:R-:W-:Y:S01]  /*0880*/  FADD.FTZ R30, R30, R43 ;  /* 0x0000002b1e1e7221 */ /* 0x000fe20000010000 */
[----:B------:R-:W-:Y:S01]  /*0890*/  FFMA.FTZ R18, R57, R43, R18 ;  /* 0x0000002b39127223 */ /* 0x000fe20000010012 */
[----:B------:R-:W-:Y:S01]  /*08a0*/  FADD.FTZ R41, -R46, R41 ;  /* 0x000000292e297221 */ /* 0x000fe20000010100 */
[----:B------:R-:W-:Y:S01]  /*08b0*/  IMAD.U32 R43, R59, 0x10000, RZ ;  /* 0x000100003b2b7824 */ /* 0x000fe200078e00ff */
[----:B0-----:R-:W-:Y:S01]  /*08c0*/  SHF.L.U32 R45, R40, 0x10, RZ ;  /* 0x00000010282d7819 */ /* 0x001fe200000006ff */
[----:B------:R-:W-:Y:S01]  /*08d0*/  FADD.FTZ R40, RZ, R56 ;  /* 0x00000038ff287221 */ /* 0x000fe20000010000 */
[----:B------:R-:W-:Y:S01]  /*08e0*/  FMUL.FTZ R60, R41, UR18 ;  /* 0x00000012293c7c20 */ /* 0x000fe20008410000 */
[-C--:B------:R-:W-:Y:S01]  /*08f0*/  FMUL.FTZ R59, R42, R43.reuse ;  /* 0x0000002b2a3b7220 */ /* 0x080fe20000410000 */
[----:B------:R-:W-:Y:S01]  /*0900*/  FFMA.FTZ R41, R3, R56, RZ ;  /* 0x0000003803297223 */ /* 0x000fe200000100ff */
[----:B------:R-:W-:Y:S01]  /*0910*/  FADD.FTZ R29, R29, R43 ;  /* 0x0000002b1d1d7221 */ /* 0x000fe20000010000 */
[----:B------:R-:W-:Y:S01]  /*0920*/  FFMA.FTZ R17, R60, R43, R17 ;  /* 0x0000002b3c117223 */ /* 0x000fe20000010011 */
[----:B------:R-:W-:Y:S01]  /*0930*/  SHF.L.U32 R44, R47, 0x10, RZ ;  /* 0x000000102f2c7819 */ /* 0x000fe200000006ff */
[----:B------:R-:W-:Y:S01]  /*0940*/  FADD.FTZ R43, R40, R59 ;  /* 0x0000003b282b7221 */ /* 0x000fe20000010000 */
[----:B------:R-:W-:Y:S01]  /*0950*/  FADD.FTZ R45, -R46, R45 ;  /* 0x0000002d2e2d7221 */ /* 0x000fe20000010100 */
[----:B------:R-:W-:-:S02]  /*0960*/  FFMA.FTZ R40, R60, R59, R41 ;  /* 0x0000003b3c287223 */ /* 0x000fc40000010029 */
[----:B------:R-:W-:Y:S01]  /*0970*/  FMUL.FTZ R61, R61, R44 ;  /* 0x0000002c3d3d7220 */ /* 0x000fe20000410000 */
[----:B------:R-:W-:Y:S01]  /*0980*/  FMUL.FTZ R68, R45, UR18 ;  /* 0x000000122d447c20 */ /* 0x000fe20008410000 */
[----:B------:R-:W-:Y:S01]  /*0990*/  FADD.FTZ R42, R43, R58 ;  /* 0x0000003a2b2a7221 */ /* 0x000fe20000010000 */
[----:B------:R-:W-:Y:S01]  /*09a0*/  FFMA.FTZ R40, R57, R58, R40 ;  /* 0x0000003a39287223 */ /* 0x000fe20000010028 */
[----:B------:R-:W-:Y:S01]  /*09b0*/  FADD.FTZ R31, R31, R44 ;  /* 0x0000002c1f1f7221 */ /* 0x000fe20000010000 */
[----:B------:R-:W-:Y:S01]  /*09c0*/  FFMA.FTZ R19, R68, R44, R19 ;  /* 0x0000002c44137223 */ /* 0x000fe20000010013 */
[----:B------:R-:W-:Y:S01]  /*09d0*/  FADD.FTZ R47, R42, R61 ;  /* 0x0000003d2a2f7221 */ /* 0x000fe20000010000 */
[----:B------:R-:W-:-:S07]  /*09e0*/  FFMA.FTZ R86, R68, R61, R40 ;  /* 0x0000003d44567223 */ /* 0x000fce0000010028 */
.L_x_79:
[----:B-1-34-:R-:W-:Y:S05]  /*09f0*/  BSYNC.RECONVERGENT B0 ;  /* 0x0000000000007941 */ /* 0x01afea0003800200 */
.L_x_78:
[----:B------:R-:W-:Y:S04]  /*0a00*/  BSSY.RECONVERGENT B0, `(.L_x_80) ;  /* 0x000003c000007945 */ /* 0x000fe80003800200 */
[----:B------:R-:W-:Y:S05]  /*0a10*/  @!P1 BRA `(.L_x_81) ;  /* 0x0000000000e89947 */ /* 0x000fea0003800000 */
[----:B------:R-:W0:Y:S08]  /*0a20*/  LDC.64 R44, c[0x0][0x428] ;  /* 0x00010a00ff2c7b82 */ /* 0x000e300000000a00 */
[----:B------:R-:W1:Y:S01]  /*0a30*/  LDC.64 R40, c[0x0][0x3a8] ;  /* 0x0000ea00ff287b82 */ /* 0x000e620000000a00 */
[----:B0-----:R-:W-:-:S06]  /*0a40*/  IMAD.WIDE.U32 R44, R85, 0x8, R44 ;  /* 0x00000008552c7825 */ /* 0x001fcc00078e002c */
[----:B------:R-:W2:Y:S01]  /*0a50*/  LDG.E.64 R44, desc[UR20][R44.64] ;  /* 0x000000142c2c7981 */ /* 0x000ea2000c1e1b00 */
[----:B-1----:R-:W-:-:S06]  /*0a60*/  IMAD.WIDE.U32 R40, R85, 0x8, R40 ;  /* 0x0000000855287825 */ /* 0x002fcc00078e0028 */
[----:B------:R-:W3:Y:S01]  /*0a70*/  LDG.E.64 R40, desc[UR20][R40.64] ;  /* 0x0000001428287981 */ /* 0x000ee2000c1e1b00 */
[----:B------:R-:W-:-:S04]  /*0a80*/  ISETP.NE.U32.AND P0, PT, RZ, UR24, PT ;  /* 0x00000018ff007c0c */ /* 0x000fc8000bf05070 */
[----:B------:R-:W-:-:S13]  /*0a90*/  ISETP.NE.AND.EX P0, PT, RZ, UR25, PT, P0 ;  /* 0x00000019ff007c0c */ /* 0x000fda000bf05300 */
[----:B------:R-:W0:Y:S01]  /*0aa0*/  @P0 LDC.64 R42, c[0x0][0x438] ;  /* 0x00010e00ff2a0b82 */ /* 0x000e220000000a00 */
[----:B------:R-:W-:Y:S02]  /*0ab0*/  SHF.L.U32 R70, R10, 0x10, RZ ;  /* 0x000000100a467819 */ /* 0x000fe400000006ff */
[----:B------:R-:W-:Y:S01]  /*0ac0*/  SHF.L.U32 R72, R8, 0x10, RZ ;  /* 0x0000001008487819 */ /* 0x000fe200000006ff */
[----:B0-----:R-:W-:-:S05]  /*0ad0*/  @P0 IMAD.WIDE.U32 R42, R85, 0x8, R42 ;  /* 0x00000008552a0825 */ /* 0x001fca00078e002a */
[----:B------:R0:W5:Y:S02]  /*0ae0*/  @P0 LDG.E.64 R64, desc[UR20][R42.64] ;  /* 0x000000142a400981 */ /* 0x000164000c1e1b00 */
[----:B0-----:R-:W-:Y:S02]  /*0af0*/  SHF.L.U32 R43, R9, 0x10, RZ ;  /* 0x00000010092b7819 */ /* 0x001fe400000006ff */
[----:B------:R-:W-:Y:S02]  /*0b00*/  IADD3 R85, PT, PT, R85, 0x80, RZ ;  /* 0x0000008055557810 */ /* 0x000fe40007ffe0ff */
[--C-:B--2---:R-:W-:Y:S02]  /*0b10*/  SHF.R.U64 R73, R44, 0x10, R45.reuse ;  /* 0x000000102c497819 */ /* 0x104fe4000000122d */
[----:B------:R-:W-:Y:S02]  /*0b20*/  MOV R75, R45 ;  /* 0x0000002d004b7202 */ /* 0x000fe40000000f00 */
[----:B------:R-:W-:-:S02]  /*0b30*/  SHF.R.U32.HI R74, RZ, 0x10, R45 ;  /* 0x00000010ff4a7819 */ /* 0x000fc4000001162d */
[C---:B---3--:R-:W-:Y:S02]  /*0b40*/  SHF.L.U32 R45, R40.reuse, 0x10, RZ ;  /* 0x00000010282d7819 */ /* 0x048fe400000006ff */
[----:B------:R-:W-:Y:S01]  /*0b50*/  MOV R69, R44 ;  /* 0x0000002c00457202 */ /* 0x000fe20000000f00 */
[----:B------:R-:W-:Y:S01]  /*0b60*/  IMAD.U32 R71, R41, 0x10000, RZ ;  /* 0x0001000029477824 */ /* 0x000fe200078e00ff */
[----:B------:R-:W-:Y:S01]  /*0b70*/  SHF.R.U64 R44, R40, 0x10, R41 ;  /* 0x00000010282c7819 */ /* 0x000fe20000001229 */
[----:B------:R-:W-:Y:S01]  /*0b80*/  FADD.FTZ R45, -R46, R45 ;  /* 0x0000002d2e2d7221 */ /* 0x000fe20000010100 */
[----:B------:R-:W-:Y:S02]  /*0b90*/  SHF.R.U32.HI R40, RZ, 0x10, R41 ;  /* 0x00000010ff287819 */ /* 0x000fe40000011629 */
[----:B------:R-:W-:Y:S01]  /*0ba0*/  SHF.L.U32 R41, R69, 0x10, RZ ;  /* 0x0000001045297819 */ /* 0x000fe200000006ff */
[----:B------:R-:W-:-:S04]  /*0bb0*/  FMUL.FTZ R69, R45, UR18 ;  /* 0x000000122d457c20 */ /* 0x000fc80008410000 */
[-C--:B------:R-:W-:Y:S01]  /*0bc0*/  FMUL.FTZ R70, R70, R41.reuse ;  /* 0x0000002946467220 */ /* 0x080fe20000410000 */
[----:B------:R-:W-:Y:S01]  /*0bd0*/  FADD.FTZ R32, R32, R41 ;  /* 0x0000002920207221 */ /* 0x000fe20000010000 */
[----:B------:R-:W-:Y:S01]  /*0be0*/  FFMA.FTZ R20, R69, R41, R20 ;  /* 0x0000002945147223 */ /* 0x000fe20000010014 */
[----:B------:R-:W-:Y:S01]  /*0bf0*/  SHF.L.U32 R41, R44, 0x10, RZ ;  /* 0x000000102c297819 */ /* 0x000fe200000006ff */
[----:B------:R-:W-:Y:S01]  /*0c00*/  FADD.FTZ R71, -R46, R71 ;  /* 0x000000472e477221 */ /* 0x000fe20000010100 */
[----:B------:R-:W-:-:S03]  /*0c10*/  SHF.L.U32 R44, R73, 0x10, RZ ;  /* 0x00000010492c7819 */ /* 0x000fc600000006ff */
[----:B------:R-:W-:Y:S01]  /*0c20*/  FADD.FTZ R41, -R46, R41 ;  /* 0x000000292e297221 */ /* 0x000fe20000010100 */
[----:B------:R-:W-:Y:S01]  /*0c30*/  SHF.L.U32 R42, R74, 0x10, RZ ;  /* 0x000000104a2a7819 */ /* 0x000fe200000006ff */
[----:B------:R-:W-:Y:S01]  /*0c40*/  IMAD.U32 R75, R75, 0x10000, RZ ;  /* 0x000100004b4b7824 */ /* 0x000fe200078e00ff */
[----:B------:R-:W-:Y:S01]  /*0c50*/  SHF.L.U32 R45, R40, 0x10, RZ ;  /* 0x00000010282d7819 */ /* 0x000fe200000006ff */
[----:B------:R-:W-:Y:S01]  /*0c60*/  FMUL.FTZ R71, R71, UR18 ;  /* 0x0000001247477c20 */ /* 0x000fe20008410000 */
[----:B------:R-:W-:Y:S01]  /*0c70*/  FMUL.FTZ R74, R41, UR18 ;  /* 0x00000012294a7c20 */ /* 0x000fe20008410000 */
[----:B------:R-:W-:Y:S01]  /*0c80*/  FMUL.FTZ R73, R43, R44 ;  /* 0x0000002c2b497220 */ /* 0x000fe20000410000 */
[----:B------:R-:W-:Y:S01]  /*0c90*/  FADD.FTZ R40, R47, R70 ;  /* 0x000000462f287221 */ /* 0x000fe20000010000 */
[----:B------:R-:W-:Y:S01]  /*0ca0*/  FFMA.FTZ R41, R69, R70, R86 ;  /* 0x0000004645297223 */ /* 0x000fe20000010056 */
[-C--:B------:R-:W-:Y:S01]  /*0cb0*/  FMUL.FTZ R72, R72, R75.reuse ;  /* 0x0000004b48487220 */ /* 0x080fe20000410000 */
[----:B------:R-:W-:Y:S01]  /*0cc0*/  FADD.FTZ R34, R34, R75 ;  /* 0x0000004b22227221 */ /* 0x000fe20000010000 */
[----:B------:R-:W-:Y:S01]  /*0cd0*/  FFMA.FTZ R22, R71, R75, R22 ;  /* 0x0000004b47167223 */ /* 0x000fe20000010016 */
[----:B------:R-:W-:Y:S01]  /*0ce0*/  FADD.FTZ R43, R40, R73 ;  /* 0x00000049282b7221 */ /* 0x000fe20000010000 */
[----:B------:R-:W-:-:S02]  /*0cf0*/  IMAD.U32 R75, R7, 0x10000, RZ ;  /* 0x00010000074b7824 */ /* 0x000fc400078e00ff */
[----:B------:R-:W-:Y:S01]  /*0d00*/  FADD.FTZ R45, -R46, R45 ;  /* 0x0000002d2e2d7221 */ /* 0x000fe20000010100 */
[C---:B------:R-:W-:Y:S01]  /*0d10*/  FFMA.FTZ R40, R74.reuse, R73, R41 ;  /* 0x000000494a287223 */ /* 0x040fe20000010029 */
[----:B------:R-:W-:Y:S01]  /*0d20*/  FADD.FTZ R33, R33, R44 ;  /* 0x0000002c21217221 */ /* 0x000fe20000010000 */
[----:B------:R-:W-:Y:S01]  /*0d30*/  FFMA.FTZ R21, R74, R44, R21 ;  /* 0x0000002c4a157223 */ /* 0x000fe20000010015 */
        /* <DEDUP_REMOVED lines=8> */
.L_x_81:
[----:B------:R-:W-:Y:S05]  /*0dc0*/  BSYNC.RECONVERGENT B0 ;  /* 0x0000000000007941 */ /* 0x000fea0003800200 */
.L_x_80:
        /* <DEDUP_REMOVED lines=11> */
[----:B------:R-:W-:Y:S02]  /*0e80*/  IMAD.U32 R78, R6, 0x10000, RZ ;  /* 0x00010000064e7824 */ /* 0x000fe400078e00ff */
[----:B0-----:R-:W-:-:S05]  /*0e90*/  @P0 IMAD.WIDE.U32 R42, R85, 0x8, R42 ;  /* 0x00000008552a0825 */ /* 0x001fca00078e002a */
[----:B------:R0:W5:Y:S02]  /*0ea0*/  @P0 LDG.E.64 R66, desc[UR20][R42.64] ;  /* 0x000000142a420981 */ /* 0x000164000c1e1b00 */
[----:B0-----:R-:W-:Y:S01]  /*0eb0*/  IMAD.U32 R42, R4, 0x10000, RZ ;  /* 0x00010000042a7824 */ /* 0x001fe200078e00ff */
[--C-:B--2---:R-:W-:Y:S02]  /*0ec0*/  SHF.R.U64 R80, R44, 0x10, R45.reuse ;  /* 0x000000102c507819 */ /* 0x104fe4000000122d */
[----:B------:R-:W-:Y:S02]  /*0ed0*/  MOV R85, R45 ;  /* 0x0000002d00557202 */ /* 0x000fe40000000f00 */
[----:B------:R-:W-:Y:S01]  /*0ee0*/  SHF.R.U32.HI R81, RZ, 0x10, R45 ;  /* 0x00000010ff517819 */ /* 0x000fe2000001162d */
[----:B------:R-:W-:Y:S01]  /*0ef0*/  IMAD.MOV.U32 R77, RZ, RZ, R44 ;  /* 0x000000ffff4d7224 */ /* 0x000fe200078e002c */
[C---:B---3--:R-:W-:Y:S02]  /*0f00*/  SHF.L.U32 R45, R40.reuse, 0x10, RZ ;  /* 0x00000010282d7819 */ /* 0x048fe400000006ff */
[----:B------:R-:W-:-:S03]  /*0f10*/  SHF.R.U64 R79, R40, 0x10, R41 ;  /* 0x00000010284f7819 */ /* 0x000fc60000001229 */
[----:B------:R-:W-:Y:S01]  /*0f20*/  FADD.FTZ R45, -R46, R45 ;  /* 0x0000002d2e2d7221 */ /* 0x000fe20000010100 */
[----:B------:R-:W-:Y:S02]  /*0f30*/  SHF.R.U32.HI R40, RZ, 0x10, R41 ;  /* 0x00000010ff287819 */ /* 0x000fe40000011629 */
[----:B------:R-:W-:Y:S02]  /*0f40*/  SHF.L.U32 R83, R41, 0x10, RZ ;  /* 0x0000001029537819 */ /* 0x000fe400000006ff */
[----:B------:R-:W-:Y:S01]  /*0f50*/  SHF.L.U32 R41, R77, 0x10, RZ ;  /* 0x000000104d297819 */ /* 0x000fe200000006ff */
[----:B------:R-:W-:Y:S01]  /*0f60*/  FMUL.FTZ R77, R45, UR18 ;  /* 0x000000122d4d7c20 */ /* 0x000fe20008410000 */
[----:B------:R-:W-:Y:S02]  /*0f70*/  SHF.L.U32 R79, R79, 0x10, RZ ;  /* 0x000000104f4f7819 */ /* 0x000fe400000006ff */
[----:B------:R-:W-:Y:S01]  /*0f80*/  SHF.L.U32 R85, R85, 0x10, RZ ;  /* 0x0000001055557819 */ /* 0x000fe200000006ff */
[-C--:B------:R-:W-:Y:S01]  /*0f90*/  FMUL.FTZ R78, R78, R41.reuse ;  /* 0x000000294e4e7220 */ /* 0x080fe20000410000 */
[----:B------:R-:W-:Y:S01]  /*0fa0*/  SHF.L.U32 R43, R40, 0x10, RZ ;  /* 0x00000010282b7819 */ /* 0x000fe200000006ff */
[----:B------:R-:W-:Y:S01]  /*0fb0*/  FADD.FTZ R36, R36, R41 ;  /* 0x0000002924247221 */ /* 0x000fe20000010000 */
[----:B------:R-:W-:Y:S01]  /*0fc0*/  FFMA.FTZ R24, R77, R41, R24 ;  /* 0x000000294d187223 */ /* 0x000fe20000010018 */
[----:B------:R-:W-:Y:S01]  /*0fd0*/  SHF.L.U32 R40, R5, 0x10, RZ ;  /* 0x0000001005287819 */ /* 0x000fe200000006ff */
[----:B------:R-:W-:Y:S01]  /*0fe0*/  FADD.FTZ R82, -R46, R79 ;  /* 0x0000004f2e527221 */ /* 0x000fe20000010100 */
[----:B------:R-:W-:Y:S01]  /*0ff0*/  SHF.L.U32 R41, R80, 0x10, RZ ;  /* 0x0000001050297819 */ /* 0x000fe200000006ff */
[----:B------:R-:W-:Y:S01]  /*1000*/  FMUL.FTZ R80, R42, R85 ;  /* 0x000000552a507220 */ /* 0x000fe20000410000 */
[----:B------:R-:W-:Y:S01]  /*1010*/  SHF.L.U32 R42, R81, 0x10, RZ ;  /* 0x00000010512a7819 */ /* 0x000fe200000006ff */
[----:B------:R-:W-:Y:S01]  /*1020*/  FADD.FTZ R83, -R46, R83 ;  /* 0x000000532e537221 */ /* 0x000fe20000010100 */
[----:B------:R-:W-:Y:S01]  /*1030*/  FMUL.FTZ R82, R82, UR18 ;  /* 0x0000001252527c20 */ /* 0x000fe20008410000 */
[-C--:B------:R-:W-:Y:S01]  /*1040*/  FMUL.FTZ R81, R40, R41.reuse ;  /* 0x0000002928517220 */ /* 0x080fe20000410000 */
[----:B------:R-:W-:Y:S01]  /*1050*/  FADD.FTZ R40, R47, R78 ;  /* 0x0000004e2f287221 */ /* 0x000fe20000010000 */
[----:B------:R-:W-:Y:S01]  /*1060*/  FFMA.FTZ R86, R77, R78, R86 ;  /* 0x0000004e4d567223 */ /* 0x000fe20000010056 */
[----:B------:R-:W-:Y:S01]  /*1070*/  FMUL.FTZ R79, R83, UR18 ;  /* 0x00000012534f7c20 */ /* 0x000fe20008410000 */
[----:B------:R-:W-:Y:S01]  /*1080*/  FADD.FTZ R37, R37, R41 ;  /* 0x0000002925257221 */ /* 0x000fe20000010000 */
[----:B------:R-:W-:Y:S01]  /*1090*/  FFMA.FTZ R25, R82, R41, R25 ;  /* 0x0000002952197223 */ /* 0x000fe20000010019 */
[----:B------:R-:W-:Y:S01]  /*10a0*/  FADD.FTZ R84, -R46, R43 ;  /* 0x0000002b2e547221 */ /* 0x000fe20000010100 */
[----:B------:R-:W-:-:S02]  /*10b0*/  IMAD.U32 R83, R2, 0x10000, RZ ;  /* 0x0001000002537824 */ /* 0x000fc400078e00ff */
[----:B------:R-:W-:Y:S01]  /*10c0*/  FADD.FTZ R41, R40, R81 ;  /* 0x0000005128297221 */ /* 0x000fe20000010000 */
[----:B------:R-:W-:Y:S01]  /*10d0*/  FFMA.FTZ R86, R82, R81, R86 ;  /* 0x0000005152567223 */ /* 0x000fe20000010056 */
[----:B------:R-:W-:Y:S01]  /*10e0*/  FMUL.FTZ R84, R84, UR18 ;  /* 0x0000001254547c20 */ /* 0x000fe20008410000 */
[----:B------:R-:W-:Y:S01]  /*10f0*/  FMUL.FTZ R83, R83, R42 ;  /* 0x0000002a53537220 */ /* 0x000fe20000410000 */
[----:B------:R-:W-:Y:S01]  /*1100*/  FADD.FTZ R40, R41, R80 ;  /* 0x0000005029287221 */ /* 0x000fe20000010000 */
[C---:B------:R-:W-:Y:S01]  /*1110*/  FFMA.FTZ R86, R79.reuse, R80, R86 ;  /* 0x000000504f567223 */ /* 0x040fe20000010056 */
[----:B------:R-:W-:Y:S01]  /*1120*/  FADD.FTZ R38, R38, R85 ;  /* 0x0000005526267221 */ /* 0x000fe20000010000 */
[----:B------:R-:W-:Y:S01]  /*1130*/  FFMA.FTZ R26, R79, R85, R26 ;  /* 0x000000554f1a7223 */ /* 0x000fe2000001001a */
[----:B------:R-:W-:Y:S01]  /*1140*/  FADD.FTZ R39, R39, R42 ;  /* 0x0000002a27277221 */ /* 0x000fe20000010000 */
[----:B------:R-:W-:Y:S01]  /*1150*/  FFMA.FTZ R27, R84, R42, R27 ;  /* 0x0000002a541b7223 */ /* 0x000fe2000001001b */
[----:B------:R-:W-:Y:S01]  /*1160*/  FADD.FTZ R47, R40, R83 ;  /* 0x00000053282f7221 */ /* 0x000fe20000010000 */
[----:B------:R-:W-:-:S07]  /*1170*/  FFMA.FTZ R86, R84, R83, R86 ;  /* 0x0000005354567223 */ /* 0x000fce0000010056 */
.L_x_83:
[----:B------:R-:W-:Y:S05]  /*1180*/  BSYNC.RECONVERGENT B0 ;  /* 0x0000000000007941 */ /* 0x000fea0003800200 */
.L_x_82:
        /* <DEDUP_REMOVED lines=32> */
.L_x_85:
[----:B------:R-:W-:Y:S05]  /*1390*/  BSYNC.RECONVERGENT B0 ;  /* 0x0000000000007941 */ /* 0x000fea0003800200 */
.L_x_84:
        /* <DEDUP_REMOVED lines=59> */
.L_x_90:
        /* <DEDUP_REMOVED lines=21> */
.L_x_89:
        /* <DEDUP_REMOVED lines=26> */
.L_x_92:
        /* <DEDUP_REMOVED lines=25> */
.L_x_88:
        /* <DEDUP_REMOVED lines=10> */
[----:B-----5:R-:W-:Y:S01]  /*1c70*/  MOV R40, R62 ;  /* 0x0000003e00287202 */ /* 0x020fe20000000f00 */
[--C-:B------:R-:W-:Y:S01]  /*1c80*/  FFMA.FTZ R43, R3, UR19, R86.reuse ;  /* 0x00000013032b7c23 */ /* 0x100fe20008010056 */
[----:B------:R-:W-:Y:S01]  /*1c90*/  SHF.R.U64 R41, R62, 0x10, R63 ;  /* 0x000000103e297819 */ /* 0x000fe2000000123f */
[--C-:B------:R-:W-:Y:S01]  /*1ca0*/  FFMA.FTZ R42, R60, UR19, R86.reuse ;  /* 0x000000133c2a7c23 */ /* 0x100fe20008010056 */
[----:B------:R-:W-:Y:S01]  /*1cb0*/  SHF.L.U32 R40, R40, 0x10, RZ ;  /* 0x0000001028287819 */ /* 0x000fe200000006ff */
[----:B------:R-:W-:Y:S01]  /*1cc0*/  FADD.FTZ R43, R56, -R43 ;  /* 0x8000002b382b7221 */ /* 0x000fe20000010000 */
[----:B------:R-:W-:Y:S01]  /*1cd0*/  FFMA.FTZ R45, R57, UR19, R86 ;  /* 0x00000013392d7c23 */ /* 0x000fe20008010056 */
[----:B------:R-:W-:Y:S02]  /*1ce0*/  IMAD.U32 R41, R41, 0x10000, RZ ;  /* 0x0001000029297824 */ /* 0x000fe400078e00ff */
[----:B------:R-:W-:Y:S01]  /*1cf0*/  FADD.FTZ R42, R59, -R42 ;  /* 0x8000002a3b2a7221 */ /* 0x000fe20000010000 */
[----:B------:R-:W-:Y:S01]  /*1d00*/  FFMA.FTZ R40, R43, UR18, R40 ;  /* 0x000000122b287c23 */ /* 0x000fe20008010028 */
[----:B------:R-:W-:Y:S01]  /*1d10*/  SHF.R.U32.HI R43, RZ, 0x10, R63 ;  /* 0x00000010ff2b7819 */ /* 0x000fe2000001163f */
[----:B------:R-:W-:Y:S01]  /*1d20*/  FFMA.FTZ R44, R68, UR19, R86 ;  /* 0x00000013442c7c23 */ /* 0x000fe20008010056 */
[----:B------:R-:W-:Y:S01]  /*1d30*/  FFMA.FTZ R41, R42, UR18, R41 ;  /* 0x000000122a297c23 */ /* 0x000fe20008010029 */
[----:B------:R-:W-:Y:S01]  /*1d40*/  MOV R42, R63 ;  /* 0x0000003f002a7202 */ /* 0x000fe20000000f00 */
[----:B------:R-:W-:Y:S01]  /*1d50*/  FADD.FTZ R45, R58, -R45 ;  /* 0x8000002d3a2d7221 */ /* 0x000fe20000010000 */
[----:B------:R-:W-:Y:S01]  /*1d60*/  SHF.L.U32 R43, R43, 0x10, RZ ;  /* 0x000000102b2b7819 */ /* 0x000fe200000006ff */
[----:B------:R-:W-:Y:S01]  /*1d70*/  FADD.FTZ R44, R61, -R44 ;  /* 0x8000002c3d2c7221 */ /* 0x000fe20000010000 */
[----:B------:R-:W-:-:S02]  /*1d80*/  SHF.L.U32 R42, R42, 0x10, RZ ;  /* 0x000000102a2a7819 */ /* 0x000fc400000006ff */
[----:B------:R-:W-:Y:S01]  /*1d90*/  F2FP.BF16.F32.PACK_AB R40, R41, R40 ;  /* 0x000000282928723e */ /* 0x000fe200000010ff */
[----:B------:R-:W-:Y:S02]  /*1da0*/  FFMA.FTZ R43, R44, UR18, R43 ;  /* 0x000000122c2b7c23 */ /* 0x000fe4000801002b */
[----:B------:R-:W-:Y:S01]  /*1db0*/  FFMA.FTZ R42, R45, UR18, R42 ;  /* 0x000000122d2a7c23 */ /* 0x000fe2000801002a */
[C---:B------:R-:W-:Y:S02]  /*1dc0*/  PRMT R41, R40.reuse, 0x7632, R41 ;  /* 0x0000763228297816 */ /* 0x040fe40000000029 */
[----:B------:R-:W-:Y:S02]  /*1dd0*/  PRMT R45, R40, 0x7610, R45 ;  /* 0x00007610282d7816 */ /* 0x000fe4000000002d */
[----:B------:R-:W-:-:S04]  /*1de0*/  F2FP.BF16.F32.PACK_AB R43, R43, R42 ;  /* 0x0000002a2b2b723e */ /* 0x000fc800000010ff */
[----:B------:R-:W-:Y:S01]  /*1df0*/  PRMT R40, R43, 0x7632, R40 ;  /* 0x000076322b287816 */ /* 0x000fe20000000028 */
[----:B------:R-:W-:Y:S06]  /*1e00*/  BRA `(.L_x_91) ;  /* 0x0000000400887947 */ /* 0x000fec0003800000 */
.L_x_94:
[----:B-----5:R-:W-:Y:S01]  /*1e10*/  IMAD.MOV.U32 R40, RZ, RZ, R62 ;  /* 0x000000ffff287224 */ /* 0x020fe200078e003e */
[--C-:B------:R-:W-:Y:S01]  /*1e20*/  SHF.R.U64 R43, R62, 0x10, R63.reuse ;  /* 0x000000103e2b7819 */ /* 0x100fe2000000123f */
[--C-:B------:R-:W-:Y:S01]  /*1e30*/  FFMA.FTZ R41, R3, UR19, R86.reuse ;  /* 0x0000001303297c23 */ /* 0x100fe20008010056 */
[----:B------:R-:W-:Y:S01]  /*1e40*/  MOV R44, R63 ;  /* 0x0000003f002c7202 */ /* 0x000fe20000000f00 */
[--C-:B------:R-:W-:Y:S01]  /*1e50*/  FFMA.FTZ R42, R60, UR19, R86.reuse ;  /* 0x000000133c2a7c23 */ /* 0x100fe20008010056 */
[----:B------:R-:W-:Y:S01]  /*1e60*/  SHF.R.U32.HI R47, RZ, 0x10, R63 ;  /* 0x00000010ff2f7819 */ /* 0x000fe2000001163f */
[--C-:B------:R-:W-:Y:S01]  /*1e70*/  FFMA.FTZ R45, R57, UR19, R86.reuse ;  /* 0x00000013392d7c23 */ /* 0x100fe20008010056 */
[----:B------:R-:W-:Y:S01]  /*1e80*/  FFMA.FTZ R46, R68, UR19, R86 ;  /* 0x00000013442e7c23 */ /* 0x000fe20008010056 */
[----:B------:R-:W-:Y:S01]  /*1e90*/  SHF.L.U32 R40, R40, 0x10, RZ ;  /* 0x0000001028287819 */ /* 0x000fe200000006ff */
[----:B------:R-:W-:Y:S01]  /*1ea0*/  FADD.FTZ R41, R56, -R41 ;  /* 0x8000002938297221 */ /* 0x000fe20000010000 */
[----:B------:R-:W-:Y:S01]  /*1eb0*/  SHF.L.U32 R44, R44, 0x10, RZ ;  /* 0x000000102c2c7819 */ /* 0x000fe200000006ff */
[----:B------:R-:W-:Y:S01]  /*1ec0*/  FADD.FTZ R45, R58, -R45 ;  /* 0x8000002d3a2d7221 */ /* 0x000fe20000010000 */
[----:B------:R-:W-:Y:S01]  /*1ed0*/  SHF.L.U32 R43, R43, 0x10, RZ ;  /* 0x000000102b2b7819 */ /* 0x000fe200000006ff */
[----:B------:R-:W-:-:S02]  /*1ee0*/  IMAD.U32 R47, R47, 0x10000, RZ ;  /* 0x000100002f2f7824 */ /* 0x000fc400078e00ff */
        /* <DEDUP_REMOVED lines=16> */
.L_x_93:
[----:B------:R-:W-:Y:S01]  /*1ff0*/  UMOV UR7, UR16 ;  /* 0x0000001000077c82 */ /* 0x000fe20008000000 */
[----:B------:R-:W-:Y:S01]  /*2000*/  UMOV UR8, UR17 ;  /* 0x0000001100087c82 */ /* 0x000fe20008000000 */
[----:B------:R-:W-:-:S04]  /*2010*/  UISETP.NE.U32.AND UP0, UPT, UR7, URZ, UPT ;  /* 0x000000ff0700728c */ /* 0x000fc8000bf05070 */
[----:B------:R-:W-:-:S09]  /*2020*/  UISETP.NE.AND.EX UP0, UPT, UR8, URZ, UPT, UP0 ;  /* 0x000000ff0800728c */ /* 0x000fd2000bf05300 */
[----:B------:R-:W-:Y:S05]  /*2030*/  BRA.U UP0, `(.L_x_95) ;  /* 0x0000000100787547 */ /* 0x000fea000b800000 */
[----:B-----5:R-:W-:Y:S01]  /*2040*/  MOV R40, R62 ;  /* 0x0000003e00287202 */ /* 0x020fe20000000f00 */
[--C-:B------:R-:W-:Y:S01]  /*2050*/  FFMA.FTZ R41, R3, UR19, R86.reuse ;  /* 0x0000001303297c23 */ /* 0x100fe20008010056 */
[--C-:B------:R-:W-:Y:S01]  /*2060*/  SHF.R.U64 R43, R62, 0x10, R63.reuse ;  /* 0x000000103e2b7819 */ /* 0x100fe2000000123f */
[--C-:B------:R-:W-:Y:S01]  /*2070*/  FFMA.FTZ R42, R60, UR19, R86.reuse ;  /* 0x000000133c2a7c23 */ /* 0x100fe20008010056 */
[----:B------:R-:W-:Y:S01]  /*2080*/  MOV R44, R63 ;  /* 0x0000003f002c7202 */ /* 0x000fe20000000f00 */
[--C-:B------:R-:W-:Y:S01]  /*2090*/  FFMA.FTZ R45, R57, UR19, R86.reuse ;  /* 0x00000013392d7c23 */ /* 0x100fe20008010056 */
[----:B------:R-:W-:Y:S01]  /*20a0*/  SHF.R.U32.HI R47, RZ, 0x10, R63 ;  /* 0x00000010ff2f7819 */ /* 0x000fe2000001163f */
[----:B------:R-:W-:Y:S01]  /*20b0*/  FFMA.FTZ R46, R68, UR19, R86 ;  /* 0x00000013442e7c23 */ /* 0x000fe20008010056 */
[----:B------:R-:W-:Y:S01]  /*20c0*/  SHF.L.U32 R44, R44, 0x10, RZ ;  /* 0x000000102c2c7819 */ /* 0x000fe200000006ff */
[----:B------:R-:W-:Y:S01]  /*20d0*/  FADD.FTZ R41, R56, -R41 ;  /* 0x8000002938297221 */ /* 0x000fe20000010000 */
[----:B------:R-:W-:Y:S01]  /*20e0*/  SHF.L.U32 R47, R47, 0x10, RZ ;  /* 0x000000102f2f7819 */ /* 0x000fe200000006ff */
[----:B------:R-:W-:Y:S01]  /*20f0*/  IMAD.U32 R40, R40, 0x10000, RZ ;  /* 0x0001000028287824 */ /* 0x000fe200078e00ff */
[----:B------:R-:W-:Y:S01]  /*2100*/  SHF.L.U32 R43, R43, 0x10, RZ ;  /* 0x000000102b2b7819 */ /* 0x000fe200000006ff */
[----:B------:R-:W-:Y:S01]  /*2110*/  FADD.FTZ R45, R58, -R45 ;  /* 0x8000002d3a2d7221 */ /* 0x000fe20000010000 */
        /* <DEDUP_REMOVED lines=16> */
.L_x_95:
        /* <DEDUP_REMOVED lines=33> */
.L_x_91:
        /* <DEDUP_REMOVED lines=18> */
.L_x_96:
        /* <DEDUP_REMOVED lines=12> */
.L_x_97:
[----:B------:R-:W-:-:S07]  /*2610*/  IADD3 R0, PT, PT, R0, 0x80, RZ ;  /* 0x0000008000007810 */ /* 0x000fce0007ffe0ff */
.L_x_87:
[----:B------:R-:W-:Y:S05]  /*2620*/  BSYNC.RECONVERGENT B0 ;  /* 0x0000000000007941 */ /* 0x000fea0003800200 */
.L_x_86:
        /* <DEDUP_REMOVED lines=11> */
[--C-:B-1----:R-:W-:Y:S01]  /*26e0*/  FFMA.FTZ R43, R71, UR19, R86.reuse ;  /* 0x00000013472b7c23 */ /* 0x102fe20008010056 */
[----:B0----5:R-:W-:Y:S01]  /*26f0*/  MOV R40, R64 ;  /* 0x0000004000287202 */ /* 0x021fe20000000f00 */
[--C-:B------:R-:W-:Y:S01]  /*2700*/  FFMA.FTZ R41, R69, UR19, R86.reuse ;  /* 0x0000001345297c23 */ /* 0x100fe20008010056 */
[--C-:B------:R-:W-:Y:S01]  /*2710*/  SHF.R.U64 R48, R64, 0x10, R65.reuse ;  /* 0x0000001040307819 */ /* 0x100fe20000001241 */
[--C-:B------:R-:W-:Y:S01]  /*2720*/  FFMA.FTZ R42, R74, UR19, R86.reuse ;  /* 0x000000134a2a7c23 */ /* 0x100fe20008010056 */
[----:B------:R-:W-:Y:S01]  /*2730*/  MOV R45, R65 ;  /* 0x00000041002d7202 */ /* 0x000fe20000000f00 */
[----:B------:R-:W-:Y:S01]  /*2740*/  FFMA.FTZ R46, R76, UR19, R86 ;  /* 0x000000134c2e7c23 */ /* 0x000fe20008010056 */
[----:B------:R-:W-:Y:S01]  /*2750*/  SHF.R.U32.HI R47, RZ, 0x10, R65 ;  /* 0x00000010ff2f7819 */ /* 0x000fe20000011641 */
        /* <DEDUP_REMOVED lines=14> */
[----:B------:R-:W-:Y:S02]  /*2840*/  PRMT R42, R47, 0x7632, R42 ;  /* 0x000076322f2a7816 */ /* 0x000fe4000000002a */
[C---:B------:R-:W-:Y:S02]  /*2850*/  PRMT R43, R40.reuse, 0x7632, R43 ;  /* 0x00007632282b7816 */ /* 0x040fe4000000002b */
        /* <DEDUP_REMOVED lines=10> */
.L_x_102:
[--C-:B0----5:R-:W-:Y:S01]  /*2900*/  IMAD.MOV.U32 R44, RZ, RZ, R65.reuse ;  /* 0x000000ffff2c7224 */ /* 0x121fe200078e0041 */
[----:B-1----:R-:W-:Y:S01]  /*2910*/  MOV R40, R64 ;  /* 0x0000004000287202 */ /* 0x002fe20000000f00 */
[--C-:B------:R-:W-:Y:S01]  /*2920*/  FFMA.FTZ R41, R69, UR19, R86.reuse ;  /* 0x0000001345297c23 */ /* 0x100fe20008010056 */
[--C-:B------:R-:W-:Y:S01]  /*2930*/  SHF.R.U64 R43, R64, 0x10, R65.reuse ;  /* 0x00000010402b7819 */ /* 0x100fe20000001241 */
        /* <DEDUP_REMOVED lines=9> */
[----:B------:R-:W-:Y:S01]  /*29d0*/  FADD.FTZ R46, R75, -R46 ;  /* 0x8000002e4b2e7221 */ /* 0x000fe20000010000 */
[----:B------:R-:W-:Y:S01]  /*29e0*/  SHF.L.U32 R43, R43, 0x10, RZ ;  /* 0x000000102b2b7819 */ /* 0x000fe200000006ff */
[----:B------:R-:W-:Y:S01]  /*29f0*/  FADD.FTZ R42, R73, -R42 ;  /* 0x8000002a492a7221 */ /* 0x000fe20000010000 */
[----:B------:R-:W-:Y:S01]  /*2a00*/  FFMA.FTZ R44, R45, UR18, R44 ;  /* 0x000000122d2c7c23 */ /* 0x000fe2000801002c */
[----:B------:R-:W-:Y:S01]  /*2a10*/  FFMA.FTZ R47, R46, UR18, R47 ;  /* 0x000000122e2f7c23 */ /* 0x000fe2000801002f */
[----:B------:R-:W-:Y:S01]  /*2a20*/  FFMA.FTZ R40, R41, UR18, R40 ;  /* 0x0000001229287c23 */ /* 0x000fe20008010028 */
[----:B------:R-:W-:-:S03]  /*2a30*/  FFMA.FTZ R43, R42, UR18, R43 ;  /* 0x000000122a2b7c23 */ /* 0x000fc6000801002b */
        /* <DEDUP_REMOVED lines=8> */
[----:B------:R-:W-:Y:S01]  /*2ac0*/  PRMT R55, R45, 0x7610, R55 ;  /* 0x000076102d377816 */ /* 0x000fe20000000037 */
[----:B------:R-:W-:Y:S06]  /*2ad0*/  BRA `(.L_x_103) ;  /* 0x00000008007c7947 */ /* 0x000fec0003800000 */
.L_x_101:
[----:B------:R-:W-:-:S04]  /*2ae0*/  UISETP.NE.U32.AND UP3, UPT, UR16, URZ, UPT ;  /* 0x000000ff1000728c */ /* 0x000fc8000bf65070 */
[----:B------:R-:W-:-:S09]  /*2af0*/  UISETP.NE.AND.EX UP3, UPT, UR17, URZ, UPT, UP3 ;  /* 0x000000ff1100728c */ /* 0x000fd2000bf65330 */
[----:B------:R-:W-:Y:S05]  /*2b00*/  BRA.U !UP3, `(.L_x_104) ;  /* 0x000000010b787547 */ /* 0x000fea000b800000 */
[----:B01---5:R-:W-:Y:S01]  /*2b10*/  IMAD.MOV.U32 R40, RZ, RZ, R64 ;  /* 0x000000ffff287224 */ /* 0x023fe200078e0040 */
        /* <DEDUP_REMOVED lines=13> */
[----:B------:R-:W-:-:S02]  /*2bf0*/  IMAD.U32 R43, R43, 0x10000, RZ ;  /* 0x000100002b2b7824 */ /* 0x000fc400078e00ff */
        /* <DEDUP_REMOVED lines=15> */
.L_x_104:
[----:B-1---5:R-:W-:Y:S01]  /*2cf0*/  SHF.R.U64 R43, R64, 0x10, R65 ;  /* 0x00000010402b7819 */ /* 0x022fe20000001241 */
[--C-:B------:R-:W-:Y:S01]  /*2d00*/  FFMA.FTZ R42, R74, UR19, R86.reuse ;  /* 0x000000134a2a7c23 */ /* 0x100fe20008010056 */
[----:B0-----:R-:W-:Y:S01]  /*2d10*/  MOV R40, R64 ;  /* 0x0000004000287202 */ /* 0x001fe20000000f00 */
[----:B------:R-:W-:Y:S01]  /*2d20*/  FFMA.FTZ R41, R69, UR19, R86 ;  /* 0x0000001345297c23 */ /* 0x000fe20008010056 */
[----:B------:R-:W-:Y:S01]  /*2d30*/  SHF.L.U32 R43, R43, 0x10, RZ ;  /* 0x000000102b2b7819 */ /* 0x000fe200000006ff */
[----:B------:R-:W-:Y:S01]  /*2d40*/  FADD.FTZ R42, R73, -R42 ;  /* 0x8000002a492a7221 */ /* 0x000fe20000010000 */
[----:B------:R-:W-:Y:S01]  /*2d50*/  SHF.L.U32 R40, R40, 0x10, RZ ;  /* 0x0000001028287819 */ /* 0x000fe200000006ff */
[----:B------:R-:W-:Y:S01]  /*2d60*/  FADD.FTZ R41, R70, -R41 ;  /* 0x8000002946297221 */ /* 0x000fe20000010000 */
[----:B------:R-:W-:Y:S01]  /*2d70*/  SHF.R.U32.HI R45, RZ, 0x10, R65 ;  /* 0x00000010ff2d7819 */ /* 0x000fe20000011641 */
[----:B------:R-:W-:Y:S01]  /*2d80*/  FFMA.FTZ R43, R42, UR18, R43 ;  /* 0x000000122a2b7c23 */ /* 0x000fe2000801002b */
[----:B------:R-:W-:Y:S01]  /*2d90*/  MOV R42, R65 ;  /* 0x00000041002a7202 */ /* 0x000fe20000000f00 */
[----:B------:R-:W-:Y:S01]  /*2da0*/  FFMA.FTZ R40, R41, UR18, R40 ;  /* 0x0000001229287c23 */ /* 0x000fe20008010028 */
[--C-:B------:R-:W-:Y:S01]  /*2db0*/  FFMA.FTZ R41, R71, UR19, R86.reuse ;  /* 0x0000001347297c23 */ /* 0x100fe20008010056 */
[----:B------:R-:W-:Y:S01]  /*2dc0*/  FFMA.FTZ R44, R76, UR19, R86 ;  /* 0x000000134c2c7c23 */ /* 0x000fe20008010056 */
[----:B------:R-:W-:Y:S01]  /*2dd0*/  SHF.L.U32 R45, R45, 0x10, RZ ;  /* 0x000000102d2d7819 */ /* 0x000fe200000006ff */
[----:B------:R-:W-:-:S02]  /*2de0*/  IMAD.U32 R42, R42, 0x10000, RZ ;  /* 0x000100002a2a7824 */ /* 0x000fc400078e00ff */
[----:B------:R-:W-:Y:S01]  /*2df0*/  FADD.FTZ R41, R72, -R41 ;  /* 0x8000002948297221 */ /* 0x000fe20000010000 */
[----:B------:R-:W-:Y:S01]  /*2e00*/  FADD.FTZ R44, R75, -R44 ;  /* 0x8000002c4b2c7221 */ /* 0x000fe20000010000 */
[----:B------:R-:W-:Y:S02]  /*2e10*/  F2FP.BF16.F32.PACK_AB R40, R43, R40 ;  /* 0x000000282b28723e */ /* 0x000fe400000010ff */
[----:B------:R-:W-:Y:S01]  /*2e20*/  FFMA.FTZ R41, R41, UR18, R42 ;  /* 0x0000001229297c23 */ /* 0x000fe2000801002a */
[----:B------:R-:W-:Y:S01]  /*2e30*/  FFMA.FTZ R44, R44, UR18, R45 ;  /* 0x000000122c2c7c23 */ /* 0x000fe2000801002d */
[C---:B------:R-:W-:Y:S02]  /*2e40*/  PRMT R43, R40.reuse, 0x7632, R43 ;  /* 0x00007632282b7816 */ /* 0x040fe4000000002b */
[----:B------:R-:W-:Y:S02]  /*2e50*/  PRMT R45, R40, 0x7610, R45 ;  /* 0x00007610282d7816 */ /* 0x000fe4000000002d */
[----:B------:R-:W-:-:S04]  /*2e60*/  F2FP.BF16.F32.PACK_AB R41, R44, R41 ;  /* 0x000000292c29723e */ /* 0x000fc800000010ff */
[C---:B------:R-:W-:Y:S02]  /*2e70*/  PRMT R42, R41.reuse, 0x7632, R42 ;  /* 0x00007632292a7816 */ /* 0x040fe4000000002a */
[----:B------:R-:W-:Y:S01]  /*2e80*/  PRMT R47, R41, 0x7610, R47 ;  /* 0x00007610292f7816 */ /* 0x000fe2000000002f */
[----:B------:R-:W-:Y:S06]  /*2e90*/  BRA `(.L_x_103) ;  /* 0x00000004008c7947 */ /* 0x000fec0003800000 */
.L_x_100:
[----:B------:R-:W-:-:S04]  /*2ea0*/  UISETP.NE.U32.AND UP0, UPT, UR10, URZ, UPT ;  /* 0x000000ff0a00728c */ /* 0x000fc8000bf05070 */
[----:B------:R-:W-:-:S09]  /*2eb0*/  UISETP.NE.AND.EX UP0, UPT, UR11, URZ, UPT, UP0 ;  /* 0x000000ff0b00728c */ /* 0x000fd2000bf05300 */
[----:B------:R-:W-:Y:S05]  /*2ec0*/  BRA.U !UP0, `(.L_x_105) ;  /* 0x0000000108d47547 */ /* 0x000fea000b800000 */
        /* <DEDUP_REMOVED lines=30> */
.L_x_106:
[--C-:B-1----:R-:W-:Y:S01]  /*30b0*/  FFMA.FTZ R43, R71, UR19, R86.reuse ;  /* 0x00000013472b7c23 */ /* 0x102fe20008010056 */
[--C-:B------:R-:W-:Y:S01]  /*30c0*/  FFMA.FTZ R42, R76, UR19, R86.reuse ;  /* 0x000000134c2a7c23 */ /* 0x100fe20008010056 */
[--C-:B0-----:R-:W-:Y:S01]  /*30d0*/  FFMA.FTZ R41, R69, UR19, R86.reuse ;  /* 0x0000001345297c23 */ /* 0x101fe20008010056 */
        /* <DEDUP_REMOVED lines=20> */
.L_x_105:
[----:B------:R-:W-:-:S04]  /*3220*/  UISETP.NE.U32.AND UP3, UPT, UR16, URZ, UPT ;  /* 0x000000ff1000728c */ /* 0x000fc8000bf65070 */
[----:B------:R-:W-:-:S09]  /*3230*/  UISETP.NE.AND.EX UP3, UPT, UR17, URZ, UPT, UP3 ;  /* 0x000000ff1100728c */ /* 0x000fd2000bf65330 */
[----:B------:R-:W-:Y:S05]  /*3240*/  BRA.U !UP3, `(.L_x_107) ;  /* 0x000000010b5c7547 */ /* 0x000fea000b800000 */
        /* <DEDUP_REMOVED lines=23> */
.L_x_107:
        /* <DEDUP_REMOVED lines=17> */
.L_x_103:
        /* <DEDUP_REMOVED lines=16> */
.L_x_108:
        /* <DEDUP_REMOVED lines=10> */
.L_x_109:
[----:B------:R-:W-:-:S07]  /*3670*/  IADD3 R0, PT, PT, R0, 0x80, RZ ;  /* 0x0000008000007810 */ /* 0x000fce0007ffe0ff */
.L_x_99:
[----:B------:R-:W-:Y:S05]  /*3680*/  BSYNC.RECONVERGENT B0 ;  /* 0x0000000000007941 */ /* 0x000fea0003800200 */
.L_x_98:
        /* <DEDUP_REMOVED lines=11> */
[--C-:B012---:R-:W-:Y:S01]  /*3740*/  FFMA.FTZ R43, R79, UR19, R86.reuse ;  /* 0x000000134f2b7c23 */ /* 0x107fe20008010056 */
[----:B-----5:R-:W-:Y:S01]  /*3750*/  MOV R40, R66 ;  /* 0x0000004200287202 */ /* 0x020fe20000000f00 */
        /* <DEDUP_REMOVED lines=32> */
.L_x_114:
[--C-:B0----5:R-:W-:Y:S01]  /*3960*/  IMAD.MOV.U32 R44, RZ, RZ, R67.reuse ;  /* 0x000000ffff2c7224 */ /* 0x121fe200078e0043 */
[----:B-12---:R-:W-:Y:S01]  /*3970*/  MOV R40, R66 ;  /* 0x0000004200287202 */ /* 0x006fe20000000f00 */
        /* <DEDUP_REMOVED lines=28> */
.L_x_113:
[----:B------:R-:W-:-:S04]  /*3b40*/  UISETP.NE.U32.AND UP3, UPT, UR16, URZ, UPT ;  /* 0x000000ff1000728c */ /* 0x000fc8000bf65070 */
[----:B------:R-:W-:-:S09]  /*3b50*/  UISETP.NE.AND.EX UP3, UPT, UR17, URZ, UPT, UP3 ;  /* 0x000000ff1100728c */ /* 0x000fd2000bf65330 */
[----:B------:R-:W-:Y:S05]  /*3b60*/  BRA.U !UP3, `(.L_x_116) ;  /* 0x000000010b787547 */ /* 0x000fea000b800000 */
[----:B012--5:R-:W-:Y:S01]  /*3b70*/  IMAD.MOV.U32 R40, RZ, RZ, R66 ;  /* 0x000000ffff287224 */ /* 0x027fe200078e0042 */
        /* <DEDUP_REMOVED lines=29> */
.L_x_116:
[----:B012--5:R-:W-:Y:S01]  /*3d50*/  MOV R40, R66 ;  /* 0x0000004200287202 */ /* 0x027fe20000000f00 */
[--C-:B------:R-:W-:Y:S01]  /*3d60*/  FFMA.FTZ R41, R77, UR19, R86.reuse ;  /* 0x000000134d297c23 */ /* 0x100fe20008010056 */
[--C-:B------:R-:W-:Y:S01]  /*3d70*/  FFMA.FTZ R42, R82, UR19, R86.reuse ;  /* 0x00000013522a7c23 */ /* 0x100fe20008010056 */
[----:B------:R-:W-:Y:S01]  /*3d80*/  MOV R44, R67 ;  /* 0x00000043002c7202 */ /* 0x000fe20000000f00 */
[----:B------:R-:W-:Y:S01]  /*3d90*/  FFMA.FTZ R46, R84, UR19, R86 ;  /* 0x00000013542e7c23 */ /* 0x000fe20008010056 */
[----:B------:R-:W-:Y:S01]  /*3da0*/  SHF.L.U32 R43, R40, 0x10, RZ ;  /* 0x00000010282b7819 */ /* 0x000fe200000006ff */
[----:B------:R-:W-:Y:S01]  /*3db0*/  FADD.FTZ R40, R78, -R41 ;  /* 0x800000294e287221 */ /* 0x000fe20000010000 */
[--C-:B------:R-:W-:Y:S01]  /*3dc0*/  SHF.R.U64 R41, R66, 0x10, R67.reuse ;  /* 0x0000001042297819 */ /* 0x100fe20000001243 */
[----:B------:R-:W-:Y:S01]  /*3dd0*/  FADD.FTZ R42, R81, -R42 ;  /* 0x8000002a512a7221 */ /* 0x000fe20000010000 */
[----:B------:R-:W-:Y:S01]  /*3de0*/  SHF.R.U32.HI R45, RZ, 0x10, R67 ;  /* 0x00000010ff2d7819 */ /* 0x000fe20000011643 */
[----:B------:R-:W-:Y:S01]  /*3df0*/  FFMA.FTZ R40, R40, UR18, R43 ;  /* 0x0000001228287c23 */ /* 0x000fe2000801002b */
[----:B------:R-:W-:Y:S01]  /*3e00*/  FFMA.FTZ R43, R79, UR19, R86 ;  /* 0x000000134f2b7c23 */ /* 0x000fe20008010056 */
[----:B------:R-:W-:Y:S01]  /*3e10*/  SHF.L.U32 R41, R41, 0x10, RZ ;  /* 0x0000001029297819 */ /* 0x000fe200000006ff */
[----:B------:R-:W-:Y:S01]  /*3e20*/  IMAD.U32 R44, R44, 0x10000, RZ ;  /* 0x000100002c2c7824 */ /* 0x000fe200078e00ff */
        /* <DEDUP_REMOVED lines=10> */
[C---:B------:R-:W-:Y:S02]  /*3ed0*/  PRMT R40, R46.reuse, 0x7632, R40 ;  /* 0x000076322e287816 */ /* 0x040fe40000000028 */
[----:B------:R-:W-:Y:S01]  /*3ee0*/  PRMT R45, R46, 0x7610, R45 ;  /* 0x000076102e2d7816 */ /* 0x000fe2000000002d */
[----:B------:R-:W-:Y:S06]  /*3ef0*/  BRA `(.L_x_115) ;  /* 0x00000004008c7947 */ /* 0x000fec0003800000 */
.L_x_112:
        /* <DEDUP_REMOVED lines=32> */
.L_x_118:
        /* <DEDUP_REMOVED lines=23> */
.L_x_117:
        /* <DEDUP_REMOVED lines=26> */
.L_x_119:
        /* <DEDUP_REMOVED lines=18> */
.L_x_115:
        /* <DEDUP_REMOVED lines=16> */
.L_x_120:
        /* <DEDUP_REMOVED lines=10> */
.L_x_111:
[----:B------:R-:W-:Y:S05]  /*46d0*/  BSYNC.RECONVERGENT B0 ;  /* 0x0000000000007941 */ /* 0x000fea0003800200 */
.L_x_110:
[----:B------:R-:W-:Y:S01]  /*46e0*/  UPLOP3.LUT UP1, UPT, UPT, UPT, UP1, 0x40, 0x4 ;  /* 0x000000000004789c */ /* 0x000fe20003f2e810 */
[----:B------:R-:W-:Y:S10]  /*46f0*/  BRA.U !UP2, `(.L_x_121) ;  /* 0xffffffbd0a7c7547 */ /* 0x000ff4000b83ffff */
.L_x_77:
[----:B------:R-:W0:Y:S08]  /*4700*/  S2UR UR4, SR_CTAID.X ;  /* 0x00000000000479c3 */ /* 0x000e300000002500 */
[----:B------:R-:W1:Y:S08]  /*4710*/  LDC.64 R2, c[0x0][0x440] ;  /* 0x00011000ff027b82 */ /* 0x000e700000000a00 */
[----:B-----5:R-:W2:Y:S08]  /*4720*/  LDC.64 R4, c[0x0][0x448] ;  /* 0x00011200ff047b82 */ /* 0x020eb00000000a00 */
[----:B------:R-:W3:Y:S01]  /*4730*/  LDC.64 R6, c[0x0][0x440] ;  /* 0x00011000ff067b82 */ /* 0x000ee20000000a00 */
[----:B0-----:R-:W-:-:S06]  /*4740*/  UIMAD UR4, UR4, UR6, URZ ;  /* 0x00000006040472a4 */ /* 0x001fcc000f8e02ff */
[----:B------:R-:W-:Y:S01]  /*4750*/  MOV R0, UR4 ;  /* 0x0000000400007c02 */ /* 0x000fe20008000f00 */
[----:B------:R-:W0:Y:S03]  /*4760*/  LDC.64 R8, c[0x0][0x448] ;  /* 0x00011200ff087b82 */ /* 0x000e260000000a00 */
[----:B------:R-:W-:-:S05]  /*4770*/  LEA.HI R85, R0, R85, RZ, 0x1e ;  /* 0x0000005500557211 */ /* 0x000fca00078ff0ff */
[----:B-1----:R-:W-:-:S04]  /*4780*/  @P0 IMAD.WIDE.U32 R2, R85, 0x10, R2 ;  /* 0x0000001055020825 */ /* 0x002fc800078e0002 */
[C---:B--2---:R-:W-:Y:S01]  /*4790*/  @P0 IMAD.WIDE.U32 R4, R85.reuse, 0x10, R4 ;  /* 0x0000001055040825 */ /* 0x044fe200078e0004 */
[----:B------:R-:W-:Y:S01]  /*47a0*/  @P0 IADD3 R85, PT, PT, R85, 0x80, RZ ;  /* 0x0000008055550810 */ /* 0x000fe20007ffe0ff */
[----:B------:R1:W-:Y:S04]  /*47b0*/  @P0 STG.E.128 desc[UR20][R2.64], R28 ;  /* 0x0000001c02000986 */ /* 0x0003e8000c101d14 */
[C---:B---3--:R-:W-:Y:S01]  /*47c0*/  @P1 IMAD.WIDE.U32 R6, R85.reuse, 0x10, R6 ;  /* 0x0000001055061825 */ /* 0x048fe200078e0006 */
[----:B------:R1:W-:Y:S04]  /*47d0*/  @P0 STG.E.128 desc[UR20][R4.64], R16 ;  /* 0x0000001004000986 */ /* 0x0003e8000c101d14 */
[----:B------:R1:W-:Y:S01]  /*47e0*/  @P1 STG.E.128 desc[UR20][R6.64], R32 ;  /* 0x0000002006001986 */ /* 0x0003e2000c101d14 */
[----:B0-----:R-:W-:-:S05]  /*47f0*/  @P1 IMAD.WIDE.U32 R8, R85, 0x10, R8 ;  /* 0x0000001055081825 */ /* 0x001fca00078e0008 */
[----:B------:R1:W-:Y:S01]  /*4800*/  @P1 STG.E.128 desc[UR20][R8.64], R20 ;  /* 0x0000001408001986 */ /* 0x0003e2000c101d14 */
[----:B------:R-:W-:Y:S05]  /*4810*/  @!P2 EXIT ;  /* 0x000000000000a94d */ /* 0x000fea0003800000 */
[----:B-1----:R-:W0:Y:S01]  /*4820*/  LDC.64 R2, c[0x0][0x440] ;  /* 0x00011000ff027b82 */ /* 0x002e220000000a00 */
[----:B------:R-:W-:-:S07]  /*4830*/  @P1 IADD3 R85, PT, PT, R85, 0x80, RZ ;  /* 0x0000008055551810 */ /* 0x000fce0007ffe0ff */
[----:B------:R-:W1:Y:S01]  /*4840*/  LDC.64 R4, c[0x0][0x448] ;  /* 0x00011200ff047b82 */ /* 0x000e620000000a00 */
[----:B0-----:R-:W-:-:S05]  /*4850*/  IMAD.WIDE.U32 R2, R85, 0x10, R2 ;  /* 0x0000001055027825 */ /* 0x001fca00078e0002 */
[----:B------:R-:W-:Y:S01]  /*4860*/  STG.E.128 desc[UR20][R2.64], R36 ;  /* 0x0000002402007986 */ /* 0x000fe2000c101d14 */
[----:B-1----:R-:W-:-:S05]  /*4870*/  IMAD.WIDE.U32 R4, R85, 0x10, R4 ;  /* 0x0000001055047825 */ /* 0x002fca00078e0004 */
[----:B------:R-:W-:Y:S01]  /*4880*/  STG.E.128 desc[UR20][R4.64], R24 ;  /* 0x0000001804007986 */ /* 0x000fe2000c101d14 */
[----:B------:R-:W-:Y:S05]  /*4890*/  EXIT ;  /* 0x000000000000794d */ /* 0x000fea0003800000 */
.L_x_122:
        /* <DEDUP_REMOVED lines=14> */
.L_x_3498:


//--------------------- .text._ZN10layer_norm31ln_parallel_residual_bwd_kernelINS_13Kernel_traitsI13__nv_bfloat16S2_S2_S2_fjLj1536ELj1ELj1ELj4ELj8ENS_18Kernel_traits_baseILj1536ES2_S2_S2_S2_fjLj128EEEEELb0ELb1ELb1EEEvNS_9BwdParamsE --------------------------
	.section	.text._ZN10layer_norm31ln_parallel_residual_bwd_kernelINS_13Kernel_traitsI13__nv_bfloat16S2_S2_S2_fjLj1536ELj1ELj1ELj4ELj8ENS_18Kernel_traits_baseILj1536ES2_S2_S2_S2_fjLj128EEEEELb0ELb1ELb1EEEvNS_9BwdParamsE,"ax",@progbits
	.align	128
        .global         _ZN10layer_norm31ln_parallel_residual_bwd_kernelINS_13Kernel_traitsI13__nv_bfloat16S2_S2_S2_fjLj1536ELj1ELj1ELj4ELj8ENS_18Kernel_traits_baseILj1536ES2_S2_S2_S2_fjLj128EEEEELb0ELb1ELb1EEEvNS_9BwdParamsE
        .type           _ZN10layer_norm31ln_parallel_residual_bwd_kernelINS_13Kernel_traitsI13__nv_bfloat16S2_S2_S2_fjLj1536ELj1ELj1ELj4ELj8ENS_18Kernel_traits_baseILj1536ES2_S2_S2_S2_fjLj128EEEEELb0ELb1ELb1EEEvNS_9BwdParamsE,@function
        .size           _ZN10layer_norm31ln_parallel_residual_bwd_kernelINS_13Kernel_traitsI13__nv_bfloat16S2_S2_S2_fjLj1536ELj1ELj1ELj4ELj8ENS_18Kernel_traits_baseILj1536ES2_S2_S2_S2_fjLj128EEEEELb0ELb1ELb1EEEvNS_9BwdParamsE,(.L_x_3499 - _ZN10layer_norm31ln_parallel_residual_bwd_kernelINS_13Kernel_traitsI13__nv_bfloat16S2_S2_S2_fjLj1536ELj1ELj1ELj4ELj8ENS_18Kernel_traits_baseILj1536ES2_S2_S2_S2_fjLj128EEEEELb0ELb1ELb1EEEvNS_9BwdParamsE)
        .other          _ZN10layer_norm31ln_parallel_residual_bwd_kernelINS_13Kernel_traitsI13__nv_bfloat16S2_S2_S2_fjLj1536ELj1ELj1ELj4ELj8ENS_18Kernel_traits_baseILj1536ES2_S2_S2_S2_fjLj128EEEEELb0ELb1ELb1EEEvNS_9BwdParamsE,@"STO_CUDA_ENTRY STV_DEFAULT"
_ZN10layer_norm31ln_parallel_residual_bwd_kernelINS_13Kernel_traitsI13__nv_bfloat16S2_S2_S2_fjLj1536ELj1ELj1ELj4ELj8ENS_18Kernel_traits_baseILj1536ES2_S2_S2_S2_fjLj128EEEEELb0ELb1ELb1EEEvNS_9BwdParamsE:
.text._ZN10layer_norm31ln_parallel_residual_bwd_kernelINS_13Kernel_traitsI13__nv_bfloat16S2_S2_S2_fjLj1536ELj1ELj1ELj4ELj8ENS_18Kernel_traits_baseILj1536ES2_S2_S2_S2_fjLj128EEEEELb0ELb1ELb1EEEvNS_9BwdParamsE:
        /* <DEDUP_REMOVED lines=15> */
[----:B------:R-:W-:Y:S01]  /*00f0*/  CS2R R48, SRZ ;  /* 0x0000000000307805 */ /* 0x000fe2000001ff00 */
[----:B------:R-:W2:Y:S01]  /*0100*/  LDCU.64 UR12, c[0x0][0x358] ;  /* 0x00006b00ff0c77ac */ /* 0x000ea20008000a00 */
[----:B0-----:R-:W-:-:S09]  /*0110*/  UISETP.GE.AND UP0, UPT, UR11, UR4, UPT ;  /* 0x000000040b00728c */ /* 0x001fd2000bf06270 */
[----:B-1----:R-:W-:Y:S05]  /*0120*/  BRA.U UP0, `(.L_x_123) ;  /* 0x00000049009c7547 */ /* 0x002fea000b800000 */
[----:B------:R-:W0:Y:S01]  /*0130*/  LDC.64 R4, c[0x0][0x3d0] ;  /* 0x0000f400ff047b82 */ /* 0x000e220000000a00 */
[----:B------:R-:W1:Y:S01]  /*0140*/  LDCU.U8 UR14, c[0x0][0x410] ;  /* 0x00008200ff0e77ac */ /* 0x000e620008000000 */
[----:B------:R-:W3:Y:S01]  /*0150*/  LDCU.64 UR4, c[0x0][0x438] ;  /* 0x00008700ff0477ac */ /* 0x000ee20008000a00 */
[----:B------:R-:W-:Y:S01]  /*0160*/  HFMA2 R25, -RZ, RZ, 0, 0 ;  /* 0x00000000ff197431 */ /* 0x000fe200000001ff */
        /* <DEDUP_REMOVED lines=11> */
[----:B------:R-:W-:Y:S01]  /*0220*/  MOV R48, RZ ;  /* 0x000000ff00307202 */ /* 0x000fe20000000f00 */
[----:B------:R-:W-:Y:S01]  /*0230*/  UPLOP3.LUT UP4, UPT, UPT, UPT, UPT, 0x40, 0x4 ;  /* 0x000000000004789c */ /* 0x000fe20003f8e870 */
[----:B------:R-:W-:Y:S01]  /*0240*/  MOV R49, UR11 ;  /* 0x0000000b00317c02 */ /* 0x000fe20008000f00 */
[----:B------:R-:W4:Y:S01]  /*0250*/  LDCU UR15, c[0x0][0x388] ;  /* 0x00007100ff0f77ac */ /* 0x000f220008000800 */
[----:B0-----:R-:W-:Y:S01]  /*0260*/  IMAD.WIDE.U32 R4, R24, 0x8, R4 ;  /* 0x0000000818047825 */ /* 0x001fe200078e0004 */
[----:B------:R-:W0:Y:S04]  /*0270*/  LDCU UR16, c[0x0][0x400] ;  /* 0x00008000ff1077ac */ /* 0x000e280008000800 */
[----:B--2---:R-:W2:Y:S01]  /*0280*/  LDG.E.64 R14, desc[UR12][R4.64+0x800] ;  /* 0x0008000c040e7981 */ /* 0x004ea2000c1e1b00 */
[----:B------:R-:W0:Y:S03]  /*0290*/  LDCU.64 UR6, c[0x0][0x470] ;  /* 0x00008e00ff0677ac */ /* 0x000e260008000a00 */
[----:B------:R-:W5:Y:S01]  /*02a0*/  LDG.E.64 R12, desc[UR12][R4.64+0x400] ;  /* 0x0004000c040c7981 */ /* 0x000f62000c1e1b00 */
[----:B------:R-:W0:Y:S03]  /*02b0*/  LDCU.64 UR18, c[0x0][0x438] ;  /* 0x00008700ff1277ac */ /* 0x000e260008000a00 */
[----:B------:R-:W4:Y:S01]  /*02c0*/  LDG.E.64 R2, desc[UR12][R4.64] ;  /* 0x0000000c04027981 */ /* 0x000f22000c1e1b00 */
[----:B-1----:R-:W-:-:S02]  /*02d0*/  UISETP.NE.AND UP1, UPT, UR14, URZ, UPT ;  /* 0x000000ff0e00728c */ /* 0x002fc4000bf25270 */
[----:B---3--:R-:W-:Y:S01]  /*02e0*/  UISETP.NE.U32.AND UP0, UPT, UR4, URZ, UPT ;  /* 0x000000ff0400728c */ /* 0x008fe2000bf05070 */
[----:B------:R-:W1:Y:S03]  /*02f0*/  LDCU.64 UR8, c[0x0][0x478] ;  /* 0x00008f00ff0877ac */ /* 0x000e660008000a00 */
[----:B------:R-:W-:Y:S01]  /*0300*/  PLOP3.LUT P0, PT, PT, PT, UP1, 0x80, 0x8 ;  /* 0x000000000008781c */ /* 0x000fe20003f0f018 */
[----:B------:R-:W-:Y:S01]  /*0310*/  UISETP.NE.AND.EX UP0, UPT, UR5, URZ, UPT, UP0 ;  /* 0x000000ff0500728c */ /* 0x000fe2000bf05300 */
[--C-:B--2---:R-:W-:Y:S02]  /*0320*/  SHF.R.U64 R50, R14, 0x10, R15.reuse ;  /* 0x000000100e327819 */ /* 0x104fe4000000120f */
[----:B------:R-:W-:Y:S02]  /*0330*/  SHF.R.U32.HI R51, RZ, 0x10, R15 ;  /* 0x00000010ff337819 */ /* 0x000fe4000001160f */
[----:B-----5:R-:W-:-:S02]  /*0340*/  SHF.R.U64 R52, R12, 0x10, R13 ;  /* 0x000000100c347819 */ /* 0x020fc4000000120d */
[----:B------:R-:W-:Y:S02]  /*0350*/  SHF.R.U32.HI R53, RZ, 0x10, R13 ;  /* 0x00000010ff357819 */ /* 0x000fe4000001160d */
[--C-:B----4-:R-:W-:Y:S02]  /*0360*/  SHF.R.U64 R54, R2, 0x10, R3.reuse ;  /* 0x0000001002367819 */ /* 0x110fe40000001203 */
[----:B01----:R-:W-:-:S07]  /*0370*/  SHF.R.U32.HI R55, RZ, 0x10, R3 ;  /* 0x00000010ff377819 */ /* 0x003fce0000011603 */
.L_x_158:
[----:B------:R-:W0:Y:S08]  /*0380*/  LDC.64 R4, c[0x0][0x3c0] ;  /* 0x0000f000ff047b82 */ /* 0x000e300000000a00 */
[----:B-1----:R-:W1:Y:S01]  /*0390*/  LDC.64 R56, c[0x0][0x3c8] ;  /* 0x0000f200ff387b82 */ /* 0x002e620000000a00 */
[----:B0-----:R-:W-:-:S05]  /*03a0*/  IMAD.WIDE R4, R49, 0x4, R4 ;  /* 0x0000000431047825 */ /* 0x001fca00078e0204 */
[----:B------:R-:W2:Y:S01]  /*03b0*/  LDG.E R0, desc[UR12][R4.64] ;  /* 0x0000000c04007981 */ /* 0x000ea2000c1e1900 */
[----:B-1----:R-:W-:-:S06]  /*03c0*/  IMAD.WIDE R56, R49, 0x4, R56 ;  /* 0x0000000431387825 */ /* 0x002fcc00078e0238 */
[----:B------:R0:W5:Y:S01]  /*03d0*/  LDG.E R56, desc[UR12][R56.64] ;  /* 0x0000000c38387981 */ /* 0x000162000c1e1900 */
[----:B------:R-:W-:-:S05]  /*03e0*/  IMAD R6, R49, UR15, RZ ;  /* 0x0000000f31067c24 */ /* 0x000fca000f8e02ff */
[----:B------:R-:W-:-:S04]  /*03f0*/  SHF.R.S32.HI R7, RZ, 0x1f, R6 ;  /* 0x0000001fff077819 */ /* 0x000fc80000011406 */
[----:B------:R-:W-:-:S04]  /*0400*/  LEA.HI R7, R7, R6, RZ, 0x2 ;  /* 0x0000000607077211 */ /* 0x000fc800078f10ff */
[----:B------:R-:W-:Y:S02]  /*0410*/  LEA.HI.SX32 R77, R7, R24, 0x1e ;  /* 0x00000018074d7211 */ /* 0x000fe400078ff2ff */
[----:B--2---:R-:W-:Y:S01]  /*0420*/  FSEL R0, R0, RZ, !P0 ;  /* 0x000000ff00007208 */ /* 0x004fe20004000000 */
[----:B0-----:R-:W-:Y:S06]  /*0430*/  BRA.U UP0, `(.L_x_124) ;  /* 0x0000000900247547 */ /* 0x001fec000b800000 */
[----:B------:R-:W0:Y:S01]  /*0440*/  LDC.64 R22, c[0x0][0x3a8] ;  /* 0x0000ea00ff167b82 */ /* 0x000e220000000a00 */
[C---:B------:R-:W-:Y:S02]  /*0450*/  IADD3 R57, PT, PT, R77.reuse, 0x80, RZ ;  /* 0x000000804d397810 */ /* 0x040fe40007ffe0ff */
[----:B------:R-:W-:-:S05]  /*0460*/  IADD3 R59, PT, PT, R77, 0x100, RZ ;  /* 0x000001004d3b7810 */ /* 0x000fca0007ffe0ff */
[----:B------:R-:W1:Y:S01]  /*0470*/  LDC.64 R4, c[0x0][0x428] ;  /* 0x00010a00ff047b82 */ /* 0x000e620000000a00 */
[----:B0-----:R-:W-:-:S04]  /*0480*/  IMAD.WIDE.U32 R8, R77, 0x8, R22 ;  /* 0x000000084d087825 */ /* 0x001fc800078e0016 */
[--C-:B------:R-:W-:Y:S02]  /*0490*/  IMAD.WIDE.U32 R10, R57, 0x8, R22.reuse ;  /* 0x00000008390a7825 */ /* 0x100fe400078e0016 */
[----:B------:R-:W2:Y:S02]  /*04a0*/  LDG.E.64 R8, desc[UR12][R8.64] ;  /* 0x0000000c08087981 */ /* 0x000ea4000c1e1b00 */
[----:B------:R-:W-:Y:S02]  /*04b0*/  IMAD.WIDE.U32 R22, R59, 0x8, R22 ;  /* 0x000000083b167825 */ /* 0x000fe400078e0016 */
[----:B------:R-:W3:Y:S04]  /*04c0*/  LDG.E.64 R10, desc[UR12][R10.64] ;  /* 0x0000000c0a0a7981 */ /* 0x000ee8000c1e1b00 */
[----:B------:R-:W4:Y:S01]  /*04d0*/  LDG.E.64 R22, desc[UR12][R22.64] ;  /* 0x0000000c16167981 */ /* 0x000f22000c1e1b00 */
[----:B-1----:R-:W-:-:S04]  /*04e0*/  IMAD.WIDE.U32 R86, R77, 0x8, R4 ;  /* 0x000000084d567825 */ /* 0x002fc800078e0004 */
[--C-:B------:R-:W-:Y:S02]  /*04f0*/  IMAD.WIDE.U32 R6, R57, 0x8, R4.reuse ;  /* 0x0000000839067825 */ /* 0x100fe400078e0004 */
[----:B------:R-:W4:Y:S02]  /*0500*/  LDG.E.64 R86, desc[UR12][R86.64] ;  /* 0x0000000c56567981 */ /* 0x000f24000c1e1b00 */
[----:B------:R-:W-:Y:S02]  /*0510*/  IMAD.WIDE.U32 R4, R59, 0x8, R4 ;  /* 0x000000083b047825 */ /* 0x000fe400078e0004 */
[----:B------:R-:W4:Y:S04]  /*0520*/  LDG.E.64 R6, desc[UR12][R6.64] ;  /* 0x0000000c06067981 */ /* 0x000f28000c1e1b00 */
[----:B------:R-:W4:Y:S01]  /*0530*/  LDG.E.64 R4, desc[UR12][R4.64] ;  /* 0x0000000c04047981 */ /* 0x000f22000c1e1b00 */
[----:B------:R-:W-:-:S02]  /*0540*/  SHF.L.U32 R105, R14, 0x10, RZ ;  /* 0x000000100e697819 */ /* 0x000fc400000006ff */
[----:B------:R-:W-:Y:S02]  /*0550*/  SHF.L.U32 R107, R50, 0x10, RZ ;  /* 0x00000010326b7819 */ /* 0x000fe400000006ff */
[----:B------:R-:W-:Y:S02]  /*0560*/  SHF.L.U32 R111, R15, 0x10, RZ ;  /* 0x000000100f6f7819 */ /* 0x000fe400000006ff */
[----:B------:R-:W-:Y:S02]  /*0570*/  SHF.L.U32 R113, R51, 0x10, RZ ;  /* 0x0000001033717819 */ /* 0x000fe400000006ff */
[C---:B--2---:R-:W-:Y:S02]  /*0580*/  SHF.R.U64 R66, R8.reuse, 0x10, R9 ;  /* 0x0000001008427819 */ /* 0x044fe40000001209 */
[----:B------:R-:W-:Y:S02]  /*0590*/  SHF.L.U32 R69, R8, 0x10, RZ ;  /* 0x0000001008457819 */ /* 0x000fe400000006ff */
[----:B---3--:R-:W-:-:S02]  /*05a0*/  SHF.L.U32 R73, R11, 0x10, RZ ;  /* 0x000000100b497819 */ /* 0x008fc400000006ff */
[----:B------:R-:W-:Y:S01]  /*05b0*/  SHF.R.U64 R64, R10, 0x10, R11 ;  /* 0x000000100a407819 */ /* 0x000fe2000000120b */
[----:B------:R-:W-:Y:S01]  /*05c0*/  FADD.FTZ R69, -R0, R69 ;  /* 0x0000004500457221 */ /* 0x000fe20000010100 */
[----:B----4-:R-:W-:Y:S01]  /*05d0*/  SHF.L.U32 R75, R22, 0x10, RZ ;  /* 0x00000010164b7819 */ /* 0x010fe200000006ff */
[----:B------:R-:W-:Y:S01]  /*05e0*/  FADD.FTZ R81, -R0, R73 ;  /* 0x0000004900517221 */ /* 0x000fe20000010100 */
[----:B------:R-:W-:Y:S02]  /*05f0*/  SHF.L.U32 R79, R10, 0x10, RZ ;  /* 0x000000100a4f7819 */ /* 0x000fe400000006ff */
[----:B------:R-:W-:Y:S01]  /*0600*/  SHF.R.U32.HI R101, RZ, 0x10, R9 ;  /* 0x00000010ff657819 */ /* 0x000fe20000011609 */
[C---:B------:R-:W-:Y:S01]  /*0610*/  FADD.FTZ R103, -R0.reuse, R75 ;  /* 0x0000004b00677221 */ /* 0x040fe20000010100 */
[----:B------:R-:W-:Y:S01]  /*0620*/  SHF.R.U32.HI R62, RZ, 0x10, R11 ;  /* 0x00000010ff3e7819 */ /* 0x000fe2000001160b */
[----:B------:R-:W-:Y:S01]  /*0630*/  FADD.FTZ R79, -R0, R79 ;  /* 0x0000004f004f7221 */ /* 0x000fe20000010100 */
[--C-:B------:R-:W-:Y:S01]  /*0640*/  SHF.R.U64 R10, R22, 0x10, R23.reuse ;  /* 0x00000010160a7819 */ /* 0x100fe20000001217 */
[C---:B-----5:R-:W-:Y:S01]  /*0650*/  FMUL.FTZ R74, R56.reuse, R81 ;  /* 0x00000051384a7220 */ /* 0x060fe20000410000 */
[----:B------:R-:W-:Y:S01]  /*0660*/  SHF.R.U32.HI R8, RZ, 0x10, R23 ;  /* 0x00000010ff087819 */ /* 0x000fe20000011617 */
[----:B------:R-:W-:Y:S01]  /*0670*/  FMUL.FTZ R76, R56, R79 ;  /* 0x0000004f384c7220 */ /* 0x000fe20000410000 */
[----:B------:R-:W-:-:S02]  /*0680*/  SHF.L.U32 R71, R9, 0x10, RZ ;  /* 0x0000001009477819 */ /* 0x000fc400000006ff */
[----:B------:R-:W-:Y:S02]  /*0690*/  SHF.L.U32 R83, R23, 0x10, RZ ;  /* 0x0000001017537819 */ /* 0x000fe400000006ff */
[----:B------:R-:W-:Y:S01]  /*06a0*/  SHF.L.U32 R9, R66, 0x10, RZ ;  /* 0x0000001042097819 */ /* 0x000fe200000006ff */
[C---:B------:R-:W-:Y:S01]  /*06b0*/  FADD.FTZ R71, -R0.reuse, R71 ;  /* 0x0000004700477221 */ /* 0x040fe20000010100 */
[----:B------:R-:W-:Y:S01]  /*06c0*/  SHF.L.U32 R101, R101, 0x10, RZ ;  /* 0x0000001065657819 */ /* 0x000fe200000006ff */
[----:B------:R-:W-:Y:S01]  /*06d0*/  FADD.FTZ R109, -R0, R83 ;  /* 0x00000053006d7221 */ /* 0x000fe20000010100 */
        /* <DEDUP_REMOVED lines=8> */
[----:B------:R-:W-:Y:S01]  /*0760*/  SHF.R.U64 R92, R86, 0x10, R87 ;  /* 0x00000010565c7819 */ /* 0x000fe20000001257 */
[----:B------:R-:W-:Y:S01]  /*0770*/  FADD.FTZ R73, -R0, R73 ;  /* 0x0000004900497221 */ /* 0x000fe20000010100 */
[----:B------:R-:W-:Y:S01]  /*0780*/  SHF.L.U32 R23, R86, 0x10, RZ ;  /* 0x0000001056177819 */ /* 0x000fe200000006ff */
[----:B------:R-:W-:Y:S01]  /*0790*/  FADD.FTZ R75, -R0, R75 ;  /* 0x0000004b004b7221 */ /* 0x000fe20000010100 */
[----:B------:R-:W-:Y:S01]  /*07a0*/  SHF.L.U32 R0, R2, 0x10, RZ ;  /* 0x0000001002007819 */ /* 0x000fe200000006ff */
[----:B------:R-:W-:Y:S01]  /*07b0*/  FMUL.FTZ R99, R56, R99 ;  /* 0x0000006338637220 */ /* 0x000fe20000410000 */
[--C-:B------:R-:W-:Y:S01]  /*07c0*/  SHF.R.U64 R88, R4, 0x10, R5.reuse ;  /* 0x0000001004587819 */ /* 0x100fe20000001205 */
[----:B------:R-:W-:Y:S01]  /*07d0*/  FMUL.FTZ R84, R56, R71 ;  /* 0x0000004738547220 */ /* 0x000fe20000410000 */
[----:B------:R-:W-:Y:S01]  /*07e0*/  SHF.R.U32.HI R86, RZ, 0x10, R5 ;  /* 0x00000010ff567819 */ /* 0x000fe20000011605 */
[----:B------:R-:W-:Y:S01]  /*07f0*/  FMUL.FTZ R93, R0, R23 ;  /* 0x00000017005d7220 */ /* 0x000fe20000410000 */
[----:B------:R-:W-:Y:S01]  /*0800*/  SHF.L.U32 R94, R5, 0x10, RZ ;  /* 0x00000010055e7819 */ /* 0x000fe200000006ff */
[----:B------:R-:W-:Y:S01]  /*0810*/  FMUL.FTZ R0, R56, R69 ;  /* 0x0000004538007220 */ /* 0x000fe20000410000 */
[----:B------:R-:W-:Y:S01]  /*0820*/  SHF.L.U32 R82, R4, 0x10, RZ ;  /* 0x0000001004527819 */ /* 0x000fe200000006ff */
[----:B------:R-:W-:Y:S01]  /*0830*/  FMUL.FTZ R101, R56, R101 ;  /* 0x0000006538657220 */ /* 0x000fe20000410000 */
[----:B------:R-:W-:Y:S01]  /*0840*/  SHF.L.U32 R5, R54, 0x10, RZ ;  /* 0x0000001036057819 */ /* 0x000fe200000006ff */
[----:B------:R-:W-:Y:S01]  /*0850*/  FMUL.FTZ R72, R56, R11 ;  /* 0x0000000b38487220 */ /* 0x000fe20000410000 */
[----:B------:R-:W-:Y:S01]  /*0860*/  SHF.L.U32 R92, R92, 0x10, RZ ;  /* 0x000000105c5c7819 */ /* 0x000fe200000006ff */
[----:B------:R-:W-:Y:S01]  /*0870*/  FMUL.FTZ R70, R56, R9 ;  /* 0x0000000938467220 */ /* 0x000fe20000410000 */
[----:B------:R-:W-:Y:S01]  /*0880*/  SHF.R.U32.HI R90, RZ, 0x10, R87 ;  /* 0x00000010ff5a7819 */ /* 0x000fe20000011657 */
[----:B------:R-:W-:Y:S01]  /*0890*/  FMUL.FTZ R62, R105, R82 ;  /* 0x00000052693e7220 */ /* 0x000fe20000410000 */
[----:B------:R-:W-:Y:S01]  /*08a0*/  SHF.L.U32 R89, R6, 0x10, RZ ;  /* 0x0000001006597819 */ /* 0x000fe200000006ff */
[----:B------:R-:W-:Y:S01]  /*08b0*/  FMUL.FTZ R98, R5, R92 ;  /* 0x0000005c05627220 */ /* 0x000fe20000410000 */
[----:B------:R-:W-:Y:S01]  /*08c0*/  SHF.L.U32 R4, R12, 0x10, RZ ;  /* 0x000000100c047819 */ /* 0x000fe200000006ff */
[----:B------:R-:W-:Y:S01]  /*08d0*/  FADD.FTZ R5, RZ, R93 ;  /* 0x0000005dff057221 */ /* 0x000fe20000010000 */
[--C-:B------:R-:W-:Y:S01]  /*08e0*/  SHF.R.U64 R97, R6, 0x10, R7.reuse ;  /* 0x0000001006617819 */ /* 0x100fe20000001207 */
[----:B------:R-:W-:Y:S01]  /*08f0*/  IMAD.U32 R6, R52, 0x10000, RZ ;  /* 0x0001000034067824 */ /* 0x000fe200078e00ff */
[----:B------:R-:W-:Y:S01]  /*0900*/  SHF.R.U32.HI R95, RZ, 0x10, R7 ;  /* 0x00000010ff5f7819 */ /* 0x000fe20000011607 */
[----:B------:R-:W-:Y:S01]  /*0910*/  FMUL.FTZ R85, R4, R89 ;  /* 0x0000005904557220 */ /* 0x000fe20000410000 */
[----:B------:R-:W-:Y:S01]  /*0920*/  SHF.L.U32 R91, R7, 0x10, RZ ;  /* 0x00000010075b7819 */ /* 0x000fe200000006ff */
[----:B------:R-:W-:Y:S01]  /*0930*/  FFMA.FTZ R4, R0, R93, RZ ;  /* 0x0000005d00047223 */ /* 0x000fe200000100ff */
[----:B------:R-:W-:Y:S01]  /*0940*/  SHF.L.U32 R87, R87, 0x10, RZ ;  /* 0x0000001057577819 */ /* 0x000fe200000006ff */
[----:B------:R-:W-:Y:S01]  /*0950*/  FADD.FTZ R5, R5, R98 ;  /* 0x0000006205057221 */ /* 0x000fe20000010000 */
[----:B------:R-:W-:Y:S01]  /*0960*/  SHF.L.U32 R22, R3, 0x10, RZ ;  /* 0x0000001003167819 */ /* 0x000fe200000006ff */
[C---:B------:R-:W-:Y:S01]  /*0970*/  FMUL.FTZ R69, R56.reuse, R103 ;  /* 0x0000006738457220 */ /* 0x040fe20000410000 */
        /* <DEDUP_REMOVED lines=8> */
[----:B------:R-:W-:Y:S01]  /*0a00*/  FFMA.FTZ R7, R99, R98, R4 ;  /* 0x0000006263077223 */ /* 0x000fe20000010004 */
[----:B------:R-:W-:Y:S01]  /*0a10*/  FADD.FTZ R5, R5, R22 ;  /* 0x0000001605057221 */ /* 0x000fe20000010000 */
[----:B------:R-:W-:Y:S01]  /*0a20*/  FMUL.FTZ R81, R6, R97 ;  /* 0x0000006106517220 */ /* 0x000fe20000410000 */
[----:B------:R-:W-:Y:S01]  /*0a30*/  SHF.L.U32 R10, R53, 0x10, RZ ;  /* 0x00000010350a7819 */ /* 0x000fe200000006ff */
[----:B------:R-:W-:Y:S01]  /*0a40*/  FFMA.FTZ R4, R84, R22, R7 ;  /* 0x0000001654047223 */ /* 0x000fe20000010007 */
[----:B------:R-:W-:Y:S01]  /*0a50*/  FADD.FTZ R6, R5, R96 ;  /* 0x0000006005067221 */ /* 0x000fe20000010000 */
[----:B------:R-:W-:Y:S01]  /*0a60*/  SHF.L.U32 R95, R95, 0x10, RZ ;  /* 0x000000105f5f7819 */ /* 0x000fe200000006ff */
[----:B------:R-:W-:Y:S01]  /*0a70*/  FMUL.FTZ R83, R8, R91 ;  /* 0x0000005b08537220 */ /* 0x000fe20000410000 */
        /* <DEDUP_REMOVED lines=10> */
[----:B------:R-:W-:Y:S01]  /*0b20*/  FMUL.FTZ R71, R56, R109 ;  /* 0x0000006d38477220 */ /* 0x000fe20000410000 */
        /* <DEDUP_REMOVED lines=18> */
[----:B------:R-:W-:Y:S01]  /*0c50*/  FMUL.FTZ R102, R101, R90 ;  /* 0x0000005a65667220 */ /* 0x000fe20000410000 */
[----:B------:R-:W-:Y:S01]  /*0c60*/  FMUL.FTZ R104, R72, R97 ;  /* 0x0000006148687220 */ /* 0x000fe20000410000 */
[----:B------:R-:W-:Y:S01]  /*0c70*/  FMUL.FTZ R106, R70, R95 ;  /* 0x0000005f466a7220 */ /* 0x000fe20000410000 */
[----:B------:R-:W-:Y:S01]  /*0c80*/  FMUL.FTZ R108, R73, R88 ;  /* 0x00000058496c7220 */ /* 0x000fe20000410000 */
[----:B------:R-:W-:Y:S01]  /*0c90*/  FMUL.FTZ R110, R75, R86 ;  /* 0x000000564b6e7220 */ /* 0x000fe20000410000 */
[----:B------:R-:W-:Y:S01]  /*0ca0*/  FADD.FTZ R7, R7, R68 ;  /* 0x0000004407077221 */ /* 0x000fe20000010000 */
[----:B------:R-:W-:Y:S01]  /*0cb0*/  FFMA.FTZ R4, R75, R68, R4 ;  /* 0x000000444b047223 */ /* 0x000fe20000010004 */
[----:B------:R-:W-:Y:S06]  /*0cc0*/  BRA `(.L_x_125) ;  /* 0x00000008003c7947 */ /* 0x000fec0003800000 */
.L_x_124:
[----:B------:R-:W0:Y:S01]  /*0cd0*/  LDC.64 R8, c[0x0][0x3a8] ;  /* 0x0000ea00ff087b82 */ /* 0x000e220000000a00 */
[C---:B------:R-:W-:Y:S02]  /*0ce0*/  IADD3 R57, PT, PT, R77.reuse, 0x80, RZ ;  /* 0x000000804d397810 */ /* 0x040fe40007ffe0ff */
[----:B------:R-:W-:-:S05]  /*0cf0*/  IADD3 R59, PT, PT, R77, 0x100, RZ ;  /* 0x000001004d3b7810 */ /* 0x000fca0007ffe0ff */
[----:B------:R-:W1:Y:S08]  /*0d00*/  LDC.64 R4, c[0x0][0x428] ;  /* 0x00010a00ff047b82 */ /* 0x000e700000000a00 */
[----:B------:R-:W2:Y:S01]  /*0d10*/  LDC.64 R20, c[0x0][0x438] ;  /* 0x00010e00ff147b82 */ /* 0x000ea20000000a00 */
[----:B0-----:R-:W-:-:S04]  /*0d20*/  IMAD.WIDE.U32 R6, R77, 0x8, R8 ;  /* 0x000000084d067825 */ /* 0x001fc800078e0008 */
[--C-:B------:R-:W-:Y:S02]  /*0d30*/  IMAD.WIDE.U32 R10, R57, 0x8, R8.reuse ;  /* 0x00000008390a7825 */ /* 0x100fe400078e0008 */
[----:B------:R-:W3:Y:S02]  /*0d40*/  LDG.E.64 R6, desc[UR12][R6.64] ;  /* 0x0000000c06067981 */ /* 0x000ee4000c1e1b00 */
[----:B------:R-:W-:Y:S02]  /*0d50*/  IMAD.WIDE.U32 R8, R59, 0x8, R8 ;  /* 0x000000083b087825 */ /* 0x000fe400078e0008 */
[----:B------:R-:W4:Y:S04]  /*0d60*/  LDG.E.64 R10, desc[UR12][R10.64] ;  /* 0x0000000c0a0a7981 */ /* 0x000f28000c1e1b00 */
[----:B------:R-:W4:Y:S01]  /*0d70*/  LDG.E.64 R8, desc[UR12][R8.64] ;  /* 0x0000000c08087981 */ /* 0x000f22000c1e1b00 */
[----:B-1----:R-:W-:-:S04]  /*0d80*/  IMAD.WIDE.U32 R86, R77, 0x8, R4 ;  /* 0x000000084d567825 */ /* 0x002fc800078e0004 */
[--C-:B------:R-:W-:Y:S02]  /*0d90*/  IMAD.WIDE.U32 R90, R57, 0x8, R4.reuse ;  /* 0x00000008395a7825 */ /* 0x100fe400078e0004 */
[----:B------:R-:W4:Y:S02]  /*0da0*/  LDG.E.64 R86, desc[UR12][R86.64] ;  /* 0x0000000c56567981 */ /* 0x000f24000c1e1b00 */
[----:B------:R-:W-:Y:S02]  /*0db0*/  IMAD.WIDE.U32 R4, R59, 0x8, R4 ;  /* 0x000000083b047825 */ /* 0x000fe400078e0004 */
[----:B------:R-:W4:Y:S04]  /*0dc0*/  LDG.E.64 R90, desc[UR12][R90.64] ;  /* 0x0000000c5a5a7981 */ /* 0x000f28000c1e1b00 */
[----:B------:R-:W4:Y:S01]  /*0dd0*/  LDG.E.64 R4, desc[UR12][R4.64] ;  /* 0x0000000c04047981 */ /* 0x000f22000c1e1b00 */
[----:B--2---:R-:W-:-:S04]  /*0de0*/  IMAD.WIDE.U32 R16, R77, 0x8, R20 ;  /* 0x000000084d107825 */ /* 0x004fc800078e0014 */
[--C-:B------:R-:W-:Y:S02]  /*0df0*/  IMAD.WIDE.U32 R18, R57, 0x8, R20.reuse ;  /* 0x0000000839127825 */ /* 0x100fe400078e0014 */
[----:B------:R-:W5:Y:S02]  /*0e00*/  LDG.E.64 R16, desc[UR12][R16.64] ;  /* 0x0000000c10107981 */ /* 0x000f64000c1e1b00 */
[----:B------:R-:W-:Y:S02]  /*0e10*/  IMAD.WIDE.U32 R20, R59, 0x8, R20 ;  /* 0x000000083b147825 */ /* 0x000fe400078e0014 */
[----:B------:R-:W5:Y:S04]  /*0e20*/  LDG.E.64 R18, desc[UR12][R18.64] ;  /* 0x0000000c12127981 */ /* 0x000f68000c1e1b00 */
[----:B------:R-:W5:Y:S01]  /*0e30*/  LDG.E.64 R20, desc[UR12][R20.64] ;  /* 0x0000000c14147981 */ /* 0x000f62000c1e1b00 */
[----:B------:R-:W-:-:S02]  /*0e40*/  SHF.L.U32 R66, R53, 0x10, RZ ;  /* 0x0000001035427819 */ /* 0x000fc400000006ff */
[----:B------:R-:W-:Y:S02]  /*0e50*/  SHF.L.U32 R105, R14, 0x10, RZ ;  /* 0x000000100e697819 */ /* 0x000fe400000006ff */
[----:B------:R-:W-:Y:S02]  /*0e60*/  SHF.L.U32 R107, R50, 0x10, RZ ;  /* 0x00000010326b7819 */ /* 0x000fe400000006ff */
[----:B------:R-:W-:Y:S02]  /*0e70*/  SHF.L.U32 R111, R15, 0x10, RZ ;  /* 0x000000100f6f7819 */ /* 0x000fe400000006ff */
[----:B------:R-:W-:Y:S02]  /*0e80*/  SHF.L.U32 R113, R51, 0x10, RZ ;  /* 0x0000001033717819 */ /* 0x000fe400000006ff */
[C---:B---3--:R-:W-:Y:S02]  /*0e90*/  SHF.R.U64 R22, R6.reuse, 0x10, R7 ;  /* 0x0000001006167819 */ /* 0x048fe40000001207 */
[----:B------:R-:W-:-:S02]  /*0ea0*/  SHF.L.U32 R23, R6, 0x10, RZ ;  /* 0x0000001006177819 */ /* 0x000fc400000006ff */
[C-C-:B----4-:R-:W-:Y:S02]  /*0eb0*/  SHF.R.U64 R62, R10.reuse, 0x10, R11.reuse ;  /* 0x000000100a3e7819 */ /* 0x150fe4000000120b */
[----:B------:R-:W-:Y:S02]  /*0ec0*/  SHF.L.U32 R71, R10, 0x10, RZ ;  /* 0x000000100a477819 */ /* 0x000fe400000006ff */
[----:B------:R-:W-:Y:S02]  /*0ed0*/  SHF.L.U32 R73, R11, 0x10, RZ ;  /* 0x000000100b497819 */ /* 0x000fe400000006ff */
[C---:B------:R-:W-:Y:S02]  /*0ee0*/  SHF.L.U32 R75, R8.reuse, 0x10, RZ ;  /* 0x00000010084b7819 */ /* 0x040fe400000006ff */
[----:B------:R-:W-:Y:S02]  /*0ef0*/  SHF.R.U32.HI R10, RZ, 0x10, R11 ;  /* 0x00000010ff0a7819 */ /* 0x000fe4000001160b */
[----:B------:R-:W-:-:S02]  /*0f00*/  SHF.R.U64 R64, R8, 0x10, R9 ;  /* 0x0000001008407819 */ /* 0x000fc40000001209 */
[----:B------:R-:W-:Y:S02]  /*0f10*/  SHF.R.U32.HI R6, RZ, 0x10, R7 ;  /* 0x00000010ff067819 */ /* 0x000fe40000011607 */
[----:B------:R-:W-:Y:S02]  /*0f20*/  SHF.R.U32.HI R8, RZ, 0x10, R9 ;  /* 0x00000010ff087819 */ /* 0x000fe40000011609 */
[----:B------:R-:W-:Y:S01]  /*0f30*/  SHF.L.U32 R69, R7, 0x10, RZ ;  /* 0x0000001007457819 */ /* 0x000fe200000006ff */
[----:B------:R-:W-:Y:S01]  /*0f40*/  FADD.FTZ R11, -R0, R23 ;  /* 0x00000017000b7221 */ /* 0x000fe20000010100 */
[----:B------:R-:W-:Y:S01]  /*0f50*/  SHF.L.U32 R7, R22, 0x10, RZ ;  /* 0x0000001016077819 */ /* 0x000fe200000006ff */
[C---:B------:R-:W-:Y:S01]  /*0f60*/  FADD.FTZ R81, -R0.reuse, R73 ;  /* 0x0000004900517221 */ /* 0x040fe20000010100 */
[----:B------:R-:W-:Y:S01]  /*0f70*/  SHF.L.U32 R79, R9, 0x10, RZ ;  /* 0x00000010094f7819 */ /* 0x000fe200000006ff */
[----:B------:R-:W-:Y:S01]  /*0f80*/  FADD.FTZ R103, -R0, R75 ;  /* 0x0000004b00677221 */ /* 0x000fe20000010100 */
[----:B------:R-:W-:Y:S01]  /*0f90*/  SHF.L.U32 R101, R6, 0x10, RZ ;  /* 0x0000001006657819 */ /* 0x000fe200000006ff */
[----:B------:R-:W-:Y:S01]  /*0fa0*/  IMAD.U32 R23, R10, 0x10000, RZ ;  /* 0x000100000a177824 */ /* 0x000fe200078e00ff */
[----:B------:R-:W-:-:S02]  /*0fb0*/  SHF.L.U32 R9, R62, 0x10, RZ ;  /* 0x000000103e097819 */ /* 0x000fc400000006ff */
[----:B------:R-:W-:Y:S02]  /*0fc0*/  SHF.L.U32 R73, R64, 0x10, RZ ;  /* 0x0000001040497819 */ /* 0x000fe400000006ff */
[----:B------:R-:W-:Y:S01]  /*0fd0*/  SHF.L.U32 R75, R8, 0x10, RZ ;  /* 0x00000010084b7819 */ /* 0x000fe200000006ff */
[C---:B------:R-:W-:Y:S01]  /*0fe0*/  FADD.FTZ R99, -R0.reuse, R7 ;  /* 0x0000000700637221 */ /* 0x040fe20000010100 */
[----:B------:R-:W-:Y:S01]  /*0ff0*/  FADD.FTZ R7, -R0, R23 ;  /* 0x0000001700077221 */ /* 0x000fe20000010100 */
[----:B------:R-:W-:Y:S01]  /*1000*/  SHF.R.U64 R92, R86, 0x10, R87 ;  /* 0x00000010565c7819 */ /* 0x000fe20000001257 */
[----:B------:R-:W-:Y:S01]  /*1010*/  FADD.FTZ R69, -R0, R69 ;  /* 0x0000004500457221 */ /* 0x000fe20000010100 */
[----:B------:R-:W-:Y:S01]  /*1020*/  SHF.R.U64 R88, R4, 0x10, R5 ;  /* 0x0000001004587819 */ /* 0x000fe20000001205 */
[----:B------:R-:W-:Y:S01]  /*1030*/  FADD.FTZ R71, -R0, R71 ;  /* 0x0000004700477221 */ /* 0x000fe20000010100 */
[----:B------:R-:W-:Y:S01]  /*1040*/  SHF.L.U32 R82, R4, 0x10, RZ ;  /* 0x0000001004527819 */ /* 0x000fe200000006ff */
[C---:B------:R-:W-:Y:S01]  /*1050*/  FADD.FTZ R109, -R0.reuse, R79 ;  /* 0x0000004f006d7221 */ /* 0x040fe20000010100 */
[C---:B------:R-:W-:Y:S01]  /*1060*/  FADD.FTZ R101, -R0.reuse, R101 ;  /* 0x0000006500657221 */ /* 0x040fe20000010100 */
[C---:B------:R-:W-:Y:S01]  /*1070*/  FADD.FTZ R9, -R0.reuse, R9 ;  /* 0x0000000900097221 */ /* 0x040fe20000010100 */
[C---:B------:R-:W-:Y:S01]  /*1080*/  FADD.FTZ R73, -R0.reuse, R73 ;  /* 0x0000004900497221 */ /* 0x040fe20000010100 */
[----:B------:R-:W-:Y:S01]  /*1090*/  FADD.FTZ R75, -R0, R75 ;  /* 0x0000004b004b7221 */ /* 0x000fe20000010100 */
[----:B------:R-:W-:-:S02]  /*10a0*/  SHF.L.U32 R23, R86, 0x10, RZ ;  /* 0x0000001056177819 */ /* 0x000fc400000006ff */
[----:B------:R-:W-:Y:S02]  /*10b0*/  SHF.L.U32 R4, R2, 0x10, RZ ;  /* 0x0000001002047819 */ /* 0x000fe400000006ff */
[----:B------:R-:W-:Y:S02]  /*10c0*/  SHF.R.U32.HI R0, RZ, 0x10, R87 ;  /* 0x00000010ff007819 */ /* 0x000fe40000011657 */
[----:B------:R-:W-:Y:S02]  /*10d0*/  SHF.R.U32.HI R86, RZ, 0x10, R5 ;  /* 0x00000010ff567819 */ /* 0x000fe40000011605 */
[----:B------:R-:W-:Y:S02]  /*10e0*/  SHF.L.U32 R94, R5, 0x10, RZ ;  /* 0x00000010055e7819 */ /* 0x000fe400000006ff */
[----:B------:R-:W-:Y:S02]  /*10f0*/  SHF.L.U32 R5, R54, 0x10, RZ ;  /* 0x0000001036057819 */ /* 0x000fe400000006ff */
[----:B------:R-:W-:Y:S01]  /*1100*/  SHF.L.U32 R92, R92, 0x10, RZ ;  /* 0x000000105c5c7819 */ /* 0x000fe200000006ff */
[----:B------:R-:W-:Y:S01]  /*1110*/  FMUL.FTZ R93, R4, R23 ;  /* 0x00000017045d7220 */ /* 0x000fe20000410000 */
[----:B------:R-:W-:-:S02]  /*1120*/  SHF.R.U64 R97, R90, 0x10, R91 ;  /* 0x000000105a617819 */ /* 0x000fc4000000125b */
[----:B------:R-:W-:Y:S02]  /*1130*/  SHF.L.U32 R89, R90, 0x10, RZ ;  /* 0x000000105a597819 */ /* 0x000fe400000006ff */
[----:B------:R-:W-:Y:S01]  /*1140*/  SHF.L.U32 R90, R0, 0x10, RZ ;  /* 0x00000010005a7819 */ /* 0x000fe200000006ff */
[C---:B-----5:R-:W-:Y:S01]  /*1150*/  FMUL.FTZ R0, R56.reuse, R11 ;  /* 0x0000000b38007220 */ /* 0x060fe20000410000 */
[----:B------:R-:W-:Y:S01]  /*1160*/  SHF.L.U32 R87, R87, 0x10, RZ ;  /* 0x0000001057577819 */ /* 0x000fe200000006ff */
[----:B------:R-:W-:Y:S01]  /*1170*/  FMUL.FTZ R98, R5, R92 ;  /* 0x0000005c05627220 */ /* 0x000fe20000410000 */
[----:B------:R-:W-:Y:S01]  /*1180*/  SHF.L.U32 R22, R3, 0x10, RZ ;  /* 0x0000001003167819 */ /* 0x000fe200000006ff */
[----:B------:R-:W-:Y:S01]  /*1190*/  FADD.FTZ R5, RZ, R93 ;  /* 0x0000005dff057221 */ /* 0x000fe20000010000 */
[----:B------:R-:W-:Y:S01]  /*11a0*/  FMUL.FTZ R99, R56, R99 ;  /* 0x0000006338637220 */ /* 0x000fe20000410000 */
[----:B------:R-:W-:Y:S01]  /*11b0*/  FFMA.FTZ R4, R0, R93, RZ ;  /* 0x0000005d00047223 */ /* 0x000fe200000100ff */
[----:B------:R-:W-:Y:S01]  /*11c0*/  SHF.L.U32 R79, R55, 0x10, RZ ;  /* 0x00000010374f7819 */ /* 0x000fe200000006ff */
[----:B------:R-:W-:Y:S01]  /*11d0*/  FMUL.FTZ R22, R22, R87 ;  /* 0x0000005716167220 */ /* 0x000fe20000410000 */
[----:B------:R-:W-:Y:S01]  /*11e0*/  FADD.FTZ R5, R5, R98 ;  /* 0x0000006205057221 */ /* 0x000fe20000010000 */
[----:B------:R-:W-:Y:S01]  /*11f0*/  FMUL.FTZ R84, R56, R69 ;  /* 0x0000004538547220 */ /* 0x000fe20000410000 */
[----:B------:R-:W-:Y:S01]  /*1200*/  FFMA.FTZ R11, R99, R98, R4 ;  /* 0x00000062630b7223 */ /* 0x000fe20000010004 */
[----:B------:R-:W-:Y:S01]  /*1210*/  SHF.L.U32 R6, R12, 0x10, RZ ;  /* 0x000000100c067819 */ /* 0x000fe200000006ff */
[----:B------:R-:W-:Y:S01]  /*1220*/  FMUL.FTZ R96, R79, R90 ;  /* 0x0000005a4f607220 */ /* 0x000fe20000410000 */
[----:B------:R-:W-:Y:S01]  /*1230*/  FADD.FTZ R5, R5, R22 ;  /* 0x0000001605057221 */ /* 0x000fe20000010000 */
[----:B------:R-:W-:Y:S01]  /*1240*/  FMUL.FTZ R101, R56, R101 ;  /* 0x0000006538657220 */ /* 0x000fe20000410000 */
[----:B------:R-:W-:Y:S01]  /*1250*/  FFMA.FTZ R4, R84, R22, R11 ;  /* 0x0000001654047223 */ /* 0x000fe2000001000b */
[----:B------:R-:W-:Y:S01]  /*1260*/  FMUL.FTZ R85, R6, R89 ;  /* 0x0000005906557220 */ /* 0x000fe20000410000 */
[----:B------:R-:W-:Y:S01]  /*1270*/  SHF.L.U32 R8, R52, 0x10, RZ ;  /* 0x0000001034087819 */ /* 0x000fe200000006ff */
[----:B------:R-:W-:Y:S01]  /*1280*/  FADD.FTZ R6, R5, R96 ;  /* 0x0000006005067221 */ /* 0x000fe20000010000 */
[----:B------:R-:W-:Y:S01]  /*1290*/  SHF.L.U32 R97, R97, 0x10, RZ ;  /* 0x0000001061617819 */ /* 0x000fe200000006ff */
[C---:B------:R-:W-:Y:S01]  /*12a0*/  FMUL.FTZ R76, R56.reuse, R71 ;  /* 0x00000047384c7220 */ /* 0x040fe20000410000 */
[----:B------:R-:W-:Y:S01]  /*12b0*/  FFMA.FTZ R5, R101, R96, R4 ;  /* 0x0000006065057223 */ /* 0x000fe20000010004 */
[----:B------:R-:W-:Y:S01]  /*12c0*/  SHF.R.U32.HI R95, RZ, 0x10, R91 ;  /* 0x00000010ff5f7819 */ /* 0x000fe2000001165b */
[----:B------:R-:W-:Y:S01]  /*12d0*/  FMUL.FTZ R74, R56, R81 ;  /* 0x00000051384a7220 */ /* 0x000fe20000410000 */
[----:B------:R-:W-:Y:S01]  /*12e0*/  SHF.L.U32 R91, R91, 0x10, RZ ;  /* 0x000000105b5b7819 */ /* 0x000fe200000006ff */
[----:B------:R-:W-:Y:S01]  /*12f0*/  FMUL.FTZ R81, R8, R97 ;  /* 0x0000006108517220 */ /* 0x000fe20000410000 */
[----:B------:R-:W-:Y:S01]  /*1300*/  SHF.L.U32 R10, R13, 0x10, RZ ;  /* 0x000000100d0a7819 */ /* 0x000fe200000006ff */
[----:B------:R-:W-:Y:S01]  /*1310*/  FMUL.FTZ R72, R56, R9 ;  /* 0x0000000938487220 */ /* 0x000fe20000410000 */
[----:B------:R-:W-:Y:S01]  /*1320*/  FADD.FTZ R6, R6, R85 ;  /* 0x0000005506067221 */ /* 0x000fe20000010000 */
[----:B------:R-:W-:Y:S01]  /*1330*/  FFMA.FTZ R5, R76, R85, R5 ;  /* 0x000000554c057223 */ /* 0x000fe20000010005 */
[----:B------:R-:W-:-:S02]  /*1340*/  IMAD.U32 R95, R95, 0x10000, RZ ;  /* 0x000100005f5f7824 */ /* 0x000fc400078e00ff */
[----:B------:R-:W-:Y:S01]  /*1350*/  FMUL.FTZ R83, R10, R91 ;  /* 0x0000005b0a537220 */ /* 0x000fe20000410000 */
[----:B------:R-:W-:Y:S01]  /*1360*/  FADD.FTZ R6, R6, R81 ;  /* 0x0000005106067221 */ /* 0x000fe20000010000 */
[----:B------:R-:W-:Y:S01]  /*1370*/  FFMA.FTZ R5, R72, R81, R5 ;  /* 0x0000005148057223 */ /* 0x000fe20000010005 */
[----:B------:R-:W-:Y:S01]  /*1380*/  FMUL.FTZ R79, R66, R95 ;  /* 0x0000005f424f7220 */ /* 0x000fe20000410000 */
[----:B------:R-:W-:Y:S01]  /*1390*/  FMUL.FTZ R70, R56, R7 ;  /* 0x0000000738467220 */ /* 0x000fe20000410000 */
[----:B------:R-:W-:Y:S01]  /*13a0*/  FADD.FTZ R6, R6, R83 ;  /* 0x0000005306067221 */ /* 0x000fe20000010000 */
[----:B------:R-:W-:Y:S01]  /*13b0*/  FFMA.FTZ R5, R74, R83, R5 ;  /* 0x000000534a057223 */ /* 0x000fe20000010005 */
[----:B------:R-:W-:Y:S01]  /*13c0*/  SHF.L.U32 R88, R88, 0x10, RZ ;  /* 0x0000001058587819 */ /* 0x000fe200000006ff */
[----:B------:R-:W-:Y:S01]  /*13d0*/  FMUL.FTZ R62, R105, R82 ;  /* 0x00000052693e7220 */ /* 0x000fe20000410000 */
        /* <DEDUP_REMOVED lines=9> */
[C---:B------:R-:W-:Y:S01]  /*1470*/  FMUL.FTZ R71, R56.reuse, R109 ;  /* 0x0000006d38477220 */ /* 0x040fe20000410000 */
[----:B------:R-:W-:Y:S01]  /*1480*/  FADD.FTZ R7, R7, R66 ;  /* 0x0000004207077221 */ /* 0x000fe20000010000 */
[----:B------:R-:W-:Y:S01]  /*1490*/  FFMA.FTZ R4, R73, R66, R4 ;  /* 0x0000004249047223 */ /* 0x000fe20000010004 */
[----:B------:R-:W-:Y:S01]  /*14a0*/  FMUL.FTZ R68, R113, R86 ;  /* 0x0000005671447220 */ /* 0x000fe20000410000 */
[----:B------:R-:W-:Y:S01]  /*14b0*/  FMUL.FTZ R75, R56, R75 ;  /* 0x0000004b384b7220 */ /* 0x000fe20000410000 */
[----:B------:R-:W-:Y:S01]  /*14c0*/  FADD.FTZ R7, R7, R64 ;  /* 0x0000004007077221 */ /* 0x000fe20000010000 */
[----:B------:R-:W-:Y:S01]  /*14d0*/  FFMA.FTZ R4, R71, R64, R4 ;  /* 0x0000004047047223 */ /* 0x000fe20000010004 */
[----:B------:R-:W-:Y:S01]  /*14e0*/  FMUL.FTZ R103, R0, R23 ;  /* 0x0000001700677220 */ /* 0x000fe20000410000 */
        /* <DEDUP_REMOVED lines=11> */
[----:B------:R-:W-:Y:S01]  /*15a0*/  FADD.FTZ R7, R7, R68 ;  /* 0x0000004407077221 */ /* 0x000fe20000010000 */
[----:B------:R-:W-:-:S07]  /*15b0*/  FFMA.FTZ R4, R75, R68, R4 ;  /* 0x000000444b047223 */ /* 0x000fce0000010004 */
.L_x_125:
[----:B------:R-:W0:Y:S01]  /*15c0*/  SHFL.DOWN PT, R6, R7, 0x10, 0x1f ;  /* 0x0a001f0007067f89 */ /* 0x000e2200000e0000 */
[----:B------:R-:W-:Y:S01]  /*15d0*/  LOP3.LUT P0, RZ, R24, 0x1f, RZ, 0xc0, !PT ;  /* 0x0000001f18ff7812 */ /* 0x000fe2000780c0ff */
[----:B------:R-:W-:Y:S02]  /*15e0*/  BSSY.RECONVERGENT B0, `(.L_x_126) ;  /* 0x000001e000007945 */ /* 0x000fe40003800200 */
        /* <DEDUP_REMOVED lines=20> */
[----:B------:R-:W0:Y:S01]  /*1730*/  S2R R24, SR_TID.X ;  /* 0x0000000000187919 */ /* 0x000e220000002100 */
[----:B------:R-:W1:Y:S01]  /*1740*/  S2UR UR5, SR_CgaCtaId ;  /* 0x00000000000579c3 */ /* 0x000e620000008800 */
[----:B------:R-:W-:Y:S02]  /*1750*/  UMOV UR4, 0x400 ;  /* 0x0000040000047882 */ /* 0x000fe40000000000 */
[----:B-1----:R-:W-:-:S04]  /*1760*/  ULEA UR4, UR5, UR4, 0x18 ;  /* 0x0000000405047291 */ /* 0x002fc8000f8ec0ff */
[----:B------:R-:W-:Y:S02]  /*1770*/  UIADD3 UR5, UPT, UPT, UR4, 0x1820, URZ ;  /* 0x0000182004057890 */ /* 0x000fe4000fffe0ff */
[----:B------:R-:W-:Y:S01]  /*1780*/  @!UP4 UIADD3 UR5, UPT, UPT, UR4, 0x1800, URZ ;  /* 0x000018000405c890 */ /* 0x000fe2000fffe0ff */
[----:B0-----:R-:W-:-:S04]  /*1790*/  SHF.R.U32.HI R6, RZ, 0x2, R24 ;  /* 0x00000002ff067819 */ /* 0x001fc80000011618 */
[----:B------:R-:W-:-:S05]  /*17a0*/  LOP3.LUT R6, R6, 0x18, RZ, 0xc0, !PT ;  /* 0x0000001806067812 */ /* 0x000fca00078ec0ff */
[----:B------:R0:W-:Y:S02]  /*17b0*/  STS.64 [R6+UR5], R4 ;  /* 0x0000000406007988 */ /* 0x0001e40008000a05 */
.L_x_127:
[----:B------:R-:W-:Y:S05]  /*17c0*/  BSYNC.RECONVERGENT B0 ;  /* 0x0000000000007941 */ /* 0x000fea0003800200 */
.L_x_126:
[----:B------:R-:W1:Y:S08]  /*17d0*/  S2UR UR5, SR_CgaCtaId ;  /* 0x00000000000579c3 */ /* 0x000e700000008800 */
[----:B------:R-:W-:Y:S01]  /*17e0*/  BAR.SYNC.DEFER_BLOCKING 0x0 ;  /* 0x0000000000007b1d */ /* 0x000fe20000010000 */
[----:B------:R-:W-:Y:S01]  /*17f0*/  FADD.FTZ R34, R23, R34 ;  /* 0x0000002217227221 */ /* 0x000fe20000010000 */
[----:B------:R-:W-:Y:S01]  /*1800*/  UISETP.NE.U32.AND UP0, UPT, UR18, URZ, UPT ;  /* 0x000000ff1200728c */ /* 0x000fe2000bf05070 */
[----:B------:R-:W-:Y:S01]  /*1810*/  ISETP.NE.AND P0, PT, RZ, UR14, PT ;  /* 0x0000000eff007c0c */ /* 0x000fe2000bf05270 */
[----:B------:R-:W-:Y:S01]  /*1820*/  FADD.FTZ R42, R82, R42 ;  /* 0x0000002a522a7221 */ /* 0x000fe20000010000 */
[----:B------:R-:W-:Y:S01]  /*1830*/  FADD.FTZ R36, R87, R36 ;  /* 0x0000002457247221 */ /* 0x000fe20000010000 */
[----:B------:R-:W-:Y:S01]  /*1840*/  UMOV UR4, 0x400 ;  /* 0x0000040000047882 */ /* 0x000fe20000000000 */
[----:B------:R-:W-:Y:S01]  /*1850*/  UISETP.NE.AND.EX UP0, UPT, UR19, URZ, UPT, UP0 ;  /* 0x000000ff1300728c */ /* 0x000fe2000bf05300 */
[----:B------:R-:W-:Y:S01]  /*1860*/  FADD.FTZ R48, R103, R48 ;  /* 0x0000003067307221 */ /* 0x000fe20000010000 */
        /* <DEDUP_REMOVED lines=14> */
[----:B-1----:R-:W-:Y:S01]  /*1950*/  ULEA UR4, UR5, UR4, 0x18 ;  /* 0x0000000405047291 */ /* 0x002fe2000f8ec0ff */
[----:B------:R-:W-:Y:S01]  /*1960*/  FADD.FTZ R30, R111, R30 ;  /* 0x0000001e6f1e7221 */ /* 0x000fe20000010000 */
[----:B------:R-:W-:Y:S01]  /*1970*/  FADD.FTZ R29, R106, R29 ;  /* 0x0000001d6a1d7221 */ /* 0x000fe20000010000 */
[----:B------:R-:W-:Y:S01]  /*1980*/  FADD.FTZ R28, R107, R28 ;  /* 0x0000001c6b1c7221 */ /* 0x000fe20000010000 */
[----:B------:R-:W-:Y:S01]  /*1990*/  UIADD3 UR5, UPT, UPT, UR4, 0x1820, URZ ;  /* 0x0000182004057890 */ /* 0x000fe2000fffe0ff */
[----:B------:R-:W-:Y:S01]  /*19a0*/  FADD.FTZ R27, R104, R27 ;  /* 0x0000001b681b7221 */ /* 0x000fe20000010000 */
[----:B------:R-:W-:Y:S01]  /*19b0*/  @!UP4 UIADD3 UR5, UPT, UPT, UR4, 0x1800, URZ ;  /* 0x000018000405c890 */ /* 0x000fe2000fffe0ff */
[----:B------:R-:W-:Y:S01]  /*19c0*/  FADD.FTZ R26, R109, R26 ;  /* 0x0000001a6d1a7221 */ /* 0x000fe20000010000 */
[----:B------:R-:W-:Y:S01]  /*19d0*/  UIADD3 UR10, UPT, UPT, UR4, 0x1830, URZ ;  /* 0x00001830040a7890 */ /* 0x000fe2000fffe0ff */
[----:B------:R-:W-:Y:S01]  /*19e0*/  FADD.FTZ R25, R102, R25 ;  /* 0x0000001966197221 */ /* 0x000fe20000010000 */
        /* <DEDUP_REMOVED lines=13> */
[----:B------:R-:W-:Y:S01]  /*1ac0*/  FSEL R82, R10, RZ, !P0 ;  /* 0x000000ff0a527208 */ /* 0x000fe20004000000 */
[----:B------:R-:W-:Y:S06]  /*1ad0*/  BRA.U UP0, `(.L_x_128) ;  /* 0x00000005009c7547 */ /* 0x000fec000b800000 */
[----:B------:R-:W-:Y:S01]  /*1ae0*/  UMOV UR4, UR8 ;  /* 0x0000000800047c82 */ /* 0x000fe20008000000 */
[----:B------:R-:W-:Y:S01]  /*1af0*/  UMOV UR5, UR9 ;  /* 0x0000000900057c82 */ /* 0x000fe20008000000 */
[----:B------:R-:W-:-:S04]  /*1b00*/  UISETP.NE.U32.AND UP1, UPT, UR4, URZ, UPT ;  /* 0x000000ff0400728c */ /* 0x000fc8000bf25070 */
[----:B------:R-:W-:-:S09]  /*1b10*/  UISETP.NE.AND.EX UP1, UPT, UR5, URZ, UPT, UP1 ;  /* 0x000000ff0500728c */ /* 0x000fd2000bf25310 */
[----:B------:R-:W-:Y:S05]  /*1b20*/  BRA.U UP1, `(.L_x_129) ;  /* 0x0000000101b47547 */ /* 0x000fea000b800000 */
[----:B------:R-:W-:-:S04]  /*1b30*/  UISETP.NE.U32.AND UP1, UPT, UR6, URZ, UPT ;  /* 0x000000ff0600728c */ /* 0x000fc8000bf25070 */
[----:B------:R-:W-:-:S09]  /*1b40*/  UISETP.NE.AND.EX UP1, UPT, UR7, URZ, UPT, UP1 ;  /* 0x000000ff0700728c */ /* 0x000fd2000bf25310 */
[----:B------:R-:W-:Y:S05]  /*1b50*/  BRA.U UP1, `(.L_x_130) ;  /* 0x00000001014c7547 */ /* 0x000fea000b800000 */
[C-C-:B------:R-:W-:Y:S01]  /*1b60*/  FFMA.FTZ R0, R87.reuse, R0, R82.reuse ;  /* 0x0000000057007223 */ /* 0x140fe20000010052 */
[C-C-:B------:R-:W-:Y:S01]  /*1b70*/  FFMA.FTZ R99, R87.reuse, R99, R82.reuse ;  /* 0x0000006357637223 */ /* 0x140fe20000010052 */
[C-C-:B------:R-:W-:Y:S01]  /*1b80*/  FFMA.FTZ R5, R87.reuse, R84, R82.reuse ;  /* 0x0000005457057223 */ /* 0x140fe20000010052 */
[----:B------:R-:W-:Y:S01]  /*1b90*/  FFMA.FTZ R101, R87, R101, R82 ;  /* 0x0000006557657223 */ /* 0x000fe20000010052 */
[----:B------:R-:W-:Y:S01]  /*1ba0*/  FADD.FTZ R93, -R0, R93 ;  /* 0x0000005d005d7221 */ /* 0x000fe20000010100 */
[----:B------:R-:W-:Y:S01]  /*1bb0*/  FADD.FTZ R99, -R99, R98 ;  /* 0x0000006263637221 */ /* 0x000fe20000010100 */
[----:B------:R-:W-:Y:S01]  /*1bc0*/  FADD.FTZ R5, -R5, R22 ;  /* 0x0000001605057221 */ /* 0x000fe20000010100 */
[----:B------:R-:W-:Y:S01]  /*1bd0*/  FADD.FTZ R101, -R101, R96 ;  /* 0x0000006065657221 */ /* 0x000fe20000010100 */
[C---:B------:R-:W-:Y:S01]  /*1be0*/  FMUL.FTZ R93, R56.reuse, R93 ;  /* 0x0000005d385d7220 */ /* 0x040fe20000410000 */
[C---:B------:R-:W-:Y:S01]  /*1bf0*/  FMUL.FTZ R0, R56.reuse, R99 ;  /* 0x0000006338007220 */ /* 0x040fe20000410000 */
[C---:B------:R-:W-:Y:S01]  /*1c00*/  FMUL.FTZ R5, R56.reuse, R5 ;  /* 0x0000000538057220 */ /* 0x040fe20000410000 */
[----:B------:R-:W-:-:S03]  /*1c10*/  FMUL.FTZ R4, R56, R101 ;  /* 0x0000006538047220 */ /* 0x000fc60000410000 */
[----:B------:R-:W-:Y:S02]  /*1c20*/  F2FP.BF16.F32.PACK_AB R93, R0, R93 ;  /* 0x0000005d005d723e */ /* 0x000fe400000010ff */
[----:B------:R-:W-:Y:S02]  /*1c30*/  F2FP.BF16.F32.PACK_AB R4, R4, R5 ;  /* 0x000000050404723e */ /* 0x000fe400000010ff */
[C---:B------:R-:W-:Y:S02]  /*1c40*/  PRMT R0, R93.reuse, 0x7632, R0 ;  /* 0x000076325d007816 */ /* 0x040fe40000000000 */
[----:B------:R-:W-:Y:S02]  /*1c50*/  PRMT R9, R93, 0x7610, R9 ;  /* 0x000076105d097816 */ /* 0x000fe40000000009 */
[C---:B------:R-:W-:Y:S02]  /*1c60*/  PRMT R11, R4.reuse, 0x7632, R11 ;  /* 0x00007632040b7816 */ /* 0x040fe4000000000b */
[----:B------:R-:W-:Y:S01]  /*1c70*/  PRMT R8, R4, 0x7610, R8 ;  /* 0x0000761004087816 */ /* 0x000fe20000000008 */
[----:B------:R-:W-:Y:S06]  /*1c80*/  BRA `(.L_x_131) ;  /* 0x0000000c003c7947 */ /* 0x000fec0003800000 */
.L_x_130:
        /* <DEDUP_REMOVED lines=23> */
.L_x_129:
        /* <DEDUP_REMOVED lines=26> */
.L_x_132:
        /* <DEDUP_REMOVED lines=27> */
.L_x_128:
        /* <DEDUP_REMOVED lines=10> */
[----:B------:R-:W-:Y:S01]  /*21f0*/  SHF.R.U64 R7, R16, 0x10, R17 ;  /* 0x0000001010077819 */ /* 0x000fe20000001211 */
[C-C-:B------:R-:W-:Y:S01]  /*2200*/  FFMA.FTZ R99, R87.reuse, R99, R82.reuse ;  /* 0x0000006357637223 */ /* 0x140fe20000010052 */
[----:B------:R-:W-:Y:S01]  /*2210*/  FADD.FTZ R93, -R0, R93 ;  /* 0x0000005d005d7221 */ /* 0x000fe20000010100 */
[----:B------:R-:W-:Y:S01]  /*2220*/  MOV R0, R16 ;  /* 0x0000001000007202 */ /* 0x000fe20000000f00 */
[----:B------:R-:W-:Y:S01]  /*2230*/  FFMA.FTZ R101, R87, R101, R82 ;  /* 0x0000006557657223 */ /* 0x000fe20000010052 */
[----:B------:R-:W-:Y:S01]  /*2240*/  MOV R4, R17 ;  /* 0x0000001100047202 */ /* 0x000fe20000000f00 */
[----:B------:R-:W-:Y:S01]  /*2250*/  FADD.FTZ R22, -R5, R22 ;  /* 0x0000001605167221 */ /* 0x000fe20000010100 */
[----:B------:R-:W-:Y:S01]  /*2260*/  SHF.R.U32.HI R11, RZ, 0x10, R17 ;  /* 0x00000010ff0b7819 */ /* 0x000fe20000011611 */
[----:B------:R-:W-:Y:S01]  /*2270*/  FADD.FTZ R98, -R99, R98 ;  /* 0x0000006263627221 */ /* 0x000fe20000010100 */
[----:B------:R-:W-:-:S02]  /*2280*/  SHF.L.U32 R5, R0, 0x10, RZ ;  /* 0x0000001000057819 */ /* 0x000fc400000006ff */
[----:B------:R-:W-:Y:S02]  /*2290*/  SHF.L.U32 R7, R7, 0x10, RZ ;  /* 0x0000001007077819 */ /* 0x000fe400000006ff */
[----:B------:R-:W-:Y:S01]  /*22a0*/  SHF.L.U32 R9, R4, 0x10, RZ ;  /* 0x0000001004097819 */ /* 0x000fe200000006ff */
[----:B------:R-:W-:Y:S01]  /*22b0*/  FADD.FTZ R4, -R101, R96 ;  /* 0x0000006065047221 */ /* 0x000fe20000010100 */
[----:B------:R-:W-:Y:S01]  /*22c0*/  SHF.L.U32 R11, R11, 0x10, RZ ;  /* 0x000000100b0b7819 */ /* 0x000fe200000006ff */
[C---:B------:R-:W-:Y:S01]  /*22d0*/  FFMA.FTZ R5, R56.reuse, R93, R5 ;  /* 0x0000005d38057223 */ /* 0x040fe20000010005 */
[C---:B------:R-:W-:Y:S01]  /*22e0*/  FFMA.FTZ R0, R56.reuse, R98, R7 ;  /* 0x0000006238007223 */ /* 0x040fe20000010007 */
[C---:B------:R-:W-:Y:S02]  /*22f0*/  FFMA.FTZ R9, R56.reuse, R22, R9 ;  /* 0x0000001638097223 */ /* 0x040fe40000010009 */
[----:B------:R-:W-:Y:S02]  /*2300*/  FFMA.FTZ R4, R56, R4, R11 ;  /* 0x0000000438047223 */ /* 0x000fe4000001000b */
[----:B------:R-:W-:-:S03]  /*2310*/  F2FP.BF16.F32.PACK_AB R5, R0, R5 ;  /* 0x000000050005723e */ /* 0x000fc600000010ff */
[----:B------:R-:W-:Y:S02]  /*2320*/  F2FP.BF16.F32.PACK_AB R4, R4, R9 ;  /* 0x000000090404723e */ /* 0x000fe400000010ff */
[C---:B------:R-:W-:Y:S02]  /*2330*/  PRMT R0, R5.reuse, 0x7632, R0 ;  /* 0x0000763205007816 */ /* 0x040fe40000000000 */
[----:B------:R-:W-:Y:S02]  /*2340*/  PRMT R9, R5, 0x7610, R9 ;  /* 0x0000761005097816 */ /* 0x000fe40000000009 */
[C---:B------:R-:W-:Y:S02]  /*2350*/  PRMT R11, R4.reuse, 0x7632, R11 ;  /* 0x00007632040b7816 */ /* 0x040fe4000000000b */
[----:B------:R-:W-:Y:S01]  /*2360*/  PRMT R8, R4, 0x7610, R8 ;  /* 0x0000761004087816 */ /* 0x000fe20000000008 */
[----:B------:R-:W-:Y:S06]  /*2370*/  BRA `(.L_x_131) ;  /* 0x0000000400807947 */ /* 0x000fec0003800000 */
.L_x_134:
[C-C-:B------:R-:W-:Y:S01]  /*2380*/  FFMA.FTZ R0, R87.reuse, R0, R82.reuse ;  /* 0x0000000057007223 */ /* 0x140fe20000010052 */
[----:B------:R-:W-:Y:S01]  /*2390*/  MOV R6, R17 ;  /* 0x0000001100067202 */ /* 0x000fe20000000f00 */
[C-C-:B------:R-:W-:Y:S01]  /*23a0*/  FFMA.FTZ R5, R87.reuse, R84, R82.reuse ;  /* 0x0000005457057223 */ /* 0x140fe20000010052 */
[----:B------:R-:W-:Y:S01]  /*23b0*/  SHF.R.U32.HI R8, RZ, 0x10, R17 ;  /* 0x00000010ff087819 */ /* 0x000fe20000011611 */
[----:B------:R-:W-:Y:S01]  /*23c0*/  FADD.FTZ R93, -R0, R93 ;  /* 0x0000005d005d7221 */ /* 0x000fe20000010100 */
[----:B------:R-:W-:Y:S01]  /*23d0*/  MOV R0, R16 ;  /* 0x0000001000007202 */ /* 0x000fe20000000f00 */
[C-C-:B------:R-:W-:Y:S01]  /*23e0*/  FFMA.FTZ R101, R87.reuse, R101, R82.reuse ;  /* 0x0000006557657223 */ /* 0x140fe20000010052 */
[----:B------:R-:W-:Y:S01]  /*23f0*/  SHF.R.U64 R4, R16, 0x10, R17 ;  /* 0x0000001010047819 */ /* 0x000fe20000001211 */
[----:B------:R-:W-:Y:S01]  /*2400*/  FFMA.FTZ R99, R87, R99, R82 ;  /* 0x0000006357637223 */ /* 0x000fe20000010052 */
[----:B------:R-:W-:Y:S01]  /*2410*/  SHF.L.U32 R7, R6, 0x10, RZ ;  /* 0x0000001006077819 */ /* 0x000fe200000006ff */
[----:B------:R-:W-:Y:S01]  /*2420*/  FADD.FTZ R5, -R5, R22 ;  /* 0x0000001605057221 */ /* 0x000fe20000010100 */
[----:B------:R-:W-:Y:S01]  /*2430*/  SHF.L.U32 R8, R8, 0x10, RZ ;  /* 0x0000001008087819 */ /* 0x000fe200000006ff */
[----:B------:R-:W-:Y:S01]  /*2440*/  FADD.FTZ R101, -R101, R96 ;  /* 0x0000006065657221 */ /* 0x000fe20000010100 */
[----:B------:R-:W-:Y:S01]  /*2450*/  SHF.L.U32 R0, R0, 0x10, RZ ;  /* 0x0000001000007819 */ /* 0x000fe200000006ff */
[----:B------:R-:W-:Y:S01]  /*2460*/  FADD.FTZ R99, -R99, R98 ;  /* 0x0000006263637221 */ /* 0x000fe20000010100 */
[----:B------:R-:W-:Y:S01]  /*2470*/  SHF.L.U32 R4, R4, 0x10, RZ ;  /* 0x0000001004047819 */ /* 0x000fe200000006ff */
[C---:B------:R-:W-:Y:S01]  /*2480*/  FFMA.FTZ R5, R56.reuse, R5, R7 ;  /* 0x0000000538057223 */ /* 0x040fe20000010007 */
[C---:B------:R-:W-:Y:S01]  /*2490*/  FFMA.FTZ R8, R56.reuse, R101, R8 ;  /* 0x0000006538087223 */ /* 0x040fe20000010008 */
[----:B------:R-:W-:-:S02]  /*24a0*/  FFMA.FTZ R0, R56, R93, R0 ;  /* 0x0000005d38007223 */ /* 0x000fc40000010000 */
[----:B------:R-:W-:Y:S02]  /*24b0*/  FFMA.FTZ R99, R56, R99, R4 ;  /* 0x0000006338637223 */ /* 0x000fe40000010004 */
[----:B------:R-:W-:-:S03]  /*24c0*/  F2FP.BF16.F32.PACK_AB R8, R8, R5 ;  /* 0x000000050808723e */ /* 0x000fc600000010ff */
[----:B------:R-:W-:Y:S02]  /*24d0*/  F2FP.BF16.F32.PACK_AB R99, R99, R0 ;  /* 0x000000006363723e */ /* 0x000fe400000010ff */
[C---:B------:R-:W-:Y:S02]  /*24e0*/  PRMT R11, R8.reuse, 0x7632, R11 ;  /* 0x00007632080b7816 */ /* 0x040fe4000000000b */
[C---:B------:R-:W-:Y:S02]  /*24f0*/  PRMT R0, R99.reuse, 0x7632, R0 ;  /* 0x0000763263007816 */ /* 0x040fe40000000000 */
[----:B------:R-:W-:Y:S02]  /*2500*/  PRMT R9, R99, 0x7610, R9 ;  /* 0x0000761063097816 */ /* 0x000fe40000000009 */
[----:B------:R-:W-:Y:S02]  /*2510*/  PRMT R60, R11, 0x7610, R60 ;  /* 0x000076100b3c7816 */ /* 0x000fe4000000003c */
[----:B------:R-:W-:-:S02]  /*2520*/  PRMT R67, R8, 0x7610, R67 ;  /* 0x0000761008437816 */ /* 0x000fc40000000043 */
[----:B------:R-:W-:Y:S02]  /*2530*/  PRMT R78, R0, 0x7610, R78 ;  /* 0x00007610004e7816 */ /* 0x000fe4000000004e */
[----:B------:R-:W-:Y:S01]  /*2540*/  PRMT R61, R9, 0x7610, R61 ;  /* 0x00007610093d7816 */ /* 0x000fe2000000003d */
[----:B------:R-:W-:Y:S06]  /*2550*/  BRA `(.L_x_131) ;  /* 0x0000000400087947 */ /* 0x000fec0003800000 */
.L_x_133:
[----:B------:R-:W-:-:S04]  /*2560*/  UISETP.NE.U32.AND UP1, UPT, UR6, URZ, UPT ;  /* 0x000000ff0600728c */ /* 0x000fc8000bf25070 */
[----:B------:R-:W-:-:S09]  /*2570*/  UISETP.NE.AND.EX UP1, UPT, UR7, URZ, UPT, UP1 ;  /* 0x000000ff0700728c */ /* 0x000fd2000bf25310 */
[----:B------:R-:W-:Y:S05]  /*2580*/  BRA.U UP1, `(.L_x_135) ;  /* 0x0000000101787547 */ /* 0x000fea000b800000 */
        /* <DEDUP_REMOVED lines=30> */
.L_x_135:
        /* <DEDUP_REMOVED lines=14> */
[----:B------:R-:W-:-:S02]  /*2850*/  IMAD.U32 R8, R8, 0x10000, RZ ;  /* 0x0001000008087824 */ /* 0x000fc400078e00ff */
[----:B------:R-:W-:Y:S01]  /*2860*/  FADD.FTZ R99, -R99, R98 ;  /* 0x0000006263637221 */ /* 0x000fe20000010100 */
[C---:B------:R-:W-:Y:S01]  /*2870*/  FFMA.FTZ R5, R56.reuse, R5, R7 ;  /* 0x0000000538057223 */ /* 0x040fe20000010007 */
[C---:B------:R-:W-:Y:S01]  /*2880*/  FFMA.FTZ R0, R56.reuse, R93, R0 ;  /* 0x0000005d38007223 */ /* 0x040fe20000010000 */
[C---:B------:R-:W-:Y:S01]  /*2890*/  FFMA.FTZ R8, R56.reuse, R101, R8 ;  /* 0x0000006538087223 */ /* 0x040fe20000010008 */
[----:B------:R-:W-:-:S04]  /*28a0*/  FFMA.FTZ R99, R56, R99, R4 ;  /* 0x0000006338637223 */ /* 0x000fc80000010004 */
        /* <DEDUP_REMOVED lines=13> */
.L_x_131:
[----:B------:R-:W0:Y:S01]  /*2980*/  LDC.64 R4, c[0x0][0x468] ;  /* 0x00011a00ff047b82 */ /* 0x000e220000000a00 */
[----:B------:R-:W-:Y:S01]  /*2990*/  UISETP.NE.U32.AND UP1, UPT, UR4, URZ, UPT ;  /* 0x000000ff0400728c */ /* 0x000fe2000bf25070 */
[----:B------:R-:W-:Y:S01]  /*29a0*/  LOP3.LUT R6, R0, 0xffff, RZ, 0xc0, !PT ;  /* 0x0000ffff00067812 */ /* 0x000fe200078ec0ff */
[----:B------:R-:W-:Y:S01]  /*29b0*/  UISETP.NE.U32.AND UP3, UPT, UR18, URZ, UPT ;  /* 0x000000ff1200728c */ /* 0x000fe2000bf65070 */
[----:B------:R-:W-:Y:S01]  /*29c0*/  PRMT R11, R8, 0x5410, R11 ;  /* 0x00005410080b7816 */ /* 0x000fe2000000000b */
[----:B------:R-:W-:Y:S02]  /*29d0*/  UISETP.NE.AND.EX UP1, UPT, UR5, URZ, UPT, UP1 ;  /* 0x000000ff0500728c */ /* 0x000fe4000bf25310 */
[----:B------:R-:W-:-:S03]  /*29e0*/  IMAD.WIDE.U32 R6, R6, 0x10000, RZ ;  /* 0x0001000006067825 */ /* 0x000fc600078e00ff */
[----:B------:R-:W-:Y:S02]  /*29f0*/  LOP3.LUT R6, R6, 0xffff, R9, 0xf8, !PT ;  /* 0x0000ffff06067812 */ /* 0x000fe400078ef809 */
[----:B------:R-:W-:Y:S01]  /*2a00*/  LOP3.LUT R7, R11, R7, RZ, 0xfc, !PT ;  /* 0x000000070b077212 */ /* 0x000fe200078efcff */
        /* <DEDUP_REMOVED lines=10> */
.L_x_136:
[----:B------:R1:W-:Y:S01]  /*2ab0*/  STG.E.64 desc[UR12][R8.64], R6 ;  /* 0x0000000608007986 */ /* 0x0003e2000c101b0c */
[----:B------:R-:W-:Y:S02]  /*2ac0*/  UISETP.NE.U32.AND UP2, UPT, UR6, URZ, UPT ;  /* 0x000000ff0600728c */ /* 0x000fe4000bf45070 */
[----:B------:R-:W-:Y:S02]  /*2ad0*/  UISETP.NE.AND.EX UP3, UPT, UR19, URZ, UPT, UP3 ;  /* 0x000000ff1300728c */ /* 0x000fe4000bf65330 */
[----:B------:R-:W-:-:S09]  /*2ae0*/  UISETP.NE.AND.EX UP2, UPT, UR7, URZ, UPT, UP2 ;  /* 0x000000ff0700728c */ /* 0x000fd2000bf45320 */
[----:B-1----:R-:W-:Y:S05]  /*2af0*/  BRA.U !UP2, `(.L_x_137) ;  /* 0x000000010a207547 */ /* 0x002fea000b800000 */
[----:B------:R-:W1:Y:S01]  /*2b00*/  LDC.64 R6, c[0x0][0x470] ;  /* 0x00011c00ff067b82 */ /* 0x000e620000000a00 */
[----:B------:R-:W-:Y:S02]  /*2b10*/  LOP3.LUT R8, R78, 0xffff, RZ, 0xc0, !PT ;  /* 0x0000ffff4e087812 */ /* 0x000fe400078ec0ff */
[----:B0-----:R-:W-:-:S03]  /*2b20*/  PRMT R11, R67, 0x5410, R60 ;  /* 0x00005410430b7816 */ /* 0x001fc6000000003c */
[----:B------:R-:W-:-:S05]  /*2b30*/  IMAD.WIDE.U32 R8, R8, 0x10000, RZ ;  /* 0x0001000008087825 */ /* 0x000fca00078e00ff */
[----:B------:R-:W-:Y:S02]  /*2b40*/  LOP3.LUT R9, R11, R9, RZ, 0xfc, !PT ;  /* 0x000000090b097212 */ /* 0x000fe400078efcff */
[----:B------:R-:W-:Y:S01]  /*2b50*/  LOP3.LUT R8, R8, 0xffff, R61, 0xf8, !PT ;  /* 0x0000ffff08087812 */ /* 0x000fe200078ef83d */
[----:B-1----:R-:W-:-:S05]  /*2b60*/  IMAD.WIDE.U32 R6, R77, 0x8, R6 ;  /* 0x000000084d067825 */ /* 0x002fca00078e0006 */
[----:B------:R1:W-:Y:S02]  /*2b70*/  STG.E.64 desc[UR12][R6.64], R8 ;  /* 0x0000000806007986 */ /* 0x0003e4000c101b0c */
.L_x_137:
[----:B------:R-:W-:Y:S05]  /*2b80*/  BRA.U !UP3, `(.L_x_138) ;  /* 0x000000050bfc7547 */ /* 0x000fea000b800000 */
[----:B------:R-:W-:Y:S05]  /*2b90*/  BRA.U !UP1, `(.L_x_139) ;  /* 0x00000005090c7547 */ /* 0x000fea000b800000 */
[----:B------:R-:W-:Y:S05]  /*2ba0*/  BRA.U !UP2, `(.L_x_140) ;  /* 0x000000010a8c7547 */ /* 0x000fea000b800000 */
[----:B-1----:R-:W-:Y:S01]  /*2bb0*/  MOV R6, R19 ;  /* 0x0000001300067202 */ /* 0x002fe20000000f00 */
[C-C-:B------:R-:W-:Y:S01]  /*2bc0*/  FFMA.FTZ R76, R87.reuse, R76, R82.reuse ;  /* 0x0000004c574c7223 */ /* 0x140fe20000010052 */
[--C-:B------:R-:W-:Y:S01]  /*2bd0*/  SHF.R.U32.HI R8, RZ, 0x10, R19.reuse ;  /* 0x00000010ff087819 */ /* 0x100fe20000011613 */
[C-C-:B------:R-:W-:Y:S01]  /*2be0*/  FFMA.FTZ R74, R87.reuse, R74, R82.reuse ;  /* 0x0000004a574a7223 */ /* 0x140fe20000010052 */
        /* <DEDUP_REMOVED lines=12> */
[C---:B------:R-:W-:Y:S01]  /*2cb0*/  FFMA.FTZ R7, R56.reuse, R83, R7 ;  /* 0x0000005338077223 */ /* 0x040fe20000010007 */
[C---:B------:R-:W-:Y:S01]  /*2cc0*/  FFMA.FTZ R8, R56.reuse, R79, R8 ;  /* 0x0000004f38087223 */ /* 0x040fe20000010008 */
[C---:B------:R-:W-:Y:S01]  /*2cd0*/  FFMA.FTZ R0, R56.reuse, R85, R0 ;  /* 0x0000005538007223 */ /* 0x040fe20000010000 */
[----:B------:R-:W-:-:S03]  /*2ce0*/  FFMA.FTZ R81, R56, R81, R6 ;  /* 0x0000005138517223 */ /* 0x000fc60000010006 */
        /* <DEDUP_REMOVED lines=15> */
.L_x_140:
        /* <DEDUP_REMOVED lines=31> */
.L_x_139:
        /* <DEDUP_REMOVED lines=32> */
.L_x_142:
[----:B------:R-:W-:Y:S01]  /*31d0*/  MOV R0, R18 ;  /* 0x0000001200007202 */ /* 0x000fe20000000f00 */
[C-C-:B------:R-:W-:Y:S01]  /*31e0*/  FFMA.FTZ R76, R87.reuse, R76, R82.reuse ;  /* 0x0000004c574c7223 */ /* 0x140fe20000010052 */
[----:B-1----:R-:W-:Y:S01]  /*31f0*/  MOV R8, R19 ;  /* 0x0000001300087202 */ /* 0x002fe20000000f00 */
[C-C-:B------:R-:W-:Y:S01]  /*3200*/  FFMA.FTZ R72, R87.reuse, R72, R82.reuse ;  /* 0x0000004857487223 */ /* 0x140fe20000010052 */
[--C-:B------:R-:W-:Y:S01]  /*3210*/  SHF.R.U64 R6, R18, 0x10, R19.reuse ;  /* 0x0000001012067819 */ /* 0x100fe20000001213 */
[C-C-:B------:R-:W-:Y:S01]  /*3220*/  FFMA.FTZ R74, R87.reuse, R74, R82.reuse ;  /* 0x0000004a574a7223 */ /* 0x140fe20000010052 */
[----:B------:R-:W-:Y:S01]  /*3230*/  SHF.R.U32.HI R9, RZ, 0x10, R19 ;  /* 0x00000010ff097819 */ /* 0x000fe20000011613 */
[----:B------:R-:W-:Y:S01]  /*3240*/  FFMA.FTZ R70, R87, R70, R82 ;  /* 0x0000004657467223 */ /* 0x000fe20000010052 */
[----:B------:R-:W-:Y:S01]  /*3250*/  SHF.L.U32 R7, R0, 0x10, RZ ;  /* 0x0000001000077819 */ /* 0x000fe200000006ff */
[----:B------:R-:W-:Y:S01]  /*3260*/  IMAD.U32 R0, R8, 0x10000, RZ ;  /* 0x0001000008007824 */ /* 0x000fe200078e00ff */
[----:B------:R-:W-:Y:S01]  /*3270*/  SHF.L.U32 R6, R6, 0x10, RZ ;  /* 0x0000001006067819 */ /* 0x000fe200000006ff */
[----:B------:R-:W-:Y:S01]  /*3280*/  FADD.FTZ R85, -R76, R85 ;  /* 0x000000554c557221 */ /* 0x000fe20000010100 */
[----:B------:R-:W-:Y:S01]  /*3290*/  FADD.FTZ R81, -R72, R81 ;  /* 0x0000005148517221 */ /* 0x000fe20000010100 */
[----:B------:R-:W-:Y:S01]  /*32a0*/  SHF.L.U32 R8, R9, 0x10, RZ ;  /* 0x0000001009087819 */ /* 0x000fe200000006ff */
[----:B------:R-:W-:Y:S01]  /*32b0*/  FADD.FTZ R83, -R74, R83 ;  /* 0x000000534a537221 */ /* 0x000fe20000010100 */
        /* <DEDUP_REMOVED lines=8> */
[----:B0-----:R-:W-:Y:S02]  /*3340*/  PRMT R11, R6, 0x7610, R11 ;  /* 0x00007610060b7816 */ /* 0x001fe4000000000b */
[C---:B------:R-:W-:Y:S02]  /*3350*/  PRMT R7, R79.reuse, 0x7632, R7 ;  /* 0x000076324f077816 */ /* 0x040fe40000000007 */
[----:B------:R-:W-:Y:S01]  /*3360*/  PRMT R6, R79, 0x7610, R6 ;  /* 0x000076104f067816 */ /* 0x000fe20000000006 */
[----:B------:R-:W-:Y:S06]  /*3370*/  BRA `(.L_x_141) ;  /* 0x0000000400647947 */ /* 0x000fec0003800000 */
.L_x_138:
[----:B------:R-:W-:Y:S05]  /*3380*/  BRA.U !UP1, `(.L_x_143) ;  /* 0x0000000109c07547 */ /* 0x000fea000b800000 */
[----:B------:R-:W-:Y:S05]  /*3390*/  BRA.U !UP2, `(.L_x_144) ;  /* 0x000000010a647547 */ /* 0x000fea000b800000 */
[C-C-:B------:R-:W-:Y:S01]  /*33a0*/  FFMA.FTZ R74, R87.reuse, R74, R82.reuse ;  /* 0x0000004a574a7223 */ /* 0x140fe20000010052 */
[C-C-:B------:R-:W-:Y:S01]  /*33b0*/  FFMA.FTZ R70, R87.reuse, R70, R82.reuse ;  /* 0x0000004657467223 */ /* 0x140fe20000010052 */
[C-C-:B------:R-:W-:Y:S01]  /*33c0*/  FFMA.FTZ R76, R87.reuse, R76, R82.reuse ;  /* 0x0000004c574c7223 */ /* 0x140fe20000010052 */
[----:B------:R-:W-:Y:S01]  /*33d0*/  FFMA.FTZ R72, R87, R72, R82 ;  /* 0x0000004857487223 */ /* 0x000fe20000010052 */
[----:B------:R-:W-:Y:S01]  /*33e0*/  FADD.FTZ R83, -R74, R83 ;  /* 0x000000534a537221 */ /* 0x000fe20000010100 */
[----:B-1----:R-:W-:Y:S01]  /*33f0*/  FADD.FTZ R9, -R70, R79 ;  /* 0x0000004f46097221 */ /* 0x002fe20000010100 */
[----:B------:R-:W-:Y:S01]  /*3400*/  FADD.FTZ R85, -R76, R85 ;  /* 0x000000554c557221 */ /* 0x000fe20000010100 */
[----:B------:R-:W-:Y:S01]  /*3410*/  FADD.FTZ R7, -R72, R81 ;  /* 0x0000005148077221 */ /* 0x000fe20000010100 */
[C---:B------:R-:W-:Y:S01]  /*3420*/  FMUL.FTZ R6, R56.reuse, R83 ;  /* 0x0000005338067220 */ /* 0x040fe20000410000 */
[C---:B------:R-:W-:Y:S01]  /*3430*/  FMUL.FTZ R9, R56.reuse, R9 ;  /* 0x0000000938097220 */ /* 0x040fe20000410000 */
[C---:B------:R-:W-:Y:S01]  /*3440*/  FMUL.FTZ R0, R56.reuse, R85 ;  /* 0x0000005538007220 */ /* 0x040fe20000410000 */
[----:B------:R-:W-:-:S03]  /*3450*/  FMUL.FTZ R7, R56, R7 ;  /* 0x0000000738077220 */ /* 0x000fc60000410000 */
        /* <DEDUP_REMOVED lines=13> */
.L_x_144:
        /* <DEDUP_REMOVED lines=9> */
[C---:B-1----:R-:W-:Y:S01]  /*35c0*/  FMUL.FTZ R6, R56.reuse, R79 ;  /* 0x0000004f38067220 */ /* 0x042fe20000410000 */
[C---:B------:R-:W-:Y:S01]  /*35d0*/  FMUL.FTZ R85, R56.reuse, R85 ;  /* 0x0000005538557220 */ /* 0x040fe20000410000 */
[----:B------:R-:W-:-:S03]  /*35e0*/  FMUL.FTZ R0, R56, R81 ;  /* 0x0000005138007220 */ /* 0x000fc60000410000 */
[----:B------:R-:W-:Y:S02]  /*35f0*/  F2FP.BF16.F32.PACK_AB R6, R6, R83 ;  /* 0x000000530606723e */ /* 0x000fe400000010ff */
[----:B------:R-:W-:Y:S02]  /*3600*/  F2FP.BF16.F32.PACK_AB R85, R0, R85 ;  /* 0x000000550055723e */ /* 0x000fe400000010ff */
[----:B------:R-:W-:Y:S02]  /*3610*/  PRMT R7, R6, 0x7632, R7 ;  /* 0x0000763206077816 */ /* 0x000fe40000000007 */
[C---:B------:R-:W-:Y:S02]  /*3620*/  PRMT R0, R85.reuse, 0x7632, R0 ;  /* 0x0000763255007816 */ /* 0x040fe40000000000 */
[----:B0-----:R-:W-:Y:S02]  /*3630*/  PRMT R11, R85, 0x7610, R11 ;  /* 0x00007610550b7816 */ /* 0x001fe4000000000b */
[----:B------:R-:W-:-:S02]  /*3640*/  PRMT R58, R7, 0x7610, R58 ;  /* 0x00007610073a7816 */ /* 0x000fc4000000003a */
[----:B------:R-:W-:Y:S02]  /*3650*/  PRMT R63, R6, 0x7610, R63 ;  /* 0x00007610063f7816 */ /* 0x000fe4000000003f */
[----:B------:R-:W-:Y:S02]  /*3660*/  PRMT R80, R0, 0x7610, R80 ;  /* 0x0000761000507816 */ /* 0x000fe40000000050 */
[----:B------:R-:W-:Y:S01]  /*3670*/  PRMT R65, R11, 0x7610, R65 ;  /* 0x000076100b417816 */ /* 0x000fe20000000041 */
[----:B------:R-:W-:Y:S06]  /*3680*/  BRA `(.L_x_141) ;  /* 0x0000000000a07947 */ /* 0x000fec0003800000 */
.L_x_143:
[----:B------:R-:W-:Y:S05]  /*3690*/  BRA.U !UP2, `(.L_x_145) ;  /* 0x000000010a587547 */ /* 0x000fea000b800000 */
        /* <DEDUP_REMOVED lines=22> */
.L_x_145:
        /* <DEDUP_REMOVED lines=11> */
[----:B-1----:R-:W-:-:S03]  /*38b0*/  FMUL.FTZ R6, R56, R79 ;  /* 0x0000004f38067220 */ /* 0x002fc60000410000 */
[----:B------:R-:W-:Y:S02]  /*38c0*/  F2FP.BF16.F32.PACK_AB R85, R0, R85 ;  /* 0x000000550055723e */ /* 0x000fe400000010ff */
[----:B------:R-:W-:Y:S02]  /*38d0*/  F2FP.BF16.F32.PACK_AB R6, R6, R83 ;  /* 0x000000530606723e */ /* 0x000fe400000010ff */
[C---:B------:R-:W-:Y:S02]  /*38e0*/  PRMT R0, R85.reuse, 0x7632, R0 ;  /* 0x0000763255007816 */ /* 0x040fe40000000000 */
[----:B0-----:R-:W-:Y:S02]  /*38f0*/  PRMT R11, R85, 0x7610, R11 ;  /* 0x00007610550b7816 */ /* 0x001fe4000000000b */
[----:B------:R-:W-:-:S07]  /*3900*/  PRMT R7, R6, 0x7632, R7 ;  /* 0x0000763206077816 */ /* 0x000fce0000000007 */
.L_x_141:
        /* <DEDUP_REMOVED lines=15> */
.L_x_146:
[----:B------:R1:W-:Y:S01]  /*3a00*/  STG.E.64 desc[UR12][R6.64], R8 ;  /* 0x0000000806007986 */ /* 0x0003e2000c101b0c */
[----:B------:R-:W-:Y:S05]  /*3a10*/  BRA.U !UP2, `(.L_x_147) ;  /* 0x000000010a207547 */ /* 0x000fea000b800000 */
[----:B-1----:R-:W1:Y:S01]  /*3a20*/  LDC.64 R6, c[0x0][0x470] ;  /* 0x00011c00ff067b82 */ /* 0x002e620000000a00 */
[----:B------:R-:W-:Y:S02]  /*3a30*/  LOP3.LUT R8, R78, 0xffff, RZ, 0xc0, !PT ;  /* 0x0000ffff4e087812 */ /* 0x000fe400078ec0ff */
[----:B0-----:R-:W-:-:S03]  /*3a40*/  PRMT R11, R67, 0x5410, R60 ;  /* 0x00005410430b7816 */ /* 0x001fc6000000003c */
[----:B------:R-:W-:-:S05]  /*3a50*/  IMAD.WIDE.U32 R8, R8, 0x10000, RZ ;  /* 0x0001000008087825 */ /* 0x000fca00078e00ff */
[----:B------:R-:W-:Y:S02]  /*3a60*/  LOP3.LUT R9, R11, R9, RZ, 0xfc, !PT ;  /* 0x000000090b097212 */ /* 0x000fe400078efcff */
[----:B------:R-:W-:Y:S01]  /*3a70*/  LOP3.LUT R8, R8, 0xffff, R61, 0xf8, !PT ;  /* 0x0000ffff08087812 */ /* 0x000fe200078ef83d */
[----:B-1----:R-:W-:-:S05]  /*3a80*/  IMAD.WIDE.U32 R6, R57, 0x8, R6 ;  /* 0x0000000839067825 */ /* 0x002fca00078e0006 */
[----:B------:R2:W-:Y:S02]  /*3a90*/  STG.E.64 desc[UR12][R6.64], R8 ;  /* 0x0000000806007986 */ /* 0x0005e4000c101b0c */
.L_x_147:
[----:B------:R-:W-:Y:S05]  /*3aa0*/  BRA.U !UP3, `(.L_x_148) ;  /* 0x000000050bf07547 */ /* 0x000fea000b800000 */
[----:B------:R-:W-:Y:S05]  /*3ab0*/  BRA.U !UP1, `(.L_x_149) ;  /* 0x0000000509047547 */ /* 0x000fea000b800000 */
[----:B------:R-:W-:Y:S05]  /*3ac0*/  BRA.U !UP2, `(.L_x_150) ;  /* 0x000000010a887547 */ /* 0x000fea000b800000 */
[----:B-12---:R-:W-:Y:S01]  /*3ad0*/  MOV R6, R21 ;  /* 0x0000001500067202 */ /* 0x006fe20000000f00 */
        /* <DEDUP_REMOVED lines=33> */
.L_x_150:
[--C-:B-12---:R-:W-:Y:S01]  /*3cf0*/  SHF.R.U32.HI R8, RZ, 0x10, R21.reuse ;  /* 0x00000010ff087819 */ /* 0x106fe20000011615 */
[C-C-:B------:R-:W-:Y:S01]  /*3d00*/  FFMA.FTZ R69, R87.reuse, R69, R82.reuse ;  /* 0x0000004557457223 */ /* 0x140fe20000010052 */
[----:B------:R-:W-:Y:S01]  /*3d10*/  MOV R7, R21 ;  /* 0x0000001500077202 */ /* 0x000fe20000000f00 */
        /* <DEDUP_REMOVED lines=27> */
.L_x_149:
[----:B------:R-:W-:Y:S05]  /*3ed0*/  BRA.U !UP2, `(.L_x_152) ;  /* 0x000000010a787547 */ /* 0x000fea000b800000 */
        /* <DEDUP_REMOVED lines=30> */
.L_x_152:
[----:B------:R-:W-:Y:S01]  /*40c0*/  MOV R0, R20 ;  /* 0x0000001400007202 */ /* 0x000fe20000000f00 */
[C-C-:B------:R-:W-:Y:S01]  /*40d0*/  FFMA.FTZ R69, R87.reuse, R69, R82.reuse ;  /* 0x0000004557457223 */ /* 0x140fe20000010052 */
[--C-:B-12---:R-:W-:Y:S01]  /*40e0*/  SHF.R.U64 R6, R20, 0x10, R21.reuse ;  /* 0x0000001014067819 */ /* 0x106fe20000001215 */
[C-C-:B------:R-:W-:Y:S01]  /*40f0*/  FFMA.FTZ R73, R87.reuse, R73, R82.reuse ;  /* 0x0000004957497223 */ /* 0x140fe20000010052 */
[----:B------:R-:W-:Y:S01]  /*4100*/  SHF.R.U32.HI R9, RZ, 0x10, R21 ;  /* 0x00000010ff097819 */ /* 0x000fe20000011615 */
[C-C-:B------:R-:W-:Y:S01]  /*4110*/  FFMA.FTZ R75, R87.reuse, R75, R82.reuse ;  /* 0x0000004b574b7223 */ /* 0x140fe20000010052 */
[----:B------:R-:W-:Y:S01]  /*4120*/  MOV R8, R21 ;  /* 0x0000001500087202 */ /* 0x000fe20000000f00 */
[----:B------:R-:W-:Y:S01]  /*4130*/  FFMA.FTZ R71, R87, R71, R82 ;  /* 0x0000004757477223 */ /* 0x000fe20000010052 */
[----:B------:R-:W-:Y:S01]  /*4140*/  SHF.L.U32 R7, R0, 0x10, RZ ;  /* 0x0000001000077819 */ /* 0x000fe200000006ff */
[----:B------:R-:W-:Y:S01]  /*4150*/  FADD.FTZ R69, -R69, R62 ;  /* 0x0000003e45457221 */ /* 0x000fe20000010100 */
[----:B------:R-:W-:Y:S01]  /*4160*/  SHF.L.U32 R6, R6, 0x10, RZ ;  /* 0x0000001006067819 */ /* 0x000fe200000006ff */
[----:B------:R-:W-:Y:S01]  /*4170*/  FADD.FTZ R73, -R73, R66 ;  /* 0x0000004249497221 */ /* 0x000fe20000010100 */
[----:B0-----:R-:W-:Y:S01]  /*4180*/  SHF.L.U32 R10, R9, 0x10, RZ ;  /* 0x00000010090a7819 */ /* 0x001fe200000006ff */
[----:B------:R-:W-:Y:S01]  /*4190*/  FADD.FTZ R75, -R75, R68 ;  /* 0x000000444b4b7221 */ /* 0x000fe20000010100 */
[----:B------:R-:W-:-:S02]  /*41a0*/  IMAD.U32 R0, R8, 0x10000, RZ ;  /* 0x0001000008007824 */ /* 0x000fc400078e00ff */
        /* <DEDUP_REMOVED lines=10> */
[----:B------:R-:W-:Y:S01]  /*4250*/  PRMT R8, R75, 0x7610, R8 ;  /* 0x000076104b087816 */ /* 0x000fe20000000008 */
[----:B------:R-:W-:Y:S06]  /*4260*/  BRA `(.L_x_151) ;  /* 0x0000000400787947 */ /* 0x000fec0003800000 */
.L_x_148:
[----:B------:R-:W-:Y:S05]  /*4270*/  BRA.U !UP1, `(.L_x_153) ;  /* 0x0000000109cc7547 */ /* 0x000fea000b800000 */
[----:B------:R-:W-:Y:S05]  /*4280*/  BRA.U !UP2, `(.L_x_154) ;  /* 0x000000010a6c7547 */ /* 0x000fea000b800000 */
[C-C-:B------:R-:W-:Y:S01]  /*4290*/  FFMA.FTZ R71, R87.reuse, R71, R82.reuse ;  /* 0x0000004757477223 */ /* 0x140fe20000010052 */
[C-C-:B------:R-:W-:Y:S01]  /*42a0*/  FFMA.FTZ R75, R87.reuse, R75, R82.reuse ;  /* 0x0000004b574b7223 */ /* 0x140fe20000010052 */
[C-C-:B------:R-:W-:Y:S01]  /*42b0*/  FFMA.FTZ R69, R87.reuse, R69, R82.reuse ;  /* 0x0000004557457223 */ /* 0x140fe20000010052 */
[----:B------:R-:W-:Y:S01]  /*42c0*/  FFMA.FTZ R73, R87, R73, R82 ;  /* 0x0000004957497223 */ /* 0x000fe20000010052 */
[----:B------:R-:W-:Y:S01]  /*42d0*/  FADD.FTZ R71, -R71, R64 ;  /* 0x0000004047477221 */ /* 0x000fe20000010100 */
[----:B-12---:R-:W-:Y:S01]  /*42e0*/  FADD.FTZ R9, -R75, R68 ;  /* 0x000000444b097221 */ /* 0x006fe20000010100 */
        /* <DEDUP_REMOVED lines=21> */
.L_x_154:
        /* <DEDUP_REMOVED lines=14> */
[C---:B-12---:R-:W-:Y:S02]  /*4520*/  PRMT R9, R0.reuse, 0x7632, R9 ;  /* 0x0000763200097816 */ /* 0x046fe40000000009 */
        /* <DEDUP_REMOVED lines=8> */
.L_x_153:
        /* <DEDUP_REMOVED lines=24> */
.L_x_155:
        /* <DEDUP_REMOVED lines=15> */
[----:B0-----:R-:W-:Y:S02]  /*4820*/  PRMT R11, R69, 0x7610, R11 ;  /* 0x00007610450b7816 */ /* 0x001fe4000000000b */
[C---:B-12---:R-:W-:Y:S02]  /*4830*/  PRMT R9, R56.reuse, 0x7632, R9 ;  /* 0x0000763238097816 */ /* 0x046fe40000000009 */
[----:B------:R-:W-:-:S07]  /*4840*/  PRMT R8, R56, 0x7610, R8 ;  /* 0x0000761038087816 */ /* 0x000fce0000000008 */
.L_x_151:
        /* <DEDUP_REMOVED lines=15> */
.L_x_156:
        /* <DEDUP_REMOVED lines=10> */
.L_x_157:
[----:B0-2---:R-:W0:Y:S01]  /*49e0*/  LDC.64 R4, c[0x0][0x380] ;  /* 0x0000e000ff047b82 */ /* 0x005e220000000a00 */
[----:B------:R-:W-:Y:S01]  /*49f0*/  UPLOP3.LUT UP4, UPT, UPT, UPT, UP4, 0x40, 0x4 ;  /* 0x000000000004789c */ /* 0x000fe20003f8e840 */
[----:B0-----:R-:W-:-:S04]  /*4a00*/  IADD3 R49, PT, PT, R49, R4, RZ ;  /* 0x0000000431317210 */ /* 0x001fc80007ffe0ff */
[----:B------:R-:W-:-:S13]  /*4a10*/  ISETP.GE.AND P1, PT, R49, R5, PT ;  /* 0x000000053100720c */ /* 0x000fda0003f26270 */
[----:B------:R-:W-:Y:S05]  /*4a20*/  @!P1 BRA `(.L_x_158) ;  /* 0xffffffb800549947 */ /* 0x000fea000383ffff */
[----:B-1----:R-:W-:Y:S02]  /*4a30*/  MOV R6, R28 ;  /* 0x0000001c00067202 */ /* 0x002fe40000000f00 */
        /* <DEDUP_REMOVED lines=21> */
[----:B------:R-:W-:-:S07]  /*4b90*/  MOV R49, R47 ;  /* 0x0000002f00317202 */ /* 0x000fce0000000f00 */
.L_x_123:
[----:B------:R-:W0:Y:S08]  /*4ba0*/  LDC R15, c[0x0][0x388] ;  /* 0x0000e200ff0f7b82 */ /* 0x000e300000000800 */
[----:B------:R-:W1:Y:S08]  /*4bb0*/  LDC.64 R2, c[0x0][0x440] ;  /* 0x00011000ff027b82 */ /* 0x000e700000000a00 */
[----:B------:R-:W3:Y:S01]  /*4bc0*/  LDC.64 R12, c[0x0][0x448] ;  /* 0x00011200ff0c7b82 */ /* 0x000ee20000000a00 */
[----:B0-----:R-:W-:-:S05]  /*4bd0*/  IMAD R15, R15, UR11, RZ ;  /* 0x0000000b0f0f7c24 */ /* 0x001fca000f8e02ff */
[----:B------:R-:W-:-:S05]  /*4be0*/  LEA.HI R15, R15, R24, RZ, 0x1e ;  /* 0x000000180f0f7211 */ /* 0x000fca00078ff0ff */
[----:B-1----:R-:W-:-:S05]  /*4bf0*/  IMAD.WIDE.U32 R2, R15, 0x10, R2 ;  /* 0x000000100f027825 */ /* 0x002fca00078e0002 */
[----:B--2---:R-:W-:Y:S01]  /*4c00*/  STG.E.128 desc[UR12][R2.64], R16 ;  /* 0x0000001002007986 */ /* 0x004fe2000c101d0c */
[----:B---3--:R-:W-:-:S05]  /*4c10*/  IMAD.WIDE.U32 R12, R15, 0x10, R12 ;  /* 0x000000100f0c7825 */ /* 0x008fca00078e000c */
[----:B------:R-:W-:Y:S04]  /*4c20*/  STG.E.128 desc[UR12][R12.64], R48 ;  /* 0x000000300c007986 */ /* 0x000fe8000c101d0c */
[----:B------:R-:W-:Y:S04]  /*4c30*/  STG.E.128 desc[UR12][R2.64+0x800], R20 ;  /* 0x0008001402007986 */ /* 0x000fe8000c101d0c */
[----:B------:R-:W-:Y:S04]  /*4c40*/  STG.E.128 desc[UR12][R12.64+0x800], R4 ;  /* 0x000800040c007986 */ /* 0x000fe8000c101d0c */
[----:B------:R-:W-:Y:S04]  /*4c50*/  STG.E.128 desc[UR12][R2.64+0x1000], R28 ;  /* 0x0010001c02007986 */ /* 0x000fe8000c101d0c */
[----:B------:R-:W-:Y:S01]  /*4c60*/  STG.E.128 desc[UR12][R12.64+0x1000], R8 ;  /* 0x001000080c007986 */ /* 0x000fe2000c101d0c */
[----:B------:R-:W-:Y:S05]  /*4c70*/  EXIT ;  /* 0x000000000000794d */ /* 0x000fea0003800000 */
.L_x_159:
        /* <DEDUP_REMOVED lines=16> */
.L_x_3499:


//--------------------- .text._ZN10layer_norm31ln_parallel_residual_bwd_kernelINS_13Kernel_traitsI13__nv_bfloat16S2_S2_S2_fjLj1536ELj1ELj1ELj4ELj8ENS_18Kernel_traits_baseILj1536ES2_S2_S2_S2_fjLj128EEEEELb1ELb0ELb0EEEvNS_9BwdParamsE --------------------------
	.section	.text._ZN10layer_norm31ln_parallel_residual_bwd_kernelINS_13Kernel_traitsI13__nv_bfloat16S2_S2_S2_fjLj1536ELj1ELj1ELj4ELj8ENS_18Kernel_traits_baseILj1536ES2_S2_S2_S2_fjLj128EEEEELb1ELb0ELb0EEEvNS_9BwdParamsE,"ax",@progbits
	.align	128
        .global         _ZN10layer_norm31ln_parallel_residual_bwd_kernelINS_13Kernel_traitsI13__nv_bfloat16S2_S2_S2_fjLj1536ELj1ELj1ELj4ELj8ENS_18Kernel_traits_baseILj1536ES2_S2_S2_S2_fjLj128EEEEELb1ELb0ELb0EEEvNS_9BwdParamsE
        .type           _ZN10layer_norm31ln_parallel_residual_bwd_kernelINS_13Kernel_traitsI13__nv_bfloat16S2_S2_S2_fjLj1536ELj1ELj1ELj4ELj8ENS_18Kernel_traits_baseILj1536ES2_S2_S2_S2_fjLj128EEEEELb1ELb0ELb0EEEvNS_9BwdParamsE,@function
        .size           _ZN10layer_norm31ln_parallel_residual_bwd_kernelINS_13Kernel_traitsI13__nv_bfloat16S2_S2_S2_fjLj1536ELj1ELj1ELj4ELj8ENS_18Kernel_traits_baseILj1536ES2_S2_S2_S2_fjLj128EEEEELb1ELb0ELb0EEEvNS_9BwdParamsE,(.L_x_3500 - _ZN10layer_norm31ln_parallel_residual_bwd_kernelINS_13Kernel_traitsI13__nv_bfloat16S2_S2_S2_fjLj1536ELj1ELj1ELj4ELj8ENS_18Kernel_traits_baseILj1536ES2_S2_S2_S2_fjLj128EEEEELb1ELb0ELb0EEEvNS_9BwdParamsE)
        .other          _ZN10layer_norm31ln_parallel_residual_bwd_kernelINS_13Kernel_traitsI13__nv_bfloat16S2_S2_S2_fjLj1536ELj1ELj1ELj4ELj8ENS_18Kernel_traits_baseILj1536ES2_S2_S2_S2_fjLj128EEEEELb1ELb0ELb0EEEvNS_9BwdParamsE,@"STO_CUDA_ENTRY STV_DEFAULT"
_ZN10layer_norm31ln_parallel_residual_bwd_kernelINS_13Kernel_traitsI13__nv_bfloat16S2_S2_S2_fjLj1536ELj1ELj1ELj4ELj8ENS_18Kernel_traits_baseILj1536ES2_S2_S2_S2_fjLj128EEEEELb1ELb0ELb0EEEvNS_9BwdParamsE:
.text._ZN10layer_norm31ln_parallel_residual_bwd_kernelINS_13Kernel_traitsI13__nv_bfloat16S2_S2_S2_fjLj1536ELj1ELj1ELj4ELj8ENS_18Kernel_traits_baseILj1536ES2_S2_S2_S2_fjLj128EEEEELb1ELb0ELb0EEEvNS_9BwdParamsE:
        /* <DEDUP_REMOVED lines=10> */
[----:B------:R-:W-:Y:S01]  /*00a0*/  IMAD.U32 R3, RZ, RZ, UR4 ;  /* 0x00000004ff037e24 */ /* 0x000fe2000f8e00ff */
[----:B0-----:R-:W-:-:S04]  /*00b0*/  LOP3.LUT R2, R0, 0x7f, RZ, 0x3c, !PT ;  /* 0x0000007f00027812 */ /* 0x001fc800078e3cff */
[----:B------:R-:W0:Y:S01]  /*00c0*/  LDC.64 R4, c[0x0][0x3d0] ;  /* 0x0000f400ff047b82 */ /* 0x000e220000000a00 */
[----:B------:R-:W1:Y:S01]  /*00d0*/  LDCU UR4, c[0x0][0x384] ;  /* 0x00007080ff0477ac */ /* 0x000e620008000800 */
[----:B------:R-:W-:Y:S01]  /*00e0*/  LEA.HI.SX32 R2, R3, R2, 0x1e ;  /* 0x0000000203027211 */ /* 0x000fe200078ff2ff */
[----:B------:R-:W-:-:S03]  /*00f0*/  IMAD.MOV.U32 R3, RZ, RZ, R0 ;  /* 0x000000ffff037224 */ /* 0x000fc600078e0000 */
[C---:B------:R-:W-:Y:S02]  /*0100*/  ISETP.GE.U32.AND P0, PT, R2.reuse, 0x80, PT ;  /* 0x000000800200780c */ /* 0x040fe40003f06070 */
[----:B------:R-:W1:Y:S01]  /*0110*/  LDC.64 R6, c[0x0][0x3d8] ;  /* 0x0000f600ff067b82 */ /* 0x000e620000000a00 */
[C---:B------:R-:W-:Y:S02]  /*0120*/  ISETP.GE.U32.AND P2, PT, R2.reuse, 0x100, PT ;  /* 0x000001000200780c */ /* 0x040fe40003f46070 */
[----:B------:R-:W-:-:S08]  /*0130*/  ISETP.GE.U32.AND P3, PT, R2, 0x180, PT ;  /* 0x000001800200780c */ /* 0x000fd00003f66070 */
[----:B------:R-:W-:-:S05]  /*0140*/  @P0 LOP3.LUT R3, R0, 0x80, RZ, 0xfc, !PT ;  /* 0x0000008000030812 */ /* 0x000fca00078efcff */
[----:B--2---:R-:W-:-:S04]  /*0150*/  @P2 IMAD.WIDE.U32 R8, R3, 0x8, R8 ;  /* 0x0000000803082825 */ /* 0x004fc800078e0008 */
[C---:B----4-:R-:W-:Y:S01]  /*0160*/  @P2 IMAD.WIDE.U32 R12, R3.reuse, 0x8, R12 ;  /* 0x00000008030c2825 */ /* 0x050fe200078e000c */
[----:B---3--:R2:W5:Y:S03]  /*0170*/  @P2 LDG.E.64 R10, desc[UR20][R8.64] ;  /* 0x00000014080a2981 */ /* 0x008566000c1e1b00 */
[----:B------:R-:W-:Y:S01]  /*0180*/  @P2 VIADD R3, R3, 0x80 ;  /* 0x0000008003032836 */ /* 0x000fe20000000000 */
[----:B------:R2:W5:Y:S01]  /*0190*/  @P2 LDG.E.64 R14, desc[UR20][R12.64] ;  /* 0x000000140c0e2981 */ /* 0x000562000c1e1b00 */
[----:B0-----:R-:W-:-:S04]  /*01a0*/  @P0 IMAD.WIDE.U32 R4, R0, 0x8, R4 ;  /* 0x0000000800040825 */ /* 0x001fc800078e0004 */
[C---:B------:R-:W-:Y:S01]  /*01b0*/  @P3 IMAD.WIDE.U32 R16, R3.reuse, 0x8, R16 ;  /* 0x0000000803103825 */ /* 0x040fe200078e0010 */
[----:B------:R2:W5:Y:S03]  /*01c0*/  @P0 LDG.E.64 R114, desc[UR20][R4.64] ;  /* 0x0000001404720981 */ /* 0x000566000c1e1b00 */
[----:B-1----:R-:W-:Y:S01]  /*01d0*/  @P3 IMAD.WIDE.U32 R20, R3, 0x8, R20 ;  /* 0x0000000803143825 */ /* 0x002fe200078e0014 */
[----:B------:R2:W5:Y:S03]  /*01e0*/  @P3 LDG.E.64 R18, desc[UR20][R16.64] ;  /* 0x0000001410123981 */ /* 0x000566000c1e1b00 */
[----:B------:R-:W-:Y:S01]  /*01f0*/  @P0 IMAD.WIDE.U32 R6, R0, 0x8, R6 ;  /* 0x0000000800060825 */ /* 0x000fe200078e0006 */
[----:B------:R2:W5:Y:S04]  /*0200*/  @P3 LDG.E.64 R22, desc[UR20][R20.64] ;  /* 0x0000001414163981 */ /* 0x000568000c1e1b00 */
[----:B------:R2:W5:Y:S01]  /*0210*/  @P0 LDG.E.64 R112, desc[UR20][R6.64] ;  /* 0x0000001406700981 */ /* 0x000562000c1e1b00 */
[----:B------:R-:W0:Y:S01]  /*0220*/  S2UR UR7, SR_CTAID.X ;  /* 0x00000000000779c3 */ /* 0x000e220000002500 */
        /* <DEDUP_REMOVED lines=12> */
[----:B------:R-:W-:Y:S01]  /*02f0*/  CS2R R48, SRZ ;  /* 0x0000000000307805 */ /* 0x000fe2000001ff00 */
[----:B0-----:R-:W-:Y:S01]  /*0300*/  UISETP.GE.AND UP0, UPT, UR7, UR4, UPT ;  /* 0x000000040700728c */ /* 0x001fe2000bf06270 */
        /* <DEDUP_REMOVED lines=10> */
[----:B------:R-:W-:Y:S01]  /*03b0*/  CS2R R30, SRZ ;  /* 0x00000000001e7805 */ /* 0x000fe2000001ff00 */
[----:B--2---:R-:W-:Y:S06]  /*03c0*/  BRA.U UP0, `(.L_x_160) ;  /* 0x0000006500e87547 */ /* 0x004fec000b800000 */
[----:B------:R-:W0:Y:S01]  /*03d0*/  LDCU.U8 UR22, c[0x0][0x410] ;  /* 0x00008200ff1677ac */ /* 0x000e220008000000 */
[----:B-----5:R-:W-:Y:S01]  /*03e0*/  IMAD.MOV.U32 R4, RZ, RZ, R10 ;  /* 0x000000ffff047224 */ /* 0x020fe200078e000a */
[--C-:B------:R-:W-:Y:S01]  /*03f0*/  SHF.R.U64 R5, R10, 0x10, R11.reuse ;  /* 0x000000100a057819 */ /* 0x100fe2000000120b */
[--C-:B------:R-:W-:Y:S01]  /*0400*/  IMAD.MOV.U32 R6, RZ, RZ, R11.reuse ;  /* 0x000000ffff067224 */ /* 0x100fe200078e000b */
[----:B------:R-:W-:Y:S01]  /*0410*/  SHF.R.U32.HI R7, RZ, 0x10, R11 ;  /* 0x00000010ff077819 */ /* 0x000fe2000001160b */
[----:B------:R-:W-:Y:S01]  /*0420*/  IMAD.MOV.U32 R8, RZ, RZ, R14 ;  /* 0x000000ffff087224 */ /* 0x000fe200078e000e */
        /* <DEDUP_REMOVED lines=10> */
[----:B------:R-:W-:-:S02]  /*04d0*/  SHF.R.U32.HI R19, RZ, 0x10, R23 ;  /* 0x00000010ff137819 */ /* 0x000fc40000011617 */
[----:B------:R-:W-:Y:S01]  /*04e0*/  CS2R R72, SRZ ;  /* 0x0000000000487805 */ /* 0x000fe2000001ff00 */
[----:B0-----:R-:W-:Y:S01]  /*04f0*/  UISETP.NE.AND UP0, UPT, UR22, URZ, UPT ;  /* 0x000000ff1600728c */ /* 0x001fe2000bf05270 */
[----:B------:R-:W-:Y:S02]  /*0500*/  SHF.R.U64 R20, R114, 0x10, R115 ;  /* 0x0000001072147819 */ /* 0x000fe40000001273 */
[----:B------:R-:W-:Y:S02]  /*0510*/  CS2R R74, SRZ ;  /* 0x00000000004a7805 */ /* 0x000fe4000001ff00 */
[----:B------:R-:W-:Y:S02]  /*0520*/  SHF.R.U64 R21, R112, 0x10, R113 ;  /* 0x0000001070157819 */ /* 0x000fe40000001271 */
[----:B------:R-:W-:Y:S02]  /*0530*/  CS2R R68, SRZ ;  /* 0x0000000000447805 */ /* 0x000fe4000001ff00 */
[----:B------:R-:W-:-:S02]  /*0540*/  SHF.R.U32.HI R22, RZ, 0x10, R115 ;  /* 0x00000010ff167819 */ /* 0x000fc40000011673 */
[----:B------:R-:W-:Y:S02]  /*0550*/  CS2R R70, SRZ ;  /* 0x0000000000467805 */ /* 0x000fe4000001ff00 */
[----:B------:R-:W-:Y:S02]  /*0560*/  SHF.R.U32.HI R23, RZ, 0x10, R113 ;  /* 0x00000010ff177819 */ /* 0x000fe40000011671 */
        /* <DEDUP_REMOVED lines=20> */
[----:B------:R-:W-:Y:S01]  /*06b0*/  PLOP3.LUT P1, PT, PT, PT, UP0, 0x80, 0x8 ;  /* 0x000000000008781c */ /* 0x000fe20003f2f008 */
[----:B------:R-:W-:Y:S01]  /*06c0*/  UPLOP3.LUT UP1, UPT, UPT, UPT, UPT, 0x40, 0x4 ;  /* 0x000000000004789c */ /* 0x000fe20003f2e870 */
[----:B------:R-:W0:Y:S01]  /*06d0*/  LDCU UR28, c[0x0][0x408] ;  /* 0x00008100ff1c77ac */ /* 0x000e220008000800 */
[----:B------:R-:W1:Y:S01]  /*06e0*/  LDCU UR8, c[0x0][0x388] ;  /* 0x00007100ff0877ac */ /* 0x000e620008000800 */
[----:B------:R-:W2:Y:S01]  /*06f0*/  LDCU UR23, c[0x0][0x400] ;  /* 0x00008000ff1777ac */ /* 0x000ea20008000800 */
[----:B------:R-:W3:Y:S01]  /*0700*/  LDCU.64 UR10, c[0x0][0x478] ;  /* 0x00008f00ff0a77ac */ /* 0x000ee20008000a00 */
[----:B------:R-:W4:Y:S01]  /*0710*/  LDCU.64 UR30, c[0x0][0x438] ;  /* 0x00008700ff1e77ac */ /* 0x000f220008000a00 */
[----:B------:R-:W0:Y:S01]  /*0720*/  LDCU.64 UR26, c[0x0][0x470] ;  /* 0x00008e00ff1a77ac */ /* 0x000e220008000a00 */
[----:B------:R-:W0:Y:S01]  /*0730*/  LDCU.128 UR12, c[0x0][0x3c0] ;  /* 0x00007800ff0c77ac */ /* 0x000e220008000c00 */
[----:B------:R-:W0:Y:S01]  /*0740*/  LDCU.64 UR24, c[0x0][0x380] ;  /* 0x00007000ff1877ac */ /* 0x000e220008000a00 */
[----:B------:R-:W-:-:S05]  /*0750*/  UMOV UR4, UR7 ;  /* 0x0000000700047c82 */ /* 0x000fca0008000000 */
.L_x_204:
[----:B0-----:R-:W-:Y:S02]  /*0760*/  UIMAD.WIDE UR18, UR4, 0x4, UR14 ;  /* 0x00000004041278a5 */ /* 0x001fe4000f8e020e */
[----:B------:R-:W-:-:S04]  /*0770*/  UIMAD.WIDE UR16, UR4, 0x4, UR12 ;  /* 0x00000004041078a5 */ /* 0x000fc8000f8e020c */
[----:B-1234-:R-:W-:Y:S02]  /*0780*/  IMAD.U32 R76, RZ, RZ, UR18 ;  /* 0x00000012ff4c7e24 */ /* 0x01efe4000f8e00ff */
[----:B------:R-:W-:Y:S01]  /*0790*/  IMAD.U32 R77, RZ, RZ, UR19 ;  /* 0x00000013ff4d7e24 */ /* 0x000fe2000f8e00ff */
[----:B------:R-:W-:Y:S01]  /*07a0*/  MOV R79, UR17 ;  /* 0x00000011004f7c02 */ /* 0x000fe20008000f00 */
[----:B------:R-:W-:-:S03]  /*07b0*/  IMAD.U32 R78, RZ, RZ, UR16 ;  /* 0x00000010ff4e7e24 */ /* 0x000fc6000f8e00ff */
[----:B-----5:R-:W5:Y:S04]  /*07c0*/  LDG.E R76, desc[UR20][R76.64] ;  /* 0x000000144c4c7981 */ /* 0x020f68000c1e1900 */
[----:B------:R-:W2:Y:S01]  /*07d0*/  LDG.E R78, desc[UR20][R78.64] ;  /* 0x000000144e4e7981 */ /* 0x000ea2000c1e1900 */
[----:B-1----:R-:W-:Y:S01]  /*07e0*/  UIMAD UR5, UR4, UR8, URZ ;  /* 0x00000008040572a4 */ /* 0x002fe2000f8e02ff */
[----:B------:R-:W-:Y:S01]  /*07f0*/  BSSY.RECONVERGENT B0, `(.L_x_161) ;  /* 0x000006c000007945 */ /* 0x000fe20003800200 */
[C---:B------:R-:W-:Y:S01]  /*0800*/  ISETP.GE.U32.AND P2, PT, R2.reuse, 0x100, PT ;  /* 0x000001000200780c */ /* 0x040fe20003f46070 */
[----:B------:R-:W-:Y:S01]  /*0810*/  IMAD.MOV.U32 R129, RZ, RZ, RZ ;  /* 0x000000ffff817224 */ /* 0x000fe200078e00ff */
[----:B------:R-:W-:Y:S01]  /*0820*/  USHF.R.S32.HI UR6, URZ, 0x1f, UR5 ;  /* 0x0000001fff067899 */ /* 0x000fe20008011405 */
[----:B------:R-:W-:Y:S01]  /*0830*/  ISETP.GE.U32.AND P3, PT, R2, 0x180, PT ;  /* 0x000001800200780c */ /* 0x000fe20003f66070 */
[----:B------:R-:W-:-:S02]  /*0840*/  IMAD.MOV.U32 R130, RZ, RZ, RZ ;  /* 0x000000ffff827224 */ /* 0x000fc400078e00ff */
[----:B------:R-:W-:-:S06]  /*0850*/  ULEA.HI UR6, UR6, UR5, URZ, 0x2 ;  /* 0x0000000506067291 */ /* 0x000fcc000f8f10ff */
[----:B------:R-:W-:-:S05]  /*0860*/  IMAD.U32 R81, RZ, RZ, UR6 ;  /* 0x00000006ff517e24 */ /* 0x000fca000f8e00ff */
[----:B------:R-:W-:-:S05]  /*0870*/  LEA.HI.SX32 R24, R81, R0, 0x1e ;  /* 0x0000000051187211 */ /* 0x000fca00078ff2ff */
[----:B------:R-:W-:Y:S01]  /*0880*/  IMAD.MOV.U32 R131, RZ, RZ, R24 ;  /* 0x000000ffff837224 */ /* 0x000fe200078e0018 */
[----:B-----5:R-:W-:Y:S02]  /*0890*/  R2UR UR16, R76 ;  /* 0x000000004c1072ca */ /* 0x020fe400000e0000 */
[----:B--2---:R-:W-:Y:S01]  /*08a0*/  FSEL R128, R78, RZ, !P1 ;  /* 0x000000ff4e807208 */ /* 0x004fe20004800000 */
[----:B------:R-:W-:-:S12]  /*08b0*/  @!P0 BRA `(.L_x_162) ;  /* 0x00000004007c8947 */ /* 0x000fd80003800000 */
[----:B------:R-:W0:Y:S08]  /*08c0*/  LDC.64 R76, c[0x0][0x430] ;  /* 0x00010c00ff4c7b82 */ /* 0x000e300000000a00 */
[----:B------:R-:W1:Y:S08]  /*08d0*/  LDC.64 R80, c[0x0][0x428] ;  /* 0x00010a00ff507b82 */ /* 0x000e700000000a00 */
[----:B------:R-:W2:Y:S01]  /*08e0*/  LDC.64 R26, c[0x0][0x3a8] ;  /* 0x0000ea00ff1a7b82 */ /* 0x000ea20000000a00 */
[----:B0-----:R-:W-:Y:S01]  /*08f0*/  IMAD.WIDE.U32 R78, R24, 0x8, R76 ;  /* 0x00000008184e7825 */ /* 0x001fe200078e004c */
[----:B------:R-:W-:-:S06]  /*0900*/  ISETP.NE.U32.AND P1, PT, RZ, UR26, PT ;  /* 0x0000001aff007c0c */ /* 0x000fcc000bf25070 */
[----:B------:R-:W0:Y:S01]  /*0910*/  LDC.64 R82, c[0x0][0x3b0] ;  /* 0x0000ec00ff527b82 */ /* 0x000e220000000a00 */
[----:B------:R-:W3:Y:S01]  /*0920*/  LDG.E.64 R78, desc[UR20][R78.64] ;  /* 0x000000144e4e7981 */ /* 0x000ee2000c1e1b00 */
[----:B-1----:R-:W-:-:S06]  /*0930*/  IMAD.WIDE.U32 R80, R24, 0x8, R80 ;  /* 0x0000000818507825 */ /* 0x002fcc00078e0050 */
[----:B------:R-:W3:Y:S01]  /*0940*/  LDG.E.64 R80, desc[UR20][R80.64] ;  /* 0x0000001450507981 */ /* 0x000ee2000c1e1b00 */
[----:B--2---:R-:W-:-:S06]  /*0950*/  IMAD.WIDE.U32 R76, R24, 0x8, R26 ;  /* 0x00000008184c7825 */ /* 0x004fcc00078e001a */
[----:B------:R-:W2:Y:S01]  /*0960*/  LDG.E.64 R76, desc[UR20][R76.64] ;  /* 0x000000144c4c7981 */ /* 0x000ea2000c1e1b00 */
[----:B------:R-:W-:Y:S02]  /*0970*/  ISETP.NE.AND.EX P1, PT, RZ, UR27, PT, P1 ;  /* 0x0000001bff007c0c */ /* 0x000fe4000bf25310 */
[----:B----4-:R-:W-:-:S04]  /*0980*/  ISETP.NE.U32.AND P0, PT, RZ, UR30, PT ;  /* 0x0000001eff007c0c */ /* 0x010fc8000bf05070 */
[----:B------:R-:W-:-:S07]  /*0990*/  ISETP.NE.AND.EX P0, PT, RZ, UR31, PT, P0 ;  /* 0x0000001fff007c0c */ /* 0x000fce000bf05300 */
[----:B------:R-:W1:Y:S08]  /*09a0*/  @P1 LDC.64 R26, c[0x0][0x3b8] ;  /* 0x0000ee00ff1a1b82 */ /* 0x000e700000000a00 */
[----:B------:R-:W4:Y:S01]  /*09b0*/  @P0 LDC.64 R84, c[0x0][0x438] ;  /* 0x00010e00ff540b82 */ /* 0x000f220000000a00 */
[----:B-1----:R-:W-:-:S04]  /*09c0*/  @P1 IMAD.WIDE.U32 R86, R24, 0x4, R26 ;  /* 0x0000000418561825 */ /* 0x002fc800078e001a */
[C---:B0-----:R-:W-:Y:S01]  /*09d0*/  IMAD.WIDE.U32 R26, R24.reuse, 0x4, R82 ;  /* 0x00000004181a7825 */ /* 0x041fe200078e0052 */
[----:B------:R-:W5:Y:S03]  /*09e0*/  @P1 LDG.E R25, desc[UR20][R86.64] ;  /* 0x0000001456191981 */ /* 0x000f66000c1e1900 */
[----:B----4-:R-:W-:Y:S02]  /*09f0*/  @P0 IMAD.WIDE.U32 R84, R24, 0x8, R84 ;  /* 0x0000000818540825 */ /* 0x010fe400078e0054 */
[----:B------:R-:W5:Y:S02]  /*0a00*/  LDG.E R26, desc[UR20][R26.64] ;  /* 0x000000141a1a7981 */ /* 0x000f64000c1e1900 */
[----:B------:R-:W-:Y:S02]  /*0a10*/  IMAD.U32 R3, R114, 0x10000, RZ ;  /* 0x0001000072037824 */ /* 0x000fe400078e00ff */
[----:B------:R0:W5:Y:S01]  /*0a20*/  @P0 LDG.E.64 R110, desc[UR20][R84.64] ;  /* 0x00000014546e0981 */ /* 0x000162000c1e1b00 */
[----:B------:R-:W-:-:S02]  /*0a30*/  IMAD.U32 R88, R21, 0x10000, RZ ;  /* 0x0001000015587824 */ /* 0x000fc400078e00ff */
[----:B0-----:R-:W-:Y:S02]  /*0a40*/  IMAD.U32 R84, R113, 0x10000, RZ ;  /* 0x0001000071547824 */ /* 0x001fe400078e00ff */
[----:B------:R-:W-:Y:S02]  /*0a50*/  IMAD.U32 R83, R20, 0x10000, RZ ;  /* 0x0001000014537824 */ /* 0x000fe400078e00ff */
[----:B------:R-:W-:Y:S02]  /*0a60*/  IMAD.U32 R85, R115, 0x10000, RZ ;  /* 0x0001000073557824 */ /* 0x000fe400078e00ff */
[----:B---3--:R-:W-:Y:S01]  /*0a70*/  IMAD.MOV.U32 R27, RZ, RZ, R78 ;  /* 0x000000ffff1b7224 */ /* 0x008fe200078e004e */
[----:B------:R-:W-:Y:S02]  /*0a80*/  MOV R86, R79 ;  /* 0x0000004f00567202 */ /* 0x000fe40000000f00 */
[----:B------:R-:W-:Y:S02]  /*0a90*/  SHF.R.U64 R90, R78, 0x10, R79 ;  /* 0x000000104e5a7819 */ /* 0x000fe4000000124f */
[--C-:B------:R-:W-:Y:S01]  /*0aa0*/  SHF.R.U64 R130, R80, 0x10, R81.reuse ;  /* 0x0000001050827819 */ /* 0x100fe20000001251 */
[----:B------:R-:W-:Y:S01]  /*0ab0*/  IMAD.MOV.U32 R82, RZ, RZ, R80 ;  /* 0x000000ffff527224 */ /* 0x000fe200078e0050 */
[--C-:B------:R-:W-:Y:S01]  /*0ac0*/  SHF.R.U32.HI R132, RZ, 0x10, R81.reuse ;  /* 0x00000010ff847819 */ /* 0x100fe20000011651 */
[----:B------:R-:W-:-:S02]  /*0ad0*/  IMAD.MOV.U32 R129, RZ, RZ, R81 ;  /* 0x000000ffff817224 */ /* 0x000fc400078e0051 */
[----:B------:R-:W-:Y:S02]  /*0ae0*/  IMAD.U32 R80, R112, 0x10000, RZ ;  /* 0x0001000070507824 */ /* 0x000fe400078e00ff */
[----:B------:R-:W-:Y:S02]  /*0af0*/  IMAD.U32 R81, R27, 0x10000, RZ ;  /* 0x000100001b517824 */ /* 0x000fe400078e00ff */
[----:B------:R-:W-:Y:S02]  /*0b00*/  IMAD.U32 R131, R86, 0x10000, RZ ;  /* 0x0001000056837824 */ /* 0x000fe400078e00ff */
[----:B------:R-:W-:Y:S02]  /*0b10*/  IMAD.U32 R78, R130, 0x10000, RZ ;  /* 0x00010000824e7824 */ /* 0x000fe400078e00ff */
[----:B------:R-:W-:Y:S01]  /*0b20*/  FMUL.FTZ R80, R80, R81 ;  /* 0x0000005150507220 */ /* 0x000fe20000410000 */
[----:B------:R-:W-:Y:S01]  /*0b30*/  IMAD.U32 R82, R82, 0x10000, RZ ;  /* 0x0001000052527824 */ /* 0x000fe200078e00ff */
[----:B------:R-:W-:Y:S01]  /*0b40*/  SHF.R.U32.HI R130, RZ, 0x10, R79 ;  /* 0x00000010ff827819 */ /* 0x000fe2000001164f */
[----:B------:R-:W-:Y:S01]  /*0b50*/  FMUL.FTZ R86, R84, R131 ;  /* 0x0000008354567220 */ /* 0x000fe20000410000 */
[----:B------:R-:W-:-:S02]  /*0b60*/  IMAD.U32 R79, R23, 0x10000, RZ ;  /* 0x00010000174f7824 */ /* 0x000fc400078e00ff */
[----:B------:R-:W-:Y:S01]  /*0b70*/  FFMA.FTZ R84, R3, R82, R80 ;  /* 0x0000005203547223 */ /* 0x000fe20000010050 */
[----:B--2---:R-:W-:Y:S01]  /*0b80*/  IMAD.MOV.U32 R3, RZ, RZ, R76 ;  /* 0x000000ffff037224 */ /* 0x004fe200078e004c */
[--C-:B------:R-:W-:Y:S01]  /*0b90*/  SHF.R.U64 R76, R76, 0x10, R77.reuse ;  /* 0x000000104c4c7819 */ /* 0x100fe2000000124d */
[----:B------:R-:W-:Y:S02]  /*0ba0*/  IMAD.U32 R130, R130, 0x10000, RZ ;  /* 0x0001000082827824 */ /* 0x000fe400078e00ff */
[----:B------:R-:W-:Y:S02]  /*0bb0*/  IMAD.U32 R90, R90, 0x10000, RZ ;  /* 0x000100005a5a7824 */ /* 0x000fe400078e00ff */
[----:B------:R-:W-:Y:S02]  /*0bc0*/  IMAD.MOV.U32 R80, RZ, RZ, R77 ;  /* 0x000000ffff507224 */ /* 0x000fe400078e004d */
[----:B------:R-:W-:Y:S01]  /*0bd0*/  FMUL.FTZ R87, R79, R130 ;  /* 0x000000824f577220 */ /* 0x000fe20000410000 */
[----:B------:R-:W-:-:S02]  /*0be0*/  IMAD.U32 R3, R3, 0x10000, RZ ;  /* 0x0001000003037824 */ /* 0x000fc400078e00ff */
[----:B------:R-:W-:Y:S01]  /*0bf0*/  FMUL.FTZ R88, R88, R90 ;  /* 0x0000005a58587220 */ /* 0x000fe20000410000 */
[----:B------:R-:W-:Y:S01]  /*0c00*/  IMAD.U32 R129, R129, 0x10000, RZ ;  /* 0x0001000081817824 */ /* 0x000fe200078e00ff */
[----:B------:R-:W-:Y:S02]  /*0c10*/  SHF.L.U32 R79, R76, 0x10, RZ ;  /* 0x000000104c4f7819 */ /* 0x000fe400000006ff */
[----:B------:R-:W-:Y:S01]  /*0c20*/  SHF.R.U32.HI R76, RZ, 0x10, R77 ;  /* 0x00000010ff4c7819 */ /* 0x000fe2000001164d */
[----:B------:R-:W-:Y:S02]  /*0c30*/  IMAD.U32 R77, R80, 0x10000, RZ ;  /* 0x00010000504d7824 */ /* 0x000fe400078e00ff */
[----:B------:R-:W-:Y:S01]  /*0c40*/  FADD.FTZ R3, -R128, R3 ;  /* 0x0000000380037221 */ /* 0x000fe20000010100 */
[----:B------:R-:W-:Y:S01]  /*0c50*/  FFMA.FTZ R27, R83, R78, R88 ;  /* 0x0000004e531b7223 */ /* 0x000fe20000010058 */
[----:B------:R-:W-:Y:S01]  /*0c60*/  FFMA.FTZ R85, R85, R129, R86 ;  /* 0x0000008155557223 */ /* 0x000fe20000010056 */
[----:B------:R-:W-:-:S02]  /*0c70*/  IMAD.U32 R86, R22, 0x10000, RZ ;  /* 0x0001000016567824 */ /* 0x000fc400078e00ff */
[----:B------:R-:W-:Y:S01]  /*0c80*/  FADD.FTZ R79, -R128, R79 ;  /* 0x0000004f804f7221 */ /* 0x000fe20000010100 */
[----:B------:R-:W-:Y:S02]  /*0c90*/  IMAD.U32 R83, R132, 0x10000, RZ ;  /* 0x0001000084537824 */ /* 0x000fe400078e00ff */
[----:B------:R-:W-:Y:S01]  /*0ca0*/  FADD.FTZ R77, -R128, R77 ;  /* 0x0000004d804d7221 */ /* 0x000fe20000010100 */
[----:B------:R-:W-:Y:S01]  /*0cb0*/  FMUL.FTZ R3, R3, UR16 ;  /* 0x0000001003037c20 */ /* 0x000fe20008410000 */
[----:B------:R-:W-:Y:S01]  /*0cc0*/  FMUL.FTZ R88, R79, UR16 ;  /* 0x000000104f587c20 */ /* 0x000fe20008410000 */
[----:B------:R-:W-:Y:S01]  /*0cd0*/  FFMA.FTZ R86, R86, R83, R87 ;  /* 0x0000005356567223 */ /* 0x000fe20000010057 */
[----:B------:R-:W-:Y:S02]  /*0ce0*/  IMAD.U32 R79, R76, 0x10000, RZ ;  /* 0x000100004c4f7824 */ /* 0x000fe400078e00ff */
[----:B------:R-:W-:Y:S01]  /*0cf0*/  FMUL.FTZ R87, R77, UR16 ;  /* 0x000000104d577c20 */ /* 0x000fe20008410000 */
[----:B------:R-:W-:Y:S01]  /*0d00*/  FADD.FTZ R76, RZ, R84 ;  /* 0x00000054ff4c7221 */ /* 0x000fe20000010000 */
[----:B------:R-:W-:Y:S01]  /*0d10*/  FFMA.FTZ R77, R3, R84, RZ ;  /* 0x00000054034d7223 */ /* 0x000fe200000100ff */
[----:B------:R-:W-:Y:S01]  /*0d20*/  FADD.FTZ R61, R61, R78 ;  /* 0x0000004e3d3d7221 */ /* 0x000fe20000010000 */
[----:B------:R-:W-:Y:S01]  /*0d30*/  FFMA.FTZ R73, R88, R78, R73 ;  /* 0x0000004e58497223 */ /* 0x000fe20000010049 */
[----:B------:R-:W-:Y:S01]  /*0d40*/  FADD.FTZ R79, -R128, R79 ;  /* 0x0000004f804f7221 */ /* 0x000fe20000010100 */
[----:B------:R-:W-:Y:S01]  /*0d50*/  FADD.FTZ R76, R76, R27 ;  /* 0x0000001b4c4c7221 */ /* 0x000fe20000010000 */
[C---:B------:R-:W-:Y:S01]  /*0d60*/  FFMA.FTZ R78, R88.reuse, R27, R77 ;  /* 0x0000001b584e7223 */ /* 0x040fe2000001004d */
[----:B------:R-:W-:Y:S01]  /*0d70*/  FADD.FTZ R37, R37, R90 ;  /* 0x0000005a25257221 */ /* 0x000fe20000010000 */
[----:B------:R-:W-:Y:S01]  /*0d80*/  FFMA.FTZ R49, R88, R90, R49 ;  /* 0x0000005a58317223 */ /* 0x000fe20000010031 */
[----:B------:R-:W-:Y:S01]  /*0d90*/  FADD.FTZ R62, R62, R129 ;  /* 0x000000813e3e7221 */ /* 0x000fe20000010000 */
[----:B------:R-:W-:Y:S01]  /*0da0*/  FFMA.FTZ R74, R87, R129, R74 ;  /* 0x00000081574a7223 */ /* 0x000fe2000001004a */
[----:B------:R-:W-:Y:S01]  /*0db0*/  FMUL.FTZ R90, R79, UR16 ;  /* 0x000000104f5a7c20 */ /* 0x000fe20008410000 */
[----:B------:R-:W-:Y:S01]  /*0dc0*/  FADD.FTZ R129, R76, R85 ;  /* 0x000000554c817221 */ /* 0x000fe20000010000 */
[C---:B------:R-:W-:Y:S01]  /*0dd0*/  FFMA.FTZ R77, R87.reuse, R85, R78 ;  /* 0x00000055574d7223 */ /* 0x040fe2000001004e */
        /* <DEDUP_REMOVED lines=10> */
[----:B------:R-:W-:-:S02]  /*0e80*/  VIADD R131, R24, 0x80 ;  /* 0x0000008018837836 */ /* 0x000fc40000000000 */
[----:B------:R-:W-:Y:S01]  /*0e90*/  FADD.FTZ R129, R129, R86 ;  /* 0x0000005681817221 */ /* 0x000fe20000010000 */
[----:B------:R-:W-:-:S07]  /*0ea0*/  FFMA.FTZ R130, R90, R86, R77 ;  /* 0x000000565a827223 */ /* 0x000fce000001004d */
.L_x_162:
[----:B---34-:R-:W-:Y:S05]  /*0eb0*/  BSYNC.RECONVERGENT B0 ;  /* 0x0000000000007941 */ /* 0x018fea0003800200 */
.L_x_161:
[----:B------:R-:W-:Y:S04]  /*0ec0*/  BSSY.RECONVERGENT B0, `(.L_x_163) ;  /* 0x0000061000007945 */ /* 0x000fe80003800200 */
[----:B------:R-:W-:Y:S05]  /*0ed0*/  @!P2 BRA `(.L_x_164) ;  /* 0x00000004007ca947 */ /* 0x000fea0003800000 */
        /* <DEDUP_REMOVED lines=8> */
[----:B------:R-:W4:Y:S01]  /*0f60*/  LDG.E.64 R78, desc[UR20][R78.64] ;  /* 0x000000144e4e7981 */ /* 0x000f22000c1e1b00 */
[----:B--2---:R-:W-:-:S06]  /*0f70*/  IMAD.WIDE.U32 R76, R131, 0x8, R76 ;  /* 0x00000008834c7825 */ /* 0x004fcc00078e004c */
[----:B------:R-:W2:Y:S01]  /*0f80*/  LDG.E.64 R76, desc[UR20][R76.64] ;  /* 0x000000144c4c7981 */ /* 0x000ea2000c1e1b00 */
[----:B------:R-:W-:Y:S02]  /*0f90*/  ISETP.NE.AND.EX P1, PT, RZ, UR27, PT, P1 ;  /* 0x0000001bff007c0c */ /* 0x000fe4000bf25310 */
[----:B------:R-:W-:Y:S01]  /*0fa0*/  ISETP.NE.U32.AND P0, PT, RZ, UR30, PT ;  /* 0x0000001eff007c0c */ /* 0x000fe2000bf05070 */
[----:B0-----:R-:W-:-:S03]  /*0fb0*/  IMAD.WIDE.U32 R92, R131, 0x4, R92 ;  /* 0x00000004835c7825 */ /* 0x001fc600078e005c */
[----:B------:R-:W-:Y:S02]  /*0fc0*/  ISETP.NE.AND.EX P0, PT, RZ, UR31, PT, P0 ;  /* 0x0000001fff007c0c */ /* 0x000fe4000bf05300 */
[----:B------:R-:W5:Y:S05]  /*0fd0*/  LDG.E R91, desc[UR20][R92.64] ;  /* 0x000000145c5b7981 */ /* 0x000f6a000c1e1900 */
[----:B------:R-:W0:Y:S08]  /*0fe0*/  @P1 LDC.64 R82, c[0x0][0x3b8] ;  /* 0x0000ee00ff521b82 */ /* 0x000e300000000a00 */
[----:B------:R-:W1:Y:S01]  /*0ff0*/  @P0 LDC.64 R94, c[0x0][0x438] ;  /* 0x00010e00ff5e0b82 */ /* 0x000e620000000a00 */
[----:B------:R-:W-:-:S02]  /*1000*/  IMAD.U32 R97, R8, 0x10000, RZ ;  /* 0x0001000008617824 */ /* 0x000fc400078e00ff */
[----:B------:R-:W-:Y:S02]  /*1010*/  IMAD.U32 R99, R9, 0x10000, RZ ;  /* 0x0001000009637824 */ /* 0x000fe400078e00ff */
[----:B0-----:R-:W-:-:S05]  /*1020*/  @P1 IMAD.WIDE.U32 R82, R131, 0x4, R82 ;  /* 0x0000000483521825 */ /* 0x001fca00078e0052 */
[----:B------:R-:W5:Y:S01]  /*1030*/  @P1 LDG.E R89, desc[UR20][R82.64] ;  /* 0x0000001452591981 */ /* 0x000f62000c1e1900 */
[----:B-1----:R-:W-:-:S05]  /*1040*/  @P0 IMAD.WIDE.U32 R94, R131, 0x8, R94 ;  /* 0x00000008835e0825 */ /* 0x002fca00078e005e */
[----:B------:R0:W5:Y:S02]  /*1050*/  @P0 LDG.E.64 R108, desc[UR20][R94.64] ;  /* 0x000000145e6c0981 */ /* 0x000164000c1e1b00 */
[----:B0-----:R-:W-:Y:S02]  /*1060*/  IMAD.U32 R95, R10, 0x10000, RZ ;  /* 0x000100000a5f7824 */ /* 0x001fe400078e00ff */
[----:B------:R-:W-:Y:S02]  /*1070*/  IMAD.U32 R94, R6, 0x10000, RZ ;  /* 0x00010000065e7824 */ /* 0x000fe400078e00ff */
[----:B------:R-:W-:Y:S02]  /*1080*/  IMAD.U32 R98, R5, 0x10000, RZ ;  /* 0x0001000005627824 */ /* 0x000fe400078e00ff */
[----:B------:R-:W-:Y:S01]  /*1090*/  VIADD R131, R131, 0x80 ;  /* 0x0000008083837836 */ /* 0x000fe20000000000 */
[----:B---3--:R-:W-:Y:S01]  /*10a0*/  SHF.R.U64 R134, R80, 0x10, R81 ;  /* 0x0000001050867819 */ /* 0x008fe20000001251 */
[----:B------:R-:W-:-:S02]  /*10b0*/  IMAD.MOV.U32 R96, RZ, RZ, R80 ;  /* 0x000000ffff607224 */ /* 0x000fc400078e0050 */
[----:B----4-:R-:W-:Y:S01]  /*10c0*/  IMAD.MOV.U32 R82, RZ, RZ, R78 ;  /* 0x000000ffff527224 */ /* 0x010fe200078e004e */
[--C-:B------:R-:W-:Y:S01]  /*10d0*/  SHF.R.U64 R132, R78, 0x10, R79.reuse ;  /* 0x000000104e847819 */ /* 0x100fe2000000124f */
[--C-:B------:R-:W-:Y:S02]  /*10e0*/  IMAD.MOV.U32 R92, RZ, RZ, R79.reuse ;  /* 0x000000ffff5c7224 */ /* 0x100fe400078e004f */
[----:B------:R-:W-:Y:S02]  /*10f0*/  IMAD.U32 R83, R82, 0x10000, RZ ;  /* 0x0001000052537824 */ /* 0x000fe400078e00ff */
[----:B------:R-:W-:Y:S02]  /*1100*/  IMAD.U32 R82, R134, 0x10000, RZ ;  /* 0x0001000086527824 */ /* 0x000fe400078e00ff */
[----:B--2---:R-:W-:Y:S01]  /*1110*/  IMAD.MOV.U32 R78, RZ, RZ, R76 ;  /* 0x000000ffff4e7224 */ /* 0x004fe200078e004c */
[----:B------:R-:W-:Y:S01]  /*1120*/  SHF.R.U32.HI R134, RZ, 0x10, R79 ;  /* 0x00000010ff867819 */ /* 0x000fe2000001164f */
[----:B------:R-:W-:-:S02]  /*1130*/  IMAD.MOV.U32 R133, RZ, RZ, R81 ;  /* 0x000000ffff857224 */ /* 0x000fc400078e0051 */
[----:B------:R-:W-:Y:S02]  /*1140*/  IMAD.U32 R132, R132, 0x10000, RZ ;  /* 0x0001000084847824 */ /* 0x000fe400078e00ff */
[----:B------:R-:W-:Y:S01]  /*1150*/  IMAD.U32 R135, R92, 0x10000, RZ ;  /* 0x000100005c877824 */ /* 0x000fe200078e00ff */
[----:B------:R-:W-:Y:S01]  /*1160*/  SHF.R.U32.HI R136, RZ, 0x10, R81 ;  /* 0x00000010ff887819 */ /* 0x000fe20000011651 */
[----:B------:R-:W-:Y:S01]  /*1170*/  IMAD.U32 R79, R78, 0x10000, RZ ;  /* 0x000100004e4f7824 */ /* 0x000fe200078e00ff */
[----:B------:R-:W-:Y:S01]  /*1180*/  SHF.L.U32 R81, R96, 0x10, RZ ;  /* 0x0000001060517819 */ /* 0x000fe200000006ff */
[----:B------:R-:W-:Y:S02]  /*1190*/  IMAD.MOV.U32 R78, RZ, RZ, R77 ;  /* 0x000000ffff4e7224 */ /* 0x000fe400078e004d */
[----:B------:R-:W-:Y:S01]  /*11a0*/  FMUL.FTZ R97, R97, R83 ;  /* 0x0000005361617220 */ /* 0x000fe20000410000 */
[----:B------:R-:W-:Y:S02]  /*11b0*/  IMAD.U32 R80, R4, 0x10000, RZ ;  /* 0x0001000004507824 */ /* 0x000fe400078e00ff */
[----:B------:R-:W-:Y:S01]  /*11c0*/  FMUL.FTZ R93, R99, R132 ;  /* 0x00000084635d7220 */ /* 0x000fe20000410000 */
[----:B------:R-:W-:-:S02]  /*11d0*/  IMAD.U32 R133, R133, 0x10000, RZ ;  /* 0x0001000085857824 */ /* 0x000fc400078e00ff */
[----:B------:R-:W-:Y:S01]  /*11e0*/  FMUL.FTZ R95, R95, R135 ;  /* 0x000000875f5f7220 */ /* 0x000fe20000410000 */
[----:B------:R-:W-:Y:S01]  /*11f0*/  IMAD.U32 R96, R11, 0x10000, RZ ;  /* 0x000100000b607824 */ /* 0x000fe200078e00ff */
[----:B------:R-:W-:Y:S01]  /*1200*/  SHF.R.U64 R99, R76, 0x10, R77 ;  /* 0x000000104c637819 */ /* 0x000fe2000000124d */
[----:B------:R-:W-:Y:S02]  /*1210*/  IMAD.U32 R134, R134, 0x10000, RZ ;  /* 0x0001000086867824 */ /* 0x000fe400078e00ff */
[----:B------:R-:W-:Y:S01]  /*1220*/  FADD.FTZ R79, -R128, R79 ;  /* 0x0000004f804f7221 */ /* 0x000fe20000010100 */
[----:B------:R-:W-:Y:S01]  /*1230*/  SHF.R.U32.HI R76, RZ, 0x10, R77 ;  /* 0x00000010ff4c7819 */ /* 0x000fe2000001164d */
[----:B------:R-:W-:Y:S01]  /*1240*/  FFMA.FTZ R92, R80, R81, R97 ;  /* 0x00000051505c7223 */ /* 0x000fe20000010061 */
[----:B------:R-:W-:Y:S01]  /*1250*/  FFMA.FTZ R94, R94, R133, R95 ;  /* 0x000000855e5e7223 */ /* 0x000fe2000001005f */
[----:B------:R-:W-:Y:S01]  /*1260*/  SHF.L.U32 R77, R78, 0x10, RZ ;  /* 0x000000104e4d7819 */ /* 0x000fe200000006ff */
[----:B------:R-:W-:-:S02]  /*1270*/  IMAD.U32 R95, R7, 0x10000, RZ ;  /* 0x00010000075f7824 */ /* 0x000fc400078e00ff */
[----:B------:R-:W-:Y:S01]  /*1280*/  FMUL.FTZ R96, R96, R134 ;  /* 0x0000008660607220 */ /* 0x000fe20000410000 */
[----:B------:R-:W-:Y:S02]  /*1290*/  IMAD.U32 R80, R136, 0x10000, RZ ;  /* 0x0001000088507824 */ /* 0x000fe400078e00ff */
[----:B------:R-:W-:Y:S01]  /*12a0*/  FMUL.FTZ R97, R79, UR16 ;  /* 0x000000104f617c20 */ /* 0x000fe20008410000 */
[----:B------:R-:W-:Y:S02]  /*12b0*/  IMAD.U32 R99, R99, 0x10000, RZ ;  /* 0x0001000063637824 */ /* 0x000fe400078e00ff */
[----:B------:R-:W-:Y:S01]  /*12c0*/  FADD.FTZ R77, -R128, R77 ;  /* 0x0000004d804d7221 */ /* 0x000fe20000010100 */
[----:B------:R-:W-:Y:S02]  /*12d0*/  IMAD.U32 R79, R76, 0x10000, RZ ;  /* 0x000100004c4f7824 */ /* 0x000fe400078e00ff */
[----:B------:R-:W-:Y:S01]  /*12e0*/  FFMA.FTZ R95, R95, R80, R96 ;  /* 0x000000505f5f7223 */ /* 0x000fe20000010060 */
[----:B------:R-:W-:Y:S01]  /*12f0*/  FADD.FTZ R96, -R128, R99 ;  /* 0x0000006380607221 */ /* 0x000fe20000010100 */
[----:B------:R-:W-:Y:S01]  /*1300*/  FFMA.FTZ R93, R98, R82, R93 ;  /* 0x00000052625d7223 */ /* 0x000fe2000001005d */
[----:B------:R-:W-:Y:S01]  /*1310*/  FADD.FTZ R79, -R128, R79 ;  /* 0x0000004f804f7221 */ /* 0x000fe20000010100 */
[----:B------:R-:W-:Y:S01]  /*1320*/  FMUL.FTZ R99, R77, UR16 ;  /* 0x000000104d637c20 */ /* 0x000fe20008410000 */
[----:B------:R-:W-:Y:S01]  /*1330*/  FADD.FTZ R76, R129, R92 ;  /* 0x0000005c814c7221 */ /* 0x000fe20000010000 */
[----:B------:R-:W-:Y:S01]  /*1340*/  FMUL.FTZ R96, R96, UR16 ;  /* 0x0000001060607c20 */ /* 0x000fe20008410000 */
[----:B------:R-:W-:Y:S01]  /*1350*/  FFMA.FTZ R77, R97, R92, R130 ;  /* 0x0000005c614d7223 */ /* 0x000fe20000010082 */
[----:B------:R-:W-:Y:S01]  /*1360*/  FMUL.FTZ R98, R79, UR16 ;  /* 0x000000104f627c20 */ /* 0x000fe20008410000 */
[----:B------:R-:W-:-:S02]  /*1370*/  FADD.FTZ R79, R76, R93 ;  /* 0x0000005d4c4f7221 */ /* 0x000fc40000010000 */
[----:B------:R-:W-:Y:S02]  /*1380*/  FFMA.FTZ R76, R96, R93, R77 ;  /* 0x0000005d604c7223 */ /* 0x000fe4000001004d */
[----:B------:R-:W-:Y:S02]  /*1390*/  FADD.FTZ R78, R79, R94 ;  /* 0x0000005e4f4e7221 */ /* 0x000fe40000010000 */
[----:B------:R-:W-:Y:S01]  /*13a0*/  FFMA.FTZ R76, R99, R94, R76 ;  /* 0x0000005e634c7223 */ /* 0x000fe2000001004c */
[----:B------:R-:W-:Y:S01]  /*13b0*/  FADD.FTZ R56, R56, R81 ;  /* 0x0000005138387221 */ /* 0x000fe20000010000 */
[C---:B------:R-:W-:Y:S01]  /*13c0*/  FFMA.FTZ R68, R97.reuse, R81, R68 ;  /* 0x0000005161447223 */ /* 0x040fe20000010044 */
[----:B------:R-:W-:Y:S01]  /*13d0*/  FADD.FTZ R32, R32, R83 ;  /* 0x0000005320207221 */ /* 0x000fe20000010000 */
        /* <DEDUP_REMOVED lines=14> */
[----:B------:R-:W-:-:S07]  /*14c0*/  FFMA.FTZ R130, R98, R95, R76 ;  /* 0x0000005f62827223 */ /* 0x000fce000001004c */
.L_x_164:
[----:B------:R-:W-:Y:S05]  /*14d0*/  BSYNC.RECONVERGENT B0 ;  /* 0x0000000000007941 */ /* 0x000fea0003800200 */
.L_x_163:
        /* <DEDUP_REMOVED lines=14> */
[----:B------:R-:W-:-:S04]  /*15c0*/  ISETP.NE.U32.AND P0, PT, RZ, UR30, PT ;  /* 0x0000001eff007c0c */ /* 0x000fc8000bf05070 */
[----:B------:R-:W-:-:S07]  /*15d0*/  ISETP.NE.AND.EX P0, PT, RZ, UR31, PT, P0 ;  /* 0x0000001fff007c0c */ /* 0x000fce000bf05300 */
[----:B------:R-:W1:Y:S08]  /*15e0*/  @P1 LDC.64 R82, c[0x0][0x3b8] ;  /* 0x0000ee00ff521b82 */ /* 0x000e700000000a00 */
[----:B------:R-:W1:Y:S01]  /*15f0*/  @P0 LDC.64 R104, c[0x0][0x438] ;  /* 0x00010e00ff680b82 */ /* 0x000e620000000a00 */
[----:B0-----:R-:W-:-:S04]  /*1600*/  IMAD.WIDE.U32 R102, R131, 0x4, R102 ;  /* 0x0000000483667825 */ /* 0x001fc800078e0066 */
[----:B------:R-:W-:Y:S01]  /*1610*/  IMAD.U32 R117, R16, 0x10000, RZ ;  /* 0x0001000010757824 */ /* 0x000fe200078e00ff */
[----:B------:R-:W5:Y:S01]  /*1620*/  LDG.E R100, desc[UR20][R102.64] ;  /* 0x0000001466647981 */ /* 0x000f62000c1e1900 */
[----:B-1----:R-:W-:-:S05]  /*1630*/  @P1 IMAD.WIDE.U32 R82, R131, 0x4, R82 ;  /* 0x0000000483521825 */ /* 0x002fca00078e0052 */
[----:B------:R-:W5:Y:S01]  /*1640*/  @P1 LDG.E R101, desc[UR20][R82.64] ;  /* 0x0000001452651981 */ /* 0x000f62000c1e1900 */
[----:B------:R-:W-:-:S05]  /*1650*/  @P0 IMAD.WIDE.U32 R104, R131, 0x8, R104 ;  /* 0x0000000883680825 */ /* 0x000fca00078e0068 */
[----:B------:R0:W5:Y:S01]  /*1660*/  @P0 LDG.E.64 R106, desc[UR20][R104.64] ;  /* 0x00000014686a0981 */ /* 0x000162000c1e1b00 */
[----:B------:R-:W-:Y:S02]  /*1670*/  IMAD.U32 R119, R17, 0x10000, RZ ;  /* 0x0001000011777824 */ /* 0x000fe400078e00ff */
[----:B0-----:R-:W-:Y:S02]  /*1680*/  IMAD.U32 R105, R18, 0x10000, RZ ;  /* 0x0001000012697824 */ /* 0x001fe400078e00ff */
[----:B------:R-:W-:Y:S02]  /*1690*/  IMAD.U32 R104, R14, 0x10000, RZ ;  /* 0x000100000e687824 */ /* 0x000fe400078e00ff */
[----:B------:R-:W-:Y:S02]  /*16a0*/  IMAD.U32 R118, R13, 0x10000, RZ ;  /* 0x000100000d767824 */ /* 0x000fe400078e00ff */
[----:B---3--:R-:W-:-:S05]  /*16b0*/  IMAD.MOV.U32 R82, RZ, RZ, R78 ;  /* 0x000000ffff527224 */ /* 0x008fca00078e004e */
[----:B------:R-:W-:Y:S01]  /*16c0*/  SHF.L.U32 R83, R82, 0x10, RZ ;  /* 0x0000001052537819 */ /* 0x000fe200000006ff */
[----:B----4-:R-:W-:Y:S01]  /*16d0*/  IMAD.MOV.U32 R116, RZ, RZ, R80 ;  /* 0x000000ffff747224 */ /* 0x010fe200078e0050 */
[--C-:B------:R-:W-:Y:S01]  /*16e0*/  SHF.R.U64 R134, R80, 0x10, R81.reuse ;  /* 0x0000001050867819 */ /* 0x100fe20000001251 */
[--C-:B------:R-:W-:Y:S01]  /*16f0*/  IMAD.MOV.U32 R131, RZ, RZ, R81.reuse ;  /* 0x000000ffff837224 */ /* 0x100fe200078e0051 */
[----:B------:R-:W-:Y:S01]  /*1700*/  SHF.R.U32.HI R135, RZ, 0x10, R81 ;  /* 0x00000010ff877819 */ /* 0x000fe20000011651 */
[--C-:B------:R-:W-:Y:S02]  /*1710*/  IMAD.MOV.U32 R102, RZ, RZ, R79.reuse ;  /* 0x000000ffff667224 */ /* 0x100fe400078e004f */
[----:B------:R-:W-:Y:S01]  /*1720*/  FMUL.FTZ R117, R117, R83 ;  /* 0x0000005375757220 */ /* 0x000fe20000410000 */
[----:B------:R-:W-:Y:S01]  /*1730*/  IMAD.U32 R80, R12, 0x10000, RZ ;  /* 0x000100000c507824 */ /* 0x000fe200078e00ff */
[----:B------:R-:W-:Y:S01]  /*1740*/  SHF.R.U64 R132, R78, 0x10, R79 ;  /* 0x000000104e847819 */ /* 0x000fe2000000124f */
[----:B------:R-:W-:-:S02]  /*1750*/  IMAD.U32 R81, R116, 0x10000, RZ ;  /* 0x0001000074517824 */ /* 0x000fc400078e00ff */
[----:B------:R-:W-:Y:S01]  /*1760*/  IMAD.U32 R82, R134, 0x10000, RZ ;  /* 0x0001000086527824 */ /* 0x000fe200078e00ff */
[----:B------:R-:W-:Y:S01]  /*1770*/  SHF.R.U32.HI R134, RZ, 0x10, R79 ;  /* 0x00000010ff867819 */ /* 0x000fe2000001164f */
[----:B--2---:R-:W-:Y:S02]  /*1780*/  IMAD.MOV.U32 R78, RZ, RZ, R76 ;  /* 0x000000ffff4e7224 */ /* 0x004fe400078e004c */
[----:B------:R-:W-:Y:S02]  /*1790*/  IMAD.U32 R133, R102, 0x10000, RZ ;  /* 0x0001000066857824 */ /* 0x000fe400078e00ff */
[----:B------:R-:W-:Y:S01]  /*17a0*/  FFMA.FTZ R102, R80, R81, R117 ;  /* 0x0000005150667223 */ /* 0x000fe20000010075 */
[--C-:B------:R-:W-:Y:S01]  /*17b0*/  SHF.R.U64 R79, R76, 0x10, R77.reuse ;  /* 0x000000104c4f7819 */ /* 0x100fe2000000124d */
[--C-:B------:R-:W-:Y:S01]  /*17c0*/  IMAD.MOV.U32 R80, RZ, RZ, R77.reuse ;  /* 0x000000ffff507224 */ /* 0x100fe200078e004d */
[----:B------:R-:W-:Y:S01]  /*17d0*/  SHF.R.U32.HI R116, RZ, 0x10, R77 ;  /* 0x00000010ff747819 */ /* 0x000fe2000001164d */
[----:B------:R-:W-:-:S02]  /*17e0*/  IMAD.U32 R77, R78, 0x10000, RZ ;  /* 0x000100004e4d7824 */ /* 0x000fc400078e00ff */
[----:B------:R-:W-:Y:S01]  /*17f0*/  FMUL.FTZ R105, R105, R133 ;  /* 0x0000008569697220 */ /* 0x000fe20000410000 */
[----:B------:R-:W-:Y:S02]  /*1800*/  IMAD.U32 R131, R131, 0x10000, RZ ;  /* 0x0001000083837824 */ /* 0x000fe400078e00ff */
[----:B------:R-:W-:Y:S02]  /*1810*/  IMAD.U32 R132, R132, 0x10000, RZ ;  /* 0x0001000084847824 */ /* 0x000fe400078e00ff */
[----:B------:R-:W-:Y:S02]  /*1820*/  IMAD.U32 R76, R19, 0x10000, RZ ;  /* 0x00010000134c7824 */ /* 0x000fe400078e00ff */
[----:B------:R-:W-:Y:S02]  /*1830*/  IMAD.U32 R134, R134, 0x10000, RZ ;  /* 0x0001000086867824 */ /* 0x000fe400078e00ff */
[----:B------:R-:W-:Y:S01]  /*1840*/  FADD.FTZ R77, -R128, R77 ;  /* 0x0000004d804d7221 */ /* 0x000fe20000010100 */
[----:B------:R-:W-:-:S02]  /*1850*/  IMAD.U32 R79, R79, 0x10000, RZ ;  /* 0x000100004f4f7824 */ /* 0x000fc400078e00ff */
[----:B------:R-:W-:Y:S01]  /*1860*/  FFMA.FTZ R104, R104, R131, R105 ;  /* 0x0000008368687223 */ /* 0x000fe20000010069 */
[----:B------:R-:W-:Y:S02]  /*1870*/  IMAD.U32 R78, R135, 0x10000, RZ ;  /* 0x00010000874e7824 */ /* 0x000fe400078e00ff */
[----:B------:R-:W-:Y:S01]  /*1880*/  FMUL.FTZ R103, R119, R132 ;  /* 0x0000008477677220 */ /* 0x000fe20000410000 */
[----:B------:R-:W-:Y:S02]  /*1890*/  IMAD.U32 R105, R15, 0x10000, RZ ;  /* 0x000100000f697824 */ /* 0x000fe400078e00ff */
[----:B------:R-:W-:Y:S01]  /*18a0*/  FMUL.FTZ R76, R76, R134 ;  /* 0x000000864c4c7220 */ /* 0x000fe20000410000 */
[----:B------:R-:W-:Y:S01]  /*18b0*/  SHF.L.U32 R135, R116, 0x10, RZ ;  /* 0x0000001074877819 */ /* 0x000fe200000006ff */
[----:B------:R-:W-:Y:S02]  /*18c0*/  IMAD.U32 R119, R80, 0x10000, RZ ;  /* 0x0001000050777824 */ /* 0x000fe400078e00ff */
[----:B------:R-:W-:Y:S01]  /*18d0*/  FADD.FTZ R79, -R128, R79 ;  /* 0x0000004f804f7221 */ /* 0x000fe20000010100 */
[----:B------:R-:W-:Y:S01]  /*18e0*/  FMUL.FTZ R117, R77, UR16 ;  /* 0x000000104d757c20 */ /* 0x000fe20008410000 */
[----:B------:R-:W-:Y:S01]  /*18f0*/  FFMA.FTZ R103, R118, R82, R103 ;  /* 0x0000005276677223 */ /* 0x000fe20000010067 */
[----:B------:R-:W-:Y:S01]  /*1900*/  FFMA.FTZ R105, R105, R78, R76 ;  /* 0x0000004e69697223 */ /* 0x000fe2000001004c */
[C---:B------:R-:W-:Y:S01]  /*1910*/  FADD.FTZ R118, -R128.reuse, R135 ;  /* 0x0000008780767221 */ /* 0x040fe20000010100 */
[----:B------:R-:W-:Y:S01]  /*1920*/  FADD.FTZ R76, R129, R102 ;  /* 0x00000066814c7221 */ /* 0x000fe20000010000 */
[----:B------:R-:W-:Y:S01]  /*1930*/  FADD.FTZ R119, -R128, R119 ;  /* 0x0000007780777221 */ /* 0x000fe20000010100 */
[----:B------:R-:W-:Y:S01]  /*1940*/  FMUL.FTZ R116, R79, UR16 ;  /* 0x000000104f747c20 */ /* 0x000fe20008410000 */
[----:B------:R-:W-:Y:S01]  /*1950*/  FFMA.FTZ R77, R117, R102, R130 ;  /* 0x00000066754d7223 */ /* 0x000fe20000010082 */
[----:B------:R-:W-:Y:S01]  /*1960*/  FMUL.FTZ R118, R118, UR16 ;  /* 0x0000001076767c20 */ /* 0x000fe20008410000 */
[----:B------:R-:W-:Y:S01]  /*1970*/  FADD.FTZ R79, R76, R103 ;  /* 0x000000674c4f7221 */ /* 0x000fe20000010000 */
[----:B------:R-:W-:Y:S01]  /*1980*/  FMUL.FTZ R119, R119, UR16 ;  /* 0x0000001077777c20 */ /* 0x000fe20008410000 */
[----:B------:R-:W-:Y:S01]  /*1990*/  FFMA.FTZ R76, R116, R103, R77 ;  /* 0x00000067744c7223 */ /* 0x000fe2000001004d */
        /* <DEDUP_REMOVED lines=20> */
.L_x_166:
[----:B------:R-:W-:Y:S05]  /*1ae0*/  BSYNC.RECONVERGENT B0 ;  /* 0x0000000000007941 */ /* 0x000fea0003800200 */
.L_x_165:
        /* <DEDUP_REMOVED lines=32> */
.L_x_168:
[----:B------:R-:W-:Y:S05]  /*1cf0*/  BSYNC.RECONVERGENT B0 ;  /* 0x0000000000007941 */ /* 0x000fea0003800200 */
.L_x_167:
        /* <DEDUP_REMOVED lines=48> */
[----:B-----5:R-:W-:Y:S01]  /*2000*/  LOP3.LUT P6, RZ, R26, 0xff, RZ, 0xc0, !PT ;  /* 0x000000ff1aff7812 */ /* 0x020fe200078cc0ff */
[----:B------:R-:W-:Y:S01]  /*2010*/  FMUL.FTZ R76, R76, UR16 ;  /* 0x000000104c4c7c20 */ /* 0x000fe20008410000 */
[----:B------:R-:W-:Y:S01]  /*2020*/  FMUL.FTZ R78, R78, UR16 ;  /* 0x000000104e4e7c20 */ /* 0x000fe20008410000 */
[----:B------:R-:W-:Y:S01]  /*2030*/  FMUL.FTZ R77, R77, UR28 ;  /* 0x0000001c4d4d7c20 */ /* 0x000fe20008410000 */
[----:B------:R-:W-:Y:S01]  /*2040*/  FMUL.FTZ R79, R79, UR16 ;  /* 0x000000104f4f7c20 */ /* 0x000fe20008410000 */
[----:B------:R-:W-:Y:S01]  /*2050*/  FMUL.FTZ R76, R76, UR28 ;  /* 0x0000001c4c4c7c20 */ /* 0x000fe20008410000 */
[----:B------:R-:W-:Y:S01]  /*2060*/  FMUL.FTZ R78, R78, UR28 ;  /* 0x0000001c4e4e7c20 */ /* 0x000fe20008410000 */
[----:B------:R-:W-:Y:S01]  /*2070*/  LOP3.LUT P5, RZ, R26, 0xff00, RZ, 0xc0, !PT ;  /* 0x0000ff001aff7812 */ /* 0x000fe200078ac0ff */
[----:B------:R-:W-:Y:S01]  /*2080*/  FMUL.FTZ R79, R79, UR28 ;  /* 0x0000001c4f4f7c20 */ /* 0x000fe20008410000 */
[----:B------:R-:W-:-:S02]  /*2090*/  FSEL R77, R77, RZ, P6 ;  /* 0x000000ff4d4d7208 */ /* 0x000fc40003000000 */
[C---:B------:R-:W-:Y:S02]  /*20a0*/  LOP3.LUT P4, RZ, R26.reuse, 0xff0000, RZ, 0xc0, !PT ;  /* 0x00ff00001aff7812 */ /* 0x040fe4000788c0ff */
[----:B------:R-:W-:Y:S02]  /*20b0*/  ISETP.GE.U32.AND P6, PT, R26, 0x1000000, PT ;  /* 0x010000001a00780c */ /* 0x000fe40003fc6070 */
[----:B------:R-:W-:Y:S02]  /*20c0*/  FSEL R76, R76, RZ, P5 ;  /* 0x000000ff4c4c7208 */ /* 0x000fe40002800000 */
[----:B------:R-:W-:Y:S02]  /*20d0*/  FSEL R78, R78, RZ, P4 ;  /* 0x000000ff4e4e7208 */ /* 0x000fe40002000000 */
[----:B------:R-:W-:Y:S02]  /*20e0*/  FSEL R79, R79, RZ, P6 ;  /* 0x000000ff4f4f7208 */ /* 0x000fe40003000000 */
[----:B------:R-:W-:-:S02]  /*20f0*/  F2FP.BF16.F32.PACK_AB R77, R76, R77 ;  /* 0x0000004d4c4d723e */ /* 0x000fc400000010ff */
[----:B------:R-:W-:Y:S02]  /*2100*/  F2FP.BF16.F32.PACK_AB R78, R79, R78 ;  /* 0x0000004e4f4e723e */ /* 0x000fe400000010ff */
[C---:B------:R-:W-:Y:S02]  /*2110*/  PRMT R76, R77.reuse, 0x7632, R76 ;  /* 0x000076324d4c7816 */ /* 0x040fe4000000004c */
[----:B------:R-:W-:Y:S02]  /*2120*/  PRMT R81, R77, 0x7610, R81 ;  /* 0x000076104d517816 */ /* 0x000fe40000000051 */
[C---:B------:R-:W-:Y:S02]  /*2130*/  PRMT R83, R78.reuse, 0x7632, R83 ;  /* 0x000076324e537816 */ /* 0x040fe40000000053 */
[----:B------:R-:W-:Y:S01]  /*2140*/  PRMT R80, R78, 0x7610, R80 ;  /* 0x000076104e507816 */ /* 0x000fe20000000050 */
[----:B------:R-:W-:Y:S06]  /*2150*/  BRA `(.L_x_174) ;  /* 0x00000014005c7947 */ /* 0x000fec0003800000 */
.L_x_173:
        /* <DEDUP_REMOVED lines=10> */
[----:B-----5:R-:W-:Y:S01]  /*2200*/  LOP3.LUT P5, RZ, R26, 0xff, RZ, 0xc0, !PT ;  /* 0x000000ff1aff7812 */ /* 0x020fe200078ac0ff */
        /* <DEDUP_REMOVED lines=10> */
[----:B------:R-:W-:Y:S02]  /*22b0*/  F2FP.BF16.F32.PACK_AB R76, R76, R77 ;  /* 0x0000004d4c4c723e */ /* 0x000fe400000010ff */
[----:B------:R-:W-:Y:S02]  /*22c0*/  FSEL R79, R79, RZ, P6 ;  /* 0x000000ff4f4f7208 */ /* 0x000fe40003000000 */
[----:B------:R-:W-:Y:S02]  /*22d0*/  FSEL R77, R81, RZ, P4 ;  /* 0x000000ff514d7208 */ /* 0x000fe40002000000 */
[----:B------:R-:W-:-:S02]  /*22e0*/  FSEL R83, R83, RZ, P5 ;  /* 0x000000ff53537208 */ /* 0x000fc40002800000 */
[----:B------:R-:W-:Y:S02]  /*22f0*/  F2FP.BF16.F32.PACK_AB R79, R79, R78 ;  /* 0x0000004e4f4f723e */ /* 0x000fe400000010ff */
[----:B------:R-:W-:Y:S02]  /*2300*/  F2FP.BF16.F32.PACK_AB R77, R77, R80 ;  /* 0x000000504d4d723e */ /* 0x000fe400000010ff */
[----:B------:R-:W-:Y:S02]  /*2310*/  F2FP.BF16.F32.PACK_AB R82, R83, R82 ;  /* 0x000000525352723e */ /* 0x000fe400000010ff */
[C---:B------:R-:W-:Y:S02]  /*2320*/  PRMT R81, R76.reuse, 0x7632, R81 ;  /* 0x000076324c517816 */ /* 0x040fe40000000051 */
[----:B------:R-:W-:Y:S02]  /*2330*/  PRMT R121, R76, 0x7610, R121 ;  /* 0x000076104c797816 */ /* 0x000fe40000000079 */
[----:B------:R-:W-:-:S02]  /*2340*/  PRMT R76, R79, 0x7632, R76 ;  /* 0x000076324f4c7816 */ /* 0x000fc4000000004c */
[----:B------:R-:W-:Y:S02]  /*2350*/  PRMT R120, R79, 0x7610, R120 ;  /* 0x000076104f787816 */ /* 0x000fe40000000078 */
[C---:B------:R-:W-:Y:S02]  /*2360*/  PRMT R80, R77.reuse, 0x7632, R80 ;  /* 0x000076324d507816 */ /* 0x040fe40000000050 */
[----:B------:R-:W-:Y:S02]  /*2370*/  PRMT R122, R77, 0x7610, R122 ;  /* 0x000076104d7a7816 */ /* 0x000fe4000000007a */
[C---:B------:R-:W-:Y:S02]  /*2380*/  PRMT R83, R82.reuse, 0x7632, R83 ;  /* 0x0000763252537816 */ /* 0x040fe40000000053 */
[----:B------:R-:W-:Y:S01]  /*2390*/  PRMT R123, R82, 0x7610, R123 ;  /* 0x00007610527b7816 */ /* 0x000fe2000000007b */
[----:B------:R-:W-:Y:S06]  /*23a0*/  BRA `(.L_x_174) ;  /* 0x0000001000c87947 */ /* 0x000fec0003800000 */
.L_x_172:
[----:B------:R-:W-:Y:S01]  /*23b0*/  UMOV UR5, UR10 ;  /* 0x0000000a00057c82 */ /* 0x000fe20008000000 */
[----:B------:R-:W-:Y:S01]  /*23c0*/  UMOV UR6, UR11 ;  /* 0x0000000b00067c82 */ /* 0x000fe20008000000 */
[----:B------:R-:W-:-:S04]  /*23d0*/  UISETP.NE.U32.AND UP0, UPT, UR5, URZ, UPT ;  /* 0x000000ff0500728c */ /* 0x000fc8000bf05070 */
[----:B------:R-:W-:-:S09]  /*23e0*/  UISETP.NE.AND.EX UP0, UPT, UR6, URZ, UPT, UP0 ;  /* 0x000000ff0600728c */ /* 0x000fd2000bf05300 */
[----:B------:R-:W-:Y:S05]  /*23f0*/  BRA.U UP0, `(.L_x_175) ;  /* 0x00000001009c7547 */ /* 0x000fea000b800000 */
[----:B------:R-:W-:Y:S01]  /*2400*/  FFMA.FTZ R81, R3, UR9, R128 ;  /* 0x0000000903517c23 */ /* 0x000fe20008010080 */
[----:B-----5:R-:W-:Y:S01]  /*2410*/  IMAD.MOV.U32 R76, RZ, RZ, R110 ;  /* 0x000000ffff4c7224 */ /* 0x020fe200078e006e */
[--C-:B------:R-:W-:Y:S01]  /*2420*/  SHF.R.U64 R77, R110, 0x10, R111.reuse ;  /* 0x000000106e4d7819 */ /* 0x100fe2000000126f */
[--C-:B------:R-:W-:Y:S01]  /*2430*/  FFMA.FTZ R82, R87, UR9, R128.reuse ;  /* 0x0000000957527c23 */ /* 0x100fe20008010080 */
[----:B------:R-:W-:Y:S01]  /*2440*/  SHF.R.U32.HI R79, RZ, 0x10, R111 ;  /* 0x00000010ff4f7819 */ /* 0x000fe2000001166f */
[----:B------:R-:W-:Y:S01]  /*2450*/  FADD.FTZ R81, R84, -R81 ;  /* 0x8000005154517221 */ /* 0x000fe20000010000 */
[----:B------:R-:W-:Y:S02]  /*2460*/  IMAD.U32 R76, R76, 0x10000, RZ ;  /* 0x000100004c4c7824 */ /* 0x000fe400078e00ff */
[--C-:B------:R-:W-:Y:S01]  /*2470*/  FFMA.FTZ R80, R88, UR9, R128.reuse ;  /* 0x0000000958507c23 */ /* 0x100fe20008010080 */
[----:B------:R-:W-:Y:S02]  /*2480*/  IMAD.MOV.U32 R78, RZ, RZ, R111 ;  /* 0x000000ffff4e7224 */ /* 0x000fe400078e006f */
[----:B------:R-:W-:Y:S01]  /*2490*/  FFMA.FTZ R129, R90, UR9, R128 ;  /* 0x000000095a817c23 */ /* 0x000fe20008010080 */
[----:B------:R-:W-:Y:S01]  /*24a0*/  FADD.FTZ R83, R85, -R82 ;  /* 0x8000005255537221 */ /* 0x000fe20000010000 */
[----:B------:R-:W-:Y:S01]  /*24b0*/  FFMA.FTZ R76, R81, UR16, R76 ;  /* 0x00000010514c7c23 */ /* 0x000fe2000801004c */
[----:B------:R-:W-:Y:S01]  /*24c0*/  FADD.FTZ R80, R27, -R80 ;  /* 0x800000501b507221 */ /* 0x000fe20000010000 */
[----:B------:R-:W-:-:S02]  /*24d0*/  IMAD.U32 R77, R77, 0x10000, RZ ;  /* 0x000100004d4d7824 */ /* 0x000fc400078e00ff */
[----:B------:R-:W-:Y:S01]  /*24e0*/  FADD.FTZ R82, R86, -R129 ;  /* 0x8000008156527221 */ /* 0x000fe20000010000 */
[----:B------:R-:W-:Y:S02]  /*24f0*/  IMAD.U32 R78, R78, 0x10000, RZ ;  /* 0x000100004e4e7824 */ /* 0x000fe400078e00ff */
[----:B------:R-:W-:Y:S01]  /*2500*/  FMUL.FTZ R76, R76, UR28 ;  /* 0x0000001c4c4c7c20 */ /* 0x000fe20008410000 */
[----:B------:R-:W-:Y:S02]  /*2510*/  IMAD.U32 R79, R79, 0x10000, RZ ;  /* 0x000100004f4f7824 */ /* 0x000fe400078e00ff */
[----:B------:R-:W-:Y:S01]  /*2520*/  FFMA.FTZ R77, R80, UR16, R77 ;  /* 0x00000010504d7c23 */ /* 0x000fe2000801004d */
[----:B------:R-:W-:Y:S01]  /*2530*/  FFMA.FTZ R78, R83, UR16, R78 ;  /* 0x00000010534e7c23 */ /* 0x000fe2000801004e */
[----:B------:R-:W-:Y:S01]  /*2540*/  LOP3.LUT P6, RZ, R26, 0xff, RZ, 0xc0, !PT ;  /* 0x000000ff1aff7812 */ /* 0x000fe200078cc0ff */
[----:B------:R-:W-:Y:S01]  /*2550*/  FFMA.FTZ R79, R82, UR16, R79 ;  /* 0x00000010524f7c23 */ /* 0x000fe2000801004f */
[----:B------:R-:W-:Y:S01]  /*2560*/  FMUL.FTZ R77, R77, UR28 ;  /* 0x0000001c4d4d7c20 */ /* 0x000fe20008410000 */
[----:B------:R-:W-:Y:S01]  /*2570*/  FMUL.FTZ R78, R78, UR28 ;  /* 0x0000001c4e4e7c20 */ /* 0x000fe20008410000 */
[----:B------:R-:W-:Y:S01]  /*2580*/  FSEL R76, R76, RZ, P6 ;  /* 0x000000ff4c4c7208 */ /* 0x000fe20003000000 */
[----:B------:R-:W-:Y:S01]  /*2590*/  FMUL.FTZ R79, R79, UR28 ;  /* 0x0000001c4f4f7c20 */ /* 0x000fe20008410000 */
[----:B------:R-:W-:-:S02]  /*25a0*/  LOP3.LUT P5, RZ, R26, 0xff00, RZ, 0xc0, !PT ;  /* 0x0000ff001aff7812 */ /* 0x000fc400078ac0ff */
        /* <DEDUP_REMOVED lines=12> */
.L_x_175:
        /* <DEDUP_REMOVED lines=10> */
[----:B------:R-:W-:Y:S01]  /*2710*/  FFMA.FTZ R76, R77, UR16, R76 ;  /* 0x000000104d4c7c23 */ /* 0x000fe2000801004c */
[----:B------:R-:W-:Y:S01]  /*2720*/  FADD.FTZ R78, R27, -R78 ;  /* 0x8000004e1b4e7221 */ /* 0x000fe20000010000 */
[----:B------:R-:W-:-:S02]  /*2730*/  IMAD.U32 R79, R79, 0x10000, RZ ;  /* 0x000100004f4f7824 */ /* 0x000fc400078e00ff */
[----:B------:R-:W-:Y:S01]  /*2740*/  FADD.FTZ R80, R85, -R80 ;  /* 0x8000005055507221 */ /* 0x000fe20000010000 */
[----:B------:R-:W-:Y:S02]  /*2750*/  IMAD.U32 R81, R81, 0x10000, RZ ;  /* 0x0001000051517824 */ /* 0x000fe400078e00ff */
[----:B------:R-:W-:Y:S01]  /*2760*/  FADD.FTZ R83, R86, -R83 ;  /* 0x8000005356537221 */ /* 0x000fe20000010000 */
[----:B------:R-:W-:Y:S02]  /*2770*/  IMAD.U32 R82, R82, 0x10000, RZ ;  /* 0x0001000052527824 */ /* 0x000fe400078e00ff */
[----:B------:R-:W-:Y:S01]  /*2780*/  FMUL.FTZ R77, R76, UR28 ;  /* 0x0000001c4c4d7c20 */ /* 0x000fe20008410000 */
[----:B------:R-:W-:Y:S01]  /*2790*/  FFMA.FTZ R78, R78, UR16, R79 ;  /* 0x000000104e4e7c23 */ /* 0x000fe2000801004f */
[----:B------:R-:W-:Y:S01]  /*27a0*/  FFMA.FTZ R80, R80, UR16, R81 ;  /* 0x0000001050507c23 */ /* 0x000fe20008010051 */
[----:B------:R-:W-:Y:S01]  /*27b0*/  FFMA.FTZ R82, R83, UR16, R82 ;  /* 0x0000001053527c23 */ /* 0x000fe20008010052 */
[----:B------:R-:W-:Y:S01]  /*27c0*/  LOP3.LUT P5, RZ, R26, 0xff, RZ, 0xc0, !PT ;  /* 0x000000ff1aff7812 */ /* 0x000fe200078ac0ff */
[----:B------:R-:W-:Y:S01]  /*27d0*/  FMUL.FTZ R79, R78, UR28 ;  /* 0x0000001c4e4f7c20 */ /* 0x000fe20008410000 */
[----:B------:R-:W-:Y:S01]  /*27e0*/  FMUL.FTZ R81, R80, UR28 ;  /* 0x0000001c50517c20 */ /* 0x000fe20008410000 */
[----:B------:R-:W-:Y:S01]  /*27f0*/  FMUL.FTZ R83, R82, UR28 ;  /* 0x0000001c52537c20 */ /* 0x000fe20008410000 */
[----:B------:R-:W-:-:S02]  /*2800*/  FSEL R77, R77, RZ, P5 ;  /* 0x000000ff4d4d7208 */ /* 0x000fc40002800000 */
[C---:B------:R-:W-:Y:S02]  /*2810*/  LOP3.LUT P6, RZ, R26.reuse, 0xff00, RZ, 0xc0, !PT ;  /* 0x0000ff001aff7812 */ /* 0x040fe400078cc0ff */
[C---:B------:R-:W-:Y:S02]  /*2820*/  LOP3.LUT P4, RZ, R26.reuse, 0xff0000, RZ, 0xc0, !PT ;  /* 0x00ff00001aff7812 */ /* 0x040fe4000788c0ff */
[----:B------:R-:W-:Y:S02]  /*2830*/  ISETP.GE.U32.AND P5, PT, R26, 0x1000000, PT ;  /* 0x010000001a00780c */ /* 0x000fe40003fa6070 */
[----:B------:R-:W-:Y:S02]  /*2840*/  F2FP.BF16.F32.PACK_AB R76, R77, R76 ;  /* 0x0000004c4d4c723e */ /* 0x000fe400000010ff */
[----:B------:R-:W-:Y:S02]  /*2850*/  FSEL R79, R79, RZ, P6 ;  /* 0x000000ff4f4f7208 */ /* 0x000fe40003000000 */
[----:B------:R-:W-:-:S02]  /*2860*/  FSEL R77, R81, RZ, P4 ;  /* 0x000000ff514d7208 */ /* 0x000fc40002000000 */
[----:B------:R-:W-:Y:S02]  /*2870*/  FSEL R83, R83, RZ, P5 ;  /* 0x000000ff53537208 */ /* 0x000fe40002800000 */
[----:B------:R-:W-:Y:S02]  /*2880*/  F2FP.BF16.F32.PACK_AB R79, R79, R78 ;  /* 0x0000004e4f4f723e */ /* 0x000fe400000010ff */
[----:B------:R-:W-:Y:S02]  /*2890*/  F2FP.BF16.F32.PACK_AB R77, R77, R80 ;  /* 0x000000504d4d723e */ /* 0x000fe400000010ff */
[----:B------:R-:W-:Y:S02]  /*28a0*/  F2FP.BF16.F32.PACK_AB R82, R83, R82 ;  /* 0x000000525352723e */ /* 0x000fe400000010ff */
[C---:B------:R-:W-:Y:S02]  /*28b0*/  PRMT R81, R76.reuse, 0x7632, R81 ;  /* 0x000076324c517816 */ /* 0x040fe40000000051 */
[----:B------:R-:W-:-:S02]  /*28c0*/  PRMT R121, R76, 0x7610, R121 ;  /* 0x000076104c797816 */ /* 0x000fc40000000079 */
[C---:B------:R-:W-:Y:S02]  /*28d0*/  PRMT R76, R79.reuse, 0x7632, R76 ;  /* 0x000076324f4c7816 */ /* 0x040fe4000000004c */
[----:B------:R-:W-:Y:S02]  /*28e0*/  PRMT R120, R79, 0x7610, R120 ;  /* 0x000076104f787816 */ /* 0x000fe40000000078 */
[C---:B------:R-:W-:Y:S02]  /*28f0*/  PRMT R80, R77.reuse, 0x7632, R80 ;  /* 0x000076324d507816 */ /* 0x040fe40000000050 */
[----:B------:R-:W-:Y:S02]  /*2900*/  PRMT R122, R77, 0x7610, R122 ;  /* 0x000076104d7a7816 */ /* 0x000fe4000000007a */
[C---:B------:R-:W-:Y:S02]  /*2910*/  PRMT R83, R82.reuse, 0x7632, R83 ;  /* 0x0000763252537816 */ /* 0x040fe40000000053 */
[----:B------:R-:W-:Y:S01]  /*2920*/  PRMT R123, R82, 0x7610, R123 ;  /* 0x00007610527b7816 */ /* 0x000fe2000000007b */
[----:B------:R-:W-:Y:S06]  /*2930*/  BRA `(.L_x_174) ;  /* 0x0000000c00647947 */ /* 0x000fec0003800000 */
.L_x_171:
        /* <DEDUP_REMOVED lines=9> */
[----:B-----5:R-:W-:Y:S01]  /*29d0*/  LOP3.LUT P5, RZ, R26, 0xff00, RZ, 0xc0, !PT ;  /* 0x0000ff001aff7812 */ /* 0x020fe200078ac0ff */
[----:B------:R-:W-:Y:S01]  /*29e0*/  FFMA.FTZ R77, R3, UR9, R128 ;  /* 0x00000009034d7c23 */ /* 0x000fe20008010080 */
[----:B------:R-:W-:Y:S01]  /*29f0*/  LOP3.LUT P4, RZ, R25, 0xff00, RZ, 0xc0, !PT ;  /* 0x0000ff0019ff7812 */ /* 0x000fe2000788c0ff */
[----:B------:R-:W-:Y:S01]  /*2a00*/  FADD.FTZ R76, R27, -R76 ;  /* 0x8000004c1b4c7221 */ /* 0x000fe20000010000 */
[----:B------:R-:W-:Y:S01]  /*2a10*/  FFMA.FTZ R78, R87, UR9, R128 ;  /* 0x00000009574e7c23 */ /* 0x000fe20008010080 */
[----:B------:R-:W-:Y:S01]  /*2a20*/  FADD.FTZ R77, R84, -R77 ;  /* 0x8000004d544d7221 */ /* 0x000fe20000010000 */
[----:B------:R-:W-:Y:S01]  /*2a30*/  LOP3.LUT P6, RZ, R25, 0xff, RZ, 0xc0, !PT ;  /* 0x000000ff19ff7812 */ /* 0x000fe200078cc0ff */
[----:B------:R-:W-:Y:S01]  /*2a40*/  FMUL.FTZ R76, R76, UR16 ;  /* 0x000000104c4c7c20 */ /* 0x000fe20008410000 */
[----:B------:R-:W-:Y:S01]  /*2a50*/  FADD.FTZ R78, R85, -R78 ;  /* 0x8000004e554e7221 */ /* 0x000fe20000010000 */
[----:B------:R-:W-:-:S02]  /*2a60*/  FMUL.FTZ R77, R77, UR16 ;  /* 0x000000104d4d7c20 */ /* 0x000fc40008410000 */
[----:B------:R-:W-:Y:S01]  /*2a70*/  FMUL.FTZ R76, R76, UR28 ;  /* 0x0000001c4c4c7c20 */ /* 0x000fe20008410000 */
[----:B------:R-:W-:Y:S01]  /*2a80*/  FMUL.FTZ R78, R78, UR16 ;  /* 0x000000104e4e7c20 */ /* 0x000fe20008410000 */
[----:B------:R-:W-:-:S03]  /*2a90*/  FMUL.FTZ R77, R77, UR28 ;  /* 0x0000001c4d4d7c20 */ /* 0x000fc60008410000 */
[----:B------:R-:W-:Y:S01]  /*2aa0*/  FSEL R79, R76, RZ, P5 ;  /* 0x000000ff4c4f7208 */ /* 0x000fe20002800000 */
[----:B------:R-:W-:Y:S01]  /*2ab0*/  FMUL.FTZ R78, R78, UR28 ;  /* 0x0000001c4e4e7c20 */ /* 0x000fe20008410000 */
[----:B------:R-:W-:Y:S02]  /*2ac0*/  FSEL R76, R76, RZ, P4 ;  /* 0x000000ff4c4c7208 */ /* 0x000fe40002000000 */
[----:B------:R-:W-:Y:S02]  /*2ad0*/  LOP3.LUT P4, RZ, R26, 0xff, RZ, 0xc0, !PT ;  /* 0x000000ff1aff7812 */ /* 0x000fe4000788c0ff */
[----:B------:R-:W-:Y:S01]  /*2ae0*/  F2FP.BF16.F32.PACK_AB R82, R76, R79 ;  /* 0x0000004f4c52723e */ /* 0x000fe200000010ff */
[----:B------:R-:W-:Y:S01]  /*2af0*/  FFMA.FTZ R79, R90, UR9, R128 ;  /* 0x000000095a4f7c23 */ /* 0x000fe20008010080 */
[----:B------:R-:W-:Y:S02]  /*2b00*/  LOP3.LUT P5, RZ, R26, 0xff0000, RZ, 0xc0, !PT ;  /* 0x00ff00001aff7812 */ /* 0x000fe400078ac0ff */
[----:B------:R-:W-:Y:S01]  /*2b10*/  PRMT R125, R82, 0x7632, R125 ;  /* 0x00007632527d7816 */ /* 0x000fe2000000007d */
[----:B------:R-:W-:Y:S01]  /*2b20*/  FADD.FTZ R79, R86, -R79 ;  /* 0x8000004f564f7221 */ /* 0x000fe20000010000 */
[----:B------:R-:W-:-:S02]  /*2b30*/  FSEL R83, R78, RZ, P5 ;  /* 0x000000ff4e537208 */ /* 0x000fc40002800000 */
[----:B------:R-:W-:Y:S01]  /*2b40*/  ISETP.GE.U32.AND P5, PT, R25, 0x1000000, PT ;  /* 0x010000001900780c */ /* 0x000fe20003fa6070 */
[----:B------:R-:W-:Y:S01]  /*2b50*/  FMUL.FTZ R76, R79, UR16 ;  /* 0x000000104f4c7c20 */ /* 0x000fe20008410000 */
[----:B------:R-:W-:Y:S02]  /*2b60*/  FSEL R79, R77, RZ, P4 ;  /* 0x000000ff4d4f7208 */ /* 0x000fe40002000000 */
[----:B------:R-:W-:Y:S01]  /*2b70*/  LOP3.LUT P4, RZ, R25, 0xff0000, RZ, 0xc0, !PT ;  /* 0x00ff000019ff7812 */ /* 0x000fe2000788c0ff */
[----:B------:R-:W-:Y:S01]  /*2b80*/  FMUL.FTZ R80, R76, UR28 ;  /* 0x0000001c4c507c20 */ /* 0x000fe20008410000 */
[----:B------:R-:W-:Y:S02]  /*2b90*/  FSEL R76, R77, RZ, P6 ;  /* 0x000000ff4d4c7208 */ /* 0x000fe40003000000 */
[----:B------:R-:W-:Y:S02]  /*2ba0*/  ISETP.GE.U32.AND P6, PT, R26, 0x1000000, PT ;  /* 0x010000001a00780c */ /* 0x000fe40003fc6070 */
[----:B------:R-:W-:-:S02]  /*2bb0*/  F2FP.BF16.F32.PACK_AB R79, R76, R79 ;  /* 0x0000004f4c4f723e */ /* 0x000fc400000010ff */
[----:B------:R-:W-:Y:S02]  /*2bc0*/  FSEL R76, R78, RZ, P4 ;  /* 0x000000ff4e4c7208 */ /* 0x000fe40002000000 */
[C---:B------:R-:W-:Y:S02]  /*2bd0*/  FSEL R78, R80.reuse, RZ, P6 ;  /* 0x000000ff504e7208 */ /* 0x040fe40003000000 */
[----:B------:R-:W-:Y:S02]  /*2be0*/  FSEL R77, R80, RZ, P5 ;  /* 0x000000ff504d7208 */ /* 0x000fe40002800000 */
[----:B------:R-:W-:Y:S02]  /*2bf0*/  F2FP.BF16.F32.PACK_AB R83, R76, R83 ;  /* 0x000000534c53723e */ /* 0x000fe400000010ff */
[----:B------:R-:W-:Y:S02]  /*2c00*/  F2FP.BF16.F32.PACK_AB R77, R77, R78 ;  /* 0x0000004e4d4d723e */ /* 0x000fe400000010ff */
[----:B------:R-:W-:-:S02]  /*2c10*/  PRMT R126, R83, 0x7632, R126 ;  /* 0x00007632537e7816 */ /* 0x000fc4000000007e */
[----:B------:R-:W-:Y:S02]  /*2c20*/  PRMT R80, R83, 0x7610, R80 ;  /* 0x0000761053507816 */ /* 0x000fe40000000050 */
[C---:B------:R-:W-:Y:S02]  /*2c30*/  PRMT R124, R79.reuse, 0x7632, R124 ;  /* 0x000076324f7c7816 */ /* 0x040fe4000000007c */
[----:B------:R-:W-:Y:S02]  /*2c40*/  PRMT R81, R79, 0x7610, R81 ;  /* 0x000076104f517816 */ /* 0x000fe40000000051 */
[----:B------:R-:W-:Y:S02]  /*2c50*/  PRMT R76, R82, 0x7610, R76 ;  /* 0x00007610524c7816 */ /* 0x000fe4000000004c */
[C---:B------:R-:W-:Y:S02]  /*2c60*/  PRMT R127, R77.reuse, 0x7632, R127 ;  /* 0x000076324d7f7816 */ /* 0x040fe4000000007f */
[----:B------:R-:W-:Y:S01]  /*2c70*/  PRMT R83, R77, 0x7610, R83 ;  /* 0x000076104d537816 */ /* 0x000fe20000000053 */
[----:B------:R-:W-:Y:S06]  /*2c80*/  BRA `(.L_x_174) ;  /* 0x0000000800907947 */ /* 0x000fec0003800000 */
.L_x_177:
[--C-:B------:R-:W-:Y:S01]  /*2c90*/  FFMA.FTZ R77, R3, UR9, R128.reuse ;  /* 0x00000009034d7c23 */ /* 0x100fe20008010080 */
[--C-:B------:R-:W-:Y:S01]  /*2ca0*/  FFMA.FTZ R80, R87, UR9, R128.reuse ;  /* 0x0000000957507c23 */ /* 0x100fe20008010080 */
[----:B------:R-:W-:Y:S01]  /*2cb0*/  FFMA.FTZ R78, R88, UR9, R128 ;  /* 0x00000009584e7c23 */ /* 0x000fe20008010080 */
[----:B-----5:R-:W-:Y:S01]  /*2cc0*/  LOP3.LUT P4, RZ, R26, 0xff, RZ, 0xc0, !PT ;  /* 0x000000ff1aff7812 */ /* 0x020fe2000788c0ff */
[----:B------:R-:W-:Y:S01]  /*2cd0*/  FADD.FTZ R77, R84, -R77 ;  /* 0x8000004d544d7221 */ /* 0x000fe20000010000 */
[----:B------:R-:W-:Y:S01]  /*2ce0*/  FADD.FTZ R80, R85, -R80 ;  /* 0x8000005055507221 */ /* 0x000fe20000010000 */
[----:B------:R-:W-:Y:S01]  /*2cf0*/  FADD.FTZ R79, R27, -R78 ;  /* 0x8000004e1b4f7221 */ /* 0x000fe20000010000 */
[----:B------:R-:W-:Y:S01]  /*2d00*/  LOP3.LUT P5, RZ, R25, 0xff, RZ, 0xc0, !PT ;  /* 0x000000ff19ff7812 */ /* 0x000fe200078ac0ff */
[----:B------:R-:W-:Y:S01]  /*2d10*/  FMUL.FTZ R77, R77, UR16 ;  /* 0x000000104d4d7c20 */ /* 0x000fe20008410000 */
[----:B------:R-:W-:Y:S01]  /*2d20*/  FMUL.FTZ R80, R80, UR16 ;  /* 0x0000001050507c20 */ /* 0x000fe20008410000 */
[----:B------:R-:W-:Y:S01]  /*2d30*/  FMUL.FTZ R79, R79, UR16 ;  /* 0x000000104f4f7c20 */ /* 0x000fe20008410000 */
[----:B------:R-:W-:Y:S01]  /*2d40*/  FFMA.FTZ R123, R90, UR9, R128 ;  /* 0x000000095a7b7c23 */ /* 0x000fe20008010080 */
[----:B------:R-:W-:Y:S01]  /*2d50*/  FMUL.FTZ R76, R77, UR28 ;  /* 0x0000001c4d4c7c20 */ /* 0x000fe20008410000 */
[----:B------:R-:W-:-:S02]  /*2d60*/  LOP3.LUT P6, RZ, R25, 0xff00, RZ, 0xc0, !PT ;  /* 0x0000ff0019ff7812 */ /* 0x000fc400078cc0ff */
[----:B------:R-:W-:Y:S02]  /*2d70*/  FADD.FTZ R123, R86, -R123 ;  /* 0x8000007b567b7221 */ /* 0x000fe40000010000 */
[C---:B------:R-:W-:Y:S02]  /*2d80*/  FSEL R78, R76.reuse, RZ, P4 ;  /* 0x000000ff4c4e7208 */ /* 0x040fe40002000000 */
[----:B------:R-:W-:Y:S02]  /*2d90*/  FSEL R76, R76, RZ, P5 ;  /* 0x000000ff4c4c7208 */ /* 0x000fe40002800000 */
[----:B------:R-:W-:Y:S01]  /*2da0*/  F2FP.BF16.F32.PACK_AB R78, R78, R77 ;  /* 0x0000004d4e4e723e */ /* 0x000fe200000010ff */
[----:B------:R-:W-:Y:S01]  /*2db0*/  FMUL.FTZ R77, R80, UR28 ;  /* 0x0000001c504d7c20 */ /* 0x000fe20008410000 */
[----:B------:R-:W-:Y:S02]  /*2dc0*/  LOP3.LUT P4, RZ, R26, 0xff0000, RZ, 0xc0, !PT ;  /* 0x00ff00001aff7812 */ /* 0x000fe4000788c0ff */
[C---:B------:R-:W-:Y:S01]  /*2dd0*/  F2FP.BF16.F32.PACK_AB R76, R79.reuse, R76 ;  /* 0x0000004c4f4c723e */ /* 0x040fe200000010ff */
[----:B------:R-:W-:Y:S01]  /*2de0*/  FMUL.FTZ R79, R79, UR28 ;  /* 0x0000001c4f4f7c20 */ /* 0x000fe20008410000 */
[----:B------:R-:W-:-:S02]  /*2df0*/  PRMT R81, R78, 0x7632, R81 ;  /* 0x000076324e517816 */ /* 0x000fc40000000051 */
[----:B------:R-:W-:Y:S01]  /*2e00*/  PRMT R121, R78, 0x7610, R121 ;  /* 0x000076104e797816 */ /* 0x000fe20000000079 */
[----:B------:R-:W-:Y:S01]  /*2e10*/  FMUL.FTZ R78, R123, UR16 ;  /* 0x000000107b4e7c20 */ /* 0x000fe20008410000 */
[----:B------:R-:W-:Y:S02]  /*2e20*/  FSEL R83, R77, RZ, P4 ;  /* 0x000000ff4d537208 */ /* 0x000fe40002000000 */
[----:B------:R-:W-:Y:S02]  /*2e30*/  LOP3.LUT P5, RZ, R26, 0xff00, RZ, 0xc0, !PT ;  /* 0x0000ff001aff7812 */ /* 0x000fe400078ac0ff */
[C---:B------:R-:W-:Y:S02]  /*2e40*/  PRMT R120, R76.reuse, 0x7632, R120 ;  /* 0x000076324c787816 */ /* 0x040fe40000000078 */
[----:B------:R-:W-:Y:S02]  /*2e50*/  PRMT R124, R76, 0x7610, R124 ;  /* 0x000076104c7c7816 */ /* 0x000fe4000000007c */
[----:B------:R-:W-:Y:S01]  /*2e60*/  F2FP.BF16.F32.PACK_AB R83, R83, R80 ;  /* 0x000000505353723e */ /* 0x000fe200000010ff */
[----:B------:R-:W-:Y:S01]  /*2e70*/  FMUL.FTZ R80, R78, UR28 ;  /* 0x0000001c4e507c20 */ /* 0x000fe20008410000 */
[----:B------:R-:W-:-:S02]  /*2e80*/  FSEL R76, R79, RZ, P5 ;  /* 0x000000ff4f4c7208 */ /* 0x000fc40002800000 */
[----:B------:R-:W-:Y:S02]  /*2e90*/  FSEL R79, R79, RZ, P6 ;  /* 0x000000ff4f4f7208 */ /* 0x000fe40003000000 */
[----:B------:R-:W-:Y:S02]  /*2ea0*/  ISETP.GE.U32.AND P5, PT, R26, 0x1000000, PT ;  /* 0x010000001a00780c */ /* 0x000fe40003fa6070 */
[C---:B------:R-:W-:Y:S02]  /*2eb0*/  LOP3.LUT P4, RZ, R25.reuse, 0xff0000, RZ, 0xc0, !PT ;  /* 0x00ff000019ff7812 */ /* 0x040fe4000788c0ff */
[----:B------:R-:W-:Y:S02]  /*2ec0*/  ISETP.GE.U32.AND P6, PT, R25, 0x1000000, PT ;  /* 0x010000001900780c */ /* 0x000fe40003fc6070 */
[----:B------:R-:W-:Y:S02]  /*2ed0*/  F2FP.BF16.F32.PACK_AB R76, R79, R76 ;  /* 0x0000004c4f4c723e */ /* 0x000fe400000010ff */
[----:B------:R-:W-:-:S02]  /*2ee0*/  FSEL R79, R80, RZ, P5 ;  /* 0x000000ff504f7208 */ /* 0x000fc40002800000 */
[----:B------:R-:W-:Y:S02]  /*2ef0*/  FSEL R77, R77, RZ, P4 ;  /* 0x000000ff4d4d7208 */ /* 0x000fe40002000000 */
[----:B------:R-:W-:Y:S02]  /*2f00*/  FSEL R80, R80, RZ, P6 ;  /* 0x000000ff50507208 */ /* 0x000fe40003000000 */
[----:B------:R-:W-:Y:S02]  /*2f10*/  F2FP.BF16.F32.PACK_AB R77, R78, R77 ;  /* 0x0000004d4e4d723e */ /* 0x000fe400000010ff */
[----:B------:R-:W-:Y:S02]  /*2f20*/  F2FP.BF16.F32.PACK_AB R79, R80, R79 ;  /* 0x0000004f504f723e */ /* 0x000fe400000010ff */
[C---:B------:R-:W-:Y:S02]  /*2f30*/  PRMT R80, R83.reuse, 0x7632, R80 ;  /* 0x0000763253507816 */ /* 0x040fe40000000050 */
[----:B------:R-:W-:-:S02]  /*2f40*/  PRMT R122, R83, 0x7610, R122 ;  /* 0x00007610537a7816 */ /* 0x000fc4000000007a */
[----:B------:R-:W-:Y:S02]  /*2f50*/  PRMT R125, R76, 0x7632, R125 ;  /* 0x000076324c7d7816 */ /* 0x000fe4000000007d */
[C---:B------:R-:W-:Y:S02]  /*2f60*/  PRMT R123, R77.reuse, 0x7632, R123 ;  /* 0x000076324d7b7816 */ /* 0x040fe4000000007b */
[----:B------:R-:W-:Y:S02]  /*2f70*/  PRMT R126, R77, 0x7610, R126 ;  /* 0x000076104d7e7816 */ /* 0x000fe4000000007e */
[C---:B------:R-:W-:Y:S02]  /*2f80*/  PRMT R127, R79.reuse, 0x7632, R127 ;  /* 0x000076324f7f7816 */ /* 0x040fe4000000007f */
[----:B------:R-:W-:Y:S01]  /*2f90*/  PRMT R83, R79, 0x7610, R83 ;  /* 0x000076104f537816 */ /* 0x000fe20000000053 */
[----:B------:R-:W-:Y:S06]  /*2fa0*/  BRA `(.L_x_174) ;  /* 0x0000000400c87947 */ /* 0x000fec0003800000 */
.L_x_176:
[----:B------:R-:W-:Y:S01]  /*2fb0*/  UMOV UR5, UR10 ;  /* 0x0000000a00057c82 */ /* 0x000fe20008000000 */
[----:B------:R-:W-:Y:S01]  /*2fc0*/  UMOV UR6, UR11 ;  /* 0x0000000b00067c82 */ /* 0x000fe20008000000 */
[----:B------:R-:W-:-:S04]  /*2fd0*/  UISETP.NE.U32.AND UP0, UPT, UR5, URZ, UPT ;  /* 0x000000ff0500728c */ /* 0x000fc8000bf05070 */
[----:B------:R-:W-:-:S09]  /*2fe0*/  UISETP.NE.AND.EX UP0, UPT, UR6, URZ, UPT, UP0 ;  /* 0x000000ff0600728c */ /* 0x000fd2000bf05300 */
[----:B------:R-:W-:Y:S05]  /*2ff0*/  BRA.U UP0, `(.L_x_178) ;  /* 0x0000000100d47547 */ /* 0x000fea000b800000 */
[--C-:B-----5:R-:W-:Y:S01]  /*3000*/  SHF.R.U64 R77, R110, 0x10, R111.reuse ;  /* 0x000000106e4d7819 */ /* 0x120fe2000000126f */
[--C-:B------:R-:W-:Y:S01]  /*3010*/  FFMA.FTZ R76, R88, UR9, R128.reuse ;  /* 0x00000009584c7c23 */ /* 0x100fe20008010080 */
[----:B------:R-:W-:Y:S01]  /*3020*/  MOV R79, R111 ;  /* 0x0000006f004f7202 */ /* 0x000fe20000000f00 */
[----:B------:R-:W-:Y:S01]  /*3030*/  FFMA.FTZ R80, R87, UR9, R128 ;  /* 0x0000000957507c23 */ /* 0x000fe20008010080 */
[----:B------:R-:W-:Y:S01]  /*3040*/  SHF.R.U32.HI R124, RZ, 0x10, R111 ;  /* 0x00000010ff7c7819 */ /* 0x000fe2000001166f */
[----:B------:R-:W-:Y:S02]  /*3050*/  IMAD.U32 R77, R77, 0x10000, RZ ;  /* 0x000100004d4d7824 */ /* 0x000fe400078e00ff */
[----:B------:R-:W-:Y:S01]  /*3060*/  FADD.FTZ R76, R27, -R76 ;  /* 0x8000004c1b4c7221 */ /* 0x000fe20000010000 */
[----:B------:R-:W-:Y:S02]  /*3070*/  IMAD.U32 R83, R79, 0x10000, RZ ;  /* 0x000100004f537824 */ /* 0x000fe400078e00ff */
[----:B------:R-:W-:Y:S01]  /*3080*/  FADD.FTZ R80, R85, -R80 ;  /* 0x8000005055507221 */ /* 0x000fe20000010000 */
[--C-:B------:R-:W-:Y:S01]  /*3090*/  FFMA.FTZ R81, R90, UR9, R128.reuse ;  /* 0x000000095a517c23 */ /* 0x100fe20008010080 */
[----:B------:R-:W-:Y:S01]  /*30a0*/  FFMA.FTZ R78, R76, UR16, R77 ;  /* 0x000000104c4e7c23 */ /* 0x000fe2000801004d */
[----:B------:R-:W-:Y:S01]  /*30b0*/  FFMA.FTZ R77, R3, UR9, R128 ;  /* 0x00000009034d7c23 */ /* 0x000fe20008010080 */
[----:B------:R-:W-:Y:S01]  /*30c0*/  IMAD.MOV.U32 R76, RZ, RZ, R110 ;  /* 0x000000ffff4c7224 */ /* 0x000fe200078e006e */
[----:B------:R-:W-:Y:S01]  /*30d0*/  LOP3.LUT P4, RZ, R26, 0xff00, RZ, 0xc0, !PT ;  /* 0x0000ff001aff7812 */ /* 0x000fe2000788c0ff */
[----:B------:R-:W-:Y:S01]  /*30e0*/  FMUL.FTZ R79, R78, UR28 ;  /* 0x0000001c4e4f7c20 */ /* 0x000fe20008410000 */
[----:B------:R-:W-:Y:S01]  /*30f0*/  FADD.FTZ R77, R84, -R77 ;  /* 0x8000004d544d7221 */ /* 0x000fe20000010000 */
[----:B------:R-:W-:Y:S01]  /*3100*/  IMAD.U32 R78, R76, 0x10000, RZ ;  /* 0x000100004c4e7824 */ /* 0x000fe200078e00ff */
[----:B------:R-:W-:Y:S01]  /*3110*/  LOP3.LUT P5, RZ, R25, 0xff00, RZ, 0xc0, !PT ;  /* 0x0000ff0019ff7812 */ /* 0x000fe200078ac0ff */
[----:B------:R-:W-:Y:S01]  /*3120*/  FFMA.FTZ R80, R80, UR16, R83 ;  /* 0x0000001050507c23 */ /* 0x000fe20008010053 */
[----:B------:R-:W-:Y:S01]  /*3130*/  FADD.FTZ R82, R86, -R81 ;  /* 0x8000005156527221 */ /* 0x000fe20000010000 */
[----:B------:R-:W-:Y:S01]  /*3140*/  FFMA.FTZ R77, R77, UR16, R78 ;  /* 0x000000104d4d7c23 */ /* 0x000fe2000801004e */
[----:B------:R-:W-:Y:S01]  /*3150*/  IMAD.U32 R125, R124, 0x10000, RZ ;  /* 0x000100007c7d7824 */ /* 0x000fe200078e00ff */
[C---:B------:R-:W-:Y:S01]  /*3160*/  FSEL R81, R79.reuse, RZ, P4 ;  /* 0x000000ff4f517208 */ /* 0x040fe20002000000 */
[----:B------:R-:W-:Y:S01]  /*3170*/  FMUL.FTZ R80, R80, UR28 ;  /* 0x0000001c50507c20 */ /* 0x000fe20008410000 */
[----:B------:R-:W-:Y:S01]  /*3180*/  FSEL R76, R79, RZ, P5 ;  /* 0x000000ff4f4c7208 */ /* 0x000fe20002800000 */
[----:B------:R-:W-:Y:S01]  /*3190*/  FMUL.FTZ R77, R77, UR28 ;  /* 0x0000001c4d4d7c20 */ /* 0x000fe20008410000 */
[----:B------:R-:W-:Y:S01]  /*31a0*/  LOP3.LUT P6, RZ, R26, 0xff, RZ, 0xc0, !PT ;  /* 0x000000ff1aff7812 */ /* 0x000fe200078cc0ff */
[----:B------:R-:W-:Y:S01]  /*31b0*/  FFMA.FTZ R82, R82, UR16, R125 ;  /* 0x0000001052527c23 */ /* 0x000fe2000801007d */
[----:B------:R-:W-:-:S02]  /*31c0*/  LOP3.LUT P5, RZ, R25, 0xff, RZ, 0xc0, !PT ;  /* 0x000000ff19ff7812 */ /* 0x000fc400078ac0ff */
[----:B------:R-:W-:Y:S01]  /*31d0*/  LOP3.LUT P4, RZ, R26, 0xff0000, RZ, 0xc0, !PT ;  /* 0x00ff00001aff7812 */ /* 0x000fe2000788c0ff */
[----:B------:R-:W-:Y:S01]  /*31e0*/  FMUL.FTZ R82, R82, UR28 ;  /* 0x0000001c52527c20 */ /* 0x000fe20008410000 */
[----:B------:R-:W-:Y:S02]  /*31f0*/  F2FP.BF16.F32.PACK_AB R126, R76, R81 ;  /* 0x000000514c7e723e */ /* 0x000fe400000010ff */
[C---:B------:R-:W-:Y:S02]  /*3200*/  FSEL R79, R77.reuse, RZ, P6 ;  /* 0x000000ff4d4f7208 */ /* 0x040fe40003000000 */
[----:B------:R-:W-:Y:S02]  /*3210*/  FSEL R76, R77, RZ, P5 ;  /* 0x000000ff4d4c7208 */ /* 0x000fe40002800000 */
[----:B------:R-:W-:Y:S02]  /*3220*/  LOP3.LUT P6, RZ, R25, 0xff0000, RZ, 0xc0, !PT ;  /* 0x00ff000019ff7812 */ /* 0x000fe400078cc0ff */
[----:B------:R-:W-:-:S02]  /*3230*/  FSEL R83, R80, RZ, P4 ;  /* 0x000000ff50537208 */ /* 0x000fc40002000000 */
[----:B------:R-:W-:Y:S02]  /*3240*/  ISETP.GE.U32.AND P4, PT, R26, 0x1000000, PT ;  /* 0x010000001a00780c */ /* 0x000fe40003f86070 */
[----:B------:R-:W-:Y:S02]  /*3250*/  ISETP.GE.U32.AND P5, PT, R25, 0x1000000, PT ;  /* 0x010000001900780c */ /* 0x000fe40003fa6070 */
[----:B------:R-:W-:Y:S02]  /*3260*/  F2FP.BF16.F32.PACK_AB R79, R76, R79 ;  /* 0x0000004f4c4f723e */ /* 0x000fe400000010ff */
[----:B------:R-:W-:Y:S02]  /*3270*/  FSEL R76, R80, RZ, P6 ;  /* 0x000000ff504c7208 */ /* 0x000fe40003000000 */
[C---:B------:R-:W-:Y:S02]  /*3280*/  FSEL R78, R82.reuse, RZ, P4 ;  /* 0x000000ff524e7208 */ /* 0x040fe40002000000 */
[----:B------:R-:W-:-:S02]  /*3290*/  FSEL R77, R82, RZ, P5 ;  /* 0x000000ff524d7208 */ /* 0x000fc40002800000 */
        /* <DEDUP_REMOVED lines=8> */
[C---:B------:R-:W-:Y:S02]  /*3320*/  PRMT R127, R77.reuse, 0x7632, R127 ;  /* 0x000076324d7f7816 */ /* 0x040fe4000000007f */
[----:B------:R-:W-:Y:S01]  /*3330*/  PRMT R83, R77, 0x7610, R83 ;  /* 0x000076104d537816 */ /* 0x000fe20000000053 */
[----:B------:R-:W-:Y:S06]  /*3340*/  BRA `(.L_x_174) ;  /* 0x0000000000e07947 */ /* 0x000fec0003800000 */
.L_x_178:
[----:B-----5:R-:W-:Y:S02]  /*3350*/  IMAD.MOV.U32 R79, RZ, RZ, R111 ;  /* 0x000000ffff4f7224 */ /* 0x020fe400078e006f */
[----:B------:R-:W-:Y:S01]  /*3360*/  FFMA.FTZ R78, R87, UR9, R128 ;  /* 0x00000009574e7c23 */ /* 0x000fe20008010080 */
[----:B------:R-:W-:Y:S02]  /*3370*/  IMAD.MOV.U32 R76, RZ, RZ, R110 ;  /* 0x000000ffff4c7224 */ /* 0x000fe400078e006e */
[----:B------:R-:W-:Y:S01]  /*3380*/  FFMA.FTZ R77, R3, UR9, R128 ;  /* 0x00000009034d7c23 */ /* 0x000fe20008010080 */
[----:B------:R-:W-:Y:S02]  /*3390*/  IMAD.U32 R79, R79, 0x10000, RZ ;  /* 0x000100004f4f7824 */ /* 0x000fe400078e00ff */
[----:B------:R-:W-:Y:S01]  /*33a0*/  FADD.FTZ R78, R85, -R78 ;  /* 0x8000004e554e7221 */ /* 0x000fe20000010000 */
[----:B------:R-:W-:Y:S02]  /*33b0*/  IMAD.U32 R76, R76, 0x10000, RZ ;  /* 0x000100004c4c7824 */ /* 0x000fe400078e00ff */
[----:B------:R-:W-:Y:S01]  /*33c0*/  FADD.FTZ R77, R84, -R77 ;  /* 0x8000004d544d7221 */ /* 0x000fe20000010000 */
[----:B------:R-:W-:Y:S01]  /*33d0*/  LOP3.LUT P4, RZ, R26, 0xff, RZ, 0xc0, !PT ;  /* 0x000000ff1aff7812 */ /* 0x000fe2000788c0ff */
[----:B------:R-:W-:Y:S01]  /*33e0*/  FFMA.FTZ R80, R78, UR16, R79 ;  /* 0x000000104e507c23 */ /* 0x000fe2000801004f */
[----:B------:R-:W-:Y:S01]  /*33f0*/  SHF.R.U64 R79, R110, 0x10, R111 ;  /* 0x000000106e4f7819 */ /* 0x000fe2000000126f */
[----:B------:R-:W-:Y:S01]  /*3400*/  FFMA.FTZ R76, R77, UR16, R76 ;  /* 0x000000104d4c7c23 */ /* 0x000fe2000801004c */
[--C-:B------:R-:W-:Y:S01]  /*3410*/  FFMA.FTZ R78, R88, UR9, R128.reuse ;  /* 0x00000009584e7c23 */ /* 0x100fe20008010080 */
[----:B------:R-:W-:Y:S01]  /*3420*/  LOP3.LUT P5, RZ, R25, 0xff, RZ, 0xc0, !PT ;  /* 0x000000ff19ff7812 */ /* 0x000fe200078ac0ff */
[----:B------:R-:W-:Y:S01]  /*3430*/  FFMA.FTZ R83, R90, UR9, R128 ;  /* 0x000000095a537c23 */ /* 0x000fe20008010080 */
[----:B------:R-:W-:Y:S01]  /*3440*/  FMUL.FTZ R77, R76, UR28 ;  /* 0x0000001c4c4d7c20 */ /* 0x000fe20008410000 */
[----:B------:R-:W-:-:S02]  /*3450*/  IMAD.U32 R81, R79, 0x10000, RZ ;  /* 0x000100004f517824 */ /* 0x000fc400078e00ff */
[----:B------:R-:W-:Y:S01]  /*3460*/  FADD.FTZ R78, R27, -R78 ;  /* 0x8000004e1b4e7221 */ /* 0x000fe20000010000 */
[----:B------:R-:W-:Y:S01]  /*3470*/  SHF.R.U32.HI R82, RZ, 0x10, R111 ;  /* 0x00000010ff527819 */ /* 0x000fe2000001166f */
[----:B------:R-:W-:Y:S01]  /*3480*/  FADD.FTZ R83, R86, -R83 ;  /* 0x8000005356537221 */ /* 0x000fe20000010000 */
[C---:B------:R-:W-:Y:S01]  /*3490*/  FSEL R79, R77.reuse, RZ, P4 ;  /* 0x000000ff4d4f7208 */ /* 0x040fe20002000000 */
[----:B------:R-:W-:Y:S01]  /*34a0*/  FFMA.FTZ R78, R78, UR16, R81 ;  /* 0x000000104e4e7c23 */ /* 0x000fe20008010051 */
[----:B------:R-:W-:Y:S01]  /*34b0*/  FSEL R77, R77, RZ, P5 ;  /* 0x000000ff4d4d7208 */ /* 0x000fe20002800000 */
[----:B------:R-:W-:Y:S01]  /*34c0*/  IMAD.U32 R82, R82, 0x10000, RZ ;  /* 0x0001000052527824 */ /* 0x000fe200078e00ff */
[----:B------:R-:W-:Y:S01]  /*34d0*/  F2FP.BF16.F32.PACK_AB R76, R79, R76 ;  /* 0x0000004c4f4c723e */ /* 0x000fe200000010ff */
[----:B------:R-:W-:Y:S01]  /*34e0*/  FMUL.FTZ R79, R80, UR28 ;  /* 0x0000001c504f7c20 */ /* 0x000fe20008410000 */
[C---:B------:R-:W-:Y:S01]  /*34f0*/  F2FP.BF16.F32.PACK_AB R77, R78.reuse, R77 ;  /* 0x0000004d4e4d723e */ /* 0x040fe200000010ff */
[----:B------:R-:W-:Y:S01]  /*3500*/  FMUL.FTZ R78, R78, UR28 ;  /* 0x0000001c4e4e7c20 */ /* 0x000fe20008410000 */
[----:B------:R-:W-:Y:S01]  /*3510*/  LOP3.LUT P4, RZ, R26, 0xff0000, RZ, 0xc0, !PT ;  /* 0x00ff00001aff7812 */ /* 0x000fe2000788c0ff */
[----:B------:R-:W-:Y:S01]  /*3520*/  FFMA.FTZ R82, R83, UR16, R82 ;  /* 0x0000001053527c23 */ /* 0x000fe20008010052 */
[----:B------:R-:W-:-:S02]  /*3530*/  PRMT R120, R77, 0x7632, R120 ;  /* 0x000076324d787816 */ /* 0x000fc40000000078 */
[----:B------:R-:W-:Y:S02]  /*3540*/  PRMT R124, R77, 0x7610, R124 ;  /* 0x000076104d7c7816 */ /* 0x000fe4000000007c */
[----:B------:R-:W-:Y:S02]  /*3550*/  FSEL R77, R79, RZ, P4 ;  /* 0x000000ff4f4d7208 */ /* 0x000fe40002000000 */
[----:B------:R-:W-:Y:S02]  /*3560*/  LOP3.LUT P5, RZ, R26, 0xff00, RZ, 0xc0, !PT ;  /* 0x0000ff001aff7812 */ /* 0x000fe400078ac0ff */
[----:B------:R-:W-:Y:S02]  /*3570*/  LOP3.LUT P6, RZ, R25, 0xff00, RZ, 0xc0, !PT ;  /* 0x0000ff0019ff7812 */ /* 0x000fe400078cc0ff */
[C---:B------:R-:W-:Y:S02]  /*3580*/  PRMT R81, R76.reuse, 0x7632, R81 ;  /* 0x000076324c517816 */ /* 0x040fe40000000051 */
[----:B------:R-:W-:-:S02]  /*3590*/  PRMT R121, R76, 0x7610, R121 ;  /* 0x000076104c797816 */ /* 0x000fc40000000079 */
[----:B------:R-:W-:Y:S02]  /*35a0*/  F2FP.BF16.F32.PACK_AB R122, R77, R80 ;  /* 0x000000504d7a723e */ /* 0x000fe400000010ff */
[C---:B------:R-:W-:Y:S02]  /*35b0*/  FSEL R76, R78.reuse, RZ, P5 ;  /* 0x000000ff4e4c7208 */ /* 0x040fe40002800000 */
[----:B------:R-:W-:Y:S01]  /*35c0*/  FSEL R77, R78, RZ, P6 ;  /* 0x000000ff4e4d7208 */ /* 0x000fe20003000000 */
[----:B------:R-:W-:Y:S01]  /*35d0*/  FMUL.FTZ R78, R82, UR28 ;  /* 0x0000001c524e7c20 */ /* 0x000fe20008410000 */
[----:B------:R-:W-:Y:S02]  /*35e0*/  ISETP.GE.U32.AND P5, PT, R26, 0x1000000, PT ;  /* 0x010000001a00780c */ /* 0x000fe40003fa6070 */
[C---:B------:R-:W-:Y:S02]  /*35f0*/  LOP3.LUT P4, RZ, R25.reuse, 0xff0000, RZ, 0xc0, !PT ;  /* 0x00ff000019ff7812 */ /* 0x040fe4000788c0ff */
[----:B------:R-:W-:-:S02]  /*3600*/  ISETP.GE.U32.AND P6, PT, R25, 0x1000000, PT ;  /* 0x010000001900780c */ /* 0x000fc40003fc6070 */
[----:B------:R-:W-:Y:S02]  /*3610*/  F2FP.BF16.F32.PACK_AB R76, R77, R76 ;  /* 0x0000004c4d4c723e */ /* 0x000fe400000010ff */
[C---:B------:R-:W-:Y:S02]  /*3620*/  FSEL R77, R78.reuse, RZ, P5 ;  /* 0x000000ff4e4d7208 */ /* 0x040fe40002800000 */
[----:B------:R-:W-:Y:S02]  /*3630*/  FSEL R79, R79, RZ, P4 ;  /* 0x000000ff4f4f7208 */ /* 0x000fe40002000000 */
[----:B------:R-:W-:Y:S02]  /*3640*/  FSEL R78, R78, RZ, P6 ;  /* 0x000000ff4e4e7208 */ /* 0x000fe40003000000 */
[----:B------:R-:W-:Y:S02]  /*3650*/  F2FP.BF16.F32.PACK_AB R79, R82, R79 ;  /* 0x0000004f524f723e */ /* 0x000fe400000010ff */
[----:B------:R-:W-:-:S02]  /*3660*/  F2FP.BF16.F32.PACK_AB R77, R78, R77 ;  /* 0x0000004d4e4d723e */ /* 0x000fc400000010ff */
[----:B------:R-:W-:Y:S02]  /*3670*/  PRMT R125, R76, 0x7632, R125 ;  /* 0x000076324c7d7816 */ /* 0x000fe4000000007d */
[----:B------:R-:W-:Y:S02]  /*3680*/  PRMT R80, R122, 0x7632, R80 ;  /* 0x000076327a507816 */ /* 0x000fe40000000050 */
[C---:B------:R-:W-:Y:S02]  /*3690*/  PRMT R123, R79.reuse, 0x7632, R123 ;  /* 0x000076324f7b7816 */ /* 0x040fe4000000007b */
[----:B------:R-:W-:Y:S02]  /*36a0*/  PRMT R126, R79, 0x7610, R126 ;  /* 0x000076104f7e7816 */ /* 0x000fe4000000007e */
[C---:B------:R-:W-:Y:S02]  /*36b0*/  PRMT R127, R77.reuse, 0x7632, R127 ;  /* 0x000076324d7f7816 */ /* 0x040fe4000000007f */
[----:B------:R-:W-:-:S07]  /*36c0*/  PRMT R83, R77, 0x7610, R83 ;  /* 0x000076104d537816 */ /* 0x000fce0000000053 */
.L_x_174:
        /* <DEDUP_REMOVED lines=18> */
.L_x_179:
[----:B------:R1:W-:Y:S01]  /*37f0*/  STG.E.64 desc[UR20][R78.64], R76 ;  /* 0x0000004c4e007986 */ /* 0x0003e2000c101b14 */
[----:B------:R-:W-:-:S04]  /*3800*/  UISETP.NE.U32.AND UP0, UPT, UR26, URZ, UPT ;  /* 0x000000ff1a00728c */ /* 0x000fc8000bf05070 */
        /* <DEDUP_REMOVED lines=10> */
.L_x_180:
[----:B------:R-:W-:-:S07]  /*38b0*/  VIADD R24, R24, 0x80 ;  /* 0x0000008018187836 */ /* 0x000fce0000000000 */
.L_x_170:
[----:B------:R-:W-:Y:S05]  /*38c0*/  BSYNC.RECONVERGENT B0 ;  /* 0x0000000000007941 */ /* 0x000fea0003800200 */
.L_x_169:
        /* <DEDUP_REMOVED lines=11> */
[----:B-1---5:R-:W-:Y:S01]  /*3980*/  MOV R76, R108 ;  /* 0x0000006c004c7202 */ /* 0x022fe20000000f00 */
[--C-:B------:R-:W-:Y:S02]  /*3990*/  IMAD.MOV.U32 R78, RZ, RZ, R109.reuse ;  /* 0x000000ffff4e7224 */ /* 0x100fe400078e006d */
[--C-:B------:R-:W-:Y:S01]  /*39a0*/  FFMA.FTZ R79, R99, UR9, R128.reuse ;  /* 0x00000009634f7c23 */ /* 0x100fe20008010080 */
[----:B------:R-:W-:Y:S01]  /*39b0*/  FFMA.FTZ R77, R97, UR9, R128 ;  /* 0x00000009614d7c23 */ /* 0x000fe20008010080 */
[----:B0-----:R-:W-:Y:S01]  /*39c0*/  SHF.R.U64 R81, R108, 0x10, R109 ;  /* 0x000000106c517819 */ /* 0x001fe2000000126d */
[----:B------:R-:W-:Y:S02]  /*39d0*/  IMAD.U32 R78, R78, 0x10000, RZ ;  /* 0x000100004e4e7824 */ /* 0x000fe400078e00ff */
[----:B------:R-:W-:Y:S01]  /*39e0*/  FADD.FTZ R79, R94, -R79 ;  /* 0x8000004f5e4f7221 */ /* 0x000fe20000010000 */
[----:B------:R-:W-:Y:S02]  /*39f0*/  IMAD.U32 R76, R76, 0x10000, RZ ;  /* 0x000100004c4c7824 */ /* 0x000fe400078e00ff */
[----:B------:R-:W-:Y:S01]  /*3a00*/  FADD.FTZ R77, R92, -R77 ;  /* 0x8000004d5c4d7221 */ /* 0x000fe20000010000 */
[----:B------:R-:W-:Y:S01]  /*3a10*/  LOP3.LUT P4, RZ, R91, 0xff, RZ, 0xc0, !PT ;  /* 0x000000ff5bff7812 */ /* 0x000fe2000788c0ff */
[----:B------:R-:W-:Y:S01]  /*3a20*/  FFMA.FTZ R80, R79, UR16, R78 ;  /* 0x000000104f507c23 */ /* 0x000fe2000801004e */
[----:B------:R-:W-:Y:S01]  /*3a30*/  FFMA.FTZ R78, R96, UR9, R128 ;  /* 0x00000009604e7c23 */ /* 0x000fe20008010080 */
[----:B------:R-:W-:Y:S01]  /*3a40*/  FFMA.FTZ R76, R77, UR16, R76 ;  /* 0x000000104d4c7c23 */ /* 0x000fe2000801004c */
[----:B------:R-:W-:Y:S01]  /*3a50*/  IMAD.U32 R81, R81, 0x10000, RZ ;  /* 0x0001000051517824 */ /* 0x000fe200078e00ff */
[----:B------:R-:W-:Y:S01]  /*3a60*/  LOP3.LUT P5, RZ, R89, 0xff, RZ, 0xc0, !PT ;  /* 0x000000ff59ff7812 */ /* 0x000fe200078ac0ff */
[----:B------:R-:W-:Y:S01]  /*3a70*/  FADD.FTZ R78, R93, -R78 ;  /* 0x8000004e5d4e7221 */ /* 0x000fe20000010000 */
[----:B------:R-:W-:Y:S01]  /*3a80*/  FMUL.FTZ R77, R76, UR28 ;  /* 0x0000001c4c4d7c20 */ /* 0x000fe20008410000 */
[----:B------:R-:W-:Y:S01]  /*3a90*/  SHF.R.U32.HI R83, RZ, 0x10, R109 ;  /* 0x00000010ff537819 */ /* 0x000fe2000001166d */
[----:B------:R-:W-:Y:S01]  /*3aa0*/  FFMA.FTZ R82, R98, UR9, R128 ;  /* 0x0000000962527c23 */ /* 0x000fe20008010080 */
[----:B------:R-:W-:Y:S01]  /*3ab0*/  FFMA.FTZ R78, R78, UR16, R81 ;  /* 0x000000104e4e7c23 */ /* 0x000fe20008010051 */
[----:B------:R-:W-:-:S02]  /*3ac0*/  LOP3.LUT P6, RZ, R89, 0xff00, RZ, 0xc0, !PT ;  /* 0x0000ff0059ff7812 */ /* 0x000fc400078cc0ff */
[----:B------:R-:W-:Y:S01]  /*3ad0*/  FSEL R79, R77, RZ, P4 ;  /* 0x000000ff4d4f7208 */ /* 0x000fe20002000000 */
[----:B------:R-:W-:Y:S01]  /*3ae0*/  IMAD.U32 R83, R83, 0x10000, RZ ;  /* 0x0001000053537824 */ /* 0x000fe200078e00ff */
[----:B------:R-:W-:Y:S01]  /*3af0*/  FSEL R77, R77, RZ, P5 ;  /* 0x000000ff4d4d7208 */ /* 0x000fe20002800000 */
[----:B------:R-:W-:Y:S01]  /*3b00*/  FADD.FTZ R82, R95, -R82 ;  /* 0x800000525f527221 */ /* 0x000fe20000010000 */
        /* <DEDUP_REMOVED lines=10> */
[C---:B------:R-:W-:Y:S02]  /*3bb0*/  PRMT R81, R76.reuse, 0x7632, R81 ;  /* 0x000076324c517816 */ /* 0x040fe40000000051 */
[----:B------:R-:W-:Y:S02]  /*3bc0*/  PRMT R121, R76, 0x7610, R121 ;  /* 0x000076104c797816 */ /* 0x000fe40000000079 */
[----:B------:R-:W-:-:S02]  /*3bd0*/  F2FP.BF16.F32.PACK_AB R122, R77, R80 ;  /* 0x000000504d7a723e */ /* 0x000fc400000010ff */
[C---:B------:R-:W-:Y:S02]  /*3be0*/  FSEL R76, R78.reuse, RZ, P5 ;  /* 0x000000ff4e4c7208 */ /* 0x040fe40002800000 */
[----:B------:R-:W-:Y:S01]  /*3bf0*/  FSEL R77, R78, RZ, P6 ;  /* 0x000000ff4e4d7208 */ /* 0x000fe20003000000 */
[----:B------:R-:W-:Y:S01]  /*3c00*/  FMUL.FTZ R78, R82, UR28 ;  /* 0x0000001c524e7c20 */ /* 0x000fe20008410000 */
[----:B------:R-:W-:Y:S02]  /*3c10*/  LOP3.LUT P4, RZ, R89, 0xff0000, RZ, 0xc0, !PT ;  /* 0x00ff000059ff7812 */ /* 0x000fe4000788c0ff */
[----:B------:R-:W-:Y:S02]  /*3c20*/  ISETP.GE.U32.AND P5, PT, R91, 0x1000000, PT ;  /* 0x010000005b00780c */ /* 0x000fe40003fa6070 */
        /* <DEDUP_REMOVED lines=9> */
[----:B------:R-:W-:Y:S02]  /*3cc0*/  PRMT R80, R122, 0x7632, R80 ;  /* 0x000076327a507816 */ /* 0x000fe40000000050 */
[C---:B------:R-:W-:Y:S02]  /*3cd0*/  PRMT R123, R79.reuse, 0x7632, R123 ;  /* 0x000076324f7b7816 */ /* 0x040fe4000000007b */
[----:B------:R-:W-:Y:S02]  /*3ce0*/  PRMT R126, R79, 0x7610, R126 ;  /* 0x000076104f7e7816 */ /* 0x000fe4000000007e */
[C---:B------:R-:W-:Y:S02]  /*3cf0*/  PRMT R127, R76.reuse, 0x7632, R127 ;  /* 0x000076324c7f7816 */ /* 0x040fe4000000007f */
[----:B------:R-:W-:Y:S01]  /*3d00*/  PRMT R83, R76, 0x7610, R83 ;  /* 0x000076104c537816 */ /* 0x000fe20000000053 */
[----:B------:R-:W-:Y:S06]  /*3d10*/  BRA `(.L_x_186) ;  /* 0x0000001000d07947 */ /* 0x000fec0003800000 */
.L_x_185:
[--C-:B-1---5:R-:W-:Y:S01]  /*3d20*/  SHF.R.U64 R77, R108, 0x10, R109.reuse ;  /* 0x000000106c4d7819 */ /* 0x122fe2000000126d */
[--C-:B------:R-:W-:Y:S01]  /*3d30*/  FFMA.FTZ R76, R96, UR9, R128.reuse ;  /* 0x00000009604c7c23 */ /* 0x100fe20008010080 */
[----:B------:R-:W-:Y:S01]  /*3d40*/  FFMA.FTZ R79, R99, UR9, R128 ;  /* 0x00000009634f7c23 */ /* 0x000fe20008010080 */
[--C-:B0-----:R-:W-:Y:S01]  /*3d50*/  IMAD.MOV.U32 R81, RZ, RZ, R109.reuse ;  /* 0x000000ffff517224 */ /* 0x101fe200078e006d */
[----:B------:R-:W-:Y:S01]  /*3d60*/  SHF.R.U32.HI R83, RZ, 0x10, R109 ;  /* 0x00000010ff537819 */ /* 0x000fe2000001166d */
[----:B------:R-:W-:Y:S02]  /*3d70*/  IMAD.U32 R77, R77, 0x10000, RZ ;  /* 0x000100004d4d7824 */ /* 0x000fe400078e00ff */
[----:B------:R-:W-:Y:S01]  /*3d80*/  FADD.FTZ R76, R93, -R76 ;  /* 0x8000004c5d4c7221 */ /* 0x000fe20000010000 */
[----:B------:R-:W-:Y:S01]  /*3d90*/  FADD.FTZ R80, R94, -R79 ;  /* 0x8000004f5e507221 */ /* 0x000fe20000010000 */
[----:B------:R-:W-:Y:S02]  /*3da0*/  IMAD.U32 R81, R81, 0x10000, RZ ;  /* 0x0001000051517824 */ /* 0x000fe400078e00ff */
        /* <DEDUP_REMOVED lines=13> */
[----:B------:R-:W-:Y:S01]  /*3e80*/  FSEL R79, R78, RZ, P4 ;  /* 0x000000ff4e4f7208 */ /* 0x000fe20002000000 */
[----:B------:R-:W-:Y:S01]  /*3e90*/  FMUL.FTZ R80, R80, UR28 ;  /* 0x0000001c50507c20 */ /* 0x000fe20008410000 */
[----:B------:R-:W-:Y:S01]  /*3ea0*/  FMUL.FTZ R76, R76, UR28 ;  /* 0x0000001c4c4c7c20 */ /* 0x000fe20008410000 */
[----:B------:R-:W-:Y:S01]  /*3eb0*/  FSEL R78, R78, RZ, P5 ;  /* 0x000000ff4e4e7208 */ /* 0x000fe20002800000 */
[----:B------:R-:W-:Y:S01]  /*3ec0*/  FFMA.FTZ R82, R82, UR16, R83 ;  /* 0x0000001052527c23 */ /* 0x000fe20008010053 */
[----:B------:R-:W-:-:S02]  /*3ed0*/  LOP3.LUT P6, RZ, R91, 0xff, RZ, 0xc0, !PT ;  /* 0x000000ff5bff7812 */ /* 0x000fc400078cc0ff */
[----:B------:R-:W-:Y:S01]  /*3ee0*/  LOP3.LUT P4, RZ, R91, 0xff0000, RZ, 0xc0, !PT ;  /* 0x00ff00005bff7812 */ /* 0x000fe2000788c0ff */
[----:B------:R-:W-:Y:S01]  /*3ef0*/  FMUL.FTZ R82, R82, UR28 ;  /* 0x0000001c52527c20 */ /* 0x000fe20008410000 */
[----:B------:R-:W-:Y:S02]  /*3f00*/  LOP3.LUT P5, RZ, R89, 0xff, RZ, 0xc0, !PT ;  /* 0x000000ff59ff7812 */ /* 0x000fe400078ac0ff */
[----:B------:R-:W-:Y:S02]  /*3f10*/  F2FP.BF16.F32.PACK_AB R83, R78, R79 ;  /* 0x0000004f4e53723e */ /* 0x000fe400000010ff */
[C---:B------:R-:W-:Y:S02]  /*3f20*/  FSEL R77, R76.reuse, RZ, P6 ;  /* 0x000000ff4c4d7208 */ /* 0x040fe40003000000 */
[----:B------:R-:W-:Y:S02]  /*3f30*/  FSEL R76, R76, RZ, P5 ;  /* 0x000000ff4c4c7208 */ /* 0x000fe40002800000 */
[----:B------:R-:W-:-:S02]  /*3f40*/  FSEL R78, R80, RZ, P4 ;  /* 0x000000ff504e7208 */ /* 0x000fc40002000000 */
[----:B------:R-:W-:Y:S02]  /*3f50*/  LOP3.LUT P6, RZ, R89, 0xff0000, RZ, 0xc0, !PT ;  /* 0x00ff000059ff7812 */ /* 0x000fe400078cc0ff */
[----:B------:R-:W-:Y:S02]  /*3f60*/  ISETP.GE.U32.AND P4, PT, R91, 0x1000000, PT ;  /* 0x010000005b00780c */ /* 0x000fe40003f86070 */
[----:B------:R-:W-:Y:S02]  /*3f70*/  ISETP.GE.U32.AND P5, PT, R89, 0x1000000, PT ;  /* 0x010000005900780c */ /* 0x000fe40003fa6070 */
[----:B------:R-:W-:Y:S02]  /*3f80*/  F2FP.BF16.F32.PACK_AB R81, R76, R77 ;  /* 0x0000004d4c51723e */ /* 0x000fe400000010ff */
[----:B------:R-:W-:Y:S02]  /*3f90*/  FSEL R77, R80, RZ, P6 ;  /* 0x000000ff504d7208 */ /* 0x000fe40003000000 */
[----:B------:R-:W-:-:S02]  /*3fa0*/  FSEL R76, R82, RZ, P4 ;  /* 0x000000ff524c7208 */ /* 0x000fc40002000000 */
[----:B------:R-:W-:Y:S02]  /*3fb0*/  FSEL R79, R82, RZ, P5 ;  /* 0x000000ff524f7208 */ /* 0x000fe40002800000 */
[----:B------:R-:W-:Y:S02]  /*3fc0*/  F2FP.BF16.F32.PACK_AB R77, R77, R78 ;  /* 0x0000004e4d4d723e */ /* 0x000fe400000010ff */
[----:B------:R-:W-:Y:S02]  /*3fd0*/  F2FP.BF16.F32.PACK_AB R76, R79, R76 ;  /* 0x0000004c4f4c723e */ /* 0x000fe400000010ff */
[C---:B------:R-:W-:Y:S02]  /*3fe0*/  PRMT R125, R83.reuse, 0x7632, R125 ;  /* 0x00007632537d7816 */ /* 0x040fe4000000007d */
[----:B------:R-:W-:Y:S02]  /*3ff0*/  PRMT R78, R83, 0x7610, R78 ;  /* 0x00007610534e7816 */ /* 0x000fe4000000004e */
[----:B------:R-:W-:-:S02]  /*4000*/  PRMT R124, R81, 0x7632, R124 ;  /* 0x00007632517c7816 */ /* 0x000fc4000000007c */
[C---:B------:R-:W-:Y:S02]  /*4010*/  PRMT R126, R77.reuse, 0x7632, R126 ;  /* 0x000076324d7e7816 */ /* 0x040fe4000000007e */
[----:B------:R-:W-:Y:S02]  /*4020*/  PRMT R80, R77, 0x7610, R80 ;  /* 0x000076104d507816 */ /* 0x000fe40000000050 */
[C---:B------:R-:W-:Y:S02]  /*4030*/  PRMT R127, R76.reuse, 0x7632, R127 ;  /* 0x000076324c7f7816 */ /* 0x040fe4000000007f */
[----:B------:R-:W-:Y:S01]  /*4040*/  PRMT R83, R76, 0x7610, R83 ;  /* 0x000076104c537816 */ /* 0x000fe20000000053 */
[----:B------:R-:W-:Y:S06]  /*4050*/  BRA `(.L_x_186) ;  /* 0x0000001000007947 */ /* 0x000fec0003800000 */
.L_x_184:
[----:B------:R-:W-:-:S04]  /*4060*/  UISETP.NE.U32.AND UP3, UPT, UR10, URZ, UPT ;  /* 0x000000ff0a00728c */ /* 0x000fc8000bf65070 */
[----:B------:R-:W-:-:S09]  /*4070*/  UISETP.NE.AND.EX UP3, UPT, UR11, URZ, UPT, UP3 ;  /* 0x000000ff0b00728c */ /* 0x000fd2000bf65330 */
[----:B------:R-:W-:Y:S05]  /*4080*/  BRA.U !UP3, `(.L_x_187) ;  /* 0x000000010bc47547 */ /* 0x000fea000b800000 */
[--C-:B-1----:R-:W-:Y:S01]  /*4090*/  FFMA.FTZ R77, R97, UR9, R128.reuse ;  /* 0x00000009614d7c23 */ /* 0x102fe20008010080 */
[--C-:B------:R-:W-:Y:S01]  /*40a0*/  FFMA.FTZ R79, R99, UR9, R128.reuse ;  /* 0x00000009634f7c23 */ /* 0x100fe20008010080 */
[----:B-----5:R-:W-:Y:S01]  /*40b0*/  LOP3.LUT P4, RZ, R91, 0xff, RZ, 0xc0, !PT ;  /* 0x000000ff5bff7812 */ /* 0x020fe2000788c0ff */
[----:B------:R-:W-:Y:S01]  /*40c0*/  FFMA.FTZ R78, R96, UR9, R128 ;  /* 0x00000009604e7c23 */ /* 0x000fe20008010080 */
[----:B------:R-:W-:Y:S01]  /*40d0*/  FADD.FTZ R76, R92, -R77 ;  /* 0x8000004d5c4c7221 */ /* 0x000fe20000010000 */
[----:B0-----:R-:W-:Y:S01]  /*40e0*/  FADD.FTZ R80, R94, -R79 ;  /* 0x8000004f5e507221 */ /* 0x001fe20000010000 */
[----:B------:R-:W-:Y:S01]  /*40f0*/  LOP3.LUT P5, RZ, R89, 0xff, RZ, 0xc0, !PT ;  /* 0x000000ff59ff7812 */ /* 0x000fe200078ac0ff */
[----:B------:R-:W-:Y:S01]  /*4100*/  FADD.FTZ R78, R93, -R78 ;  /* 0x8000004e5d4e7221 */ /* 0x000fe20000010000 */
[----:B------:R-:W-:Y:S01]  /*4110*/  FMUL.FTZ R76, R76, UR16 ;  /* 0x000000104c4c7c20 */ /* 0x000fe20008410000 */
[----:B------:R-:W-:Y:S01]  /*4120*/  FMUL.FTZ R80, R80, UR16 ;  /* 0x0000001050507c20 */ /* 0x000fe20008410000 */
[----:B------:R-:W-:Y:S01]  /*4130*/  LOP3.LUT P6, RZ, R89, 0xff00, RZ, 0xc0, !PT ;  /* 0x0000ff0059ff7812 */ /* 0x000fe200078cc0ff */
[----:B------:R-:W-:Y:S01]  /*4140*/  FMUL.FTZ R78, R78, UR16 ;  /* 0x000000104e4e7c20 */ /* 0x000fe20008410000 */
[----:B------:R-:W-:-:S05]  /*4150*/  FMUL.FTZ R77, R76, UR28 ;  /* 0x0000001c4c4d7c20 */ /* 0x000fca0008410000 */
[C---:B------:R-:W-:Y:S02]  /*4160*/  FSEL R79, R77.reuse, RZ, P4 ;  /* 0x000000ff4d4f7208 */ /* 0x040fe40002000000 */
[----:B------:R-:W-:Y:S02]  /*4170*/  FSEL R77, R77, RZ, P5 ;  /* 0x000000ff4d4d7208 */ /* 0x000fe40002800000 */
[----:B------:R-:W-:Y:S01]  /*4180*/  F2FP.BF16.F32.PACK_AB R76, R79, R76 ;  /* 0x0000004c4f4c723e */ /* 0x000fe200000010ff */
[----:B------:R-:W-:Y:S01]  /*4190*/  FMUL.FTZ R79, R80, UR28 ;  /* 0x0000001c504f7c20 */ /* 0x000fe20008410000 */
[----:B------:R-:W-:Y:S02]  /*41a0*/  LOP3.LUT P4, RZ, R91, 0xff0000, RZ, 0xc0, !PT ;  /* 0x00ff00005bff7812 */ /* 0x000fe4000788c0ff */
[C---:B------:R-:W-:Y:S02]  /*41b0*/  PRMT R81, R76.reuse, 0x7632, R81 ;  /* 0x000076324c517816 */ /* 0x040fe40000000051 */
[----:B------:R-:W-:Y:S01]  /*41c0*/  PRMT R121, R76, 0x7610, R121 ;  /* 0x000076104c797816 */ /* 0x000fe20000000079 */
[----:B------:R-:W-:Y:S01]  /*41d0*/  FFMA.FTZ R76, R98, UR9, R128 ;  /* 0x00000009624c7c23 */ /* 0x000fe20008010080 */
[C---:B------:R-:W-:Y:S01]  /*41e0*/  F2FP.BF16.F32.PACK_AB R124, R78.reuse, R77 ;  /* 0x0000004d4e7c723e */ /* 0x040fe200000010ff */
[----:B------:R-:W-:Y:S01]  /*41f0*/  FMUL.FTZ R78, R78, UR28 ;  /* 0x0000001c4e4e7c20 */ /* 0x000fe20008410000 */
[----:B------:R-:W-:Y:S01]  /*4200*/  FSEL R77, R79, RZ, P4 ;  /* 0x000000ff4f4d7208 */ /* 0x000fe20002000000 */
[----:B------:R-:W-:Y:S01]  /*4210*/  FADD.FTZ R76, R95, -R76 ;  /* 0x8000004c5f4c7221 */ /* 0x000fe20000010000 */
[----:B------:R-:W-:-:S02]  /*4220*/  LOP3.LUT P5, RZ, R91, 0xff00, RZ, 0xc0, !PT ;  /* 0x0000ff005bff7812 */ /* 0x000fc400078ac0ff */
[----:B------:R-:W-:Y:S01]  /*4230*/  F2FP.BF16.F32.PACK_AB R122, R77, R80 ;  /* 0x000000504d7a723e */ /* 0x000fe200000010ff */
[----:B------:R-:W-:Y:S01]  /*4240*/  FMUL.FTZ R80, R76, UR16 ;  /* 0x000000104c507c20 */ /* 0x000fe20008410000 */
[C---:B------:R-:W-:Y:S02]  /*4250*/  FSEL R76, R78.reuse, RZ, P5 ;  /* 0x000000ff4e4c7208 */ /* 0x040fe40002800000 */
[----:B------:R-:W-:Y:S01]  /*4260*/  FSEL R77, R78, RZ, P6 ;  /* 0x000000ff4e4d7208 */ /* 0x000fe20003000000 */
[----:B------:R-:W-:Y:S01]  /*4270*/  FMUL.FTZ R78, R80, UR28 ;  /* 0x0000001c504e7c20 */ /* 0x000fe20008410000 */
[----:B------:R-:W-:Y:S02]  /*4280*/  LOP3.LUT P4, RZ, R89, 0xff0000, RZ, 0xc0, !PT ;  /* 0x00ff000059ff7812 */ /* 0x000fe4000788c0ff */
[----:B------:R-:W-:Y:S02]  /*4290*/  ISETP.GE.U32.AND P5, PT, R91, 0x1000000, PT ;  /* 0x010000005b00780c */ /* 0x000fe40003fa6070 */
[----:B------:R-:W-:-:S02]  /*42a0*/  ISETP.GE.U32.AND P6, PT, R89, 0x1000000, PT ;  /* 0x010000005900780c */ /* 0x000fc40003fc6070 */
[----:B------:R-:W-:Y:S02]  /*42b0*/  F2FP.BF16.F32.PACK_AB R82, R77, R76 ;  /* 0x0000004c4d52723e */ /* 0x000fe400000010ff */
[----:B------:R-:W-:Y:S02]  /*42c0*/  FSEL R79, R79, RZ, P4 ;  /* 0x000000ff4f4f7208 */ /* 0x000fe40002000000 */
[C---:B------:R-:W-:Y:S02]  /*42d0*/  FSEL R76, R78.reuse, RZ, P5 ;  /* 0x000000ff4e4c7208 */ /* 0x040fe40002800000 */
[----:B------:R-:W-:Y:S02]  /*42e0*/  FSEL R77, R78, RZ, P6 ;  /* 0x000000ff4e4d7208 */ /* 0x000fe40003000000 */
[----:B------:R-:W-:Y:S02]  /*42f0*/  F2FP.BF16.F32.PACK_AB R79, R80, R79 ;  /* 0x0000004f504f723e */ /* 0x000fe400000010ff */
[----:B------:R-:W-:-:S02]  /*4300*/  F2FP.BF16.F32.PACK_AB R76, R77, R76 ;  /* 0x0000004c4d4c723e */ /* 0x000fc400000010ff */
[----:B------:R-:W-:Y:S02]  /*4310*/  PRMT R120, R124, 0x7632, R120 ;  /* 0x000076327c787816 */ /* 0x000fe40000000078 */
[C---:B------:R-:W-:Y:S02]  /*4320*/  PRMT R125, R82.reuse, 0x7632, R125 ;  /* 0x00007632527d7816 */ /* 0x040fe4000000007d */
[----:B------:R-:W-:Y:S02]  /*4330*/  PRMT R78, R82, 0x7610, R78 ;  /* 0x00007610524e7816 */ /* 0x000fe4000000004e */
[----:B------:R-:W-:Y:S02]  /*4340*/  PRMT R80, R122, 0x7632, R80 ;  /* 0x000076327a507816 */ /* 0x000fe40000000050 */
[C---:B------:R-:W-:Y:S02]  /*4350*/  PRMT R123, R79.reuse, 0x7632, R123 ;  /* 0x000076324f7b7816 */ /* 0x040fe4000000007b */
[----:B------:R-:W-:-:S02]  /*4360*/  PRMT R126, R79, 0x7610, R126 ;  /* 0x000076104f7e7816 */ /* 0x000fc4000000007e */
[C---:B------:R-:W-:Y:S02]  /*4370*/  PRMT R127, R76.reuse, 0x7632, R127 ;  /* 0x000076324c7f7816 */ /* 0x040fe4000000007f */
[----:B------:R-:W-:Y:S01]  /*4380*/  PRMT R83, R76, 0x7610, R83 ;  /* 0x000076104c537816 */ /* 0x000fe20000000053 */
[----:B------:R-:W-:Y:S06]  /*4390*/  BRA `(.L_x_186) ;  /* 0x0000000c00307947 */ /* 0x000fec0003800000 */
.L_x_187:
[--C-:B-1----:R-:W-:Y:S01]  /*43a0*/  FFMA.FTZ R76, R96, UR9, R128.reuse ;  /* 0x00000009604c7c23 */ /* 0x102fe20008010080 */
[----:B-----5:R-:W-:Y:S01]  /*43b0*/  LOP3.LUT P4, RZ, R91, 0xff00, RZ, 0xc0, !PT ;  /* 0x0000ff005bff7812 */ /* 0x020fe2000788c0ff */
[----:B------:R-:W-:Y:S01]  /*43c0*/  FFMA.FTZ R77, R97, UR9, R128 ;  /* 0x00000009614d7c23 */ /* 0x000fe20008010080 */
[----:B------:R-:W-:Y:S01]  /*43d0*/  LOP3.LUT P5, RZ, R89, 0xff00, RZ, 0xc0, !PT ;  /* 0x0000ff0059ff7812 */ /* 0x000fe200078ac0ff */
[----:B------:R-:W-:Y:S01]  /*43e0*/  FADD.FTZ R76, R93, -R76 ;  /* 0x8000004c5d4c7221 */ /* 0x000fe20000010000 */
[----:B0-----:R-:W-:Y:S01]  /*43f0*/  FFMA.FTZ R81, R99, UR9, R128 ;  /* 0x0000000963517c23 */ /* 0x001fe20008010080 */
        /* <DEDUP_REMOVED lines=8> */
[C---:B------:R-:W-:Y:S01]  /*4480*/  FSEL R78, R76.reuse, RZ, P4 ;  /* 0x000000ff4c4e7208 */ /* 0x040fe20002000000 */
[----:B------:R-:W-:Y:S01]  /*4490*/  FMUL.FTZ R81, R81, UR28 ;  /* 0x0000001c51517c20 */ /* 0x000fe20008410000 */
[----:B------:R-:W-:Y:S01]  /*44a0*/  FSEL R79, R76, RZ, P5 ;  /* 0x000000ff4c4f7208 */ /* 0x000fe20002800000 */
[----:B------:R-:W-:Y:S01]  /*44b0*/  FFMA.FTZ R76, R98, UR9, R128 ;  /* 0x00000009624c7c23 */ /* 0x000fe20008010080 */
[----:B------:R-:W-:Y:S02]  /*44c0*/  LOP3.LUT P4, RZ, R91, 0xff0000, RZ, 0xc0, !PT ;  /* 0x00ff00005bff7812 */ /* 0x000fe4000788c0ff */
[----:B------:R-:W-:Y:S01]  /*44d0*/  F2FP.BF16.F32.PACK_AB R82, R79, R78 ;  /* 0x0000004e4f52723e */ /* 0x000fe200000010ff */
[----:B------:R-:W-:Y:S01]  /*44e0*/  FADD.FTZ R76, R95, -R76 ;  /* 0x8000004c5f4c7221 */ /* 0x000fe20000010000 */
[----:B------:R-:W-:Y:S02]  /*44f0*/  LOP3.LUT P5, RZ, R89, 0xff, RZ, 0xc0, !PT ;  /* 0x000000ff59ff7812 */ /* 0x000fe400078ac0ff */
[----:B------:R-:W-:Y:S01]  /*4500*/  PRMT R125, R82, 0x7632, R125 ;  /* 0x00007632527d7816 */ /* 0x000fe2000000007d */
[----:B------:R-:W-:Y:S01]  /*4510*/  FMUL.FTZ R78, R76, UR16 ;  /* 0x000000104c4e7c20 */ /* 0x000fe20008410000 */
[----:B------:R-:W-:-:S02]  /*4520*/  FSEL R76, R77, RZ, P6 ;  /* 0x000000ff4d4c7208 */ /* 0x000fc40003000000 */
[----:B------:R-:W-:Y:S01]  /*4530*/  FSEL R77, R77, RZ, P5 ;  /* 0x000000ff4d4d7208 */ /* 0x000fe20002800000 */
[----:B------:R-:W-:Y:S01]  /*4540*/  FMUL.FTZ R79, R78, UR28 ;  /* 0x0000001c4e4f7c20 */ /* 0x000fe20008410000 */
[----:B------:R-:W-:Y:S02]  /*4550*/  FSEL R78, R81, RZ, P4 ;  /* 0x000000ff514e7208 */ /* 0x000fe40002000000 */
[----:B------:R-:W-:Y:S02]  /*4560*/  ISETP.GE.U32.AND P4, PT, R91, 0x1000000, PT ;  /* 0x010000005b00780c */ /* 0x000fe40003f86070 */
[C---:B------:R-:W-:Y:S02]  /*4570*/  LOP3.LUT P6, RZ, R89.reuse, 0xff0000, RZ, 0xc0, !PT ;  /* 0x00ff000059ff7812 */ /* 0x040fe400078cc0ff */
[----:B------:R-:W-:Y:S02]  /*4580*/  ISETP.GE.U32.AND P5, PT, R89, 0x1000000, PT ;  /* 0x010000005900780c */ /* 0x000fe40003fa6070 */
[----:B------:R-:W-:-:S02]  /*4590*/  F2FP.BF16.F32.PACK_AB R80, R77, R76 ;  /* 0x0000004c4d50723e */ /* 0x000fc400000010ff */
[----:B------:R-:W-:Y:S02]  /*45a0*/  FSEL R76, R79, RZ, P4 ;  /* 0x000000ff4f4c7208 */ /* 0x000fe40002000000 */
[----:B------:R-:W-:Y:S02]  /*45b0*/  FSEL R77, R81, RZ, P6 ;  /* 0x000000ff514d7208 */ /* 0x000fe40003000000 */
        /* <DEDUP_REMOVED lines=11> */
.L_x_183:
[----:B------:R-:W-:-:S04]  /*4670*/  UISETP.NE.U32.AND UP3, UPT, UR30, URZ, UPT ;  /* 0x000000ff1e00728c */ /* 0x000fc8000bf65070 */
[----:B------:R-:W-:-:S09]  /*4680*/  UISETP.NE.AND.EX UP3, UPT, UR31, URZ, UPT, UP3 ;  /* 0x000000ff1f00728c */ /* 0x000fd2000bf65330 */
[----:B------:R-:W-:Y:S05]  /*4690*/  BRA.U !UP3, `(.L_x_188) ;  /* 0x000000050b587547 */ /* 0x000fea000b800000 */
[----:B------:R-:W-:-:S04]  /*46a0*/  UISETP.NE.U32.AND UP3, UPT, UR10, URZ, UPT ;  /* 0x000000ff0a00728c */ /* 0x000fc8000bf65070 */
[----:B------:R-:W-:-:S09]  /*46b0*/  UISETP.NE.AND.EX UP3, UPT, UR11, URZ, UPT, UP3 ;  /* 0x000000ff0b00728c */ /* 0x000fd2000bf65330 */
[----:B------:R-:W-:Y:S05]  /*46c0*/  BRA.U !UP3, `(.L_x_189) ;  /* 0x000000010bb47547 */ /* 0x000fea000b800000 */
[----:B-1---5:R-:W-:Y:S02]  /*46d0*/  IMAD.MOV.U32 R76, RZ, RZ, R108 ;  /* 0x000000ffff4c7224 */ /* 0x022fe400078e006c */
[--C-:B------:R-:W-:Y:S01]  /*46e0*/  FFMA.FTZ R77, R97, UR9, R128.reuse ;  /* 0x00000009614d7c23 */ /* 0x100fe20008010080 */
[--C-:B------:R-:W-:Y:S01]  /*46f0*/  SHF.R.U64 R79, R108, 0x10, R109.reuse ;  /* 0x000000106c4f7819 */ /* 0x100fe2000000126d */
[--C-:B------:R-:W-:Y:S01]  /*4700*/  FFMA.FTZ R78, R96, UR9, R128.reuse ;  /* 0x00000009604e7c23 */ /* 0x100fe20008010080 */
[----:B0-----:R-:W-:Y:S01]  /*4710*/  SHF.R.U32.HI R83, RZ, 0x10, R109 ;  /* 0x00000010ff537819 */ /* 0x001fe2000001166d */
[----:B------:R-:W-:Y:S01]  /*4720*/  FADD.FTZ R77, R92, -R77 ;  /* 0x8000004d5c4d7221 */ /* 0x000fe20000010000 */
[----:B------:R-:W-:Y:S01]  /*4730*/  SHF.L.U32 R76, R76, 0x10, RZ ;  /* 0x000000104c4c7819 */ /* 0x000fe200000006ff */
[--C-:B------:R-:W-:Y:S01]  /*4740*/  FFMA.FTZ R81, R99, UR9, R128.reuse ;  /* 0x0000000963517c23 */ /* 0x100fe20008010080 */
[----:B------:R-:W-:Y:S02]  /*4750*/  IMAD.MOV.U32 R80, RZ, RZ, R109 ;  /* 0x000000ffff507224 */ /* 0x000fe400078e006d */
[----:B------:R-:W-:Y:S01]  /*4760*/  FFMA.FTZ R82, R98, UR9, R128 ;  /* 0x0000000962527c23 */ /* 0x000fe20008010080 */
[----:B------:R-:W-:Y:S01]  /*4770*/  FADD.FTZ R78, R93, -R78 ;  /* 0x8000004e5d4e7221 */ /* 0x000fe20000010000 */
[----:B------:R-:W-:Y:S01]  /*4780*/  FFMA.FTZ R76, R77, UR16, R76 ;  /* 0x000000104d4c7c23 */ /* 0x000fe2000801004c */
        /* <DEDUP_REMOVED lines=33> */
.L_x_189:
[----:B-1----:R-:W-:Y:S01]  /*49a0*/  FFMA.FTZ R77, R97, UR9, R128 ;  /* 0x00000009614d7c23 */ /* 0x002fe20008010080 */
[----:B-----5:R-:W-:Y:S01]  /*49b0*/  IMAD.MOV.U32 R76, RZ, RZ, R108 ;  /* 0x000000ffff4c7224 */ /* 0x020fe200078e006c */
[--C-:B------:R-:W-:Y:S01]  /*49c0*/  SHF.R.U64 R79, R108, 0x10, R109.reuse ;  /* 0x000000106c4f7819 */ /* 0x100fe2000000126d */
[--C-:B------:R-:W-:Y:S01]  /*49d0*/  FFMA.FTZ R78, R96, UR9, R128.reuse ;  /* 0x00000009604e7c23 */ /* 0x100fe20008010080 */
[----:B0-----:R-:W-:Y:S01]  /*49e0*/  SHF.R.U32.HI R83, RZ, 0x10, R109 ;  /* 0x00000010ff537819 */ /* 0x001fe2000001166d */
        /* <DEDUP_REMOVED lines=24> */
[----:B------:R-:W-:Y:S02]  /*4b70*/  FSEL R77, R78, RZ, P5 ;  /* 0x000000ff4e4d7208 */ /* 0x000fe40002800000 */
[----:B------:R-:W-:Y:S02]  /*4b80*/  FSEL R80, R80, RZ, P4 ;  /* 0x000000ff50507208 */ /* 0x000fe40002000000 */
[----:B------:R-:W-:-:S02]  /*4b90*/  FSEL R79, R82, RZ, P6 ;  /* 0x000000ff524f7208 */ /* 0x000fc40003000000 */
[----:B------:R-:W-:Y:S02]  /*4ba0*/  F2FP.BF16.F32.PACK_AB R76, R77, R76 ;  /* 0x0000004c4d4c723e */ /* 0x000fe400000010ff */
[----:B------:R-:W-:Y:S02]  /*4bb0*/  F2FP.BF16.F32.PACK_AB R80, R79, R80 ;  /* 0x000000504f50723e */ /* 0x000fe400000010ff */
[C---:B------:R-:W-:Y:S02]  /*4bc0*/  PRMT R78, R76.reuse, 0x7632, R78 ;  /* 0x000076324c4e7816 */ /* 0x040fe4000000004e */
[----:B------:R-:W-:Y:S02]  /*4bd0*/  PRMT R81, R76, 0x7610, R81 ;  /* 0x000076104c517816 */ /* 0x000fe40000000051 */
[----:B------:R-:W-:Y:S01]  /*4be0*/  PRMT R83, R80, 0x7632, R83 ;  /* 0x0000763250537816 */ /* 0x000fe20000000053 */
[----:B------:R-:W-:Y:S06]  /*4bf0*/  BRA `(.L_x_186) ;  /* 0x0000000400187947 */ /* 0x000fec0003800000 */
.L_x_188:
[----:B------:R-:W-:-:S04]  /*4c00*/  UISETP.NE.U32.AND UP3, UPT, UR10, URZ, UPT ;  /* 0x000000ff0a00728c */ /* 0x000fc8000bf65070 */
[----:B------:R-:W-:-:S09]  /*4c10*/  UISETP.NE.AND.EX UP3, UPT, UR11, URZ, UPT, UP3 ;  /* 0x000000ff0b00728c */ /* 0x000fd2000bf65330 */
[----:B------:R-:W-:Y:S05]  /*4c20*/  BRA.U !UP3, `(.L_x_190) ;  /* 0x000000010b947547 */ /* 0x000fea000b800000 */
[--C-:B-1----:R-:W-:Y:S01]  /*4c30*/  FFMA.FTZ R77, R97, UR9, R128.reuse ;  /* 0x00000009614d7c23 */ /* 0x102fe20008010080 */
[--C-:B------:R-:W-:Y:S01]  /*4c40*/  FFMA.FTZ R76, R96, UR9, R128.reuse ;  /* 0x00000009604c7c23 */ /* 0x100fe20008010080 */
[--C-:B------:R-:W-:Y:S01]  /*4c50*/  FFMA.FTZ R79, R99, UR9, R128.reuse ;  /* 0x00000009634f7c23 */ /* 0x100fe20008010080 */
[----:B0-----:R-:W-:Y:S01]  /*4c60*/  FFMA.FTZ R80, R98, UR9, R128 ;  /* 0x0000000962507c23 */ /* 0x001fe20008010080 */
        /* <DEDUP_REMOVED lines=33> */
.L_x_190:
[--C-:B-1----:R-:W-:Y:S01]  /*4e80*/  FFMA.FTZ R77, R97, UR9, R128.reuse ;  /* 0x00000009614d7c23 */ /* 0x102fe20008010080 */
        /* <DEDUP_REMOVED lines=26> */
[----:B0-----:R-:W-:Y:S02]  /*5030*/  PRMT R81, R76, 0x7610, R81 ;  /* 0x000076104c517816 */ /* 0x001fe40000000051 */
[C---:B------:R-:W-:Y:S02]  /*5040*/  PRMT R83, R79.reuse, 0x7632, R83 ;  /* 0x000076324f537816 */ /* 0x040fe40000000053 */
[----:B------:R-:W-:-:S07]  /*5050*/  PRMT R80, R79, 0x7610, R80 ;  /* 0x000076104f507816 */ /* 0x000fce0000000050 */
.L_x_186:
        /* <DEDUP_REMOVED lines=16> */
.L_x_191:
        /* <DEDUP_REMOVED lines=10> */
.L_x_192:
[----:B------:R-:W-:-:S07]  /*5200*/  VIADD R24, R24, 0x80 ;  /* 0x0000008018187836 */ /* 0x000fce0000000000 */
.L_x_182:
[----:B------:R-:W-:Y:S05]  /*5210*/  BSYNC.RECONVERGENT B0 ;  /* 0x0000000000007941 */ /* 0x000fea0003800200 */
.L_x_181:
        /* <DEDUP_REMOVED lines=11> */
[----:B-12--5:R-:W-:Y:S02]  /*52d0*/  IMAD.MOV.U32 R76, RZ, RZ, R106 ;  /* 0x000000ffff4c7224 */ /* 0x026fe400078e006a */
[--C-:B------:R-:W-:Y:S01]  /*52e0*/  FFMA.FTZ R77, R117, UR9, R128.reuse ;  /* 0x00000009754d7c23 */ /* 0x100fe20008010080 */
[----:B------:R-:W-:Y:S02]  /*52f0*/  IMAD.MOV.U32 R78, RZ, RZ, R107 ;  /* 0x000000ffff4e7224 */ /* 0x000fe400078e006b */
[--C-:B------:R-:W-:Y:S01]  /*5300*/  FFMA.FTZ R79, R119, UR9, R128.reuse ;  /* 0x00000009774f7c23 */ /* 0x100fe20008010080 */
[----:B------:R-:W-:Y:S02]  /*5310*/  IMAD.U32 R76, R76, 0x10000, RZ ;  /* 0x000100004c4c7824 */ /* 0x000fe400078e00ff */
[----:B------:R-:W-:Y:S01]  /*5320*/  FADD.FTZ R77, R102, -R77 ;  /* 0x8000004d664d7221 */ /* 0x000fe20000010000 */
[--C-:B0-----:R-:W-:Y:S01]  /*5330*/  FFMA.FTZ R80, R118, UR9, R128.reuse ;  /* 0x0000000976507c23 */ /* 0x101fe20008010080 */
[----:B------:R-:W-:Y:S01]  /*5340*/  SHF.R.U64 R81, R106, 0x10, R107 ;  /* 0x000000106a517819 */ /* 0x000fe2000000126b */
[----:B------:R-:W-:Y:S01]  /*5350*/  FFMA.FTZ R128, R116, UR9, R128 ;  /* 0x0000000974807c23 */ /* 0x000fe20008010080 */
[----:B------:R-:W-:Y:S01]  /*5360*/  FFMA.FTZ R76, R77, UR16, R76 ;  /* 0x000000104d4c7c23 */ /* 0x000fe2000801004c */
[----:B------:R-:W-:Y:S01]  /*5370*/  SHF.L.U32 R78, R78, 0x10, RZ ;  /* 0x000000104e4e7819 */ /* 0x000fe200000006ff */
[----:B------:R-:W-:Y:S01]  /*5380*/  FADD.FTZ R79, R104, -R79 ;  /* 0x8000004f684f7221 */ /* 0x000fe20000010000 */
[----:B------:R-:W-:Y:S01]  /*5390*/  LOP3.LUT P4, RZ, R100, 0xff, RZ, 0xc0, !PT ;  /* 0x000000ff64ff7812 */ /* 0x000fe2000788c0ff */
[----:B------:R-:W-:Y:S01]  /*53a0*/  FMUL.FTZ R77, R76, UR28 ;  /* 0x0000001c4c4d7c20 */ /* 0x000fe20008410000 */
[----:B------:R-:W-:-:S02]  /*53b0*/  IMAD.U32 R81, R81, 0x10000, RZ ;  /* 0x0001000051517824 */ /* 0x000fc400078e00ff */
[----:B------:R-:W-:Y:S01]  /*53c0*/  FADD.FTZ R128, R103, -R128 ;  /* 0x8000008067807221 */ /* 0x000fe20000010000 */
[----:B------:R-:W-:Y:S01]  /*53d0*/  LOP3.LUT P5, RZ, R101, 0xff, RZ, 0xc0, !PT ;  /* 0x000000ff65ff7812 */ /* 0x000fe200078ac0ff */
[----:B------:R-:W-:Y:S01]  /*53e0*/  FFMA.FTZ R78, R79, UR16, R78 ;  /* 0x000000104f4e7c23 */ /* 0x000fe2000801004e */
[C---:B------:R-:W-:Y:S01]  /*53f0*/  FSEL R79, R77.reuse, RZ, P4 ;  /* 0x000000ff4d4f7208 */ /* 0x040fe20002000000 */
[----:B------:R-:W-:Y:S01]  /*5400*/  FFMA.FTZ R128, R128, UR16, R81 ;  /* 0x0000001080807c23 */ /* 0x000fe20008010051 */
[----:B------:R-:W-:Y:S01]  /*5410*/  FSEL R77, R77, RZ, P5 ;  /* 0x000000ff4d4d7208 */ /* 0x000fe20002800000 */
[----:B------:R-:W-:Y:S01]  /*5420*/  FADD.FTZ R80, R105, -R80 ;  /* 0x8000005069507221 */ /* 0x000fe20000010000 */
[----:B------:R-:W-:Y:S02]  /*5430*/  SHF.R.U32.HI R83, RZ, 0x10, R107 ;  /* 0x00000010ff537819 */ /* 0x000fe4000001166b */
[----:B------:R-:W-:Y:S01]  /*5440*/  F2FP.BF16.F32.PACK_AB R76, R79, R76 ;  /* 0x0000004c4f4c723e */ /* 0x000fe200000010ff */
[----:B------:R-:W-:Y:S01]  /*5450*/  FMUL.FTZ R79, R78, UR28 ;  /* 0x0000001c4e4f7c20 */ /* 0x000fe20008410000 */
[----:B------:R-:W-:Y:S01]  /*5460*/  F2FP.BF16.F32.PACK_AB R77, R128, R77 ;  /* 0x0000004d804d723e */ /* 0x000fe200000010ff */
[----:B------:R-:W-:Y:S01]  /*5470*/  IMAD.U32 R83, R83, 0x10000, RZ ;  /* 0x0001000053537824 */ /* 0x000fe200078e00ff */
[----:B------:R-:W-:Y:S01]  /*5480*/  LOP3.LUT P4, RZ, R100, 0xff0000, RZ, 0xc0, !PT ;  /* 0x00ff000064ff7812 */ /* 0x000fe2000788c0ff */
[----:B------:R-:W-:Y:S01]  /*5490*/  FMUL.FTZ R128, R128, UR28 ;  /* 0x0000001c80807c20 */ /* 0x000fe20008410000 */
[C---:B------:R-:W-:Y:S01]  /*54a0*/  PRMT R120, R77.reuse, 0x7632, R120 ;  /* 0x000076324d787816 */ /* 0x040fe20000000078 */
[----:B------:R-:W-:Y:S01]  /*54b0*/  FFMA.FTZ R80, R80, UR16, R83 ;  /* 0x0000001050507c23 */ /* 0x000fe20008010053 */
[----:B------:R-:W-:-:S02]  /*54c0*/  PRMT R124, R77, 0x7610, R124 ;  /* 0x000076104d7c7816 */ /* 0x000fc4000000007c */
[----:B------:R-:W-:Y:S02]  /*54d0*/  FSEL R77, R79, RZ, P4 ;  /* 0x000000ff4f4d7208 */ /* 0x000fe40002000000 */
[----:B------:R-:W-:Y:S02]  /*54e0*/  LOP3.LUT P5, RZ, R100, 0xff00, RZ, 0xc0, !PT ;  /* 0x0000ff0064ff7812 */ /* 0x000fe400078ac0ff */
[----:B------:R-:W-:Y:S02]  /*54f0*/  LOP3.LUT P6, RZ, R101, 0xff00, RZ, 0xc0, !PT ;  /* 0x0000ff0065ff7812 */ /* 0x000fe400078cc0ff */
[C---:B------:R-:W-:Y:S02]  /*5500*/  PRMT R81, R76.reuse, 0x7632, R81 ;  /* 0x000076324c517816 */ /* 0x040fe40000000051 */
[----:B------:R-:W-:Y:S02]  /*5510*/  PRMT R121, R76, 0x7610, R121 ;  /* 0x000076104c797816 */ /* 0x000fe40000000079 */
[----:B------:R-:W-:Y:S01]  /*5520*/  F2FP.BF16.F32.PACK_AB R122, R77, R78 ;  /* 0x0000004e4d7a723e */ /* 0x000fe200000010ff */
[----:B------:R-:W-:Y:S01]  /*5530*/  FMUL.FTZ R78, R80, UR28 ;  /* 0x0000001c504e7c20 */ /* 0x000fe20008410000 */
[----:B------:R-:W-:-:S02]  /*5540*/  FSEL R76, R128, RZ, P5 ;  /* 0x000000ff804c7208 */ /* 0x000fc40002800000 */
[----:B------:R-:W-:Y:S02]  /*5550*/  FSEL R77, R128, RZ, P6 ;  /* 0x000000ff804d7208 */ /* 0x000fe40003000000 */
[C---:B------:R-:W-:Y:S02]  /*5560*/  LOP3.LUT P4, RZ, R101.reuse, 0xff0000, RZ, 0xc0, !PT ;  /* 0x00ff000065ff7812 */ /* 0x040fe4000788c0ff */
[----:B------:R-:W-:Y:S02]  /*5570*/  ISETP.GE.U32.AND P5, PT, R100, 0x1000000, PT ;  /* 0x010000006400780c */ /* 0x000fe40003fa6070 */
[----:B------:R-:W-:Y:S02]  /*5580*/  ISETP.GE.U32.AND P6, PT, R101, 0x1000000, PT ;  /* 0x010000006500780c */ /* 0x000fe40003fc6070 */
[----:B------:R-:W-:Y:S02]  /*5590*/  F2FP.BF16.F32.PACK_AB R82, R77, R76 ;  /* 0x0000004c4d52723e */ /* 0x000fe400000010ff */
[----:B------:R-:W-:-:S02]  /*55a0*/  FSEL R79, R79, RZ, P4 ;  /* 0x000000ff4f4f7208 */ /* 0x000fc40002000000 */
[C---:B------:R-:W-:Y:S02]  /*55b0*/  FSEL R76, R78.reuse, RZ, P5 ;  /* 0x000000ff4e4c7208 */ /* 0x040fe40002800000 */
        /* <DEDUP_REMOVED lines=11> */
.L_x_197:
[--C-:B-12--5:R-:W-:Y:S01]  /*5670*/  SHF.R.U64 R77, R106, 0x10, R107.reuse ;  /* 0x000000106a4d7819 */ /* 0x126fe2000000126b */
        /* <DEDUP_REMOVED lines=34> */
[C---:B------:R-:W-:Y:S02]  /*58a0*/  LOP3.LUT P6, RZ, R101.reuse, 0xff0000, RZ, 0xc0, !PT ;  /* 0x00ff000065ff7812 */ /* 0x040fe400078cc0ff */
        /* <DEDUP_REMOVED lines=16> */
.L_x_196:
[----:B------:R-:W-:-:S04]  /*59b0*/  UISETP.NE.U32.AND UP3, UPT, UR10, URZ, UPT ;  /* 0x000000ff0a00728c */ /* 0x000fc8000bf65070 */
[----:B------:R-:W-:-:S09]  /*59c0*/  UISETP.NE.AND.EX UP3, UPT, UR11, URZ, UPT, UP3 ;  /* 0x000000ff0b00728c */ /* 0x000fd2000bf65330 */
[----:B------:R-:W-:Y:S05]  /*59d0*/  BRA.U !UP3, `(.L_x_199) ;  /* 0x000000010bc47547 */ /* 0x000fea000b800000 */
[--C-:B-12---:R-:W-:Y:S01]  /*59e0*/  FFMA.FTZ R77, R117, UR9, R128.reuse ;  /* 0x00000009754d7c23 */ /* 0x106fe20008010080 */
[--C-:B------:R-:W-:Y:S01]  /*59f0*/  FFMA.FTZ R79, R119, UR9, R128.reuse ;  /* 0x00000009774f7c23 */ /* 0x100fe20008010080 */
[----:B------:R-:W-:Y:S01]  /*5a00*/  FFMA.FTZ R78, R116, UR9, R128 ;  /* 0x00000009744e7c23 */ /* 0x000fe20008010080 */
[----:B-----5:R-:W-:Y:S01]  /*5a10*/  LOP3.LUT P4, RZ, R100, 0xff, RZ, 0xc0, !PT ;  /* 0x000000ff64ff7812 */ /* 0x020fe2000788c0ff */
[----:B------:R-:W-:Y:S01]  /*5a20*/  FADD.FTZ R76, R102, -R77 ;  /* 0x8000004d664c7221 */ /* 0x000fe20000010000 */
[----:B0-----:R-:W-:Y:S01]  /*5a30*/  FADD.FTZ R80, R104, -R79 ;  /* 0x8000004f68507221 */ /* 0x001fe20000010000 */
[----:B------:R-:W-:Y:S01]  /*5a40*/  FADD.FTZ R78, R103, -R78 ;  /* 0x8000004e674e7221 */ /* 0x000fe20000010000 */
[C---:B------:R-:W-:Y:S01]  /*5a50*/  LOP3.LUT P5, RZ, R101.reuse, 0xff, RZ, 0xc0, !PT ;  /* 0x000000ff65ff7812 */ /* 0x040fe200078ac0ff */
[----:B------:R-:W-:Y:S01]  /*5a60*/  FMUL.FTZ R76, R76, UR16 ;  /* 0x000000104c4c7c20 */ /* 0x000fe20008410000 */
[----:B------:R-:W-:Y:S01]  /*5a70*/  FMUL.FTZ R80, R80, UR16 ;  /* 0x0000001050507c20 */ /* 0x000fe20008410000 */
[----:B------:R-:W-:Y:S01]  /*5a80*/  FMUL.FTZ R78, R78, UR16 ;  /* 0x000000104e4e7c20 */ /* 0x000fe20008410000 */
[----:B------:R-:W-:Y:S01]  /*5a90*/  FFMA.FTZ R128, R118, UR9, R128 ;  /* 0x0000000976807c23 */ /* 0x000fe20008010080 */
[----:B------:R-:W-:Y:S01]  /*5aa0*/  FMUL.FTZ R77, R76, UR28 ;  /* 0x0000001c4c4d7c20 */ /* 0x000fe20008410000 */
[----:B------:R-:W-:-:S04]  /*5ab0*/  LOP3.LUT P6, RZ, R101, 0xff00, RZ, 0xc0, !PT ;  /* 0x0000ff0065ff7812 */ /* 0x000fc800078cc0ff */
[C---:B------:R-:W-:Y:S02]  /*5ac0*/  FSEL R79, R77.reuse, RZ, P4 ;  /* 0x000000ff4d4f7208 */ /* 0x040fe40002000000 */
[----:B------:R-:W-:Y:S02]  /*5ad0*/  FSEL R77, R77, RZ, P5 ;  /* 0x000000ff4d4d7208 */ /* 0x000fe40002800000 */
[----:B------:R-:W-:Y:S01]  /*5ae0*/  F2FP.BF16.F32.PACK_AB R76, R79, R76 ;  /* 0x0000004c4f4c723e */ /* 0x000fe200000010ff */
[----:B------:R-:W-:Y:S01]  /*5af0*/  FMUL.FTZ R79, R80, UR28 ;  /* 0x0000001c504f7c20 */ /* 0x000fe20008410000 */
[----:B------:R-:W-:Y:S02]  /*5b00*/  LOP3.LUT P4, RZ, R100, 0xff0000, RZ, 0xc0, !PT ;  /* 0x00ff000064ff7812 */ /* 0x000fe4000788c0ff */
[C---:B------:R-:W-:Y:S01]  /*5b10*/  F2FP.BF16.F32.PACK_AB R124, R78.reuse, R77 ;  /* 0x0000004d4e7c723e */ /* 0x040fe200000010ff */
[----:B------:R-:W-:Y:S01]  /*5b20*/  FMUL.FTZ R78, R78, UR28 ;  /* 0x0000001c4e4e7c20 */ /* 0x000fe20008410000 */
[----:B------:R-:W-:-:S02]  /*5b30*/  FSEL R77, R79, RZ, P4 ;  /* 0x000000ff4f4d7208 */ /* 0x000fc40002000000 */
[----:B------:R-:W-:Y:S02]  /*5b40*/  LOP3.LUT P5, RZ, R100, 0xff00, RZ, 0xc0, !PT ;  /* 0x0000ff0064ff7812 */ /* 0x000fe400078ac0ff */
[----:B------:R-:W-:Y:S01]  /*5b50*/  F2FP.BF16.F32.PACK_AB R122, R77, R80 ;  /* 0x000000504d7a723e */ /* 0x000fe200000010ff */
[----:B------:R-:W-:Y:S01]  /*5b60*/  FADD.FTZ R80, R105, -R128 ;  /* 0x8000008069507221 */ /* 0x000fe20000010000 */
[C---:B------:R-:W-:Y:S02]  /*5b70*/  PRMT R81, R76.reuse, 0x7632, R81 ;  /* 0x000076324c517816 */ /* 0x040fe40000000051 */
[----:B------:R-:W-:Y:S01]  /*5b80*/  PRMT R121, R76, 0x7610, R121 ;  /* 0x000076104c797816 */ /* 0x000fe20000000079 */
[----:B------:R-:W-:Y:S01]  /*5b90*/  FMUL.FTZ R80, R80, UR16 ;  /* 0x0000001050507c20 */ /* 0x000fe20008410000 */
[C---:B------:R-:W-:Y:S02]  /*5ba0*/  FSEL R76, R78.reuse, RZ, P5 ;  /* 0x000000ff4e4c7208 */ /* 0x040fe40002800000 */
[----:B------:R-:W-:Y:S01]  /*5bb0*/  FSEL R77, R78, RZ, P6 ;  /* 0x000000ff4e4d7208 */ /* 0x000fe20003000000 */
[----:B------:R-:W-:Y:S01]  /*5bc0*/  FMUL.FTZ R78, R80, UR28 ;  /* 0x0000001c504e7c20 */ /* 0x000fe20008410000 */
[----:B------:R-:W-:-:S02]  /*5bd0*/  LOP3.LUT P4, RZ, R101, 0xff0000, RZ, 0xc0, !PT ;  /* 0x00ff000065ff7812 */ /* 0x000fc4000788c0ff */
        /* <DEDUP_REMOVED lines=8> */
[----:B------:R-:W-:Y:S02]  /*5c60*/  PRMT R120, R124, 0x7632, R120 ;  /* 0x000076327c787816 */ /* 0x000fe40000000078 */
        /* <DEDUP_REMOVED lines=8> */
.L_x_199:
[--C-:B-12---:R-:W-:Y:S01]  /*5cf0*/  FFMA.FTZ R76, R116, UR9, R128.reuse ;  /* 0x00000009744c7c23 */ /* 0x106fe20008010080 */
[--C-:B------:R-:W-:Y:S01]  /*5d00*/  FFMA.FTZ R77, R117, UR9, R128.reuse ;  /* 0x00000009754d7c23 */ /* 0x100fe20008010080 */
[--C-:B0-----:R-:W-:Y:S01]  /*5d10*/  FFMA.FTZ R81, R119, UR9, R128.reuse ;  /* 0x0000000977517c23 */ /* 0x101fe20008010080 */
[----:B------:R-:W-:Y:S01]  /*5d20*/  FFMA.FTZ R128, R118, UR9, R128 ;  /* 0x0000000976807c23 */ /* 0x000fe20008010080 */
[----:B------:R-:W-:Y:S01]  /*5d30*/  FADD.FTZ R76, R103, -R76 ;  /* 0x8000004c674c7221 */ /* 0x000fe20000010000 */
[----:B------:R-:W-:Y:S01]  /*5d40*/  FADD.FTZ R77, R102, -R77 ;  /* 0x8000004d664d7221 */ /* 0x000fe20000010000 */
[----:B------:R-:W-:Y:S01]  /*5d50*/  FADD.FTZ R81, R104, -R81 ;  /* 0x8000005168517221 */ /* 0x000fe20000010000 */
[----:B-----5:R-:W-:Y:S01]  /*5d60*/  LOP3.LUT P4, RZ, R100, 0xff00, RZ, 0xc0, !PT ;  /* 0x0000ff0064ff7812 */ /* 0x020fe2000788c0ff */
[----:B------:R-:W-:Y:S01]  /*5d70*/  FMUL.FTZ R76, R76, UR16 ;  /* 0x000000104c4c7c20 */ /* 0x000fe20008410000 */
[----:B------:R-:W-:Y:S01]  /*5d80*/  FMUL.FTZ R77, R77, UR16 ;  /* 0x000000104d4d7c20 */ /* 0x000fe20008410000 */
[----:B------:R-:W-:Y:S01]  /*5d90*/  LOP3.LUT P5, RZ, R101, 0xff00, RZ, 0xc0, !PT ;  /* 0x0000ff0065ff7812 */ /* 0x000fe200078ac0ff */
[----:B------:R-:W-:Y:S01]  /*5da0*/  FMUL.FTZ R81, R81, UR16 ;  /* 0x0000001051517c20 */ /* 0x000fe20008410000 */
[----:B------:R-:W-:Y:S01]  /*5db0*/  FMUL.FTZ R76, R76, UR28 ;  /* 0x0000001c4c4c7c20 */ /* 0x000fe20008410000 */
[----:B------:R-:W-:Y:S01]  /*5dc0*/  FADD.FTZ R128, R105, -R128 ;  /* 0x8000008069807221 */ /* 0x000fe20000010000 */
[----:B------:R-:W-:Y:S01]  /*5dd0*/  FMUL.FTZ R77, R77, UR28 ;  /* 0x0000001c4d4d7c20 */ /* 0x000fe20008410000 */
[----:B------:R-:W-:Y:S01]  /*5de0*/  LOP3.LUT P6, RZ, R100, 0xff, RZ, 0xc0, !PT ;  /* 0x000000ff64ff7812 */ /* 0x000fe200078cc0ff */
[----:B------:R-:W-:Y:S01]  /*5df0*/  FMUL.FTZ R81, R81, UR28 ;  /* 0x0000001c51517c20 */ /* 0x000fe20008410000 */
[----:B------:R-:W-:Y:S01]  /*5e00*/  FSEL R78, R76, RZ, P4 ;  /* 0x000000ff4c4e7208 */ /* 0x000fe20002000000 */
[----:B------:R-:W-:Y:S01]  /*5e10*/  FMUL.FTZ R128, R128, UR16 ;  /* 0x0000001080807c20 */ /* 0x000fe20008410000 */
[----:B------:R-:W-:-:S02]  /*5e20*/  FSEL R79, R76, RZ, P5 ;  /* 0x000000ff4c4f7208 */ /* 0x000fc40002800000 */
        /* <DEDUP_REMOVED lines=25> */
.L_x_195:
[----:B------:R-:W-:-:S04]  /*5fc0*/  UISETP.NE.U32.AND UP3, UPT, UR30, URZ, UPT ;  /* 0x000000ff1e00728c */ /* 0x000fc8000bf65070 */
[----:B------:R-:W-:-:S09]  /*5fd0*/  UISETP.NE.AND.EX UP3, UPT, UR31, URZ, UPT, UP3 ;  /* 0x000000ff1f00728c */ /* 0x000fd2000bf65330 */
[----:B------:R-:W-:Y:S05]  /*5fe0*/  BRA.U !UP3, `(.L_x_200) ;  /* 0x000000050b587547 */ /* 0x000fea000b800000 */
[----:B------:R-:W-:-:S04]  /*5ff0*/  UISETP.NE.U32.AND UP3, UPT, UR10, URZ, UPT ;  /* 0x000000ff0a00728c */ /* 0x000fc8000bf65070 */
[----:B------:R-:W-:-:S09]  /*6000*/  UISETP.NE.AND.EX UP3, UPT, UR11, URZ, UPT, UP3 ;  /* 0x000000ff0b00728c */ /* 0x000fd2000bf65330 */
[----:B------:R-:W-:Y:S05]  /*6010*/  BRA.U !UP3, `(.L_x_201) ;  /* 0x000000010bb47547 */ /* 0x000fea000b800000 */
[----:B-12---:R-:W-:Y:S01]  /*6020*/  FFMA.FTZ R77, R117, UR9, R128 ;  /* 0x00000009754d7c23 */ /* 0x006fe20008010080 */
[----:B-----5:R-:W-:Y:S01]  /*6030*/  IMAD.MOV.U32 R76, RZ, RZ, R106 ;  /* 0x000000ffff4c7224 */ /* 0x020fe200078e006a */
[--C-:B------:R-:W-:Y:S01]  /*6040*/  SHF.R.U64 R79, R106, 0x10, R107.reuse ;  /* 0x000000106a4f7819 */ /* 0x100fe2000000126b */
[--C-:B------:R-:W-:Y:S01]  /*6050*/  FFMA.FTZ R78, R116, UR9, R128.reuse ;  /* 0x00000009744e7c23 */ /* 0x100fe20008010080 */
[----:B0-----:R-:W-:Y:S01]  /*6060*/  SHF.R.U32.HI R83, RZ, 0x10, R107 ;  /* 0x00000010ff537819 */ /* 0x001fe2000001166b */
[----:B------:R-:W-:Y:S01]  /*6070*/  FADD.FTZ R77, R102, -R77 ;  /* 0x8000004d664d7221 */ /* 0x000fe20000010000 */
[----:B------:R-:W-:Y:S02]  /*6080*/  IMAD.U32 R76, R76, 0x10000, RZ ;  /* 0x000100004c4c7824 */ /* 0x000fe400078e00ff */
[--C-:B------:R-:W-:Y:S01]  /*6090*/  FFMA.FTZ R82, R118, UR9, R128.reuse ;  /* 0x0000000976527c23 */ /* 0x100fe20008010080 */
[----:B------:R-:W-:Y:S01]  /*60a0*/  FFMA.FTZ R81, R119, UR9, R128 ;  /* 0x0000000977517c23 */ /* 0x000fe20008010080 */
[----:B------:R-:W-:Y:S01]  /*60b0*/  IMAD.MOV.U32 R80, RZ, RZ, R107 ;  /* 0x000000ffff507224 */ /* 0x000fe200078e006b */
[----:B------:R-:W-:Y:S01]  /*60c0*/  SHF.L.U32 R79, R79, 0x10, RZ ;  /* 0x000000104f4f7819 */ /* 0x000fe200000006ff */
[----:B------:R-:W-:Y:S01]  /*60d0*/  FFMA.FTZ R76, R77, UR16, R76 ;  /* 0x000000104d4c7c23 */ /* 0x000fe2000801004c */
[----:B------:R-:W-:Y:S01]  /*60e0*/  FADD.FTZ R78, R103, -R78 ;  /* 0x8000004e674e7221 */ /* 0x000fe20000010000 */
[----:B------:R-:W-:Y:S01]  /*60f0*/  FADD.FTZ R81, R104, -R81 ;  /* 0x8000005168517221 */ /* 0x000fe20000010000 */
[----:B------:R-:W-:-:S02]  /*6100*/  IMAD.U32 R80, R80, 0x10000, RZ ;  /* 0x0001000050507824 */ /* 0x000fc400078e00ff */
        /* <DEDUP_REMOVED lines=30> */
.L_x_201:
        /* <DEDUP_REMOVED lines=9> */
[----:B------:R-:W-:-:S02]  /*6380*/  IMAD.MOV.U32 R80, RZ, RZ, R107 ;  /* 0x000000ffff507224 */ /* 0x000fc400078e006b */
[----:B------:R-:W-:Y:S01]  /*6390*/  FFMA.FTZ R76, R77, UR16, R76 ;  /* 0x000000104d4c7c23 */ /* 0x000fe2000801004c */
[----:B------:R-:W-:Y:S01]  /*63a0*/  FADD.FTZ R78, R103, -R78 ;  /* 0x8000004e674e7221 */ /* 0x000fe20000010000 */
[----:B------:R-:W-:Y:S02]  /*63b0*/  IMAD.U32 R79, R79, 0x10000, RZ ;  /* 0x000100004f4f7824 */ /* 0x000fe400078e00ff */
        /* <DEDUP_REMOVED lines=25> */
.L_x_200:
[----:B------:R-:W-:-:S04]  /*6550*/  UISETP.NE.U32.AND UP3, UPT, UR10, URZ, UPT ;  /* 0x000000ff0a00728c */ /* 0x000fc8000bf65070 */
[----:B------:R-:W-:-:S09]  /*6560*/  UISETP.NE.AND.EX UP3, UPT, UR11, URZ, UPT, UP3 ;  /* 0x000000ff0b00728c */ /* 0x000fd2000bf65330 */
        /* <DEDUP_REMOVED lines=11> */
[----:B0-----:R-:W-:Y:S01]  /*6620*/  FMUL.FTZ R80, R79, UR16 ;  /* 0x000000104f507c20 */ /* 0x001fe20008410000 */
[----:B-----5:R-:W-:Y:S01]  /*6630*/  LOP3.LUT P5, RZ, R100, 0xff, RZ, 0xc0, !PT ;  /* 0x000000ff64ff7812 */ /* 0x020fe200078ac0ff */
[----:B------:R-:W-:Y:S01]  /*6640*/  FMUL.FTZ R76, R77, UR28 ;  /* 0x0000001c4d4c7c20 */ /* 0x000fe20008410000 */
[----:B------:R-:W-:Y:S01]  /*6650*/  FMUL.FTZ R79, R78, UR28 ;  /* 0x0000001c4e4f7c20 */ /* 0x000fe20008410000 */
[----:B------:R-:W-:Y:S01]  /*6660*/  LOP3.LUT P6, RZ, R100, 0xff00, RZ, 0xc0, !PT ;  /* 0x0000ff0064ff7812 */ /* 0x000fe200078cc0ff */
[----:B------:R-:W-:Y:S01]  /*6670*/  FMUL.FTZ R128, R128, UR16 ;  /* 0x0000001080807c20 */ /* 0x000fe20008410000 */
[----:B------:R-:W-:Y:S01]  /*6680*/  FMUL.FTZ R81, R80, UR28 ;  /* 0x0000001c50517c20 */ /* 0x000fe20008410000 */
[----:B------:R-:W-:-:S02]  /*6690*/  FSEL R76, R76, RZ, P5 ;  /* 0x000000ff4c4c7208 */ /* 0x000fc40002800000 */
[----:B------:R-:W-:Y:S01]  /*66a0*/  FSEL R79, R79, RZ, P6 ;  /* 0x000000ff4f4f7208 */ /* 0x000fe20003000000 */
[----:B------:R-:W-:Y:S01]  /*66b0*/  FMUL.FTZ R82, R128, UR28 ;  /* 0x0000001c80527c20 */ /* 0x000fe20008410000 */
[C---:B------:R-:W-:Y:S02]  /*66c0*/  LOP3.LUT P4, RZ, R100.reuse, 0xff0000, RZ, 0xc0, !PT ;  /* 0x00ff000064ff7812 */ /* 0x040fe4000788c0ff */
[----:B------:R-:W-:Y:S02]  /*66d0*/  ISETP.GE.U32.AND P5, PT, R100, 0x1000000, PT ;  /* 0x010000006400780c */ /* 0x000fe40003fa6070 */
[----:B------:R-:W-:Y:S02]  /*66e0*/  F2FP.BF16.F32.PACK_AB R76, R76, R77 ;  /* 0x0000004d4c4c723e */ /* 0x000fe400000010ff */
[----:B------:R-:W-:Y:S02]  /*66f0*/  F2FP.BF16.F32.PACK_AB R120, R79, R78 ;  /* 0x0000004e4f78723e */ /* 0x000fe400000010ff */
        /* <DEDUP_REMOVED lines=12> */
.L_x_202:
        /* <DEDUP_REMOVED lines=19> */
[C---:B------:R-:W-:Y:S02]  /*68f0*/  ISETP.GE.U32.AND P4, PT, R100.reuse, 0x1000000, PT ;  /* 0x010000006400780c */ /* 0x040fe40003f86070 */
[----:B------:R-:W-:Y:S02]  /*6900*/  LOP3.LUT P6, RZ, R100, 0xff0000, RZ, 0xc0, !PT ;  /* 0x00ff000064ff7812 */ /* 0x000fe400078cc0ff */
        /* <DEDUP_REMOVED lines=9> */
.L_x_198:
        /* <DEDUP_REMOVED lines=16> */
.L_x_203:
[----:B------:R3:W-:Y:S01]  /*6aa0*/  STG.E.64 desc[UR20][R76.64], R78 ;  /* 0x0000004e4c007986 */ /* 0x0007e2000c101b14 */
[----:B------:R-:W-:Y:S05]  /*6ab0*/  BRA.U !UP0, `(.L_x_194) ;  /* 0x0000000108207547 */ /* 0x000fea000b800000 */
[----:B---3--:R-:W1:Y:S01]  /*6ac0*/  LDC.64 R78, c[0x0][0x470] ;  /* 0x00011c00ff4e7b82 */ /* 0x008e620000000a00 */
[----:B------:R-:W-:Y:S02]  /*6ad0*/  LOP3.LUT R76, R125, 0xffff, RZ, 0xc0, !PT ;  /* 0x0000ffff7d4c7812 */ /* 0x000fe400078ec0ff */
[----:B0-----:R-:W-:-:S03]  /*6ae0*/  PRMT R81, R126, 0x5410, R127 ;  /* 0x000054107e517816 */ /* 0x001fc6000000007f */
[----:B------:R-:W-:-:S05]  /*6af0*/  IMAD.WIDE.U32 R76, R76, 0x10000, RZ ;  /* 0x000100004c4c7825 */ /* 0x000fca00078e00ff */
[----:B------:R-:W-:Y:S02]  /*6b00*/  LOP3.LUT R77, R81, R77, RZ, 0xfc, !PT ;  /* 0x0000004d514d7212 */ /* 0x000fe400078efcff */
[----:B------:R-:W-:Y:S01]  /*6b10*/  LOP3.LUT R76, R76, 0xffff, R124, 0xf8, !PT ;  /* 0x0000ffff4c4c7812 */ /* 0x000fe200078ef87c */
[----:B-1----:R-:W-:-:S05]  /*6b20*/  IMAD.WIDE.U32 R78, R24, 0x8, R78 ;  /* 0x00000008184e7825 */ /* 0x002fca00078e004e */
[----:B------:R4:W-:Y:S02]  /*6b30*/  STG.E.64 desc[UR20][R78.64], R76 ;  /* 0x0000004c4e007986 */ /* 0x0009e4000c101b14 */
.L_x_194:
[----:B------:R-:W-:Y:S05]  /*6b40*/  BSYNC.RECONVERGENT B0 ;  /* 0x0000000000007941 */ /* 0x000fea0003800200 */
.L_x_193:
[----:B------:R-:W-:Y:S01]  /*6b50*/  UPLOP3.LUT UP1, UPT, UPT, UPT, UP1, 0x40, 0x4 ;  /* 0x000000000004789c */ /* 0x000fe20003f2e810 */
[----:B------:R-:W-:Y:S10]  /*6b60*/  BRA.U !UP2, `(.L_x_204) ;  /* 0xffffff990afc7547 */ /* 0x000ff4000b83ffff */
.L_x_160:
[----:B------:R-:W-:Y:S01]  /*6b70*/  UIMAD UR4, UR7, UR8, URZ ;  /* 0x00000008070472a4 */ /* 0x000fe2000f8e02ff */
[----:B------:R-:W-:Y:S05]  /*6b80*/  BSSY.RECONVERGENT B0, `(.L_x_205) ;  /* 0x0000011000007945 */ /* 0x000fea0003800200 */
[----:B-----5:R-:W-:-:S05]  /*6b90*/  IMAD.U32 R11, RZ, RZ, UR4 ;  /* 0x00000004ff0b7e24 */ /* 0x020fca000f8e00ff */
[----:B------:R-:W-:Y:S01]  /*6ba0*/  LEA.HI R11, R11, R0, RZ, 0x1e ;  /* 0x000000000b0b7211 */ /* 0x000fe200078ff0ff */
[----:B------:R-:W-:Y:S06]  /*6bb0*/  @!P0 BRA `(.L_x_206) ;  /* 0x0000000000348947 */ /* 0x000fec0003800000 */
[----:B------:R-:W5:Y:S08]  /*6bc0*/  LDC.64 R2, c[0x0][0x440] ;  /* 0x00011000ff027b82 */ /* 0x000f700000000a00 */
[----:B------:R-:W0:Y:S08]  /*6bd0*/  LDC.64 R4, c[0x0][0x448] ;  /* 0x00011200ff047b82 */ /* 0x000e300000000a00 */
[----:B------:R-:W1:Y:S08]  /*6be0*/  LDC.64 R6, c[0x0][0x450] ;  /* 0x00011400ff067b82 */ /* 0x000e700000000a00 */
[----:B------:R-:W2:Y:S01]  /*6bf0*/  LDC.64 R8, c[0x0][0x458] ;  /* 0x00011600ff087b82 */ /* 0x000ea20000000a00 */
[----:B-----5:R-:W-:-:S05]  /*6c00*/  IMAD.WIDE.U32 R2, R11, 0x10, R2 ;  /* 0x000000100b027825 */ /* 0x020fca00078e0002 */
[----:B------:R2:W-:Y:S01]  /*6c10*/  STG.E.128 desc[UR20][R2.64], R60 ;  /* 0x0000003c02007986 */ /* 0x0005e2000c101d14 */
[----:B0-----:R-:W-:-:S05]  /*6c20*/  IMAD.WIDE.U32 R4, R11, 0x10, R4 ;  /* 0x000000100b047825 */ /* 0x001fca00078e0004 */
[----:B------:R0:W-:Y:S01]  /*6c30*/  STG.E.128 desc[UR20][R4.64], R72 ;  /* 0x0000004804007986 */ /* 0x0001e2000c101d14 */
[----:B-1----:R-:W-:-:S05]  /*6c40*/  IMAD.WIDE.U32 R6, R11, 0x10, R6 ;  /* 0x000000100b067825 */ /* 0x002fca00078e0006 */
[----:B------:R0:W-:Y:S01]  /*6c50*/  STG.E.128 desc[UR20][R6.64], R36 ;  /* 0x0000002406007986 */ /* 0x0001e2000c101d14 */
[----:B--2---:R-:W-:-:S04]  /*6c60*/  IMAD.WIDE.U32 R8, R11, 0x10, R8 ;  /* 0x000000100b087825 */ /* 0x004fc800078e0008 */
[----:B------:R-:W-:Y:S01]  /*6c70*/  VIADD R11, R11, 0x80 ;  /* 0x000000800b0b7836 */ /* 0x000fe20000000000 */
[----:B------:R0:W-:Y:S06]  /*6c80*/  STG.E.128 desc[UR20][R8.64], R48 ;  /* 0x0000003008007986 */ /* 0x0001ec000c101d14 */
.L_x_206:
[----:B------:R-:W-:Y:S05]  /*6c90*/  BSYNC.RECONVERGENT B0 ;  /* 0x0000000000007941 */ /* 0x000fea0003800200 */
.L_x_205:
[----:B------:R-:W-:Y:S04]  /*6ca0*/  BSSY.RECONVERGENT B0, `(.L_x_207) ;  /* 0x000000f000007945 */ /* 0x000fe80003800200 */
[----:B------:R-:W-:Y:S05]  /*6cb0*/  @!P2 BRA `(.L_x_208) ;  /* 0x000000000034a947 */ /* 0x000fea0003800000 */
[----:B------:R-:W5:Y:S08]  /*6cc0*/  LDC.64 R2, c[0x0][0x440] ;  /* 0x00011000ff027b82 */ /* 0x000f700000000a00 */
[----:B0-----:R-:W0:Y:S08]  /*6cd0*/  LDC.64 R4, c[0x0][0x448] ;  /* 0x00011200ff047b82 */ /* 0x001e300000000a00 */
        /* <DEDUP_REMOVED lines=11> */
.L_x_208:
[----:B------:R-:W-:Y:S05]  /*6d90*/  BSYNC.RECONVERGENT B0 ;  /* 0x0000000000007941 */ /* 0x000fea0003800200 */
.L_x_207:
[----:B------:R-:W-:Y:S05]  /*6da0*/  @!P3 EXIT ;  /* 0x000000000000b94d */ /* 0x000fea0003800000 */
[----:B------:R-:W5:Y:S08]  /*6db0*/  LDC.64 R2, c[0x0][0x440] ;  /* 0x00011000ff027b82 */ /* 0x000f700000000a00 */
[----:B0-----:R-:W0:Y:S08]  /*6dc0*/  LDC.64 R4, c[0x0][0x448] ;  /* 0x00011200ff047b82 */ /* 0x001e300000000a00 */
[----:B------:R-:W1:Y:S08]  /*6dd0*/  LDC.64 R6, c[0x0][0x450] ;  /* 0x00011400ff067b82 */ /* 0x000e700000000a00 */
[----:B------:R-:W2:Y:S01]  /*6de0*/  LDC.64 R8, c[0x0][0x458] ;  /* 0x00011600ff087b82 */ /* 0x000ea20000000a00 */
[----:B-----5:R-:W-:-:S05]  /*6df0*/  IMAD.WIDE.U32 R2, R11, 0x10, R2 ;  /* 0x000000100b027825 */ /* 0x020fca00078e0002 */
[----:B------:R-:W-:Y:S01]  /*6e00*/  STG.E.128 desc[UR20][R2.64], R52 ;  /* 0x0000003402007986 */ /* 0x000fe2000c101d14 */
[----:B0-----:R-:W-:-:S05]  /*6e10*/  IMAD.WIDE.U32 R4, R11, 0x10, R4 ;  /* 0x000000100b047825 */ /* 0x001fca00078e0004 */
[----:B------:R-:W-:Y:S01]  /*6e20*/  STG.E.128 desc[UR20][R4.64], R64 ;  /* 0x0000004004007986 */ /* 0x000fe2000c101d14 */
[----:B-1----:R-:W-:-:S05]  /*6e30*/  IMAD.WIDE.U32 R6, R11, 0x10, R6 ;  /* 0x000000100b067825 */ /* 0x002fca00078e0006 */
[----:B------:R-:W-:Y:S01]  /*6e40*/  STG.E.128 desc[UR20][R6.64], R28 ;  /* 0x0000001c06007986 */ /* 0x000fe2000c101d14 */
[----:B--2---:R-:W-:-:S05]  /*6e50*/  IMAD.WIDE.U32 R8, R11, 0x10, R8 ;  /* 0x000000100b087825 */ /* 0x004fca00078e0008 */
[----:B------:R-:W-:Y:S01]  /*6e60*/  STG.E.128 desc[UR20][R8.64], R40 ;  /* 0x0000002808007986 */ /* 0x000fe2000c101d14 */
[----:B------:R-:W-:Y:S05]  /*6e70*/  EXIT ;  /* 0x000000000000794d */ /* 0x000fea0003800000 */
.L_x_209:
        /* <DEDUP_REMOVED lines=16> */
.L_x_3500:


//--------------------- .text._ZN10layer_norm31ln_parallel_residual_bwd_kernelINS_13Kernel_traitsI13__nv_bfloat16S2_S2_S2_fjLj1536ELj1ELj1ELj4ELj8ENS_18Kernel_traits_baseILj1536ES2_S2_S2_S2_fjLj128EEEEELb1ELb0ELb1EEEvNS_9BwdParamsE --------------------------
	.section	.text._ZN10layer_norm31ln_parallel_residual_bwd_kernelINS_13Kernel_traitsI13__nv_bfloat16S2_S2_S2_fjLj1536ELj1ELj1ELj4ELj8ENS_18Kernel_traits_baseILj1536ES2_S2_S2_S2_fjLj128EEEEELb1ELb0ELb1EEEvNS_9BwdParamsE,"ax",@progbits
	.align	128
        .global         _ZN10layer_norm31ln_parallel_residual_bwd_kernelINS_13Kernel_traitsI13__nv_bfloat16S2_S2_S2_fjLj1536ELj1ELj1ELj4ELj8ENS_18Kernel_traits_baseILj1536ES2_S2_S2_S2_fjLj128EEEEELb1ELb0ELb1EEEvNS_9BwdParamsE
        .type           _ZN10layer_norm31ln_parallel_residual_bwd_kernelINS_13Kernel_traitsI13__nv_bfloat16S2_S2_S2_fjLj1536ELj1ELj1ELj4ELj8ENS_18Kernel_traits_baseILj1536ES2_S2_S2_S2_fjLj128EEEEELb1ELb0ELb1EEEvNS_9BwdParamsE,@function
        .size           _ZN10layer_norm31ln_parallel_residual_bwd_kernelINS_13Kernel_traitsI13__nv_bfloat16S2_S2_S2_fjLj1536ELj1ELj1ELj4ELj8ENS_18Kernel_traits_baseILj1536ES2_S2_S2_S2_fjLj128EEEEELb1ELb0ELb1EEEvNS_9BwdParamsE,(.L_x_3501 - _ZN10layer_norm31ln_parallel_residual_bwd_kernelINS_13Kernel_traitsI13__nv_bfloat16S2_S2_S2_fjLj1536ELj1ELj1ELj4ELj8ENS_18Kernel_traits_baseILj1536ES2_S2_S2_S2_fjLj128EEEEELb1ELb0ELb1EEEvNS_9BwdParamsE)
        .other          _ZN10layer_norm31ln_parallel_residual_bwd_kernelINS_13Kernel_traitsI13__nv_bfloat16S2_S2_S2_fjLj1536ELj1ELj1ELj4ELj8ENS_18Kernel_traits_baseILj1536ES2_S2_S2_S2_fjLj128EEEEELb1ELb0ELb1EEEvNS_9BwdParamsE,@"STO_CUDA_ENTRY STV_DEFAULT"
_ZN10layer_norm31ln_parallel_residual_bwd_kernelINS_13Kernel_traitsI13__nv_bfloat16S2_S2_S2_fjLj1536ELj1ELj1ELj4ELj8ENS_18Kernel_traits_baseILj1536ES2_S2_S2_S2_fjLj128EEEEELb1ELb0ELb1EEEvNS_9BwdParamsE:
.text._ZN10layer_norm31ln_parallel_residual_bwd_kernelINS_13Kernel_traitsI13__nv_bfloat16S2_S2_S2_fjLj1536ELj1ELj1ELj4ELj8ENS_18Kernel_traits_baseILj1536ES2_S2_S2_S2_fjLj128EEEEELb1ELb0ELb1EEEvNS_9BwdParamsE:
        /* <DEDUP_REMOVED lines=31> */
[----:B------:R-:W1:Y:S01]  /*01f0*/  LDC.64 R4, c[0x0][0x3d8] ;  /* 0x0000f600ff047b82 */ /* 0x000e620000000a00 */
[----:B------:R-:W2:Y:S01]  /*0200*/  LDCU.64 UR4, c[0x0][0x438] ;  /* 0x00008700ff0477ac */ /* 0x000ea20008000a00 */
[----:B------:R-:W3:Y:S06]  /*0210*/  LDCU.U8 UR22, c[0x0][0x410] ;  /* 0x00008200ff1677ac */ /* 0x000eec0008000000 */
[----:B------:R-:W4:Y:S01]  /*0220*/  LDC.64 R2, c[0x0][0x3d0] ;  /* 0x0000f400ff027b82 */ /* 0x000f220000000a00 */
[----:B------:R-:W-:Y:S01]  /*0230*/  HFMA2 R32, -RZ, RZ, 0, 0 ;  /* 0x00000000ff207431 */ /* 0x000fe200000001ff */
[----:B------:R-:W-:-:S02]  /*0240*/  PLOP3.LUT P2, PT, PT, PT, PT, 0x8, 0x80 ;  /* 0x000000000080781c */ /* 0x000fc40003f4e170 */
        /* <DEDUP_REMOVED lines=13> */
[C---:B-1----:R-:W-:Y:S01]  /*0320*/  IMAD.WIDE.U32 R4, R33.reuse, 0x8, R4 ;  /* 0x0000000821047825 */ /* 0x042fe200078e0004 */
[----:B------:R-:W-:Y:S02]  /*0330*/  CS2R R56, SRZ ;  /* 0x0000000000387805 */ /* 0x000fe4000001ff00 */
[----:B------:R-:W-:Y:S01]  /*0340*/  CS2R R42, SRZ ;  /* 0x00000000002a7805 */ /* 0x000fe2000001ff00 */
[----:B------:R-:W1:Y:S01]  /*0350*/  LDCU UR8, c[0x0][0x408] ;  /* 0x00008100ff0877ac */ /* 0x000e620008000800 */
[----:B0-----:R-:W5:Y:S01]  /*0360*/  LDG.E.64 R6, desc[UR20][R4.64+0x800] ;  /* 0x0008001404067981 */ /* 0x001f62000c1e1b00 */
[----:B------:R-:W-:Y:S01]  /*0370*/  IMAD.MOV.U32 R0, RZ, RZ, RZ ;  /* 0x000000ffff007224 */ /* 0x000fe200078e00ff */
[----:B------:R-:W0:Y:S01]  /*0380*/  LDCU UR23, c[0x0][0x388] ;  /* 0x00007100ff1777ac */ /* 0x000e220008000800 */
[----:B----4-:R-:W-:Y:S01]  /*0390*/  IMAD.WIDE.U32 R2, R33, 0x8, R2 ;  /* 0x0000000821027825 */ /* 0x010fe200078e0002 */
[----:B------:R-:W4:Y:S01]  /*03a0*/  LDG.E.64 R10, desc[UR20][R4.64+0x400] ;  /* 0x00040014040a7981 */ /* 0x000f22000c1e1b00 */
[----:B------:R-:W0:Y:S03]  /*03b0*/  LDCU UR28, c[0x0][0x400] ;  /* 0x00008000ff1c77ac */ /* 0x000e260008000800 */
[----:B------:R2:W4:Y:S01]  /*03c0*/  LDG.E.64 R14, desc[UR20][R4.64] ;  /* 0x00000014040e7981 */ /* 0x000522000c1e1b00 */
[----:B------:R-:W-:Y:S01]  /*03d0*/  IMAD.MOV.U32 R41, RZ, RZ, RZ ;  /* 0x000000ffff297224 */ /* 0x000fe200078e00ff */
[----:B------:R-:W0:Y:S02]  /*03e0*/  LDCU.64 UR14, c[0x0][0x478] ;  /* 0x00008f00ff0e77ac */ /* 0x000e240008000a00 */
[----:B------:R-:W4:Y:S01]  /*03f0*/  LDG.E.64 R8, desc[UR20][R2.64+0x800] ;  /* 0x0008001402087981 */ /* 0x000f22000c1e1b00 */
[----:B------:R-:W-:Y:S01]  /*0400*/  IMAD.MOV.U32 R100, RZ, RZ, RZ ;  /* 0x000000ffff647224 */ /* 0x000fe200078e00ff */
[----:B------:R-:W0:Y:S02]  /*0410*/  LDCU.64 UR12, c[0x0][0x438] ;  /* 0x00008700ff0c77ac */ /* 0x000e240008000a00 */
[----:B------:R-:W4:Y:S01]  /*0420*/  LDG.E.64 R12, desc[UR20][R2.64+0x400] ;  /* 0x00040014020c7981 */ /* 0x000f22000c1e1b00 */
[----:B------:R-:W0:Y:S03]  /*0430*/  LDCU.128 UR16, c[0x0][0x3c0] ;  /* 0x00007800ff1077ac */ /* 0x000e260008000c00 */
[----:B------:R1:W4:Y:S01]  /*0440*/  LDG.E.64 R16, desc[UR20][R2.64] ;  /* 0x0000001402107981 */ /* 0x000322000c1e1b00 */
[----:B--2---:R-:W-:Y:S01]  /*0450*/  CS2R R4, SRZ ;  /* 0x0000000000047805 */ /* 0x004fe2000001ff00 */
[----:B------:R-:W-:-:S02]  /*0460*/  UISETP.NE.U32.AND UP0, UPT, UR4, URZ, UPT ;  /* 0x000000ff0400728c */ /* 0x000fc4000bf05070 */
[----:B---3--:R-:W-:Y:S02]  /*0470*/  UISETP.NE.AND UP1, UPT, UR22, URZ, UPT ;  /* 0x000000ff1600728c */ /* 0x008fe4000bf25270 */
[----:B------:R-:W-:Y:S01]  /*0480*/  UISETP.NE.AND.EX UP0, UPT, UR5, URZ, UPT, UP0 ;  /* 0x000000ff0500728c */ /* 0x000fe2000bf05300 */
[----:B------:R-:W2:Y:S01]  /*0490*/  LDCU.64 UR24, c[0x0][0x380] ;  /* 0x00007000ff1877ac */ /* 0x000ea20008000a00 */
[----:B-1----:R-:W-:Y:S02]  /*04a0*/  CS2R R2, SRZ ;  /* 0x0000000000027805 */ /* 0x002fe4000001ff00 */
[----:B------:R-:W-:Y:S01]  /*04b0*/  PLOP3.LUT P3, PT, PT, PT, UP1, 0x80, 0x8 ;  /* 0x000000000008781c */ /* 0x000fe20003f6f018 */
[----:B------:R-:W1:Y:S01]  /*04c0*/  LDCU.64 UR26, c[0x0][0x470] ;  /* 0x00008e00ff1a77ac */ /* 0x000e620008000a00 */
[----:B------:R-:W-:Y:S01]  /*04d0*/  PLOP3.LUT P0, PT, PT, PT, UP0, 0x80, 0x8 ;  /* 0x000000000008781c */ /* 0x000fe20003f0f008 */
[----:B------:R-:W-:Y:S01]  /*04e0*/  UMOV UR4, UR7 ;  /* 0x0000000700047c82 */ /* 0x000fe20008000000 */
[C-C-:B-----5:R-:W-:Y:S01]  /*04f0*/  SHF.R.U64 R99, R6.reuse, 0x10, R7.reuse ;  /* 0x0000001006637819 */ /* 0x160fe20000001207 */
[----:B------:R-:W-:Y:S01]  /*0500*/  IMAD.U32 R113, R6, 0x10000, RZ ;  /* 0x0001000006717824 */ /* 0x000fe200078e00ff */
[----:B------:R-:W-:Y:S01]  /*0510*/  SHF.R.U32.HI R98, RZ, 0x10, R7 ;  /* 0x00000010ff627819 */ /* 0x000fe20000011607 */
[----:B------:R-:W-:Y:S01]  /*0520*/  IMAD.U32 R112, R7, 0x10000, RZ ;  /* 0x0001000007707824 */ /* 0x000fe200078e00ff */
[--C-:B----4-:R-:W-:Y:S01]  /*0530*/  SHF.R.U32.HI R96, RZ, 0x10, R11.reuse ;  /* 0x00000010ff607819 */ /* 0x110fe2000001160b */
[C---:B------:R-:W-:Y:S01]  /*0540*/  IMAD.U32 R111, R10.reuse, 0x10000, RZ ;  /* 0x000100000a6f7824 */ /* 0x040fe200078e00ff */
[----:B------:R-:W-:Y:S01]  /*0550*/  SHF.R.U64 R97, R10, 0x10, R11 ;  /* 0x000000100a617819 */ /* 0x000fe2000000120b */
[----:B------:R-:W-:Y:S01]  /*0560*/  IMAD.U32 R110, R11, 0x10000, RZ ;  /* 0x000100000b6e7824 */ /* 0x000fe200078e00ff */
[C-C-:B------:R-:W-:Y:S01]  /*0570*/  SHF.R.U64 R77, R14.reuse, 0x10, R15.reuse ;  /* 0x000000100e4d7819 */ /* 0x140fe2000000120f */
[----:B------:R-:W-:Y:S01]  /*0580*/  IMAD.U32 R109, R14, 0x10000, RZ ;  /* 0x000100000e6d7824 */ /* 0x000fe200078e00ff */
[----:B------:R-:W-:Y:S01]  /*0590*/  SHF.R.U32.HI R76, RZ, 0x10, R15 ;  /* 0x00000010ff4c7819 */ /* 0x000fe2000001160f */
[----:B------:R-:W-:Y:S01]  /*05a0*/  IMAD.U32 R108, R15, 0x10000, RZ ;  /* 0x000100000f6c7824 */ /* 0x000fe200078e00ff */
[--C-:B------:R-:W-:Y:S01]  /*05b0*/  SHF.R.U64 R75, R8, 0x10, R9.reuse ;  /* 0x00000010084b7819 */ /* 0x100fe20000001209 */
[----:B------:R-:W-:Y:S01]  /*05c0*/  IMAD.U32 R106, R9, 0x10000, RZ ;  /* 0x00010000096a7824 */ /* 0x000fe200078e00ff */
[----:B------:R-:W-:-:S02]  /*05d0*/  SHF.R.U32.HI R74, RZ, 0x10, R9 ;  /* 0x00000010ff4a7819 */ /* 0x000fc40000011609 */
[----:B------:R-:W-:Y:S02]  /*05e0*/  CS2R R14, SRZ ;  /* 0x00000000000e7805 */ /* 0x000fe4000001ff00 */
[--C-:B------:R-:W-:Y:S01]  /*05f0*/  SHF.R.U32.HI R72, RZ, 0x10, R13.reuse ;  /* 0x00000010ff487819 */ /* 0x100fe2000001160d */
[C---:B------:R-:W-:Y:S01]  /*0600*/  IMAD.U32 R105, R12.reuse, 0x10000, RZ ;  /* 0x000100000c697824 */ /* 0x040fe200078e00ff */
[----:B------:R-:W-:Y:S01]  /*0610*/  SHF.R.U64 R73, R12, 0x10, R13 ;  /* 0x000000100c497819 */ /* 0x000fe2000000120d */
[----:B------:R-:W-:Y:S01]  /*0620*/  IMAD.U32 R104, R13, 0x10000, RZ ;  /* 0x000100000d687824 */ /* 0x000fe200078e00ff */
[C-C-:B------:R-:W-:Y:S01]  /*0630*/  SHF.R.U64 R71, R16.reuse, 0x10, R17.reuse ;  /* 0x0000001010477819 */ /* 0x140fe20000001211 */
[----:B------:R-:W-:Y:S01]  /*0640*/  IMAD.U32 R103, R16, 0x10000, RZ ;  /* 0x0001000010677824 */ /* 0x000fe200078e00ff */
[----:B------:R-:W-:Y:S01]  /*0650*/  SHF.R.U32.HI R70, RZ, 0x10, R17 ;  /* 0x00000010ff467819 */ /* 0x000fe20000011611 */
[----:B------:R-:W-:Y:S01]  /*0660*/  IMAD.U32 R102, R17, 0x10000, RZ ;  /* 0x0001000011667824 */ /* 0x000fe200078e00ff */
[----:B------:R-:W-:-:S02]  /*0670*/  SHF.L.U32 R107, R8, 0x10, RZ ;  /* 0x00000010086b7819 */ /* 0x000fc400000006ff */
[----:B------:R-:W-:Y:S02]  /*0680*/  CS2R R16, SRZ ;  /* 0x0000000000107805 */ /* 0x000fe4000001ff00 */
[----:B------:R-:W-:Y:S02]  /*0690*/  CS2R R12, SRZ ;  /* 0x00000000000c7805 */ /* 0x000fe4000001ff00 */
[----:B------:R-:W-:Y:S02]  /*06a0*/  CS2R R10, SRZ ;  /* 0x00000000000a7805 */ /* 0x000fe4000001ff00 */
[----:B------:R-:W-:Y:S02]  /*06b0*/  CS2R R8, SRZ ;  /* 0x0000000000087805 */ /* 0x000fe4000001ff00 */
[----:B------:R-:W-:Y:S01]  /*06c0*/  CS2R R6, SRZ ;  /* 0x0000000000067805 */ /* 0x000fe2000001ff00 */
[----:B------:R-:W-:Y:S01]  /*06d0*/  IMAD.U32 R99, R99, 0x10000, RZ ;  /* 0x0001000063637824 */ /* 0x000fe200078e00ff */
[----:B------:R-:W-:Y:S01]  /*06e0*/  SHF.L.U32 R97, R97, 0x10, RZ ;  /* 0x0000001061617819 */ /* 0x000fe200000006ff */
[----:B------:R-:W-:Y:S01]  /*06f0*/  IMAD.U32 R98, R98, 0x10000, RZ ;  /* 0x0001000062627824 */ /* 0x000fe200078e00ff */
[----:B------:R-:W-:Y:S01]  /*0700*/  SHF.L.U32 R73, R73, 0x10, RZ ;  /* 0x0000001049497819 */ /* 0x000fe200000006ff */
[----:B------:R-:W-:-:S02]  /*0710*/  IMAD.U32 R96, R96, 0x10000, RZ ;  /* 0x0001000060607824 */ /* 0x000fc400078e00ff */
[----:B------:R-:W-:Y:S02]  /*0720*/  IMAD.U32 R77, R77, 0x10000, RZ ;  /* 0x000100004d4d7824 */ /* 0x000fe400078e00ff */
[----:B------:R-:W-:Y:S02]  /*0730*/  IMAD.U32 R76, R76, 0x10000, RZ ;  /* 0x000100004c4c7824 */ /* 0x000fe400078e00ff */
[----:B------:R-:W-:Y:S02]  /*0740*/  IMAD.U32 R75, R75, 0x10000, RZ ;  /* 0x000100004b4b7824 */ /* 0x000fe400078e00ff */
[----:B------:R-:W-:Y:S02]  /*0750*/  IMAD.U32 R74, R74, 0x10000, RZ ;  /* 0x000100004a4a7824 */ /* 0x000fe400078e00ff */
[----:B------:R-:W-:Y:S02]  /*0760*/  IMAD.U32 R72, R72, 0x10000, RZ ;  /* 0x0001000048487824 */ /* 0x000fe400078e00ff */
[----:B------:R-:W-:-:S02]  /*0770*/  IMAD.U32 R71, R71, 0x10000, RZ ;  /* 0x0001000047477824 */ /* 0x000fc400078e00ff */
[----:B012---:R-:W-:-:S07]  /*0780*/  IMAD.U32 R70, R70, 0x10000, RZ ;  /* 0x0001000046467824 */ /* 0x007fce00078e00ff */
.L_x_241:
[----:B0-----:R-:W0:Y:S01]  /*0790*/  LDC.64 R92, c[0x0][0x3a8] ;  /* 0x0000ea00ff5c7b82 */ /* 0x001e220000000a00 */
[----:B------:R-:W-:Y:S02]  /*07a0*/  UIMAD UR5, UR4, UR23, URZ ;  /* 0x00000017040572a4 */ /* 0x000fe4000f8e02ff */
[----:B------:R-:W-:Y:S02]  /*07b0*/  UIMAD.WIDE UR10, UR4, 0x4, UR18 ;  /* 0x00000004040a78a5 */ /* 0x000fe4000f8e0212 */
[----:B------:R-:W-:-:S03]  /*07c0*/  USHF.R.S32.HI UR6, URZ, 0x1f, UR5 ;  /* 0x0000001fff067899 */ /* 0x000fc60008011405 */
[----:B-1----:R-:W1:Y:S01]  /*07d0*/  LDC.64 R88, c[0x0][0x428] ;  /* 0x00010a00ff587b82 */ /* 0x002e620000000a00 */
[----:B------:R-:W-:Y:S01]  /*07e0*/  ULEA.HI UR6, UR6, UR5, URZ, 0x2 ;  /* 0x0000000506067291 */ /* 0x000fe2000f8f10ff */
[----:B------:R-:W-:Y:S01]  /*07f0*/  IMAD.U32 R86, RZ, RZ, UR10 ;  /* 0x0000000aff567e24 */ /* 0x000fe2000f8e00ff */
[----:B------:R-:W-:-:S04]  /*0800*/  MOV R87, UR11 ;  /* 0x0000000b00577c02 */ /* 0x000fc80008000f00 */
[----:B--2---:R-:W-:Y:S01]  /*0810*/  IMAD.U32 R44, RZ, RZ, UR6 ;  /* 0x00000006ff2c7e24 */ /* 0x004fe2000f8e00ff */
[----:B------:R-:W2:Y:S01]  /*0820*/  LDC.64 R90, c[0x0][0x430] ;  /* 0x00010c00ff5a7b82 */ /* 0x000ea20000000a00 */
[----:B------:R2:W3:Y:S03]  /*0830*/  LDG.E R114, desc[UR20][R86.64] ;  /* 0x0000001456727981 */ /* 0x0004e6000c1e1900 */
[----:B------:R-:W-:-:S05]  /*0840*/  LEA.HI.SX32 R69, R44, R33, 0x1e ;  /* 0x000000212c457211 */ /* 0x000fca00078ff2ff */
[----:B0-----:R-:W-:-:S04]  /*0850*/  IMAD.WIDE.U32 R44, R69, 0x8, R92 ;  /* 0x00000008452c7825 */ /* 0x001fc800078e005c */
[C---:B------:R-:W-:Y:S02]  /*0860*/  VIADD R68, R69.reuse, 0x80 ;  /* 0x0000008045447836 */ /* 0x040fe40000000000 */
[----:B------:R-:W4:Y:S01]  /*0870*/  LDG.E.64 R44, desc[UR20][R44.64] ;  /* 0x000000142c2c7981 */ /* 0x000f22000c1e1b00 */
[----:B-1----:R-:W-:-:S04]  /*0880*/  IMAD.WIDE.U32 R46, R69, 0x8, R88 ;  /* 0x00000008452e7825 */ /* 0x002fc800078e0058 */
[C---:B------:R-:W-:Y:S02]  /*0890*/  IMAD.WIDE.U32 R50, R68.reuse, 0x8, R92 ;  /* 0x0000000844327825 */ /* 0x040fe400078e005c */
[----:B------:R-:W4:Y:S02]  /*08a0*/  LDG.E.64 R46, desc[UR20][R46.64] ;  /* 0x000000142e2e7981 */ /* 0x000f24000c1e1b00 */
[C---:B------:R-:W-:Y:S01]  /*08b0*/  IMAD.WIDE.U32 R84, R68.reuse, 0x8, R88 ;  /* 0x0000000844547825 */ /* 0x040fe200078e0058 */
[----:B------:R-:W-:Y:S01]  /*08c0*/  UIMAD.WIDE UR10, UR4, 0x4, UR16 ;  /* 0x00000004040a78a5 */ /* 0x000fe2000f8e0210 */
[----:B------:R-:W4:Y:S02]  /*08d0*/  LDG.E.64 R50, desc[UR20][R50.64] ;  /* 0x0000001432327981 */ /* 0x000f24000c1e1b00 */
[----:B------:R-:W-:Y:S02]  /*08e0*/  VIADD R115, R69, 0x100 ;  /* 0x0000010045737836 */ /* 0x000fe40000000000 */
[----:B------:R-:W4:Y:S01]  /*08f0*/  LDG.E.64 R84, desc[UR20][R84.64] ;  /* 0x0000001454547981 */ /* 0x000f22000c1e1b00 */
[----:B--2---:R-:W-:-:S04]  /*0900*/  IMAD.WIDE.U32 R86, R68, 0x8, R90 ;  /* 0x0000000844567825 */ /* 0x004fc800078e005a */
[----:B------:R-:W-:Y:S02]  /*0910*/  IMAD.WIDE.U32 R92, R115, 0x8, R92 ;  /* 0x00000008735c7825 */ /* 0x000fe400078e005c */
[----:B------:R-:W2:Y:S02]  /*0920*/  LDG.E.64 R86, desc[UR20][R86.64] ;  /* 0x0000001456567981 */ /* 0x000ea4000c1e1b00 */
[----:B------:R-:W-:Y:S02]  /*0930*/  IMAD.WIDE.U32 R48, R69, 0x8, R90 ;  /* 0x0000000845307825 */ /* 0x000fe400078e005a */
[----:B------:R-:W2:Y:S02]  /*0940*/  LDG.E.64 R92, desc[UR20][R92.64] ;  /* 0x000000145c5c7981 */ /* 0x000ea4000c1e1b00 */
[----:B------:R-:W-:Y:S02]  /*0950*/  IMAD.U32 R94, RZ, RZ, UR10 ;  /* 0x0000000aff5e7e24 */ /* 0x000fe4000f8e00ff */
[----:B------:R-:W-:Y:S01]  /*0960*/  IMAD.U32 R95, RZ, RZ, UR11 ;  /* 0x0000000bff5f7e24 */ /* 0x000fe2000f8e00ff */
[----:B------:R-:W2:Y:S01]  /*0970*/  LDG.E.64 R48, desc[UR20][R48.64] ;  /* 0x0000001430307981 */ /* 0x000ea2000c1e1b00 */
[----:B------:R-:W-:-:S03]  /*0980*/  IMAD.WIDE.U32 R88, R115, 0x8, R88 ;  /* 0x0000000873587825 */ /* 0x000fc600078e0058 */
[----:B------:R0:W2:Y:S01]  /*0990*/  LDG.E R146, desc[UR20][R94.64] ;  /* 0x000000145e927981 */ /* 0x0000a2000c1e1900 */
[----:B------:R-:W-:-:S03]  /*09a0*/  IMAD.WIDE.U32 R90, R115, 0x8, R90 ;  /* 0x00000008735a7825 */ /* 0x000fc600078e005a */
[----:B------:R-:W2:Y:S04]  /*09b0*/  LDG.E.64 R88, desc[UR20][R88.64] ;  /* 0x0000001458587981 */ /* 0x000ea8000c1e1b00 */
[----:B------:R-:W2:Y:S01]  /*09c0*/  LDG.E.64 R90, desc[UR20][R90.64] ;  /* 0x000000145a5a7981 */ /* 0x000ea2000c1e1b00 */
[----:B------:R-:W-:-:S04]  /*09d0*/  ISETP.NE.U32.AND P1, PT, RZ, UR26, PT ;  /* 0x0000001aff007c0c */ /* 0x000fc8000bf25070 */
[----:B------:R-:W-:Y:S02]  /*09e0*/  ISETP.NE.AND.EX P1, PT, RZ, UR27, PT, P1 ;  /* 0x0000001bff007c0c */ /* 0x000fe4000bf25310 */
[----:B---3--:R-:W-:Y:S01]  /*09f0*/  R2UR UR11, R114 ;  /* 0x00000000720b72ca */ /* 0x008fe200000e0000 */
[----:B----4-:R-:W-:Y:S01]  /*0a00*/  IMAD.MOV.U32 R140, RZ, RZ, R44 ;  /* 0x000000ffff8c7224 */ /* 0x010fe200078e002c */
[--C-:B------:R-:W-:Y:S02]  /*0a10*/  SHF.R.U64 R133, R44, 0x10, R45.reuse ;  /* 0x000000102c857819 */ /* 0x100fe4000000122d */
[----:B------:R-:W-:Y:S02]  /*0a20*/  MOV R142, R45 ;  /* 0x0000002d008e7202 */ /* 0x000fe40000000f00 */
[----:B------:R-:W-:Y:S01]  /*0a30*/  SHF.R.U32.HI R143, RZ, 0x10, R45 ;  /* 0x00000010ff8f7819 */ /* 0x000fe2000001162d */
[----:B------:R-:W-:Y:S01]  /*0a40*/  IMAD.MOV.U32 R116, RZ, RZ, R46 ;  /* 0x000000ffff747224 */ /* 0x000fe200078e002e */
[--C-:B------:R-:W-:Y:S01]  /*0a50*/  SHF.R.U64 R114, R46, 0x10, R47.reuse ;  /* 0x000000102e727819 */ /* 0x100fe2000000122f */
[--C-:B------:R-:W-:Y:S01]  /*0a60*/  IMAD.MOV.U32 R117, RZ, RZ, R47.reuse ;  /* 0x000000ffff757224 */ /* 0x100fe200078e002f */
[----:B------:R-:W-:Y:S01]  /*0a70*/  SHF.R.U32.HI R118, RZ, 0x10, R47 ;  /* 0x00000010ff767819 */ /* 0x000fe2000001162f */
[----:B------:R-:W1:Y:S01]  /*0a80*/  @P1 LDC.64 R44, c[0x0][0x3b8] ;  /* 0x0000ee00ff2c1b82 */ /* 0x000e620000000a00 */
[----:B0-----:R-:W-:Y:S01]  /*0a90*/  IMAD.MOV.U32 R94, RZ, RZ, R50 ;  /* 0x000000ffff5e7224 */ /* 0x001fe200078e0032 */
[----:B------:R-:W-:-:S02]  /*0aa0*/  SHF.R.U64 R141, R50, 0x10, R51 ;  /* 0x00000010328d7819 */ /* 0x000fc40000001233 */
[----:B------:R-:W-:Y:S02]  /*0ab0*/  MOV R139, R51 ;  /* 0x00000033008b7202 */ /* 0x000fe40000000f00 */
[----:B------:R-:W-:Y:S02]  /*0ac0*/  SHF.R.U32.HI R144, RZ, 0x10, R51 ;  /* 0x00000010ff907819 */ /* 0x000fe40000011633 */
[----:B------:R-:W0:Y:S01]  /*0ad0*/  LDC.64 R46, c[0x0][0x3b0] ;  /* 0x0000ec00ff2e7b82 */ /* 0x000e220000000a00 */
[----:B------:R-:W-:Y:S01]  /*0ae0*/  IMAD.MOV.U32 R123, RZ, RZ, R84 ;  /* 0x000000ffff7b7224 */ /* 0x000fe200078e0054 */
[--C-:B------:R-:W-:Y:S01]  /*0af0*/  SHF.R.U64 R124, R84, 0x10, R85.reuse ;  /* 0x00000010547c7819 */ /* 0x100fe20000001255 */
[--C-:B------:R-:W-:Y:S01]  /*0b00*/  IMAD.MOV.U32 R122, RZ, RZ, R85.reuse ;  /* 0x000000ffff7a7224 */ /* 0x100fe200078e0055 */
[----:B------:R-:W-:-:S04]  /*0b10*/  SHF.R.U32.HI R128, RZ, 0x10, R85 ;  /* 0x00000010ff807819 */ /* 0x000fc80000011655 */
[----:B------:R-:W3:Y:S01]  /*0b20*/  @P0 LDC.64 R50, c[0x0][0x438] ;  /* 0x00010e00ff320b82 */ /* 0x000ee20000000a00 */
[----:B--2---:R-:W-:Y:S01]  /*0b30*/  IMAD.MOV.U32 R127, RZ, RZ, R86 ;  /* 0x000000ffff7f7224 */ /* 0x004fe200078e0056 */
[----:B------:R-:W-:-:S06]  /*0b40*/  SHF.R.U64 R126, R86, 0x10, R87 ;  /* 0x00000010567e7819 */ /* 0x000fcc0000001257 */
[----:B------:R-:W2:Y:S01]  /*0b50*/  @P1 LDC.64 R84, c[0x0][0x3b8] ;  /* 0x0000ee00ff541b82 */ /* 0x000ea20000000a00 */
[--C-:B------:R-:W-:Y:S01]  /*0b60*/  IMAD.MOV.U32 R125, RZ, RZ, R87.reuse ;  /* 0x000000ffff7d7224 */ /* 0x100fe200078e0057 */
[----:B------:R-:W-:Y:S01]  /*0b70*/  SHF.R.U32.HI R132, RZ, 0x10, R87 ;  /* 0x00000010ff847819 */ /* 0x000fe20000011657 */
[----:B------:R-:W-:Y:S01]  /*0b80*/  IMAD.MOV.U32 R145, RZ, RZ, R92 ;  /* 0x000000ffff917224 */ /* 0x000fe200078e005c */
[----:B------:R-:W-:Y:S01]  /*0b90*/  SHF.R.U64 R151, R92, 0x10, R93 ;  /* 0x000000105c977819 */ /* 0x000fe2000000125d */
[----:B------:R-:W-:Y:S01]  /*0ba0*/  IMAD.MOV.U32 R95, RZ, RZ, R48 ;  /* 0x000000ffff5f7224 */ /* 0x000fe200078e0030 */
[--C-:B------:R-:W-:Y:S02]  /*0bb0*/  SHF.R.U64 R119, R48, 0x10, R49.reuse ;  /* 0x0000001030777819 */ /* 0x100fe40000001231 */
[----:B------:R-:W4:Y:S01]  /*0bc0*/  @P1 LDC.64 R86, c[0x0][0x3b8] ;  /* 0x0000ee00ff561b82 */ /* 0x000f220000000a00 */
[--C-:B------:R-:W-:Y:S01]  /*0bd0*/  IMAD.MOV.U32 R120, RZ, RZ, R49.reuse ;  /* 0x000000ffff787224 */ /* 0x100fe200078e0031 */
[----:B------:R-:W-:Y:S01]  /*0be0*/  SHF.R.U32.HI R121, RZ, 0x10, R49 ;  /* 0x00000010ff797819 */ /* 0x000fe20000011631 */
[----:B------:R-:W-:Y:S01]  /*0bf0*/  IMAD.U32 R147, R140, 0x10000, RZ ;  /* 0x000100008c937824 */ /* 0x000fe200078e00ff */
[----:B------:R-:W-:Y:S01]  /*0c00*/  FSEL R92, R146, RZ, !P3 ;  /* 0x000000ff925c7208 */ /* 0x000fe20005800000 */
[--C-:B------:R-:W-:Y:S01]  /*0c10*/  IMAD.MOV.U32 R149, RZ, RZ, R93.reuse ;  /* 0x000000ffff957224 */ /* 0x100fe200078e005d */
[----:B------:R-:W-:Y:S01]  /*0c20*/  SHF.L.U32 R133, R133, 0x10, RZ ;  /* 0x0000001085857819 */ /* 0x000fe200000006ff */
[----:B------:R-:W-:Y:S01]  /*0c30*/  IMAD.U32 R153, R142, 0x10000, RZ ;  /* 0x000100008e997824 */ /* 0x000fe200078e00ff */
[----:B------:R-:W4:Y:S01]  /*0c40*/  @P0 LDC.64 R48, c[0x0][0x438] ;  /* 0x00010e00ff300b82 */ /* 0x000f220000000a00 */
[----:B------:R-:W-:Y:S01]  /*0c50*/  SHF.R.U32.HI R93, RZ, 0x10, R93 ;  /* 0x00000010ff5d7819 */ /* 0x000fe2000001165d */
[----:B------:R-:W-:Y:S01]  /*0c60*/  FADD.FTZ R150, -R92, R147 ;  /* 0x000000935c967221 */ /* 0x000fe20000010100 */
[----:B------:R-:W-:Y:S01]  /*0c70*/  IMAD.MOV.U32 R131, RZ, RZ, R88 ;  /* 0x000000ffff837224 */ /* 0x000fe200078e0058 */
[----:B------:R-:W-:Y:S01]  /*0c80*/  SHF.R.U64 R130, R88, 0x10, R89 ;  /* 0x0000001058827819 */ /* 0x000fe20000001259 */
[----:B------:R-:W-:Y:S01]  /*0c90*/  IMAD.U32 R143, R143, 0x10000, RZ ;  /* 0x000100008f8f7824 */ /* 0x000fe200078e00ff */
[----:B------:R-:W-:Y:S01]  /*0ca0*/  MOV R129, R89 ;  /* 0x0000005900817202 */ /* 0x000fe20000000f00 */
[C---:B------:R-:W-:Y:S01]  /*0cb0*/  FADD.FTZ R147, -R92.reuse, R153 ;  /* 0x000000995c937221 */ /* 0x040fe20000010100 */
[----:B------:R-:W-:Y:S01]  /*0cc0*/  SHF.R.U32.HI R136, RZ, 0x10, R89 ;  /* 0x00000010ff887819 */ /* 0x000fe20000011659 */
[----:B------:R-:W-:Y:S01]  /*0cd0*/  FADD.FTZ R146, -R92, R133 ;  /* 0x000000855c927221 */ /* 0x000fe20000010100 */
[----:B------:R-:W4:Y:S01]  /*0ce0*/  @P0 LDC.64 R88, c[0x0][0x438] ;  /* 0x00010e00ff580b82 */ /* 0x000f220000000a00 */
[----:B------:R-:W-:Y:S01]  /*0cf0*/  IMAD.U32 R141, R141, 0x10000, RZ ;  /* 0x000100008d8d7824 */ /* 0x000fe200078e00ff */
[----:B------:R-:W-:Y:S01]  /*0d00*/  SHF.L.U32 R153, R144, 0x10, RZ ;  /* 0x0000001090997819 */ /* 0x000fe200000006ff */
[----:B------:R-:W-:Y:S01]  /*0d10*/  IMAD.U32 R139, R139, 0x10000, RZ ;  /* 0x000100008b8b7824 */ /* 0x000fe200078e00ff */
        /* <DEDUP_REMOVED lines=8> */
[----:B------:R-:W-:Y:S02]  /*0da0*/  IMAD.U32 R93, R93, 0x10000, RZ ;  /* 0x000100005d5d7824 */ /* 0x000fe400078e00ff */
[----:B------:R-:W-:Y:S01]  /*0db0*/  FADD.FTZ R148, -R92, R143 ;  /* 0x0000008f5c947221 */ /* 0x000fe20000010100 */
[----:B-1----:R-:W-:-:S04]  /*0dc0*/  @P1 IMAD.WIDE.U32 R90, R69, 0x4, R44 ;  /* 0x00000004455a1825 */ /* 0x002fc800078e002c */
[C---:B------:R-:W-:Y:S01]  /*0dd0*/  FADD.FTZ R145, -R92.reuse, R141 ;  /* 0x0000008d5c917221 */ /* 0x040fe20000010100 */
[----:B------:R-:W-:Y:S01]  /*0de0*/  FADD.FTZ R143, -R92, R139 ;  /* 0x0000008b5c8f7221 */ /* 0x000fe20000010100 */
[----:B0-----:R-:W-:-:S04]  /*0df0*/  IMAD.WIDE.U32 R44, R69, 0x4, R46 ;  /* 0x00000004452c7825 */ /* 0x001fc800078e002e */
[C---:B------:R-:W-:Y:S01]  /*0e00*/  FADD.FTZ R149, -R92.reuse, R133 ;  /* 0x000000855c957221 */ /* 0x040fe20000010100 */
[C---:B------:R-:W-:Y:S01]  /*0e10*/  FADD.FTZ R144, -R92.reuse, R153 ;  /* 0x000000995c907221 */ /* 0x040fe20000010100 */
[C---:B------:R-:W-:Y:S01]  /*0e20*/  FADD.FTZ R142, -R92.reuse, R155 ;  /* 0x0000009b5c8e7221 */ /* 0x040fe20000010100 */
[C---:B------:R-:W-:Y:S01]  /*0e30*/  FADD.FTZ R141, -R92.reuse, R151 ;  /* 0x000000975c8d7221 */ /* 0x040fe20000010100 */
[C---:B------:R-:W-:Y:S01]  /*0e40*/  FADD.FTZ R140, -R92.reuse, R157 ;  /* 0x0000009d5c8c7221 */ /* 0x040fe20000010100 */
[----:B------:R-:W-:Y:S01]  /*0e50*/  FADD.FTZ R139, -R92, R93 ;  /* 0x0000005d5c8b7221 */ /* 0x000fe20000010100 */
[----:B------:R-:W-:Y:S01]  /*0e60*/  IMAD.U32 R95, R95, 0x10000, RZ ;  /* 0x000100005f5f7824 */ /* 0x000fe200078e00ff */
[----:B------:R0:W5:Y:S01]  /*0e70*/  LDG.E R133, desc[UR20][R44.64] ;  /* 0x000000142c857981 */ /* 0x000162000c1e1900 */
[----:B---3--:R-:W-:-:S04]  /*0e80*/  @P0 IMAD.WIDE.U32 R50, R68, 0x8, R50 ;  /* 0x0000000844320825 */ /* 0x008fc800078e0032 */
[----:B------:R-:W-:Y:S01]  /*0e90*/  IMAD.U32 R152, R119, 0x10000, RZ ;  /* 0x0001000077987824 */ /* 0x000fe200078e00ff */
[----:B------:R1:W5:Y:S01]  /*0ea0*/  @P0 LDG.E.64 R80, desc[UR20][R50.64] ;  /* 0x0000001432500981 */ /* 0x000362000c1e1b00 */
[----:B------:R-:W-:-:S04]  /*0eb0*/  IMAD.WIDE.U32 R92, R68, 0x4, R46 ;  /* 0x00000004445c7825 */ /* 0x000fc800078e002e */
[----:B--2---:R-:W-:-:S04]  /*0ec0*/  @P1 IMAD.WIDE.U32 R84, R115, 0x4, R84 ;  /* 0x0000000473541825 */ /* 0x004fc800078e0054 */
[----:B0-----:R-:W-:Y:S01]  /*0ed0*/  FMUL.FTZ R44, R109, R95 ;  /* 0x0000005f6d2c7220 */ /* 0x001fe20000410000 */
[----:B------:R-:W-:Y:S02]  /*0ee0*/  IMAD.U32 R116, R116, 0x10000, RZ ;  /* 0x0001000074747824 */ /* 0x000fe400078e00ff */
[----:B------:R-:W-:Y:S01]  /*0ef0*/  FMUL.FTZ R159, R148, UR11 ;  /* 0x0000000b949f7c20 */ /* 0x000fe20008410000 */
[----:B------:R-:W-:Y:S02]  /*0f00*/  IMAD.U32 R155, R128, 0x10000, RZ ;  /* 0x00010000809b7824 */ /* 0x000fe400078e00ff */
[----:B----4-:R-:W-:-:S04]  /*0f10*/  @P1 IMAD.WIDE.U32 R86, R68, 0x4, R86 ;  /* 0x0000000444561825 */ /* 0x010fc800078e0056 */
[----:B------:R-:W-:Y:S02]  /*0f20*/  IMAD.U32 R121, R121, 0x10000, RZ ;  /* 0x0001000079797824 */ /* 0x000fe400078e00ff */
[----:B------:R-:W-:-:S04]  /*0f30*/  @P0 IMAD.WIDE.U32 R48, R69, 0x8, R48 ;  /* 0x0000000845300825 */ /* 0x000fc800078e0030 */
[----:B------:R-:W-:Y:S01]  /*0f40*/  FMUL.FTZ R147, R147, UR11 ;  /* 0x0000000b93937c20 */ /* 0x000fe20008410000 */
[----:B------:R-:W-:Y:S01]  /*0f50*/  SHF.L.U32 R126, R126, 0x10, RZ ;  /* 0x000000107e7e7819 */ /* 0x000fe200000006ff */
[----:B------:R-:W5:Y:S01]  /*0f60*/  @P1 LDG.E R65, desc[UR20][R84.64] ;  /* 0x0000001454411981 */ /* 0x000f62000c1e1900 */
[----:B------:R-:W-:-:S03]  /*0f70*/  IMAD.WIDE.U32 R46, R115, 0x4, R46 ;  /* 0x00000004732e7825 */ /* 0x000fc600078e002e */
[----:B------:R-:W5:Y:S01]  /*0f80*/  @P1 LDG.E R67, desc[UR20][R90.64] ;  /* 0x000000145a431981 */ /* 0x000f62000c1e1900 */
[----:B------:R-:W-:Y:S02]  /*0f90*/  IMAD.U32 R128, R127, 0x10000, RZ ;  /* 0x000100007f807824 */ /* 0x000fe400078e00ff */
[----:B------:R-:W-:Y:S01]  /*0fa0*/  IMAD.U32 R119, R120, 0x10000, RZ ;  /* 0x0001000078777824 */ /* 0x000fe200078e00ff */
[----:B------:R0:W5:Y:S01]  /*0fb0*/  LDG.E R94, desc[UR20][R46.64] ;  /* 0x000000142e5e7981 */ /* 0x000162000c1e1900 */
[----:B------:R-:W-:Y:S02]  /*0fc0*/  IMAD.U32 R127, R132, 0x10000, RZ ;  /* 0x00010000847f7824 */ /* 0x000fe400078e00ff */
[----:B------:R-:W-:Y:S01]  /*0fd0*/  IMAD.U32 R132, R131, 0x10000, RZ ;  /* 0x0001000083847824 */ /* 0x000fe200078e00ff */
[----:B------:R-:W-:Y:S01]  /*0fe0*/  SHF.L.U32 R131, R136, 0x10, RZ ;  /* 0x0000001088837819 */ /* 0x000fe200000006ff */
[----:B------:R-:W-:Y:S01]  /*0ff0*/  IMAD.U32 R136, R135, 0x10000, RZ ;  /* 0x0001000087887824 */ /* 0x000fe200078e00ff */
[----:B-1----:R-:W-:Y:S01]  /*1000*/  SHF.L.U32 R50, R114, 0x10, RZ ;  /* 0x0000001072327819 */ /* 0x002fe200000006ff */
[----:B------:R-:W-:-:S02]  /*1010*/  IMAD.U32 R51, R117, 0x10000, RZ ;  /* 0x0001000075337824 */ /* 0x000fc400078e00ff */
[----:B------:R-:W-:Y:S01]  /*1020*/  FMUL.FTZ R45, R108, R119 ;  /* 0x000000776c2d7220 */ /* 0x000fe20000410000 */
[----:B------:R-:W-:Y:S02]  /*1030*/  IMAD.U32 R135, R138, 0x10000, RZ ;  /* 0x000100008a877824 */ /* 0x000fe400078e00ff */
[----:B0-----:R-:W-:Y:S01]  /*1040*/  FMUL.FTZ R46, R77, R152 ;  /* 0x000000984d2e7220 */ /* 0x001fe20000410000 */
[----:B------:R-:W-:Y:S01]  /*1050*/  FFMA.FTZ R138, R103, R116, R44 ;  /* 0x00000074678a7223 */ /* 0x000fe2000001002c */
[----:B------:R-:W-:Y:S01]  /*1060*/  FMUL.FTZ R85, R150, UR11 ;  /* 0x0000000b96557c20 */ /* 0x000fe20008410000 */
[----:B------:R-:W-:Y:S01]  /*1070*/  FMUL.FTZ R157, R146, UR11 ;  /* 0x0000000b929d7c20 */ /* 0x000fe20008410000 */
[----:B------:R-:W-:Y:S01]  /*1080*/  FFMA.FTZ R148, R102, R51, R45 ;  /* 0x0000003366947223 */ /* 0x000fe2000001002d */
[----:B------:R-:W-:Y:S01]  /*1090*/  FFMA.FTZ R146, R71, R50, R46 ;  /* 0x0000003247927223 */ /* 0x000fe2000001002e */
[----:B------:R-:W-:Y:S01]  /*10a0*/  FADD.FTZ R45, RZ, R138 ;  /* 0x0000008aff2d7221 */ /* 0x000fe20000010000 */
[----:B------:R-:W-:Y:S01]  /*10b0*/  FFMA.FTZ R46, R85, R138, RZ ;  /* 0x0000008a552e7223 */ /* 0x000fe200000100ff */
[----:B------:R0:W5:Y:S01]  /*10c0*/  @P1 LDG.E R66, desc[UR20][R86.64] ;  /* 0x0000001456421981 */ /* 0x000162000c1e1900 */
[----:B------:R-:W-:Y:S01]  /*10d0*/  SHF.L.U32 R151, R118, 0x10, RZ ;  /* 0x0000001076977819 */ /* 0x000fe200000006ff */
[----:B------:R-:W-:Y:S01]  /*10e0*/  FMUL.FTZ R47, R76, R121 ;  /* 0x000000794c2f7220 */ /* 0x000fe20000410000 */
[----:B------:R-:W-:Y:S01]  /*10f0*/  FFMA.FTZ R46, R157, R146, R46 ;  /* 0x000000929d2e7223 */ /* 0x000fe2000001002e */
[----:B------:R1:W5:Y:S01]  /*1100*/  @P0 LDG.E.64 R78, desc[UR20][R48.64] ;  /* 0x00000014304e0981 */ /* 0x000362000c1e1b00 */
[----:B------:R-:W-:-:S04]  /*1110*/  @P0 IMAD.WIDE.U32 R88, R115, 0x8, R88 ;  /* 0x0000000873580825 */ /* 0x000fc800078e0058 */
[----:B------:R-:W-:Y:S01]  /*1120*/  FFMA.FTZ R150, R70, R151, R47 ;  /* 0x0000009746967223 */ /* 0x000fe2000001002f */
[----:B------:R2:W5:Y:S01]  /*1130*/  LDG.E R92, desc[UR20][R92.64] ;  /* 0x000000145c5c7981 */ /* 0x000562000c1e1900 */
[----:B0-----:R-:W-:Y:S01]  /*1140*/  FADD.FTZ R87, R146, R45 ;  /* 0x0000002d92577221 */ /* 0x001fe20000010000 */
[----:B------:R-:W-:Y:S02]  /*1150*/  IMAD.U32 R84, R123, 0x10000, RZ ;  /* 0x000100007b547824 */ /* 0x000fe400078e00ff */
[----:B------:R-:W-:Y:S01]  /*1160*/  FFMA.FTZ R46, R147, R148, R46 ;  /* 0x00000094932e7223 */ /* 0x000fe2000001002e */
[----:B------:R0:W5:Y:S01]  /*1170*/  @P0 LDG.E.64 R82, desc[UR20][R88.64] ;  /* 0x0000001458520981 */ /* 0x000162000c1e1b00 */
[----:B-1----:R-:W-:Y:S01]  /*1180*/  FMUL.FTZ R48, R111, R128 ;  /* 0x000000806f307220 */ /* 0x002fe20000410000 */
[----:B------:R-:W-:Y:S01]  /*1190*/  FADD.FTZ R87, R148, R87 ;  /* 0x0000005794577221 */ /* 0x000fe20000010000 */
[----:B------:R-:W-:Y:S02]  /*11a0*/  IMAD.U32 R125, R125, 0x10000, RZ ;  /* 0x000100007d7d7824 */ /* 0x000fe400078e00ff */
[----:B--2---:R-:W-:Y:S01]  /*11b0*/  FFMA.FTZ R93, R105, R84, R48 ;  /* 0x00000054695d7223 */ /* 0x004fe20000010030 */
[----:B------:R-:W-:Y:S01]  /*11c0*/  FADD.FTZ R48, R150, R87 ;  /* 0x0000005796307221 */ /* 0x000fe20000010000 */
[----:B------:R-:W-:-:S02]  /*11d0*/  IMAD.U32 R124, R124, 0x10000, RZ ;  /* 0x000100007c7c7824 */ /* 0x000fc400078e00ff */
[----:B------:R-:W-:Y:S01]  /*11e0*/  FMUL.FTZ R114, R149, UR11 ;  /* 0x0000000b95727c20 */ /* 0x000fe20008410000 */
[----:B------:R-:W-:Y:S01]  /*11f0*/  FFMA.FTZ R87, R159, R150, R46 ;  /* 0x000000969f577223 */ /* 0x000fe2000001002e */
[----:B0-----:R-:W-:Y:S01]  /*1200*/  FMUL.FTZ R88, R97, R126 ;  /* 0x0000007e61587220 */ /* 0x001fe20000410000 */
[----:B------:R-:W-:Y:S02]  /*1210*/  IMAD.U32 R153, R122, 0x10000, RZ ;  /* 0x000100007a997824 */ /* 0x000fe400078e00ff */
[----:B------:R-:W-:Y:S01]  /*1220*/  FMUL.FTZ R47, R110, R125 ;  /* 0x0000007d6e2f7220 */ /* 0x000fe20000410000 */
[----:B------:R-:W-:Y:S01]  /*1230*/  FMUL.FTZ R145, R145, UR11 ;  /* 0x0000000b91917c20 */ /* 0x000fe20008410000 */
[----:B------:R-:W-:Y:S01]  /*1240*/  FFMA.FTZ R117, R73, R124, R88 ;  /* 0x0000007c49757223 */ /* 0x000fe20000010058 */
[----:B------:R-:W-:Y:S01]  /*1250*/  FADD.FTZ R48, R93, R48 ;  /* 0x000000305d307221 */ /* 0x000fe20000010000 */
[----:B------:R-:W-:Y:S01]  /*1260*/  FFMA.FTZ R46, R114, R93, R87 ;  /* 0x0000005d722e7223 */ /* 0x000fe20000010057 */
[----:B------:R-:W-:Y:S01]  /*1270*/  FFMA.FTZ R118, R104, R153, R47 ;  /* 0x0000009968767223 */ /* 0x000fe2000001002f */
[----:B------:R-:W-:Y:S01]  /*1280*/  FMUL.FTZ R49, R96, R127 ;  /* 0x0000007f60317220 */ /* 0x000fe20000410000 */
[----:B------:R-:W-:Y:S01]  /*1290*/  FMUL.FTZ R120, R143, UR11 ;  /* 0x0000000b8f787c20 */ /* 0x000fe20008410000 */
[----:B------:R-:W-:Y:S01]  /*12a0*/  FADD.FTZ R87, R117, R48 ;  /* 0x0000003075577221 */ /* 0x000fe20000010000 */
[----:B------:R-:W-:Y:S01]  /*12b0*/  FFMA.FTZ R47, R145, R117, R46 ;  /* 0x00000075912f7223 */ /* 0x000fe2000001002e */
[----:B------:R-:W-:-:S02]  /*12c0*/  IMAD.U32 R134, R134, 0x10000, RZ ;  /* 0x0001000086867824 */ /* 0x000fc400078e00ff */
[----:B------:R-:W-:Y:S01]  /*12d0*/  FMUL.FTZ R86, R113, R136 ;  /* 0x0000008871567220 */ /* 0x000fe20000410000 */
[----:B------:R-:W-:Y:S01]  /*12e0*/  FMUL.FTZ R123, R144, UR11 ;  /* 0x0000000b907b7c20 */ /* 0x000fe20008410000 */
[----:B------:R-:W-:Y:S01]  /*12f0*/  FFMA.FTZ R122, R72, R155, R49 ;  /* 0x0000009b487a7223 */ /* 0x000fe20000010031 */
[----:B------:R-:W-:Y:S01]  /*1300*/  FADD.FTZ R87, R118, R87 ;  /* 0x0000005776577221 */ /* 0x000fe20000010000 */
[----:B------:R-:W-:Y:S01]  /*1310*/  FFMA.FTZ R46, R120, R118, R47 ;  /* 0x00000076782e7223 */ /* 0x000fe2000001002f */
[----:B------:R-:W-:Y:S02]  /*1320*/  IMAD.U32 R130, R130, 0x10000, RZ ;  /* 0x0001000082827824 */ /* 0x000fe400078e00ff */
[----:B------:R-:W-:Y:S01]  /*1330*/  FMUL.FTZ R44, R99, R134 ;  /* 0x00000086632c7220 */ /* 0x000fe20000410000 */
[----:B------:R-:W-:Y:S02]  /*1340*/  IMAD.U32 R137, R137, 0x10000, RZ ;  /* 0x0001000089897824 */ /* 0x000fe400078e00ff */
[----:B------:R-:W-:Y:S01]  /*1350*/  FFMA.FTZ R86, R107, R132, R86 ;  /* 0x000000846b567223 */ /* 0x000fe20000010056 */
[----:B------:R-:W-:Y:S01]  /*1360*/  FMUL.FTZ R88, R142, UR11 ;  /* 0x0000000b8e587c20 */ /* 0x000fe20008410000 */
[----:B------:R-:W-:Y:S01]  /*1370*/  FADD.FTZ R47, R122, R87 ;  /* 0x000000577a2f7221 */ /* 0x000fe20000010000 */
[----:B------:R-:W-:Y:S01]  /*1380*/  FFMA.FTZ R49, R123, R122, R46 ;  /* 0x0000007a7b317223 */ /* 0x000fe2000001002e */
[----:B------:R-:W-:-:S02]  /*1390*/  IMAD.U32 R129, R129, 0x10000, RZ ;  /* 0x0001000081817824 */ /* 0x000fc400078e00ff */
[----:B------:R-:W-:Y:S01]  /*13a0*/  FMUL.FTZ R45, R112, R137 ;  /* 0x00000089702d7220 */ /* 0x000fe20000410000 */
[----:B------:R-:W-:Y:S01]  /*13b0*/  FFMA.FTZ R87, R75, R130, R44 ;  /* 0x000000824b577223 */ /* 0x000fe2000001002c */
[----:B------:R-:W-:Y:S01]  /*13c0*/  FMUL.FTZ R89, R141, UR11 ;  /* 0x0000000b8d597c20 */ /* 0x000fe20008410000 */
[----:B------:R-:W-:Y:S01]  /*13d0*/  FADD.FTZ R44, R86, R47 ;  /* 0x0000002f562c7221 */ /* 0x000fe20000010000 */
[----:B------:R-:W-:Y:S01]  /*13e0*/  FFMA.FTZ R46, R88, R86, R49 ;  /* 0x00000056582e7223 */ /* 0x000fe20000010031 */
[----:B------:R-:W-:Y:S01]  /*13f0*/  FFMA.FTZ R90, R106, R129, R45 ;  /* 0x000000816a5a7223 */ /* 0x000fe2000001002d */
[----:B------:R-:W-:Y:S01]  /*1400*/  FMUL.FTZ R91, R98, R135 ;  /* 0x00000087625b7220 */ /* 0x000fe20000410000 */
[----:B------:R-:W-:Y:S01]  /*1410*/  FMUL.FTZ R140, R140, UR11 ;  /* 0x0000000b8c8c7c20 */ /* 0x000fe20008410000 */
[----:B------:R-:W-:Y:S01]  /*1420*/  FADD.FTZ R45, R44, R87 ;  /* 0x000000572c2d7221 */ /* 0x000fe20000010000 */
[----:B------:R-:W-:Y:S01]  /*1430*/  FFMA.FTZ R47, R89, R87, R46 ;  /* 0x00000057592f7223 */ /* 0x000fe2000001002e */
[----:B------:R-:W-:Y:S01]  /*1440*/  FFMA.FTZ R91, R74, R131, R91 ;  /* 0x000000834a5b7223 */ /* 0x000fe2000001005b */
[----:B------:R-:W-:Y:S01]  /*1450*/  FMUL.FTZ R139, R139, UR11 ;  /* 0x0000000b8b8b7c20 */ /* 0x000fe20008410000 */
[----:B------:R-:W-:Y:S01]  /*1460*/  FADD.FTZ R44, R45, R90 ;  /* 0x0000005a2d2c7221 */ /* 0x000fe20000010000 */
[----:B------:R-:W-:-:S03]  /*1470*/  FFMA.FTZ R46, R140, R90, R47 ;  /* 0x0000005a8c2e7223 */ /* 0x000fc6000001002f */
[----:B------:R-:W-:Y:S01]  /*1480*/  FADD.FTZ R44, R44, R91 ;  /* 0x0000005b2c2c7221 */ /* 0x000fe20000010000 */
[----:B------:R-:W-:-:S04]  /*1490*/  FFMA.FTZ R46, R139, R91, R46 ;  /* 0x0000005b8b2e7223 */ /* 0x000fc8000001002e */
        /* <DEDUP_REMOVED lines=10> */
[----:B------:R-:W2:Y:S01]  /*1540*/  S2R R144, SR_CgaCtaId ;  /* 0x0000000000907919 */ /* 0x000ea20000008800 */
[----:B0-----:R-:W-:Y:S01]  /*1550*/  FADD.FTZ R49, R48, R49 ;  /* 0x0000003130317221 */ /* 0x001fe20000010000 */
[----:B-1----:R-:W-:-:S04]  /*1560*/  FADD.FTZ R141, R142, R141 ;  /* 0x0000008d8e8d7221 */ /* 0x002fc80000010000 */
[----:B------:R-:W0:Y:S04]  /*1570*/  SHFL.DOWN PT, R44, R49, 0x2, 0x1f ;  /* 0x08401f00312c7f89 */ /* 0x000e2800000e0000 */
[----:B------:R-:W1:Y:S01]  /*1580*/  SHFL.DOWN PT, R46, R141, 0x2, 0x1f ;  /* 0x08401f008d2e7f89 */ /* 0x000e6200000e0000 */
[----:B------:R-:W-:Y:S02]  /*1590*/  LOP3.LUT P3, RZ, R33, 0x1f, RZ, 0xc0, !PT ;  /* 0x0000001f21ff7812 */ /* 0x000fe4000786c0ff */
[----:B------:R-:W-:-:S04]  /*15a0*/  MOV R45, 0x400 ;  /* 0x00000400002d7802 */ /* 0x000fc80000000f00 */
[----:B--2---:R-:W-:Y:S02]  /*15b0*/  LEA R143, R144, R45, 0x18 ;  /* 0x0000002d908f7211 */ /* 0x004fe400078ec0ff */
[----:B------:R-:W-:Y:S01]  /*15c0*/  PLOP3.LUT P0, PT, PT, PT, PT, 0x80, 0x8 ;  /* 0x000000000008781c */ /* 0x000fe20003f0f070 */
[----:B0-----:R-:W-:Y:S01]  /*15d0*/  FADD.FTZ R44, R49, R44 ;  /* 0x0000002c312c7221 */ /* 0x001fe20000010000 */
[----:B-1----:R-:W-:-:S04]  /*15e0*/  FADD.FTZ R46, R141, R46 ;  /* 0x0000002e8d2e7221 */ /* 0x002fc80000010000 */
[----:B------:R-:W0:Y:S01]  /*15f0*/  SHFL.DOWN PT, R45, R44, 0x1, 0x1f ;  /* 0x08201f002c2d7f89 */ /* 0x000e2200000e0000 */
[----:B------:R-:W-:-:S03]  /*1600*/  @!P3 PLOP3.LUT P0, PT, P2, PT, PT, 0x80, 0x8 ;  /* 0x000000000008b81c */ /* 0x000fc6000170f070 */
[----:B------:R-:W1:Y:S01]  /*1610*/  SHFL.DOWN PT, R47, R46, 0x1, 0x1f ;  /* 0x08201f002e2f7f89 */ /* 0x000e6200000e0000 */
[----:B------:R-:W-:-:S05]  /*1620*/  VIADD R142, R143, 0x1820 ;  /* 0x000018208f8e7836 */ /* 0x000fca0000000000 */
[----:B------:R-:W-:-:S04]  /*1630*/  @!P3 MOV R48, R142 ;  /* 0x0000008e0030b202 */ /* 0x000fc80000000f00 */
[----:B------:R-:W-:-:S04]  /*1640*/  @!P0 VIADD R48, R143, 0x1800 ;  /* 0x000018008f308836 */ /* 0x000fc80000000000 */
[----:B------:R-:W-:-:S04]  /*1650*/  @!P3 IMAD.MOV.U32 R144, RZ, RZ, R48 ;  /* 0x000000ffff90b224 */ /* 0x000fc800078e0030 */
[----:B------:R-:W-:Y:S02]  /*1660*/  @!P3 IMAD R141, R101, 0x8, R144 ;  /* 0x00000008658db824 */ /* 0x000fe400078e0290 */
[----:B0-----:R-:W-:Y:S01]  /*1670*/  FADD.FTZ R48, R44, R45 ;  /* 0x0000002d2c307221 */ /* 0x001fe20000010000 */
[----:B-1----:R-:W-:-:S05]  /*1680*/  FADD.FTZ R49, R46, R47 ;  /* 0x0000002f2e317221 */ /* 0x002fca0000010000 */
[----:B------:R-:W-:Y:S01]  /*1690*/  @!P3 STS.64 [R141], R48 ;  /* 0x000000308d00b388 */ /* 0x000fe20000000a00 */
[C---:B------:R-:W-:Y:S01]  /*16a0*/  @!P2 VIADD R142, R143.reuse, 0x1800 ;  /* 0x000018008f8ea836 */ /* 0x040fe20000000000 */
[----:B------:R-:W-:Y:S01]  /*16b0*/  BAR.SYNC.DEFER_BLOCKING 0x0 ;  /* 0x0000000000007b1d */ /* 0x000fe20000010000 */
[C---:B------:R-:W-:Y:S01]  /*16c0*/  VIADD R144, R143.reuse, 0x1830 ;  /* 0x000018308f907836 */ /* 0x040fe20000000000 */
[----:B------:R-:W-:Y:S01]  /*16d0*/  @!P2 IADD3 R144, PT, PT, R143, 0x1810, RZ ;  /* 0x000018108f90a810 */ /* 0x000fe20007ffe0ff */
[----:B------:R-:W-:Y:S01]  /*16e0*/  FADD.FTZ R55, R50, R55 ;  /* 0x0000003732377221 */ /* 0x000fe20000010000 */
[----:B------:R-:W-:Y:S01]  /*16f0*/  FFMA.FTZ R41, R157, R50, R41 ;  /* 0x000000329d297223 */ /* 0x000fe20000010029 */
[----:B------:R-:W-:Y:S01]  /*1700*/  FADD.FTZ R38, R51, R38 ;  /* 0x0000002633267221 */ /* 0x000fe20000010000 */
[----:B------:R-:W-:Y:S01]  /*1710*/  FFMA.FTZ R42, R147, R51, R42 ;  /* 0x00000033932a7223 */ /* 0x000fe2000001002a */
[----:B------:R-:W0:Y:S04]  /*1720*/  LDS.128 R44, [R142] ;  /* 0x000000008e2c7984 */ /* 0x000e280000000c00 */
[----:B------:R-:W1:Y:S01]  /*1730*/  LDS.128 R48, [R144] ;  /* 0x0000000090307984 */ /* 0x000e620000000c00 */
[----:B------:R-:W-:Y:S01]  /*1740*/  FADD.FTZ R9, R84, R9 ;  /* 0x0000000954097221 */ /* 0x000fe20000010000 */
[----:B------:R-:W-:Y:S01]  /*1750*/  FFMA.FTZ R0, R114, R84, R0 ;  /* 0x0000005472007223 */ /* 0x000fe20000010000 */
[----:B------:R-:W-:-:S04]  /*1760*/  UISETP.NE.U32.AND UP0, UPT, UR26, URZ, UPT ;  /* 0x000000ff1a00728c */ /* 0x000fc8000bf05070 */
[----:B------:R-:W-:Y:S01]  /*1770*/  UISETP.NE.AND.EX UP0, UPT, UR27, URZ, UPT, UP0 ;  /* 0x000000ff1b00728c */ /* 0x000fe2000bf05300 */
[----:B------:R-:W-:Y:S01]  /*1780*/  ISETP.NE.AND P3, PT, RZ, UR22, PT ;  /* 0x00000016ff007c0c */ /* 0x000fe2000bf65270 */
[----:B0-----:R-:W-:-:S04]  /*1790*/  FADD.FTZ R84, RZ, R45 ;  /* 0x0000002dff547221 */ /* 0x001fc80000010000 */
[----:B------:R-:W-:Y:S01]  /*17a0*/  FADD.FTZ R84, R47, R84 ;  /* 0x000000542f547221 */ /* 0x000fe20000010000 */
[----:B------:R-:W-:-:S03]  /*17b0*/  FADD.FTZ R45, RZ, R44 ;  /* 0x0000002cff2d7221 */ /* 0x000fc60000010000 */
[----:B-1----:R-:W-:Y:S01]  /*17c0*/  FADD.FTZ R84, R84, R49 ;  /* 0x0000003154547221 */ /* 0x002fe20000010000 */
[----:B------:R-:W-:-:S03]  /*17d0*/  FADD.FTZ R45, R46, R45 ;  /* 0x0000002d2e2d7221 */ /* 0x000fc60000010000 */
[----:B------:R-:W-:Y:S01]  /*17e0*/  FADD.FTZ R51, R51, R84 ;  /* 0x0000005433337221 */ /* 0x000fe20000010000 */
[----:B------:R-:W-:-:S03]  /*17f0*/  FADD.FTZ R45, R45, R48 ;  /* 0x000000302d2d7221 */ /* 0x000fc60000010000 */
[----:B------:R-:W-:Y:S01]  /*1800*/  FMUL.FTZ R51, R51, UR28 ;  /* 0x0000001c33337c20 */ /* 0x000fe20008410000 */
[----:B------:R-:W-:-:S04]  /*1810*/  FADD.FTZ R45, R50, R45 ;  /* 0x0000002d322d7221 */ /* 0x000fc80000010000 */
[----:B------:R-:W-:Y:S01]  /*1820*/  R2UR UR29, R51 ;  /* 0x00000000331d72ca */ /* 0x000fe200000e0000 */
[----:B------:R-:W-:Y:S01]  /*1830*/  FMUL.FTZ R45, R45, UR28 ;  /* 0x0000001c2d2d7c20 */ /* 0x000fe20008410000 */
[----:B------:R-:W-:Y:S01]  /*1840*/  FADD.FTZ R57, R116, R57 ;  /* 0x0000003974397221 */ /* 0x000fe20000010000 */
[----:B------:R-:W-:Y:S01]  /*1850*/  FFMA.FTZ R100, R85, R116, R100 ;  /* 0x0000007455647223 */ /* 0x000fe20000010064 */
[----:B------:R-:W-:Y:S01]  /*1860*/  UIADD3 UR4, UPT, UPT, UR4, UR24, URZ ;  /* 0x0000001804047290 */ /* 0x000fe2000fffe0ff */
[----:B------:R-:W-:Y:S01]  /*1870*/  FADD.FTZ R36, R151, R36 ;  /* 0x0000002497247221 */ /* 0x000fe20000010000 */
[----:B------:R-:W-:Y:S01]  /*1880*/  FFMA.FTZ R43, R159, R151, R43 ;  /* 0x000000979f2b7223 */ /* 0x000fe2000001002b */
        /* <DEDUP_REMOVED lines=38> */
[----:B------:R-:W-:Y:S01]  /*1af0*/  FSEL R116, R45, RZ, !P3 ;  /* 0x000000ff2d747208 */ /* 0x000fe20005800000 */
[----:B------:R-:W-:Y:S01]  /*1b00*/  UISETP.GE.AND UP1, UPT, UR4, UR25, UPT ;  /* 0x000000190400728c */ /* 0x000fe2000bf26270 */
[----:B------:R-:W-:Y:S10]  /*1b10*/  BRA.U UP0, `(.L_x_211) ;  /* 0x0000000900907547 */ /* 0x000ff4000b800000 */
        /* <DEDUP_REMOVED lines=21> */
[----:B------:R-:W-:Y:S01]  /*1c70*/  FMUL.FTZ R159, R159, UR11 ;  /* 0x0000000b9f9f7c20 */ /* 0x000fe20008410000 */
[----:B------:R-:W-:Y:S01]  /*1c80*/  FMUL.FTZ R85, R85, UR8 ;  /* 0x0000000855557c20 */ /* 0x000fe20008410000 */
[----:B------:R-:W-:Y:S01]  /*1c90*/  FMUL.FTZ R157, R157, UR8 ;  /* 0x000000089d9d7c20 */ /* 0x000fe20008410000 */
[----:B------:R-:W-:Y:S01]  /*1ca0*/  FMUL.FTZ R147, R147, UR8 ;  /* 0x0000000893937c20 */ /* 0x000fe20008410000 */
[----:B------:R-:W-:Y:S01]  /*1cb0*/  FMUL.FTZ R159, R159, UR8 ;  /* 0x000000089f9f7c20 */ /* 0x000fe20008410000 */
[----:B-----5:R-:W-:-:S02]  /*1cc0*/  LOP3.LUT P0, RZ, R133, 0xff, RZ, 0xc0, !PT ;  /* 0x000000ff85ff7812 */ /* 0x020fc4000780c0ff */
[C---:B------:R-:W-:Y:S02]  /*1cd0*/  LOP3.LUT P4, RZ, R133.reuse, 0xff00, RZ, 0xc0, !PT ;  /* 0x0000ff0085ff7812 */ /* 0x040fe4000788c0ff */
[C---:B------:R-:W-:Y:S02]  /*1ce0*/  LOP3.LUT P5, RZ, R133.reuse, 0xff0000, RZ, 0xc0, !PT ;  /* 0x00ff000085ff7812 */ /* 0x040fe400078ac0ff */
[----:B------:R-:W-:Y:S02]  /*1cf0*/  ISETP.GE.U32.AND P6, PT, R133, 0x1000000, PT ;  /* 0x010000008500780c */ /* 0x000fe40003fc6070 */
[----:B------:R-:W-:Y:S02]  /*1d00*/  FSEL R85, R85, RZ, P0 ;  /* 0x000000ff55557208 */ /* 0x000fe40000000000 */
        /* <DEDUP_REMOVED lines=8> */
[----:B------:R-:W-:Y:S01]  /*1d90*/  PRMT R48, R147, 0x7610, R48 ;  /* 0x0000761093307816 */ /* 0x000fe20000000030 */
[----:B------:R-:W-:Y:S06]  /*1da0*/  BRA `(.L_x_214) ;  /* 0x00000014004c7947 */ /* 0x000fec0003800000 */
.L_x_213:
        /* <DEDUP_REMOVED lines=28> */
[----:B------:R-:W-:Y:S02]  /*1f70*/  PRMT R51, R64, 0x7632, R51 ;  /* 0x0000763240337816 */ /* 0x000fe40000000033 */
[----:B------:R-:W-:Y:S02]  /*1f80*/  PRMT R46, R63, 0x7632, R46 ;  /* 0x000076323f2e7816 */ /* 0x000fe4000000002e */
[----:B------:R-:W-:-:S02]  /*1f90*/  PRMT R48, R44, 0x7632, R48 ;  /* 0x000076322c307816 */ /* 0x000fc40000000030 */
[----:B------:R-:W-:Y:S02]  /*1fa0*/  PRMT R62, R44, 0x7610, R62 ;  /* 0x000076102c3e7816 */ /* 0x000fe4000000003e */
[----:B------:R-:W-:Y:S01]  /*1fb0*/  PRMT R49, R61, 0x7632, R49 ;  /* 0x000076323d317816 */ /* 0x000fe20000000031 */
[----:B------:R-:W-:Y:S06]  /*1fc0*/  BRA `(.L_x_214) ;  /* 0x0000001000c47947 */ /* 0x000fec0003800000 */
.L_x_212:
[----:B------:R-:W-:Y:S01]  /*1fd0*/  UMOV UR5, UR14 ;  /* 0x0000000e00057c82 */ /* 0x000fe20008000000 */
[----:B------:R-:W-:Y:S01]  /*1fe0*/  UMOV UR6, UR15 ;  /* 0x0000000f00067c82 */ /* 0x000fe20008000000 */
[----:B------:R-:W-:-:S04]  /*1ff0*/  UISETP.NE.U32.AND UP0, UPT, UR5, URZ, UPT ;  /* 0x000000ff0500728c */ /* 0x000fc8000bf05070 */
[----:B------:R-:W-:-:S09]  /*2000*/  UISETP.NE.AND.EX UP0, UPT, UR6, URZ, UPT, UP0 ;  /* 0x000000ff0600728c */ /* 0x000fd2000bf05300 */
[----:B------:R-:W-:Y:S05]  /*2010*/  BRA.U UP0, `(.L_x_215) ;  /* 0x00000001009c7547 */ /* 0x000fea000b800000 */
[--C-:B-----5:R-:W-:Y:S01]  /*2020*/  SHF.R.U64 R45, R78, 0x10, R79.reuse ;  /* 0x000000104e2d7819 */ /* 0x120fe2000000124f */
[--C-:B------:R-:W-:Y:S01]  /*2030*/  FFMA.FTZ R85, R85, UR29, R116.reuse ;  /* 0x0000001d55557c23 */ /* 0x100fe20008010074 */
[--C-:B------:R-:W-:Y:S01]  /*2040*/  SHF.R.U32.HI R47, RZ, 0x10, R79.reuse ;  /* 0x00000010ff2f7819 */ /* 0x100fe2000001164f */
[--C-:B------:R-:W-:Y:S01]  /*2050*/  FFMA.FTZ R157, R157, UR29, R116.reuse ;  /* 0x0000001d9d9d7c23 */ /* 0x100fe20008010074 */
[--C-:B------:R-:W-:Y:S01]  /*2060*/  FFMA.FTZ R147, R147, UR29, R116.reuse ;  /* 0x0000001d93937c23 */ /* 0x100fe20008010074 */
[----:B------:R-:W-:Y:S01]  /*2070*/  FFMA.FTZ R159, R159, UR29, R116 ;  /* 0x0000001d9f9f7c23 */ /* 0x000fe20008010074 */
[----:B------:R-:W-:Y:S01]  /*2080*/  IMAD.MOV.U32 R44, RZ, RZ, R78 ;  /* 0x000000ffff2c7224 */ /* 0x000fe200078e004e */
[----:B------:R-:W-:Y:S01]  /*2090*/  SHF.L.U32 R47, R47, 0x10, RZ ;  /* 0x000000102f2f7819 */ /* 0x000fe200000006ff */
[----:B------:R-:W-:Y:S02]  /*20a0*/  IMAD.MOV.U32 R46, RZ, RZ, R79 ;  /* 0x000000ffff2e7224 */ /* 0x000fe400078e004f */
[----:B------:R-:W-:Y:S01]  /*20b0*/  FADD.FTZ R85, R138, -R85 ;  /* 0x800000558a557221 */ /* 0x000fe20000010000 */
[----:B------:R-:W-:Y:S01]  /*20c0*/  FADD.FTZ R146, R146, -R157 ;  /* 0x8000009d92927221 */ /* 0x000fe20000010000 */
[----:B------:R-:W-:Y:S01]  /*20d0*/  FADD.FTZ R147, R148, -R147 ;  /* 0x8000009394937221 */ /* 0x000fe20000010000 */
[----:B------:R-:W-:-:S02]  /*20e0*/  IMAD.U32 R44, R44, 0x10000, RZ ;  /* 0x000100002c2c7824 */ /* 0x000fc400078e00ff */
[----:B------:R-:W-:Y:S01]  /*20f0*/  FADD.FTZ R150, R150, -R159 ;  /* 0x8000009f96967221 */ /* 0x000fe20000010000 */
[----:B------:R-:W-:Y:S01]  /*2100*/  IMAD.U32 R45, R45, 0x10000, RZ ;  /* 0x000100002d2d7824 */ /* 0x000fe200078e00ff */
[----:B------:R-:W-:Y:S01]  /*2110*/  LOP3.LUT P0, RZ, R133, 0xff, RZ, 0xc0, !PT ;  /* 0x000000ff85ff7812 */ /* 0x000fe2000780c0ff */
[----:B------:R-:W-:Y:S02]  /*2120*/  IMAD.U32 R46, R46, 0x10000, RZ ;  /* 0x000100002e2e7824 */ /* 0x000fe400078e00ff */
[----:B------:R-:W-:Y:S01]  /*2130*/  FFMA.FTZ R44, R85, UR11, R44 ;  /* 0x0000000b552c7c23 */ /* 0x000fe2000801002c */
[----:B------:R-:W-:Y:S01]  /*2140*/  FFMA.FTZ R45, R146, UR11, R45 ;  /* 0x0000000b922d7c23 */ /* 0x000fe2000801002d */
[----:B------:R-:W-:Y:S01]  /*2150*/  FFMA.FTZ R47, R150, UR11, R47 ;  /* 0x0000000b962f7c23 */ /* 0x000fe2000801002f */
[----:B------:R-:W-:Y:S01]  /*2160*/  FFMA.FTZ R46, R147, UR11, R46 ;  /* 0x0000000b932e7c23 */ /* 0x000fe2000801002e */
[----:B------:R-:W-:Y:S01]  /*2170*/  FMUL.FTZ R44, R44, UR8 ;  /* 0x000000082c2c7c20 */ /* 0x000fe20008410000 */
[----:B------:R-:W-:Y:S01]  /*2180*/  FMUL.FTZ R45, R45, UR8 ;  /* 0x000000082d2d7c20 */ /* 0x000fe20008410000 */
[----:B------:R-:W-:Y:S01]  /*2190*/  FMUL.FTZ R47, R47, UR8 ;  /* 0x000000082f2f7c20 */ /* 0x000fe20008410000 */
[----:B------:R-:W-:Y:S01]  /*21a0*/  FMUL.FTZ R46, R46, UR8 ;  /* 0x000000082e2e7c20 */ /* 0x000fe20008410000 */
[----:B------:R-:W-:-:S02]  /*21b0*/  LOP3.LUT P4, RZ, R133, 0xff00, RZ, 0xc0, !PT ;  /* 0x0000ff0085ff7812 */ /* 0x000fc4000788c0ff */
[C---:B------:R-:W-:Y:S02]  /*21c0*/  LOP3.LUT P5, RZ, R133.reuse, 0xff0000, RZ, 0xc0, !PT ;  /* 0x00ff000085ff7812 */ /* 0x040fe400078ac0ff */
[----:B------:R-:W-:Y:S02]  /*21d0*/  ISETP.GE.U32.AND P6, PT, R133, 0x1000000, PT ;  /* 0x010000008500780c */ /* 0x000fe40003fc6070 */
[----:B------:R-:W-:Y:S02]  /*21e0*/  FSEL R44, R44, RZ, P0 ;  /* 0x000000ff2c2c7208 */ /* 0x000fe40000000000 */
[----:B------:R-:W-:Y:S02]  /*21f0*/  FSEL R45, R45, RZ, P4 ;  /* 0x000000ff2d2d7208 */ /* 0x000fe40002000000 */
[----:B------:R-:W-:Y:S02]  /*2200*/  FSEL R46, R46, RZ, P5 ;  /* 0x000000ff2e2e7208 */ /* 0x000fe40002800000 */
[----:B------:R-:W-:-:S02]  /*2210*/  FSEL R47, R47, RZ, P6 ;  /* 0x000000ff2f2f7208 */ /* 0x000fc40003000000 */
[----:B------:R-:W-:Y:S02]  /*2220*/  F2FP.BF16.F32.PACK_AB R44, R45, R44 ;  /* 0x0000002c2d2c723e */ /* 0x000fe400000010ff */
[----:B------:R-:W-:Y:S02]  /*2230*/  F2FP.BF16.F32.PACK_AB R47, R47, R46 ;  /* 0x0000002e2f2f723e */ /* 0x000fe400000010ff */
[C---:B------:R-:W-:Y:S02]  /*2240*/  PRMT R46, R44.reuse, 0x7632, R46 ;  /* 0x000076322c2e7816 */ /* 0x040fe4000000002e */
[----:B------:R-:W-:Y:S02]  /*2250*/  PRMT R51, R44, 0x7610, R51 ;  /* 0x000076102c337816 */ /* 0x000fe40000000033 */
[C---:B------:R-:W-:Y:S02]  /*2260*/  PRMT R49, R47.reuse, 0x7632, R49 ;  /* 0x000076322f317816 */ /* 0x040fe40000000031 */
[----:B------:R-:W-:Y:S01]  /*2270*/  PRMT R48, R47, 0x7610, R48 ;  /* 0x000076102f307816 */ /* 0x000fe20000000030 */
[----:B------:R-:W-:Y:S06]  /*2280*/  BRA `(.L_x_214) ;  /* 0x0000001000147947 */ /* 0x000fec0003800000 */
.L_x_215:
[----:B------:R-:W-:Y:S01]  /*2290*/  FFMA.FTZ R85, R85, UR29, R116 ;  /* 0x0000001d55557c23 */ /* 0x000fe20008010074 */
[----:B-----5:R-:W-:Y:S02]  /*22a0*/  IMAD.MOV.U32 R44, RZ, RZ, R78 ;  /* 0x000000ffff2c7224 */ /* 0x020fe400078e004e */
[--C-:B------:R-:W-:Y:S01]  /*22b0*/  FFMA.FTZ R147, R147, UR29, R116.reuse ;  /* 0x0000001d93937c23 */ /* 0x100fe20008010074 */
[----:B------:R-:W-:Y:S01]  /*22c0*/  SHF.R.U64 R45, R78, 0x10, R79 ;  /* 0x000000104e2d7819 */ /* 0x000fe2000000124f */
[----:B------:R-:W-:Y:S01]  /*22d0*/  FADD.FTZ R85, R138, -R85 ;  /* 0x800000558a557221 */ /* 0x000fe20000010000 */
[--C-:B------:R-:W-:Y:S01]  /*22e0*/  IMAD.MOV.U32 R47, RZ, RZ, R79.reuse ;  /* 0x000000ffff2f7224 */ /* 0x100fe200078e004f */
[----:B------:R-:W-:Y:S01]  /*22f0*/  SHF.R.U32.HI R49, RZ, 0x10, R79 ;  /* 0x00000010ff317819 */ /* 0x000fe2000001164f */
[----:B------:R-:W-:Y:S02]  /*2300*/  IMAD.U32 R44, R44, 0x10000, RZ ;  /* 0x000100002c2c7824 */ /* 0x000fe400078e00ff */
[--C-:B------:R-:W-:Y:S01]  /*2310*/  FFMA.FTZ R157, R157, UR29, R116.reuse ;  /* 0x0000001d9d9d7c23 */ /* 0x100fe20008010074 */
[----:B------:R-:W-:Y:S01]  /*2320*/  FFMA.FTZ R159, R159, UR29, R116 ;  /* 0x0000001d9f9f7c23 */ /* 0x000fe20008010074 */
[----:B------:R-:W-:Y:S01]  /*2330*/  FADD.FTZ R147, R148, -R147 ;  /* 0x8000009394937221 */ /* 0x000fe20000010000 */
[----:B------:R-:W-:Y:S01]  /*2340*/  IMAD.U32 R48, R47, 0x10000, RZ ;  /* 0x000100002f307824 */ /* 0x000fe200078e00ff */
[----:B------:R-:W-:Y:S01]  /*2350*/  SHF.L.U32 R50, R49, 0x10, RZ ;  /* 0x0000001031327819 */ /* 0x000fe200000006ff */
[----:B------:R-:W-:Y:S01]  /*2360*/  FFMA.FTZ R44, R85, UR11, R44 ;  /* 0x0000000b552c7c23 */ /* 0x000fe2000801002c */
[----:B------:R-:W-:Y:S01]  /*2370*/  FADD.FTZ R157, R146, -R157 ;  /* 0x8000009d929d7221 */ /* 0x000fe20000010000 */
[----:B------:R-:W-:-:S02]  /*2380*/  IMAD.U32 R46, R45, 0x10000, RZ ;  /* 0x000100002d2e7824 */ /* 0x000fc400078e00ff */
[----:B------:R-:W-:Y:S01]  /*2390*/  FADD.FTZ R159, R150, -R159 ;  /* 0x8000009f969f7221 */ /* 0x000fe20000010000 */
[----:B------:R-:W-:Y:S01]  /*23a0*/  FFMA.FTZ R48, R147, UR11, R48 ;  /* 0x0000000b93307c23 */ /* 0x000fe20008010030 */
[----:B------:R-:W-:Y:S01]  /*23b0*/  FMUL.FTZ R45, R44, UR8 ;  /* 0x000000082c2d7c20 */ /* 0x000fe20008410000 */
[----:B------:R-:W-:Y:S01]  /*23c0*/  FFMA.FTZ R46, R157, UR11, R46 ;  /* 0x0000000b9d2e7c23 */ /* 0x000fe2000801002e */
[----:B------:R-:W-:Y:S01]  /*23d0*/  FFMA.FTZ R50, R159, UR11, R50 ;  /* 0x0000000b9f327c23 */ /* 0x000fe20008010032 */
[C---:B------:R-:W-:Y:S01]  /*23e0*/  LOP3.LUT P0, RZ, R133.reuse, 0xff, RZ, 0xc0, !PT ;  /* 0x000000ff85ff7812 */ /* 0x040fe2000780c0ff */
        /* <DEDUP_REMOVED lines=23> */
.L_x_211:
        /* <DEDUP_REMOVED lines=12> */
[----:B-----5:R-:W-:Y:S01]  /*2620*/  LOP3.LUT P6, RZ, R133, 0xff00, RZ, 0xc0, !PT ;  /* 0x0000ff0085ff7812 */ /* 0x020fe200078cc0ff */
[--C-:B------:R-:W-:Y:S01]  /*2630*/  FFMA.FTZ R147, R147, UR29, R116.reuse ;  /* 0x0000001d93937c23 */ /* 0x100fe20008010074 */
[----:B------:R-:W-:Y:S01]  /*2640*/  FADD.FTZ R157, R146, -R157 ;  /* 0x8000009d929d7221 */ /* 0x000fe20000010000 */
[----:B------:R-:W-:Y:S01]  /*2650*/  FADD.FTZ R85, R138, -R85 ;  /* 0x800000558a557221 */ /* 0x000fe20000010000 */
[----:B------:R-:W-:Y:S01]  /*2660*/  FFMA.FTZ R159, R159, UR29, R116 ;  /* 0x0000001d9f9f7c23 */ /* 0x000fe20008010074 */
[----:B------:R-:W-:Y:S01]  /*2670*/  FADD.FTZ R147, R148, -R147 ;  /* 0x8000009394937221 */ /* 0x000fe20000010000 */
[----:B------:R-:W-:Y:S01]  /*2680*/  FMUL.FTZ R157, R157, UR11 ;  /* 0x0000000b9d9d7c20 */ /* 0x000fe20008410000 */
[----:B------:R-:W-:Y:S01]  /*2690*/  FMUL.FTZ R85, R85, UR11 ;  /* 0x0000000b55557c20 */ /* 0x000fe20008410000 */
[----:B------:R-:W-:Y:S01]  /*26a0*/  FADD.FTZ R159, R150, -R159 ;  /* 0x8000009f969f7221 */ /* 0x000fe20000010000 */
[----:B------:R-:W-:Y:S01]  /*26b0*/  LOP3.LUT P5, RZ, R133, 0xff, RZ, 0xc0, !PT ;  /* 0x000000ff85ff7812 */ /* 0x000fe200078ac0ff */
[----:B------:R-:W-:Y:S01]  /*26c0*/  FMUL.FTZ R157, R157, UR8 ;  /* 0x000000089d9d7c20 */ /* 0x000fe20008410000 */
[----:B------:R-:W-:Y:S01]  /*26d0*/  FMUL.FTZ R85, R85, UR8 ;  /* 0x0000000855557c20 */ /* 0x000fe20008410000 */
[----:B------:R-:W-:Y:S01]  /*26e0*/  FMUL.FTZ R147, R147, UR11 ;  /* 0x0000000b93937c20 */ /* 0x000fe20008410000 */
[----:B------:R-:W-:Y:S01]  /*26f0*/  FMUL.FTZ R159, R159, UR11 ;  /* 0x0000000b9f9f7c20 */ /* 0x000fe20008410000 */
[----:B------:R-:W-:-:S02]  /*2700*/  LOP3.LUT P0, RZ, R133, 0xff0000, RZ, 0xc0, !PT ;  /* 0x00ff000085ff7812 */ /* 0x000fc4000780c0ff */
[----:B------:R-:W-:Y:S01]  /*2710*/  FSEL R45, R157, RZ, P6 ;  /* 0x000000ff9d2d7208 */ /* 0x000fe20003000000 */
[----:B------:R-:W-:Y:S01]  /*2720*/  FMUL.FTZ R147, R147, UR8 ;  /* 0x0000000893937c20 */ /* 0x000fe20008410000 */
[----:B------:R-:W-:Y:S01]  /*2730*/  LOP3.LUT P6, RZ, R67, 0xff00, RZ, 0xc0, !PT ;  /* 0x0000ff0043ff7812 */ /* 0x000fe200078cc0ff */
[----:B------:R-:W-:Y:S01]  /*2740*/  FMUL.FTZ R159, R159, UR8 ;  /* 0x000000089f9f7c20 */ /* 0x000fe20008410000 */
[----:B------:R-:W-:Y:S02]  /*2750*/  ISETP.GE.U32.AND P4, PT, R133, 0x1000000, PT ;  /* 0x010000008500780c */ /* 0x000fe40003f86070 */
[----:B------:R-:W-:Y:S02]  /*2760*/  FSEL R40, R157, RZ, P6 ;  /* 0x000000ff9d287208 */ /* 0x000fe40003000000 */
[----:B------:R-:W-:Y:S02]  /*2770*/  LOP3.LUT P6, RZ, R67, 0xff, RZ, 0xc0, !PT ;  /* 0x000000ff43ff7812 */ /* 0x000fe400078cc0ff */
[----:B------:R-:W-:-:S02]  /*2780*/  F2FP.BF16.F32.PACK_AB R46, R40, R45 ;  /* 0x0000002d282e723e */ /* 0x000fc400000010ff */
[C---:B------:R-:W-:Y:S02]  /*2790*/  FSEL R45, R85.reuse, RZ, P5 ;  /* 0x000000ff552d7208 */ /* 0x040fe40002800000 */
[----:B------:R-:W-:Y:S02]  /*27a0*/  FSEL R40, R85, RZ, P6 ;  /* 0x000000ff55287208 */ /* 0x000fe40003000000 */
[C---:B------:R-:W-:Y:S02]  /*27b0*/  LOP3.LUT P5, RZ, R67.reuse, 0xff0000, RZ, 0xc0, !PT ;  /* 0x00ff000043ff7812 */ /* 0x040fe400078ac0ff */
[----:B------:R-:W-:Y:S02]  /*27c0*/  ISETP.GE.U32.AND P6, PT, R67, 0x1000000, PT ;  /* 0x010000004300780c */ /* 0x000fe40003fc6070 */
[----:B------:R-:W-:Y:S02]  /*27d0*/  F2FP.BF16.F32.PACK_AB R51, R40, R45 ;  /* 0x0000002d2833723e */ /* 0x000fe400000010ff */
[----:B------:R-:W-:-:S02]  /*27e0*/  FSEL R45, R147, RZ, P0 ;  /* 0x000000ff932d7208 */ /* 0x000fc40000000000 */
        /* <DEDUP_REMOVED lines=8> */
[----:B------:R-:W-:Y:S02]  /*2870*/  PRMT R58, R46, 0x7632, R58 ;  /* 0x000076322e3a7816 */ /* 0x000fe4000000003a */
[C---:B------:R-:W-:Y:S02]  /*2880*/  PRMT R40, R44.reuse, 0x7632, R40 ;  /* 0x000076322c287816 */ /* 0x040fe40000000028 */
[----:B------:R-:W-:Y:S01]  /*2890*/  PRMT R49, R44, 0x7610, R49 ;  /* 0x000076102c317816 */ /* 0x000fe20000000031 */
[----:B------:R-:W-:Y:S06]  /*28a0*/  BRA `(.L_x_214) ;  /* 0x00000008008c7947 */ /* 0x000fec0003800000 */
.L_x_217:
        /* <DEDUP_REMOVED lines=11> */
[----:B------:R-:W-:Y:S01]  /*2960*/  FMUL.FTZ R147, R147, UR11 ;  /* 0x0000000b93937c20 */ /* 0x000fe20008410000 */
[----:B------:R-:W-:Y:S01]  /*2970*/  FMUL.FTZ R40, R85, UR8 ;  /* 0x0000000855287c20 */ /* 0x000fe20008410000 */
[----:B------:R-:W-:Y:S01]  /*2980*/  LOP3.LUT P5, RZ, R133, 0xff00, RZ, 0xc0, !PT ;  /* 0x0000ff0085ff7812 */ /* 0x000fe200078ac0ff */
[----:B------:R-:W-:Y:S01]  /*2990*/  FMUL.FTZ R159, R159, UR11 ;  /* 0x0000000b9f9f7c20 */ /* 0x000fe20008410000 */
[----:B------:R-:W-:-:S02]  /*29a0*/  LOP3.LUT P0, RZ, R133, 0xff0000, RZ, 0xc0, !PT ;  /* 0x00ff000085ff7812 */ /* 0x000fc4000780c0ff */
[----:B------:R-:W-:Y:S01]  /*29b0*/  FSEL R44, R40, RZ, P6 ;  /* 0x000000ff282c7208 */ /* 0x000fe20003000000 */
[----:B------:R-:W-:Y:S01]  /*29c0*/  FMUL.FTZ R45, R159, UR8 ;  /* 0x000000089f2d7c20 */ /* 0x000fe20008410000 */
[----:B------:R-:W-:Y:S02]  /*29d0*/  LOP3.LUT P6, RZ, R67, 0xff, RZ, 0xc0, !PT ;  /* 0x000000ff43ff7812 */ /* 0x000fe400078cc0ff */
[----:B------:R-:W-:Y:S02]  /*29e0*/  F2FP.BF16.F32.PACK_AB R44, R44, R85 ;  /* 0x000000552c2c723e */ /* 0x000fe400000010ff */
[----:B------:R-:W-:Y:S02]  /*29f0*/  FSEL R40, R40, RZ, P6 ;  /* 0x000000ff28287208 */ /* 0x000fe40003000000 */
[C---:B------:R-:W-:Y:S02]  /*2a00*/  PRMT R51, R44.reuse, 0x7632, R51 ;  /* 0x000076322c337816 */ /* 0x040fe40000000033 */
[C---:B------:R-:W-:Y:S01]  /*2a10*/  F2FP.BF16.F32.PACK_AB R40, R157.reuse, R40 ;  /* 0x000000289d28723e */ /* 0x040fe200000010ff */
[----:B------:R-:W-:Y:S01]  /*2a20*/  FMUL.FTZ R157, R157, UR8 ;  /* 0x000000089d9d7c20 */ /* 0x000fe20008410000 */
[----:B------:R-:W-:Y:S01]  /*2a30*/  PRMT R64, R44, 0x7610, R64 ;  /* 0x000076102c407816 */ /* 0x000fe20000000040 */
[----:B------:R-:W-:Y:S01]  /*2a40*/  FMUL.FTZ R44, R147, UR8 ;  /* 0x00000008932c7c20 */ /* 0x000fe20008410000 */
[----:B------:R-:W-:-:S02]  /*2a50*/  LOP3.LUT P6, RZ, R67, 0xff00, RZ, 0xc0, !PT ;  /* 0x0000ff0043ff7812 */ /* 0x000fc400078cc0ff */
[C---:B------:R-:W-:Y:S02]  /*2a60*/  PRMT R63, R40.reuse, 0x7632, R63 ;  /* 0x00007632283f7816 */ /* 0x040fe4000000003f */
[----:B------:R-:W-:Y:S02]  /*2a70*/  PRMT R60, R40, 0x7610, R60 ;  /* 0x00007610283c7816 */ /* 0x000fe4000000003c */
[C---:B------:R-:W-:Y:S02]  /*2a80*/  FSEL R40, R157.reuse, RZ, P5 ;  /* 0x000000ff9d287208 */ /* 0x040fe40002800000 */
[----:B------:R-:W-:Y:S02]  /*2a90*/  FSEL R157, R157, RZ, P6 ;  /* 0x000000ff9d9d7208 */ /* 0x000fe40003000000 */
[----:B------:R-:W-:Y:S02]  /*2aa0*/  ISETP.GE.U32.AND P4, PT, R133, 0x1000000, PT ;  /* 0x010000008500780c */ /* 0x000fe40003f86070 */
[----:B------:R-:W-:-:S02]  /*2ab0*/  FSEL R46, R44, RZ, P0 ;  /* 0x000000ff2c2e7208 */ /* 0x000fc40000000000 */
[C---:B------:R-:W-:Y:S02]  /*2ac0*/  LOP3.LUT P5, RZ, R67.reuse, 0xff0000, RZ, 0xc0, !PT ;  /* 0x00ff000043ff7812 */ /* 0x040fe400078ac0ff */
[----:B------:R-:W-:Y:S02]  /*2ad0*/  ISETP.GE.U32.AND P0, PT, R67, 0x1000000, PT ;  /* 0x010000004300780c */ /* 0x000fe40003f06070 */
[----:B------:R-:W-:Y:S02]  /*2ae0*/  F2FP.BF16.F32.PACK_AB R157, R157, R40 ;  /* 0x000000289d9d723e */ /* 0x000fe400000010ff */
[C---:B------:R-:W-:Y:S02]  /*2af0*/  FSEL R40, R45.reuse, RZ, P4 ;  /* 0x000000ff2d287208 */ /* 0x040fe40002000000 */
        /* <DEDUP_REMOVED lines=13> */
.L_x_216:
[----:B------:R-:W-:Y:S01]  /*2bd0*/  UMOV UR5, UR14 ;  /* 0x0000000e00057c82 */ /* 0x000fe20008000000 */
[----:B------:R-:W-:Y:S01]  /*2be0*/  UMOV UR6, UR15 ;  /* 0x0000000f00067c82 */ /* 0x000fe20008000000 */
[----:B------:R-:W-:-:S04]  /*2bf0*/  UISETP.NE.U32.AND UP0, UPT, UR5, URZ, UPT ;  /* 0x000000ff0500728c */ /* 0x000fc8000bf05070 */
[----:B------:R-:W-:-:S09]  /*2c00*/  UISETP.NE.AND.EX UP0, UPT, UR6, URZ, UPT, UP0 ;  /* 0x000000ff0600728c */ /* 0x000fd2000bf05300 */
[----:B------:R-:W-:Y:S05]  /*2c10*/  BRA.U UP0, `(.L_x_218) ;  /* 0x0000000100d07547 */ /* 0x000fea000b800000 */
[----:B-----5:R-:W-:Y:S01]  /*2c20*/  SHF.R.U64 R40, R78, 0x10, R79 ;  /* 0x000000104e287819 */ /* 0x020fe2000000124f */
[--C-:B------:R-:W-:Y:S01]  /*2c30*/  FFMA.FTZ R157, R157, UR29, R116.reuse ;  /* 0x0000001d9d9d7c23 */ /* 0x100fe20008010074 */
[--C-:B------:R-:W-:Y:S01]  /*2c40*/  FFMA.FTZ R85, R85, UR29, R116.reuse ;  /* 0x0000001d55557c23 */ /* 0x100fe20008010074 */
[----:B------:R-:W-:Y:S01]  /*2c50*/  LOP3.LUT P6, RZ, R133, 0xff00, RZ, 0xc0, !PT ;  /* 0x0000ff0085ff7812 */ /* 0x000fe200078cc0ff */
[----:B------:R-:W-:Y:S01]  /*2c60*/  FFMA.FTZ R147, R147, UR29, R116 ;  /* 0x0000001d93937c23 */ /* 0x000fe20008010074 */
[----:B------:R-:W-:Y:S01]  /*2c70*/  FADD.FTZ R157, R146, -R157 ;  /* 0x8000009d929d7221 */ /* 0x000fe20000010000 */
[----:B------:R-:W-:Y:S02]  /*2c80*/  IMAD.U32 R44, R40, 0x10000, RZ ;  /* 0x00010000282c7824 */ /* 0x000fe400078e00ff */
[----:B------:R-:W-:Y:S01]  /*2c90*/  FADD.FTZ R85, R138, -R85 ;  /* 0x800000558a557221 */ /* 0x000fe20000010000 */
[----:B------:R-:W-:Y:S01]  /*2ca0*/  IMAD.MOV.U32 R40, RZ, RZ, R78 ;  /* 0x000000ffff287224 */ /* 0x000fe200078e004e */
[----:B------:R-:W-:Y:S01]  /*2cb0*/  SHF.R.U32.HI R48, RZ, 0x10, R79 ;  /* 0x00000010ff307819 */ /* 0x000fe2000001164f */
[----:B------:R-:W-:Y:S01]  /*2cc0*/  FFMA.FTZ R44, R157, UR11, R44 ;  /* 0x0000000b9d2c7c23 */ /* 0x000fe2000801002c */
[----:B------:R-:W-:Y:S01]  /*2cd0*/  FFMA.FTZ R159, R159, UR29, R116 ;  /* 0x0000001d9f9f7c23 */ /* 0x000fe20008010074 */
[----:B------:R-:W-:-:S02]  /*2ce0*/  IMAD.U32 R40, R40, 0x10000, RZ ;  /* 0x0001000028287824 */ /* 0x000fc400078e00ff */
[----:B------:R-:W-:Y:S01]  /*2cf0*/  FADD.FTZ R147, R148, -R147 ;  /* 0x8000009394937221 */ /* 0x000fe20000010000 */
[----:B------:R-:W-:Y:S01]  /*2d00*/  FMUL.FTZ R45, R44, UR8 ;  /* 0x000000082c2d7c20 */ /* 0x000fe20008410000 */
[----:B------:R-:W-:Y:S02]  /*2d10*/  IMAD.MOV.U32 R44, RZ, RZ, R79 ;  /* 0x000000ffff2c7224 */ /* 0x000fe400078e004f */
[----:B------:R-:W-:Y:S01]  /*2d20*/  FFMA.FTZ R40, R85, UR11, R40 ;  /* 0x0000000b55287c23 */ /* 0x000fe20008010028 */
[----:B------:R-:W-:Y:S01]  /*2d30*/  SHF.L.U32 R48, R48, 0x10, RZ ;  /* 0x0000001030307819 */ /* 0x000fe200000006ff */
[----:B------:R-:W-:Y:S01]  /*2d40*/  FADD.FTZ R159, R150, -R159 ;  /* 0x8000009f969f7221 */ /* 0x000fe20000010000 */
[----:B------:R-:W-:Y:S01]  /*2d50*/  FSEL R47, R45, RZ, P6 ;  /* 0x000000ff2d2f7208 */ /* 0x000fe20003000000 */
[----:B------:R-:W-:Y:S01]  /*2d60*/  IMAD.U32 R46, R44, 0x10000, RZ ;  /* 0x000100002c2e7824 */ /* 0x000fe200078e00ff */
[----:B------:R-:W-:Y:S01]  /*2d70*/  LOP3.LUT P6, RZ, R67, 0xff00, RZ, 0xc0, !PT ;  /* 0x0000ff0043ff7812 */ /* 0x000fe200078cc0ff */
[----:B------:R-:W-:Y:S01]  /*2d80*/  FMUL.FTZ R44, R40, UR8 ;  /* 0x00000008282c7c20 */ /* 0x000fe20008410000 */
[----:B------:R-:W-:Y:S01]  /*2d90*/  LOP3.LUT P4, RZ, R133, 0xff, RZ, 0xc0, !PT ;  /* 0x000000ff85ff7812 */ /* 0x000fe2000788c0ff */
[----:B------:R-:W-:Y:S01]  /*2da0*/  FFMA.FTZ R46, R147, UR11, R46 ;  /* 0x0000000b932e7c23 */ /* 0x000fe2000801002e */
[----:B------:R-:W-:Y:S01]  /*2db0*/  FSEL R40, R45, RZ, P6 ;  /* 0x000000ff2d287208 */ /* 0x000fe20003000000 */
[----:B------:R-:W-:Y:S01]  /*2dc0*/  FFMA.FTZ R48, R159, UR11, R48 ;  /* 0x0000000b9f307c23 */ /* 0x000fe20008010030 */
[----:B------:R-:W-:Y:S01]  /*2dd0*/  LOP3.LUT P6, RZ, R67, 0xff, RZ, 0xc0, !PT ;  /* 0x000000ff43ff7812 */ /* 0x000fe200078cc0ff */
[----:B------:R-:W-:Y:S01]  /*2de0*/  FMUL.FTZ R46, R46, UR8 ;  /* 0x000000082e2e7c20 */ /* 0x000fe20008410000 */
[----:B------:R-:W-:Y:S01]  /*2df0*/  F2FP.BF16.F32.PACK_AB R49, R40, R47 ;  /* 0x0000002f2831723e */ /* 0x000fe200000010ff */
[----:B------:R-:W-:Y:S01]  /*2e00*/  FMUL.FTZ R48, R48, UR8 ;  /* 0x0000000830307c20 */ /* 0x000fe20008410000 */
[----:B------:R-:W-:-:S02]  /*2e10*/  FSEL R45, R44, RZ, P4 ;  /* 0x000000ff2c2d7208 */ /* 0x000fc40002000000 */
[----:B------:R-:W-:Y:S02]  /*2e20*/  FSEL R40, R44, RZ, P6 ;  /* 0x000000ff2c287208 */ /* 0x000fe40003000000 */
[----:B------:R-:W-:Y:S02]  /*2e30*/  LOP3.LUT P0, RZ, R133, 0xff0000, RZ, 0xc0, !PT ;  /* 0x00ff000085ff7812 */ /* 0x000fe4000780c0ff */
[----:B------:R-:W-:Y:S02]  /*2e40*/  LOP3.LUT P4, RZ, R67, 0xff0000, RZ, 0xc0, !PT ;  /* 0x00ff000043ff7812 */ /* 0x000fe4000788c0ff */
[----:B------:R-:W-:Y:S02]  /*2e50*/  ISETP.GE.U32.AND P5, PT, R133, 0x1000000, PT ;  /* 0x010000008500780c */ /* 0x000fe40003fa6070 */
[----:B------:R-:W-:Y:S02]  /*2e60*/  ISETP.GE.U32.AND P6, PT, R67, 0x1000000, PT ;  /* 0x010000004300780c */ /* 0x000fe40003fc6070 */
[----:B------:R-:W-:-:S02]  /*2e70*/  F2FP.BF16.F32.PACK_AB R51, R40, R45 ;  /* 0x0000002d2833723e */ /* 0x000fc400000010ff */
[C---:B------:R-:W-:Y:S02]  /*2e80*/  FSEL R45, R46.reuse, RZ, P0 ;  /* 0x000000ff2e2d7208 */ /* 0x040fe40000000000 */
[----:B------:R-:W-:Y:S02]  /*2e90*/  FSEL R40, R46, RZ, P4 ;  /* 0x000000ff2e287208 */ /* 0x000fe40002000000 */
[C---:B------:R-:W-:Y:S02]  /*2ea0*/  FSEL R47, R48.reuse, RZ, P5 ;  /* 0x000000ff302f7208 */ /* 0x040fe40002800000 */
[----:B------:R-:W-:Y:S02]  /*2eb0*/  FSEL R44, R48, RZ, P6 ;  /* 0x000000ff302c7208 */ /* 0x000fe40003000000 */
[----:B------:R-:W-:Y:S02]  /*2ec0*/  F2FP.BF16.F32.PACK_AB R40, R40, R45 ;  /* 0x0000002d2828723e */ /* 0x000fe400000010ff */
[----:B------:R-:W-:-:S02]  /*2ed0*/  F2FP.BF16.F32.PACK_AB R44, R44, R47 ;  /* 0x0000002f2c2c723e */ /* 0x000fc400000010ff */
[C---:B------:R-:W-:Y:S02]  /*2ee0*/  PRMT R58, R49.reuse, 0x7632, R58 ;  /* 0x00007632313a7816 */ /* 0x040fe4000000003a */
[----:B------:R-:W-:Y:S02]  /*2ef0*/  PRMT R46, R49, 0x7610, R46 ;  /* 0x00007610312e7816 */ /* 0x000fe4000000002e */
[C---:B------:R-:W-:Y:S02]  /*2f00*/  PRMT R59, R40.reuse, 0x7632, R59 ;  /* 0x00007632283b7816 */ /* 0x040fe4000000003b */
[----:B------:R-:W-:Y:S02]  /*2f10*/  PRMT R48, R40, 0x7610, R48 ;  /* 0x0000761028307816 */ /* 0x000fe40000000030 */
[----:B------:R-:W-:Y:S02]  /*2f20*/  PRMT R60, R51, 0x7632, R60 ;  /* 0x00007632333c7816 */ /* 0x000fe4000000003c */
[----:B------:R-:W-:-:S02]  /*2f30*/  PRMT R40, R44, 0x7632, R40 ;  /* 0x000076322c287816 */ /* 0x000fc40000000028 */
[----:B------:R-:W-:Y:S01]  /*2f40*/  PRMT R49, R44, 0x7610, R49 ;  /* 0x000076102c317816 */ /* 0x000fe20000000031 */
[----:B------:R-:W-:Y:S06]  /*2f50*/  BRA `(.L_x_214) ;  /* 0x0000000000e07947 */ /* 0x000fec0003800000 */
.L_x_218:
[----:B------:R-:W-:Y:S01]  /*2f60*/  FFMA.FTZ R85, R85, UR29, R116 ;  /* 0x0000001d55557c23 */ /* 0x000fe20008010074 */
[----:B-----5:R-:W-:Y:S01]  /*2f70*/  IMAD.MOV.U32 R40, RZ, RZ, R78 ;  /* 0x000000ffff287224 */ /* 0x020fe200078e004e */
[----:B------:R-:W-:Y:S01]  /*2f80*/  SHF.R.U64 R45, R78, 0x10, R79 ;  /* 0x000000104e2d7819 */ /* 0x000fe2000000124f */
[--C-:B------:R-:W-:Y:S01]  /*2f90*/  FFMA.FTZ R157, R157, UR29, R116.reuse ;  /* 0x0000001d9d9d7c23 */ /* 0x100fe20008010074 */
[----:B------:R-:W-:Y:S01]  /*2fa0*/  FADD.FTZ R85, R138, -R85 ;  /* 0x800000558a557221 */ /* 0x000fe20000010000 */
[----:B------:R-:W-:Y:S01]  /*2fb0*/  IMAD.U32 R40, R40, 0x10000, RZ ;  /* 0x0001000028287824 */ /* 0x000fe200078e00ff */
[----:B------:R-:W-:Y:S01]  /*2fc0*/  LOP3.LUT P6, RZ, R133, 0xff, RZ, 0xc0, !PT ;  /* 0x000000ff85ff7812 */ /* 0x000fe200078cc0ff */
[----:B------:R-:W-:Y:S01]  /*2fd0*/  FFMA.FTZ R147, R147, UR29, R116 ;  /* 0x0000001d93937c23 */ /* 0x000fe20008010074 */
[----:B------:R-:W-:Y:S02]  /*2fe0*/  IMAD.MOV.U32 R47, RZ, RZ, R79 ;  /* 0x000000ffff2f7224 */ /* 0x000fe400078e004f */
[----:B------:R-:W-:Y:S01]  /*2ff0*/  FFMA.FTZ R40, R85, UR11, R40 ;  /* 0x0000000b55287c23 */ /* 0x000fe20008010028 */
[----:B------:R-:W-:-:S02]  /*3000*/  IMAD.U32 R46, R45, 0x10000, RZ ;  /* 0x000100002d2e7824 */ /* 0x000fc400078e00ff */
[----:B------:R-:W-:Y:S01]  /*3010*/  FADD.FTZ R157, R146, -R157 ;  /* 0x8000009d929d7221 */ /* 0x000fe20000010000 */
[----:B------:R-:W-:Y:S01]  /*3020*/  FADD.FTZ R147, R148, -R147 ;  /* 0x8000009394937221 */ /* 0x000fe20000010000 */
[----:B------:R-:W-:Y:S01]  /*3030*/  FMUL.FTZ R44, R40, UR8 ;  /* 0x00000008282c7c20 */ /* 0x000fe20008410000 */
[----:B------:R-:W-:Y:S01]  /*3040*/  SHF.R.U32.HI R49, RZ, 0x10, R79 ;  /* 0x00000010ff317819 */ /* 0x000fe2000001164f */
[----:B------:R-:W-:Y:S02]  /*3050*/  IMAD.U32 R48, R47, 0x10000, RZ ;  /* 0x000100002f307824 */ /* 0x000fe400078e00ff */
[----:B------:R-:W-:Y:S01]  /*3060*/  FFMA.FTZ R159, R159, UR29, R116 ;  /* 0x0000001d9f9f7c23 */ /* 0x000fe20008010074 */
[----:B------:R-:W-:Y:S01]  /*3070*/  FFMA.FTZ R157, R157, UR11, R46 ;  /* 0x0000000b9d9d7c23 */ /* 0x000fe2000801002e */
[----:B------:R-:W-:Y:S01]  /*3080*/  FSEL R45, R44, RZ, P6 ;  /* 0x000000ff2c2d7208 */ /* 0x000fe20003000000 */
[----:B------:R-:W-:Y:S01]  /*3090*/  FFMA.FTZ R48, R147, UR11, R48 ;  /* 0x0000000b93307c23 */ /* 0x000fe20008010030 */
[----:B------:R-:W-:Y:S01]  /*30a0*/  LOP3.LUT P6, RZ, R67, 0xff, RZ, 0xc0, !PT ;  /* 0x000000ff43ff7812 */ /* 0x000fe200078cc0ff */
[----:B------:R-:W-:Y:S01]  /*30b0*/  FADD.FTZ R159, R150, -R159 ;  /* 0x8000009f969f7221 */ /* 0x000fe20000010000 */
[----:B------:R-:W-:-:S02]  /*30c0*/  SHF.L.U32 R50, R49, 0x10, RZ ;  /* 0x0000001031327819 */ /* 0x000fc400000006ff */
[----:B------:R-:W-:Y:S02]  /*30d0*/  FSEL R44, R44, RZ, P6 ;  /* 0x000000ff2c2c7208 */ /* 0x000fe40003000000 */
[----:B------:R-:W-:Y:S01]  /*30e0*/  LOP3.LUT P5, RZ, R133, 0xff00, RZ, 0xc0, !PT ;  /* 0x0000ff0085ff7812 */ /* 0x000fe200078ac0ff */
[----:B------:R-:W-:Y:S01]  /*30f0*/  FFMA.FTZ R159, R159, UR11, R50 ;  /* 0x0000000b9f9f7c23 */ /* 0x000fe20008010032 */
[C---:B------:R-:W-:Y:S01]  /*3100*/  F2FP.BF16.F32.PACK_AB R60, R157.reuse, R44 ;  /* 0x0000002c9d3c723e */ /* 0x040fe200000010ff */
[----:B------:R-:W-:Y:S01]  /*3110*/  FMUL.FTZ R157, R157, UR8 ;  /* 0x000000089d9d7c20 */ /* 0x000fe20008410000 */
[----:B------:R-:W-:Y:S01]  /*3120*/  F2FP.BF16.F32.PACK_AB R45, R45, R40 ;  /* 0x000000282d2d723e */ /* 0x000fe200000010ff */
[----:B------:R-:W-:Y:S01]  /*3130*/  FMUL.FTZ R44, R48, UR8 ;  /* 0x00000008302c7c20 */ /* 0x000fe20008410000 */
[----:B------:R-:W-:Y:S01]  /*3140*/  LOP3.LUT P0, RZ, R133, 0xff0000, RZ, 0xc0, !PT ;  /* 0x00ff000085ff7812 */ /* 0x000fe2000780c0ff */
[----:B------:R-:W-:Y:S01]  /*3150*/  FMUL.FTZ R46, R159, UR8 ;  /* 0x000000089f2e7c20 */ /* 0x000fe20008410000 */
[----:B------:R-:W-:-:S02]  /*3160*/  LOP3.LUT P6, RZ, R67, 0xff00, RZ, 0xc0, !PT ;  /* 0x0000ff0043ff7812 */ /* 0x000fc400078cc0ff */
[C---:B------:R-:W-:Y:S02]  /*3170*/  PRMT R51, R45.reuse, 0x7632, R51 ;  /* 0x000076322d337816 */ /* 0x040fe40000000033 */
[----:B------:R-:W-:Y:S02]  /*3180*/  PRMT R64, R45, 0x7610, R64 ;  /* 0x000076102d407816 */ /* 0x000fe40000000040 */
[C---:B------:R-:W-:Y:S02]  /*3190*/  FSEL R40, R157.reuse, RZ, P5 ;  /* 0x000000ff9d287208 */ /* 0x040fe40002800000 */
[----:B------:R-:W-:Y:S02]  /*31a0*/  FSEL R157, R157, RZ, P6 ;  /* 0x000000ff9d9d7208 */ /* 0x000fe40003000000 */
[----:B------:R-:W-:Y:S02]  /*31b0*/  FSEL R45, R44, RZ, P0 ;  /* 0x000000ff2c2d7208 */ /* 0x000fe40000000000 */
[----:B------:R-:W-:-:S02]  /*31c0*/  ISETP.GE.U32.AND P4, PT, R133, 0x1000000, PT ;  /* 0x010000008500780c */ /* 0x000fc40003f86070 */
[C---:B------:R-:W-:Y:S02]  /*31d0*/  LOP3.LUT P5, RZ, R67.reuse, 0xff0000, RZ, 0xc0, !PT ;  /* 0x00ff000043ff7812 */ /* 0x040fe400078ac0ff */
[----:B------:R-:W-:Y:S02]  /*31e0*/  ISETP.GE.U32.AND P0, PT, R67, 0x1000000, PT ;  /* 0x010000004300780c */ /* 0x000fe40003f06070 */
[----:B------:R-:W-:Y:S02]  /*31f0*/  F2FP.BF16.F32.PACK_AB R157, R157, R40 ;  /* 0x000000289d9d723e */ /* 0x000fe400000010ff */
[----:B------:R-:W-:Y:S02]  /*3200*/  F2FP.BF16.F32.PACK_AB R62, R45, R48 ;  /* 0x000000302d3e723e */ /* 0x000fe400000010ff */
[----:B------:R-:W-:Y:S02]  /*3210*/  FSEL R44, R44, RZ, P5 ;  /* 0x000000ff2c2c7208 */ /* 0x000fe40002800000 */
[----:B------:R-:W-:-:S02]  /*3220*/  FSEL R40, R46, RZ, P4 ;  /* 0x000000ff2e287208 */ /* 0x000fc40002000000 */
[----:B------:R-:W-:Y:S02]  /*3230*/  FSEL R45, R46, RZ, P0 ;  /* 0x000000ff2e2d7208 */ /* 0x000fe40000000000 */
[----:B------:R-:W-:Y:S02]  /*3240*/  F2FP.BF16.F32.PACK_AB R44, R159, R44 ;  /* 0x0000002c9f2c723e */ /* 0x000fe400000010ff */
[----:B------:R-:W-:Y:S02]  /*3250*/  F2FP.BF16.F32.PACK_AB R45, R45, R40 ;  /* 0x000000282d2d723e */ /* 0x000fe400000010ff */
[----:B------:R-:W-:Y:S02]  /*3260*/  PRMT R63, R60, 0x7632, R63 ;  /* 0x000076323c3f7816 */ /* 0x000fe4000000003f */
[C---:B------:R-:W-:Y:S02]  /*3270*/  PRMT R58, R157.reuse, 0x7632, R58 ;  /* 0x000076329d3a7816 */ /* 0x040fe4000000003a */
[----:B------:R-:W-:-:S02]  /*3280*/  PRMT R46, R157, 0x7610, R46 ;  /* 0x000076109d2e7816 */ /* 0x000fc4000000002e */
[----:B------:R-:W-:Y:S02]  /*3290*/  PRMT R48, R62, 0x7632, R48 ;  /* 0x000076323e307816 */ /* 0x000fe40000000030 */
[C---:B------:R-:W-:Y:S02]  /*32a0*/  PRMT R61, R44.reuse, 0x7632, R61 ;  /* 0x000076322c3d7816 */ /* 0x040fe4000000003d */
[----:B------:R-:W-:Y:S02]  /*32b0*/  PRMT R59, R44, 0x7610, R59 ;  /* 0x000076102c3b7816 */ /* 0x000fe4000000003b */
[C---:B------:R-:W-:Y:S02]  /*32c0*/  PRMT R40, R45.reuse, 0x7632, R40 ;  /* 0x000076322d287816 */ /* 0x040fe40000000028 */
[----:B------:R-:W-:-:S07]  /*32d0*/  PRMT R49, R45, 0x7610, R49 ;  /* 0x000076102d317816 */ /* 0x000fce0000000031 */
.L_x_214:
        /* <DEDUP_REMOVED lines=18> */
.L_x_219:
[----:B------:R1:W-:Y:S01]  /*3400*/  STG.E.64 desc[UR20][R84.64], R48 ;  /* 0x0000003054007986 */ /* 0x0003e2000c101b14 */
[----:B------:R-:W-:Y:S05]  /*3410*/  @!P1 BRA `(.L_x_220) ;  /* 0x0000000000209947 */ /* 0x000fea0003800000 */
        /* <DEDUP_REMOVED lines=8> */
.L_x_220:
[----:B------:R-:W-:Y:S05]  /*34a0*/  @!P1 BRA `(.L_x_221) ;  /* 0x0000000c00449947 */ /* 0x000fea0003800000 */
[----:B------:R-:W-:-:S04]  /*34b0*/  ISETP.NE.U32.AND P0, PT, RZ, UR9, PT ;  /* 0x00000009ff007c0c */ /* 0x000fc8000bf05070 */
[----:B------:R-:W-:-:S13]  /*34c0*/  ISETP.NE.AND.EX P0, PT, RZ, UR10, PT, P0 ;  /* 0x0000000aff007c0c */ /* 0x000fda000bf05300 */
[----:B------:R-:W-:Y:S05]  /*34d0*/  @!P0 BRA `(.L_x_222) ;  /* 0x0000000400c08947 */ /* 0x000fea0003800000 */
[----:B------:R-:W-:Y:S05]  /*34e0*/  BRA.U !UP0, `(.L_x_223) ;  /* 0x0000000108ec7547 */ /* 0x000fea000b800000 */
[----:B------:R-:W-:Y:S02]  /*34f0*/  IMAD.MOV.U32 R40, RZ, RZ, R80 ;  /* 0x000000ffff287224 */ /* 0x000fe400078e0050 */
[--C-:B------:R-:W-:Y:S01]  /*3500*/  FFMA.FTZ R114, R114, UR29, R116.reuse ;  /* 0x0000001d72727c23 */ /* 0x100fe20008010074 */
[----:B-12---:R-:W-:Y:S01]  /*3510*/  SHF.R.U64 R49, R80, 0x10, R81 ;  /* 0x0000001050317819 */ /* 0x006fe20000001251 */
[----:B------:R-:W-:Y:S01]  /*3520*/  FFMA.FTZ R48, R145, UR29, R116 ;  /* 0x0000001d91307c23 */ /* 0x000fe20008010074 */
[----:B0-----:R-:W-:Y:S02]  /*3530*/  IMAD.U32 R47, R40, 0x10000, RZ ;  /* 0x00010000282f7824 */ /* 0x001fe400078e00ff */
[----:B------:R-:W-:Y:S01]  /*3540*/  FADD.FTZ R114, R93, -R114 ;  /* 0x800000725d727221 */ /* 0x000fe20000010000 */
[----:B------:R-:W-:Y:S01]  /*3550*/  LOP3.LUT P5, RZ, R92, 0xff, RZ, 0xc0, !PT ;  /* 0x000000ff5cff7812 */ /* 0x000fe200078ac0ff */
[----:B------:R-:W-:Y:S01]  /*3560*/  FFMA.FTZ R51, R120, UR29, R116 ;  /* 0x0000001d78337c23 */ /* 0x000fe20008010074 */
[----:B------:R-:W-:Y:S01]  /*3570*/  FADD.FTZ R48, R117, -R48 ;  /* 0x8000003075307221 */ /* 0x000fe20000010000 */
[----:B------:R-:W-:Y:S01]  /*3580*/  FFMA.FTZ R47, R114, UR11, R47 ;  /* 0x0000000b722f7c23 */ /* 0x000fe2000801002f */
[----:B------:R-:W-:-:S02]  /*3590*/  IMAD.U32 R49, R49, 0x10000, RZ ;  /* 0x0001000031317824 */ /* 0x000fc400078e00ff */
[----:B------:R-:W-:Y:S01]  /*35a0*/  FADD.FTZ R118, R118, -R51 ;  /* 0x8000003376767221 */ /* 0x000fe20000010000 */
[----:B------:R-:W-:Y:S02]  /*35b0*/  IMAD.MOV.U32 R50, RZ, RZ, R81 ;  /* 0x000000ffff327224 */ /* 0x000fe400078e0051 */
[----:B------:R-:W-:Y:S01]  /*35c0*/  FMUL.FTZ R40, R47, UR8 ;  /* 0x000000082f287c20 */ /* 0x000fe20008410000 */
[----:B------:R-:W-:Y:S01]  /*35d0*/  LOP3.LUT P6, RZ, R66, 0xff, RZ, 0xc0, !PT ;  /* 0x000000ff42ff7812 */ /* 0x000fe200078cc0ff */
[----:B------:R-:W-:Y:S01]  /*35e0*/  FFMA.FTZ R51, R48, UR11, R49 ;  /* 0x0000000b30337c23 */ /* 0x000fe20008010031 */
[----:B------:R-:W-:Y:S01]  /*35f0*/  SHF.R.U32.HI R58, RZ, 0x10, R81 ;  /* 0x00000010ff3a7819 */ /* 0x000fe20000011651 */
[----:B------:R-:W-:Y:S01]  /*3600*/  FFMA.FTZ R123, R123, UR29, R116 ;  /* 0x0000001d7b7b7c23 */ /* 0x000fe20008010074 */
[----:B------:R-:W-:Y:S01]  /*3610*/  FSEL R46, R40, RZ, P5 ;  /* 0x000000ff282e7208 */ /* 0x000fe20002800000 */
[----:B------:R-:W-:Y:S01]  /*3620*/  IMAD.U32 R59, R50, 0x10000, RZ ;  /* 0x00010000323b7824 */ /* 0x000fe200078e00ff */
[----:B------:R-:W-:Y:S01]  /*3630*/  FSEL R40, R40, RZ, P6 ;  /* 0x000000ff28287208 */ /* 0x000fe20003000000 */
[----:B------:R-:W-:Y:S01]  /*3640*/  FADD.FTZ R123, R122, -R123 ;  /* 0x8000007b7a7b7221 */ /* 0x000fe20000010000 */
[----:B------:R-:W-:Y:S01]  /*3650*/  F2FP.BF16.F32.PACK_AB R47, R46, R47 ;  /* 0x0000002f2e2f723e */ /* 0x000fe200000010ff */
[----:B------:R-:W-:Y:S01]  /*3660*/  FMUL.FTZ R46, R51, UR8 ;  /* 0x00000008332e7c20 */ /* 0x000fe20008410000 */
[----:B------:R-:W-:Y:S01]  /*3670*/  SHF.L.U32 R48, R58, 0x10, RZ ;  /* 0x000000103a307819 */ /* 0x000fe200000006ff */
[----:B------:R-:W-:Y:S01]  /*3680*/  FFMA.FTZ R59, R118, UR11, R59 ;  /* 0x0000000b763b7c23 */ /* 0x000fe2000801003b */
[----:B------:R-:W-:-:S02]  /*3690*/  LOP3.LUT P4, RZ, R92, 0xff00, RZ, 0xc0, !PT ;  /* 0x0000ff005cff7812 */ /* 0x000fc4000788c0ff */
[----:B------:R-:W-:Y:S01]  /*36a0*/  F2FP.BF16.F32.PACK_AB R51, R51, R40 ;  /* 0x000000283333723e */ /* 0x000fe200000010ff */
[----:B------:R-:W-:Y:S01]  /*36b0*/  FFMA.FTZ R123, R123, UR11, R48 ;  /* 0x0000000b7b7b7c23 */ /* 0x000fe20008010030 */
[----:B------:R-:W-:Y:S01]  /*36c0*/  FSEL R40, R46, RZ, P4 ;  /* 0x000000ff2e287208 */ /* 0x000fe20002000000 */
[----:B------:R-:W-:Y:S01]  /*36d0*/  FMUL.FTZ R48, R59, UR8 ;  /* 0x000000083b307c20 */ /* 0x000fe20008410000 */
[----:B------:R-:W-:Y:S01]  /*36e0*/  LOP3.LUT P4, RZ, R66, 0xff00, RZ, 0xc0, !PT ;  /* 0x0000ff0042ff7812 */ /* 0x000fe2000788c0ff */
[----:B------:R-:W-:Y:S01]  /*36f0*/  FMUL.FTZ R50, R123, UR8 ;  /* 0x000000087b327c20 */ /* 0x000fe20008410000 */
[----:B------:R-:W-:Y:S02]  /*3700*/  LOP3.LUT P5, RZ, R92, 0xff0000, RZ, 0xc0, !PT ;  /* 0x00ff00005cff7812 */ /* 0x000fe400078ac0ff */
[C---:B------:R-:W-:Y:S02]  /*3710*/  PRMT R49, R47.reuse, 0x7632, R49 ;  /* 0x000076322f317816 */ /* 0x040fe40000000031 */
[----:B------:R-:W-:-:S02]  /*3720*/  PRMT R64, R47, 0x7610, R64 ;  /* 0x000076102f407816 */ /* 0x000fc40000000040 */
[----:B------:R-:W-:Y:S02]  /*3730*/  FSEL R47, R46, RZ, P4 ;  /* 0x000000ff2e2f7208 */ /* 0x000fe40002000000 */
[----:B------:R-:W-:Y:S02]  /*3740*/  FSEL R46, R48, RZ, P5 ;  /* 0x000000ff302e7208 */ /* 0x000fe40002800000 */
[----:B------:R-:W-:Y:S02]  /*3750*/  ISETP.GE.U32.AND P6, PT, R92, 0x1000000, PT ;  /* 0x010000005c00780c */ /* 0x000fe40003fc6070 */
[C---:B------:R-:W-:Y:S02]  /*3760*/  LOP3.LUT P4, RZ, R66.reuse, 0xff0000, RZ, 0xc0, !PT ;  /* 0x00ff000042ff7812 */ /* 0x040fe4000788c0ff */
[----:B------:R-:W-:Y:S02]  /*3770*/  ISETP.GE.U32.AND P5, PT, R66, 0x1000000, PT ;  /* 0x010000004200780c */ /* 0x000fe40003fa6070 */
[----:B------:R-:W-:-:S02]  /*3780*/  PRMT R63, R51, 0x7632, R63 ;  /* 0x00007632333f7816 */ /* 0x000fc4000000003f */
[----:B------:R-:W-:Y:S02]  /*3790*/  PRMT R60, R51, 0x7610, R60 ;  /* 0x00007610333c7816 */ /* 0x000fe4000000003c */
[----:B------:R-:W-:Y:S02]  /*37a0*/  F2FP.BF16.F32.PACK_AB R51, R47, R40 ;  /* 0x000000282f33723e */ /* 0x000fe400000010ff */
[----:B------:R-:W-:Y:S02]  /*37b0*/  FSEL R48, R48, RZ, P4 ;  /* 0x000000ff30307208 */ /* 0x000fe40002000000 */
[C---:B------:R-:W-:Y:S02]  /*37c0*/  FSEL R40, R50.reuse, RZ, P6 ;  /* 0x000000ff32287208 */ /* 0x040fe40003000000 */
[----:B------:R-:W-:Y:S02]  /*37d0*/  FSEL R47, R50, RZ, P5 ;  /* 0x000000ff322f7208 */ /* 0x000fe40002800000 */
[----:B------:R-:W-:-:S02]  /*37e0*/  F2FP.BF16.F32.PACK_AB R59, R46, R59 ;  /* 0x0000003b2e3b723e */ /* 0x000fc400000010ff */
        /* <DEDUP_REMOVED lines=11> */
.L_x_223:
[--C-:B0-2---:R-:W-:Y:S01]  /*38a0*/  FFMA.FTZ R47, R120, UR29, R116.reuse ;  /* 0x0000001d782f7c23 */ /* 0x105fe20008010074 */
[----:B------:R-:W-:Y:S01]  /*38b0*/  SHF.R.U64 R46, R80, 0x10, R81 ;  /* 0x00000010502e7819 */ /* 0x000fe20000001251 */
[--C-:B------:R-:W-:Y:S01]  /*38c0*/  FFMA.FTZ R40, R145, UR29, R116.reuse ;  /* 0x0000001d91287c23 */ /* 0x100fe20008010074 */
[----:B------:R-:W-:Y:S01]  /*38d0*/  FFMA.FTZ R114, R114, UR29, R116 ;  /* 0x0000001d72727c23 */ /* 0x000fe20008010074 */
[----:B------:R-:W-:Y:S01]  /*38e0*/  FADD.FTZ R118, R118, -R47 ;  /* 0x8000002f76767221 */ /* 0x000fe20000010000 */
[----:B------:R-:W-:Y:S02]  /*38f0*/  IMAD.MOV.U32 R47, RZ, RZ, R81 ;  /* 0x000000ffff2f7224 */ /* 0x000fe400078e0051 */
[----:B------:R-:W-:Y:S01]  /*3900*/  FADD.FTZ R117, R117, -R40 ;  /* 0x8000002875757221 */ /* 0x000fe20000010000 */
[----:B------:R-:W-:Y:S02]  /*3910*/  IMAD.U32 R46, R46, 0x10000, RZ ;  /* 0x000100002e2e7824 */ /* 0x000fe400078e00ff */
[----:B------:R-:W-:Y:S01]  /*3920*/  FADD.FTZ R114, R93, -R114 ;  /* 0x800000725d727221 */ /* 0x000fe20000010000 */
[----:B------:R-:W-:-:S02]  /*3930*/  IMAD.MOV.U32 R40, RZ, RZ, R80 ;  /* 0x000000ffff287224 */ /* 0x000fc400078e0050 */
[----:B------:R-:W-:Y:S01]  /*3940*/  FFMA.FTZ R123, R123, UR29, R116 ;  /* 0x0000001d7b7b7c23 */ /* 0x000fe20008010074 */
[----:B-1----:R-:W-:Y:S02]  /*3950*/  IMAD.U32 R49, R47, 0x10000, RZ ;  /* 0x000100002f317824 */ /* 0x002fe400078e00ff */
[----:B------:R-:W-:Y:S01]  /*3960*/  FFMA.FTZ R46, R117, UR11, R46 ;  /* 0x0000000b752e7c23 */ /* 0x000fe2000801002e */
[----:B------:R-:W-:Y:S01]  /*3970*/  IMAD.U32 R47, R40, 0x10000, RZ ;  /* 0x00010000282f7824 */ /* 0x000fe200078e00ff */
[----:B------:R-:W-:Y:S01]  /*3980*/  SHF.R.U32.HI R40, RZ, 0x10, R81 ;  /* 0x00000010ff287819 */ /* 0x000fe20000011651 */
[----:B------:R-:W-:Y:S01]  /*3990*/  FFMA.FTZ R49, R118, UR11, R49 ;  /* 0x0000000b76317c23 */ /* 0x000fe20008010031 */
[----:B------:R-:W-:Y:S01]  /*39a0*/  FMUL.FTZ R46, R46, UR8 ;  /* 0x000000082e2e7c20 */ /* 0x000fe20008410000 */
[----:B------:R-:W-:Y:S01]  /*39b0*/  FFMA.FTZ R47, R114, UR11, R47 ;  /* 0x0000000b722f7c23 */ /* 0x000fe2000801002f */
[----:B------:R-:W-:Y:S01]  /*39c0*/  LOP3.LUT P5, RZ, R92, 0xff00, RZ, 0xc0, !PT ;  /* 0x0000ff005cff7812 */ /* 0x000fe200078ac0ff */
[----:B------:R-:W-:Y:S01]  /*39d0*/  FMUL.FTZ R50, R49, UR8 ;  /* 0x0000000831327c20 */ /* 0x000fe20008410000 */
[----:B------:R-:W-:Y:S01]  /*39e0*/  LOP3.LUT P4, RZ, R66, 0xff00, RZ, 0xc0, !PT ;  /* 0x0000ff0042ff7812 */ /* 0x000fe2000788c0ff */
[----:B------:R-:W-:Y:S01]  /*39f0*/  FADD.FTZ R123, R122, -R123 ;  /* 0x8000007b7a7b7221 */ /* 0x000fe20000010000 */
[----:B------:R-:W-:Y:S01]  /*3a00*/  LOP3.LUT P6, RZ, R92, 0xff0000, RZ, 0xc0, !PT ;  /* 0x00ff00005cff7812 */ /* 0x000fe200078cc0ff */
[----:B------:R-:W-:Y:S01]  /*3a10*/  FMUL.FTZ R47, R47, UR8 ;  /* 0x000000082f2f7c20 */ /* 0x000fe20008410000 */
[----:B------:R-:W-:-:S02]  /*3a20*/  SHF.L.U32 R40, R40, 0x10, RZ ;  /* 0x0000001028287819 */ /* 0x000fc400000006ff */
[C---:B------:R-:W-:Y:S02]  /*3a30*/  FSEL R48, R46.reuse, RZ, P5 ;  /* 0x000000ff2e307208 */ /* 0x040fe40002800000 */
[----:B------:R-:W-:Y:S01]  /*3a40*/  FSEL R49, R46, RZ, P4 ;  /* 0x000000ff2e317208 */ /* 0x000fe20002000000 */
[----:B------:R-:W-:Y:S01]  /*3a50*/  FFMA.FTZ R123, R123, UR11, R40 ;  /* 0x0000000b7b7b7c23 */ /* 0x000fe20008010028 */
[----:B------:R-:W-:Y:S02]  /*3a60*/  LOP3.LUT P5, RZ, R92, 0xff, RZ, 0xc0, !PT ;  /* 0x000000ff5cff7812 */ /* 0x000fe400078ac0ff */
[----:B------:R-:W-:Y:S01]  /*3a70*/  FSEL R46, R50, RZ, P6 ;  /* 0x000000ff322e7208 */ /* 0x000fe20003000000 */
[----:B------:R-:W-:Y:S01]  /*3a80*/  FMUL.FTZ R123, R123, UR8 ;  /* 0x000000087b7b7c20 */ /* 0x000fe20008410000 */
[----:B------:R-:W-:Y:S02]  /*3a90*/  LOP3.LUT P6, RZ, R66, 0xff, RZ, 0xc0, !PT ;  /* 0x000000ff42ff7812 */ /* 0x000fe400078cc0ff */
[----:B------:R-:W-:-:S02]  /*3aa0*/  FSEL R40, R47, RZ, P5 ;  /* 0x000000ff2f287208 */ /* 0x000fc40002800000 */
[----:B------:R-:W-:Y:S02]  /*3ab0*/  FSEL R47, R47, RZ, P6 ;  /* 0x000000ff2f2f7208 */ /* 0x000fe40003000000 */
[----:B------:R-:W-:Y:S02]  /*3ac0*/  ISETP.GE.U32.AND P4, PT, R92, 0x1000000, PT ;  /* 0x010000005c00780c */ /* 0x000fe40003f86070 */
[C---:B------:R-:W-:Y:S02]  /*3ad0*/  LOP3.LUT P5, RZ, R66.reuse, 0xff0000, RZ, 0xc0, !PT ;  /* 0x00ff000042ff7812 */ /* 0x040fe400078ac0ff */
[----:B------:R-:W-:Y:S02]  /*3ae0*/  ISETP.GE.U32.AND P6, PT, R66, 0x1000000, PT ;  /* 0x010000004200780c */ /* 0x000fe40003fc6070 */
[----:B------:R-:W-:Y:S02]  /*3af0*/  F2FP.BF16.F32.PACK_AB R48, R49, R48 ;  /* 0x000000303130723e */ /* 0x000fe400000010ff */
[----:B------:R-:W-:-:S02]  /*3b00*/  F2FP.BF16.F32.PACK_AB R49, R47, R40 ;  /* 0x000000282f31723e */ /* 0x000fc400000010ff */
[C---:B------:R-:W-:Y:S02]  /*3b10*/  FSEL R40, R123.reuse, RZ, P4 ;  /* 0x000000ff7b287208 */ /* 0x040fe40002000000 */
        /* <DEDUP_REMOVED lines=12> */
.L_x_222:
[----:B------:R-:W-:Y:S05]  /*3be0*/  BRA.U !UP0, `(.L_x_225) ;  /* 0x0000000108c87547 */ /* 0x000fea000b800000 */
[--C-:B------:R-:W-:Y:S01]  /*3bf0*/  FFMA.FTZ R114, R114, UR29, R116.reuse ;  /* 0x0000001d72727c23 */ /* 0x100fe20008010074 */
[--C-:B-12---:R-:W-:Y:S01]  /*3c00*/  FFMA.FTZ R48, R145, UR29, R116.reuse ;  /* 0x0000001d91307c23 */ /* 0x106fe20008010074 */
[----:B------:R-:W-:Y:S01]  /*3c10*/  LOP3.LUT P5, RZ, R92, 0xff, RZ, 0xc0, !PT ;  /* 0x000000ff5cff7812 */ /* 0x000fe200078ac0ff */
[----:B------:R-:W-:Y:S01]  /*3c20*/  FFMA.FTZ R49, R120, UR29, R116 ;  /* 0x0000001d78317c23 */ /* 0x000fe20008010074 */
[----:B------:R-:W-:Y:S01]  /*3c30*/  FADD.FTZ R40, R93, -R114 ;  /* 0x800000725d287221 */ /* 0x000fe20000010000 */
[----:B------:R-:W-:Y:S01]  /*3c40*/  FADD.FTZ R48, R117, -R48 ;  /* 0x8000003075307221 */ /* 0x000fe20000010000 */
[----:B------:R-:W-:Y:S01]  /*3c50*/  LOP3.LUT P6, RZ, R66, 0xff, RZ, 0xc0, !PT ;  /* 0x000000ff42ff7812 */ /* 0x000fe200078cc0ff */
[----:B------:R-:W-:Y:S01]  /*3c60*/  FFMA.FTZ R123, R123, UR29, R116 ;  /* 0x0000001d7b7b7c23 */ /* 0x000fe20008010074 */
[----:B------:R-:W-:Y:S01]  /*3c70*/  FMUL.FTZ R40, R40, UR11 ;  /* 0x0000000b28287c20 */ /* 0x000fe20008410000 */
[----:B0-----:R-:W-:Y:S01]  /*3c80*/  FMUL.FTZ R51, R48, UR11 ;  /* 0x0000000b30337c20 */ /* 0x001fe20008410000 */
[----:B------:R-:W-:Y:S01]  /*3c90*/  FADD.FTZ R48, R118, -R49 ;  /* 0x8000003176307221 */ /* 0x000fe20000010000 */
[----:B------:R-:W-:Y:S01]  /*3ca0*/  LOP3.LUT P4, RZ, R92, 0xff00, RZ, 0xc0, !PT ;  /* 0x0000ff005cff7812 */ /* 0x000fe2000788c0ff */
[----:B------:R-:W-:Y:S01]  /*3cb0*/  FMUL.FTZ R46, R40, UR8 ;  /* 0x00000008282e7c20 */ /* 0x000fe20008410000 */
[----:B------:R-:W-:Y:S01]  /*3cc0*/  FADD.FTZ R59, R122, -R123 ;  /* 0x8000007b7a3b7221 */ /* 0x000fe20000010000 */
[----:B------:R-:W-:-:S03]  /*3cd0*/  FMUL.FTZ R48, R48, UR11 ;  /* 0x0000000b30307c20 */ /* 0x000fc60008410000 */
[----:B------:R-:W-:Y:S01]  /*3ce0*/  FSEL R47, R46, RZ, P5 ;  /* 0x000000ff2e2f7208 */ /* 0x000fe20002800000 */
[----:B------:R-:W-:Y:S01]  /*3cf0*/  FMUL.FTZ R50, R48, UR8 ;  /* 0x0000000830327c20 */ /* 0x000fe20008410000 */
[----:B------:R-:W-:Y:S01]  /*3d00*/  FSEL R46, R46, RZ, P6 ;  /* 0x000000ff2e2e7208 */ /* 0x000fe20003000000 */
[----:B------:R-:W-:Y:S01]  /*3d10*/  FMUL.FTZ R59, R59, UR11 ;  /* 0x0000000b3b3b7c20 */ /* 0x000fe20008410000 */
[----:B------:R-:W-:Y:S01]  /*3d20*/  F2FP.BF16.F32.PACK_AB R47, R47, R40 ;  /* 0x000000282f2f723e */ /* 0x000fe200000010ff */
[C---:B------:R-:W-:Y:S01]  /*3d30*/  FMUL.FTZ R40, R51.reuse, UR8 ;  /* 0x0000000833287c20 */ /* 0x040fe20008410000 */
[----:B------:R-:W-:Y:S02]  /*3d40*/  F2FP.BF16.F32.PACK_AB R51, R51, R46 ;  /* 0x0000002e3333723e */ /* 0x000fe400000010ff */
[----:B------:R-:W-:Y:S02]  /*3d50*/  LOP3.LUT P5, RZ, R92, 0xff0000, RZ, 0xc0, !PT ;  /* 0x00ff00005cff7812 */ /* 0x000fe400078ac0ff */
[----:B------:R-:W-:-:S02]  /*3d60*/  FSEL R46, R40, RZ, P4 ;  /* 0x000000ff282e7208 */ /* 0x000fc40002000000 */
[----:B------:R-:W-:Y:S02]  /*3d70*/  LOP3.LUT P4, RZ, R66, 0xff00, RZ, 0xc0, !PT ;  /* 0x0000ff0042ff7812 */ /* 0x000fe4000788c0ff */
[C---:B------:R-:W-:Y:S02]  /*3d80*/  PRMT R49, R47.reuse, 0x7632, R49 ;  /* 0x000076322f317816 */ /* 0x040fe40000000031 */
[----:B------:R-:W-:Y:S02]  /*3d90*/  PRMT R64, R47, 0x7610, R64 ;  /* 0x000076102f407816 */ /* 0x000fe40000000040 */
[----:B------:R-:W-:Y:S01]  /*3da0*/  FSEL R47, R40, RZ, P4 ;  /* 0x000000ff282f7208 */ /* 0x000fe20002000000 */
[----:B------:R-:W-:Y:S01]  /*3db0*/  FMUL.FTZ R40, R59, UR8 ;  /* 0x000000083b287c20 */ /* 0x000fe20008410000 */
[C---:B------:R-:W-:Y:S02]  /*3dc0*/  PRMT R63, R51.reuse, 0x7632, R63 ;  /* 0x00007632333f7816 */ /* 0x040fe4000000003f */
[----:B------:R-:W-:-:S02]  /*3dd0*/  PRMT R60, R51, 0x7610, R60 ;  /* 0x00007610333c7816 */ /* 0x000fc4000000003c */
[----:B------:R-:W-:Y:S02]  /*3de0*/  ISETP.GE.U32.AND P6, PT, R92, 0x1000000, PT ;  /* 0x010000005c00780c */ /* 0x000fe40003fc6070 */
[----:B------:R-:W-:Y:S02]  /*3df0*/  FSEL R51, R50, RZ, P5 ;  /* 0x000000ff32337208 */ /* 0x000fe40002800000 */
        /* <DEDUP_REMOVED lines=17> */
.L_x_225:
[--C-:B------:R-:W-:Y:S01]  /*3f10*/  FFMA.FTZ R40, R145, UR29, R116.reuse ;  /* 0x0000001d91287c23 */ /* 0x100fe20008010074 */
[--C-:B0-2---:R-:W-:Y:S01]  /*3f20*/  FFMA.FTZ R47, R120, UR29, R116.reuse ;  /* 0x0000001d782f7c23 */ /* 0x105fe20008010074 */
[--C-:B------:R-:W-:Y:S01]  /*3f30*/  FFMA.FTZ R114, R114, UR29, R116.reuse ;  /* 0x0000001d72727c23 */ /* 0x100fe20008010074 */
[----:B------:R-:W-:Y:S01]  /*3f40*/  FFMA.FTZ R123, R123, UR29, R116 ;  /* 0x0000001d7b7b7c23 */ /* 0x000fe20008010074 */
[----:B------:R-:W-:Y:S01]  /*3f50*/  FADD.FTZ R40, R117, -R40 ;  /* 0x8000002875287221 */ /* 0x000fe20000010000 */
[----:B------:R-:W-:Y:S01]  /*3f60*/  FADD.FTZ R47, R118, -R47 ;  /* 0x8000002f762f7221 */ /* 0x000fe20000010000 */
[----:B------:R-:W-:Y:S01]  /*3f70*/  FADD.FTZ R114, R93, -R114 ;  /* 0x800000725d727221 */ /* 0x000fe20000010000 */
[----:B------:R-:W-:Y:S01]  /*3f80*/  LOP3.LUT P5, RZ, R92, 0xff00, RZ, 0xc0, !PT ;  /* 0x0000ff005cff7812 */ /* 0x000fe200078ac0ff */
[----:B------:R-:W-:Y:S01]  /*3f90*/  FMUL.FTZ R40, R40, UR11 ;  /* 0x0000000b28287c20 */ /* 0x000fe20008410000 */
[----:B------:R-:W-:Y:S01]  /*3fa0*/  FMUL.FTZ R47, R47, UR11 ;  /* 0x0000000b2f2f7c20 */ /* 0x000fe20008410000 */
[----:B------:R-:W-:Y:S01]  /*3fb0*/  LOP3.LUT P6, RZ, R92, 0xff0000, RZ, 0xc0, !PT ;  /* 0x00ff00005cff7812 */ /* 0x000fe200078cc0ff */
[----:B------:R-:W-:Y:S01]  /*3fc0*/  FMUL.FTZ R114, R114, UR11 ;  /* 0x0000000b72727c20 */ /* 0x000fe20008410000 */
[----:B------:R-:W-:Y:S01]  /*3fd0*/  FMUL.FTZ R40, R40, UR8 ;  /* 0x0000000828287c20 */ /* 0x000fe20008410000 */
[----:B-1----:R-:W-:Y:S01]  /*3fe0*/  FMUL.FTZ R48, R47, UR8 ;  /* 0x000000082f307c20 */ /* 0x002fe20008410000 */
[----:B------:R-:W-:Y:S01]  /*3ff0*/  FADD.FTZ R123, R122, -R123 ;  /* 0x8000007b7a7b7221 */ /* 0x000fe20000010000 */
        /* <DEDUP_REMOVED lines=8> */
[----:B------:R-:W-:Y:S02]  /*4080*/  FSEL R49, R40, RZ, P4 ;  /* 0x000000ff28317208 */ /* 0x000fe40002000000 */
[C---:B------:R-:W-:Y:S02]  /*4090*/  FSEL R40, R114.reuse, RZ, P5 ;  /* 0x000000ff72287208 */ /* 0x040fe40002800000 */
        /* <DEDUP_REMOVED lines=15> */
[C---:B------:R-:W-:Y:S02]  /*4190*/  PRMT R40, R123.reuse, 0x7632, R40 ;  /* 0x000076327b287816 */ /* 0x040fe40000000028 */
[----:B------:R-:W-:Y:S01]  /*41a0*/  PRMT R51, R123, 0x7610, R51 ;  /* 0x000076107b337816 */ /* 0x000fe20000000033 */
[----:B------:R-:W-:Y:S06]  /*41b0*/  BRA `(.L_x_224) ;  /* 0x0000000800607947 */ /* 0x000fec0003800000 */
.L_x_221:
[----:B------:R-:W-:-:S04]  /*41c0*/  ISETP.NE.U32.AND P0, PT, RZ, UR9, PT ;  /* 0x00000009ff007c0c */ /* 0x000fc8000bf05070 */
[----:B------:R-:W-:-:S13]  /*41d0*/  ISETP.NE.AND.EX P0, PT, RZ, UR10, PT, P0 ;  /* 0x0000000aff007c0c */ /* 0x000fda000bf05300 */
[----:B------:R-:W-:Y:S05]  /*41e0*/  @!P0 BRA `(.L_x_226) ;  /* 0x00000004004c8947 */ /* 0x000fea0003800000 */
[----:B------:R-:W-:Y:S05]  /*41f0*/  BRA.U !UP0, `(.L_x_227) ;  /* 0x0000000108ac7547 */ /* 0x000fea000b800000 */
[--C-:B0-2---:R-:W-:Y:S01]  /*4200*/  FFMA.FTZ R46, R145, UR29, R116.reuse ;  /* 0x0000001d912e7c23 */ /* 0x105fe20008010074 */
[--C-:B------:R-:W-:Y:S01]  /*4210*/  FFMA.FTZ R47, R120, UR29, R116.reuse ;  /* 0x0000001d782f7c23 */ /* 0x100fe20008010074 */
[----:B------:R-:W-:Y:S01]  /*4220*/  FFMA.FTZ R114, R114, UR29, R116 ;  /* 0x0000001d72727c23 */ /* 0x000fe20008010074 */
[----:B-1----:R-:W-:Y:S01]  /*4230*/  SHF.R.U64 R48, R80, 0x10, R81 ;  /* 0x0000001050307819 */ /* 0x002fe20000001251 */
[----:B------:R-:W-:Y:S01]  /*4240*/  FADD.FTZ R117, R117, -R46 ;  /* 0x8000002e75757221 */ /* 0x000fe20000010000 */
[----:B------:R-:W-:Y:S02]  /*4250*/  IMAD.MOV.U32 R46, RZ, RZ, R80 ;  /* 0x000000ffff2e7224 */ /* 0x000fe400078e0050 */
[----:B------:R-:W-:Y:S01]  /*4260*/  FADD.FTZ R118, R118, -R47 ;  /* 0x8000002f76767221 */ /* 0x000fe20000010000 */
[----:B------:R-:W-:Y:S01]  /*4270*/  FADD.FTZ R114, R93, -R114 ;  /* 0x800000725d727221 */ /* 0x000fe20000010000 */
[----:B------:R-:W-:Y:S01]  /*4280*/  SHF.R.U32.HI R50, RZ, 0x10, R81 ;  /* 0x00000010ff327819 */ /* 0x000fe20000011651 */
[----:B------:R-:W-:-:S02]  /*4290*/  IMAD.U32 R47, R46, 0x10000, RZ ;  /* 0x000100002e2f7824 */ /* 0x000fc400078e00ff */
[----:B------:R-:W-:Y:S01]  /*42a0*/  FFMA.FTZ R123, R123, UR29, R116 ;  /* 0x0000001d7b7b7c23 */ /* 0x000fe20008010074 */
[----:B------:R-:W-:Y:S01]  /*42b0*/  IMAD.MOV.U32 R49, RZ, RZ, R81 ;  /* 0x000000ffff317224 */ /* 0x000fe200078e0051 */
[----:B------:R-:W-:Y:S01]  /*42c0*/  SHF.L.U32 R50, R50, 0x10, RZ ;  /* 0x0000001032327819 */ /* 0x000fe200000006ff */
[----:B------:R-:W-:Y:S02]  /*42d0*/  IMAD.U32 R48, R48, 0x10000, RZ ;  /* 0x0001000030307824 */ /* 0x000fe400078e00ff */
[----:B------:R-:W-:Y:S01]  /*42e0*/  FFMA.FTZ R47, R114, UR11, R47 ;  /* 0x0000000b722f7c23 */ /* 0x000fe2000801002f */
[----:B------:R-:W-:Y:S02]  /*42f0*/  IMAD.U32 R49, R49, 0x10000, RZ ;  /* 0x0001000031317824 */ /* 0x000fe400078e00ff */
[----:B------:R-:W-:Y:S01]  /*4300*/  FADD.FTZ R123, R122, -R123 ;  /* 0x8000007b7a7b7221 */ /* 0x000fe20000010000 */
[----:B------:R-:W-:Y:S01]  /*4310*/  FFMA.FTZ R48, R117, UR11, R48 ;  /* 0x0000000b75307c23 */ /* 0x000fe20008010030 */
[----:B------:R-:W-:Y:S01]  /*4320*/  FMUL.FTZ R46, R47, UR8 ;  /* 0x000000082f2e7c20 */ /* 0x000fe20008410000 */
[----:B------:R-:W-:Y:S01]  /*4330*/  FFMA.FTZ R118, R118, UR11, R49 ;  /* 0x0000000b76767c23 */ /* 0x000fe20008010031 */
[----:B------:R-:W-:Y:S01]  /*4340*/  FFMA.FTZ R123, R123, UR11, R50 ;  /* 0x0000000b7b7b7c23 */ /* 0x000fe20008010032 */
[----:B------:R-:W-:Y:S01]  /*4350*/  LOP3.LUT P5, RZ, R92, 0xff, RZ, 0xc0, !PT ;  /* 0x000000ff5cff7812 */ /* 0x000fe200078ac0ff */
[----:B------:R-:W-:Y:S01]  /*4360*/  FMUL.FTZ R49, R48, UR8 ;  /* 0x0000000830317c20 */ /* 0x000fe20008410000 */
[----:B------:R-:W-:Y:S01]  /*4370*/  LOP3.LUT P6, RZ, R92, 0xff00, RZ, 0xc0, !PT ;  /* 0x0000ff005cff7812 */ /* 0x000fe200078cc0ff */
[----:B------:R-:W-:Y:S01]  /*4380*/  FMUL.FTZ R50, R118, UR8 ;  /* 0x0000000876327c20 */ /* 0x000fe20008410000 */
[----:B------:R-:W-:Y:S01]  /*4390*/  FSEL R46, R46, RZ, P5 ;  /* 0x000000ff2e2e7208 */ /* 0x000fe20002800000 */
[----:B------:R-:W-:Y:S01]  /*43a0*/  FMUL.FTZ R51, R123, UR8 ;  /* 0x000000087b337c20 */ /* 0x000fe20008410000 */
[----:B------:R-:W-:-:S02]  /*43b0*/  LOP3.LUT P4, RZ, R92, 0xff0000, RZ, 0xc0, !PT ;  /* 0x00ff00005cff7812 */ /* 0x000fc4000788c0ff */
[----:B------:R-:W-:Y:S02]  /*43c0*/  ISETP.GE.U32.AND P5, PT, R92, 0x1000000, PT ;  /* 0x010000005c00780c */ /* 0x000fe40003fa6070 */
[----:B------:R-:W-:Y:S02]  /*43d0*/  FSEL R49, R49, RZ, P6 ;  /* 0x000000ff31317208 */ /* 0x000fe40003000000 */
[----:B------:R-:W-:Y:S02]  /*43e0*/  F2FP.BF16.F32.PACK_AB R64, R46, R47 ;  /* 0x0000002f2e40723e */ /* 0x000fe400000010ff */
[----:B------:R-:W-:Y:S02]  /*43f0*/  FSEL R47, R50, RZ, P4 ;  /* 0x000000ff322f7208 */ /* 0x000fe40002000000 */
[----:B------:R-:W-:Y:S02]  /*4400*/  FSEL R46, R51, RZ, P5 ;  /* 0x000000ff332e7208 */ /* 0x000fe40002800000 */
[----:B------:R-:W-:-:S02]  /*4410*/  F2FP.BF16.F32.PACK_AB R48, R49, R48 ;  /* 0x000000303130723e */ /* 0x000fc400000010ff */
[----:B------:R-:W-:Y:S02]  /*4420*/  F2FP.BF16.F32.PACK_AB R47, R47, R118 ;  /* 0x000000762f2f723e */ /* 0x000fe400000010ff */
[----:B------:R-:W-:Y:S02]  /*4430*/  F2FP.BF16.F32.PACK_AB R61, R46, R123 ;  /* 0x0000007b2e3d723e */ /* 0x000fe400000010ff */
[C---:B------:R-:W-:Y:S02]  /*4440*/  PRMT R46, R48.reuse, 0x7632, R46 ;  /* 0x00007632302e7816 */ /* 0x040fe4000000002e */
[----:B------:R-:W-:Y:S02]  /*4450*/  PRMT R63, R48, 0x7610, R63 ;  /* 0x00007610303f7816 */ /* 0x000fe4000000003f */
[----:B------:R-:W-:Y:S02]  /*4460*/  PRMT R49, R64, 0x7632, R49 ;  /* 0x0000763240317816 */ /* 0x000fe40000000031 */
[----:B------:R-:W-:-:S02]  /*4470*/  PRMT R48, R47, 0x7632, R48 ;  /* 0x000076322f307816 */ /* 0x000fc40000000030 */
[----:B------:R-:W-:Y:S02]  /*4480*/  PRMT R62, R47, 0x7610, R62 ;  /* 0x000076102f3e7816 */ /* 0x000fe4000000003e */
[----:B------:R-:W-:Y:S01]  /*4490*/  PRMT R51, R61, 0x7632, R51 ;  /* 0x000076323d337816 */ /* 0x000fe20000000033 */
[----:B------:R-:W-:Y:S06]  /*44a0*/  BRA `(.L_x_224) ;  /* 0x0000000400a47947 */ /* 0x000fec0003800000 */
.L_x_227:
        /* <DEDUP_REMOVED lines=13> */
[----:B------:R-:W-:Y:S01]  /*4580*/  FFMA.FTZ R47, R114, UR11, R47 ;  /* 0x0000000b722f7c23 */ /* 0x000fe2000801002f */
        /* <DEDUP_REMOVED lines=25> */
.L_x_226:
[----:B------:R-:W-:Y:S05]  /*4720*/  BRA.U !UP0, `(.L_x_228) ;  /* 0x0000000108907547 */ /* 0x000fea000b800000 */
[--C-:B------:R-:W-:Y:S01]  /*4730*/  FFMA.FTZ R114, R114, UR29, R116.reuse ;  /* 0x0000001d72727c23 */ /* 0x100fe20008010074 */
[--C-:B0-2---:R-:W-:Y:S01]  /*4740*/  FFMA.FTZ R46, R145, UR29, R116.reuse ;  /* 0x0000001d912e7c23 */ /* 0x105fe20008010074 */
[--C-:B------:R-:W-:Y:S01]  /*4750*/  FFMA.FTZ R47, R120, UR29, R116.reuse ;  /* 0x0000001d782f7c23 */ /* 0x100fe20008010074 */
[----:B------:R-:W-:Y:S01]  /*4760*/  FFMA.FTZ R123, R123, UR29, R116 ;  /* 0x0000001d7b7b7c23 */ /* 0x000fe20008010074 */
[----:B------:R-:W-:Y:S01]  /*4770*/  FADD.FTZ R114, R93, -R114 ;  /* 0x800000725d727221 */ /* 0x000fe20000010000 */
[----:B------:R-:W-:Y:S01]  /*4780*/  FADD.FTZ R46, R117, -R46 ;  /* 0x8000002e752e7221 */ /* 0x000fe20000010000 */
[----:B------:R-:W-:Y:S01]  /*4790*/  FADD.FTZ R47, R118, -R47 ;  /* 0x8000002f762f7221 */ /* 0x000fe20000010000 */
[----:B------:R-:W-:Y:S01]  /*47a0*/  FADD.FTZ R123, R122, -R123 ;  /* 0x8000007b7a7b7221 */ /* 0x000fe20000010000 */
[----:B------:R-:W-:Y:S01]  /*47b0*/  FMUL.FTZ R114, R114, UR11 ;  /* 0x0000000b72727c20 */ /* 0x000fe20008410000 */
[----:B-1----:R-:W-:Y:S01]  /*47c0*/  FMUL.FTZ R48, R46, UR11 ;  /* 0x0000000b2e307c20 */ /* 0x002fe20008410000 */
[----:B------:R-:W-:Y:S01]  /*47d0*/  LOP3.LUT P5, RZ, R92, 0xff, RZ, 0xc0, !PT ;  /* 0x000000ff5cff7812 */ /* 0x000fe200078ac0ff */
[----:B------:R-:W-:Y:S01]  /*47e0*/  FMUL.FTZ R50, R47, UR11 ;  /* 0x0000000b2f327c20 */ /* 0x000fe20008410000 */
[----:B------:R-:W-:Y:S01]  /*47f0*/  FMUL.FTZ R46, R114, UR8 ;  /* 0x00000008722e7c20 */ /* 0x000fe20008410000 */
[----:B------:R-:W-:Y:S01]  /*4800*/  FMUL.FTZ R123, R123, UR11 ;  /* 0x0000000b7b7b7c20 */ /* 0x000fe20008410000 */
        /* <DEDUP_REMOVED lines=8> */
[----:B------:R-:W-:Y:S02]  /*4890*/  FSEL R51, R51, RZ, P4 ;  /* 0x000000ff33337208 */ /* 0x000fe40002000000 */
[----:B------:R-:W-:Y:S02]  /*48a0*/  FSEL R46, R46, RZ, P5 ;  /* 0x000000ff2e2e7208 */ /* 0x000fe40002800000 */
[----:B------:R-:W-:Y:S02]  /*48b0*/  F2FP.BF16.F32.PACK_AB R48, R49, R48 ;  /* 0x000000303130723e */ /* 0x000fe400000010ff */
        /* <DEDUP_REMOVED lines=9> */
[----:B------:R-:W-:Y:S01]  /*4950*/  PRMT R51, R61, 0x7632, R51 ;  /* 0x000076323d337816 */ /* 0x000fe20000000033 */
[----:B------:R-:W-:Y:S06]  /*4960*/  BRA `(.L_x_224) ;  /* 0x0000000000747947 */ /* 0x000fec0003800000 */
.L_x_228:
        /* <DEDUP_REMOVED lines=9> */
[----:B------:R-:W-:Y:S01]  /*4a00*/  LOP3.LUT P6, RZ, R92, 0xff, RZ, 0xc0, !PT ;  /* 0x000000ff5cff7812 */ /* 0x000fe200078cc0ff */
[----:B------:R-:W-:Y:S01]  /*4a10*/  FMUL.FTZ R46, R46, UR11 ;  /* 0x0000000b2e2e7c20 */ /* 0x000fe20008410000 */
[----:B------:R-:W-:Y:S01]  /*4a20*/  FMUL.FTZ R47, R47, UR11 ;  /* 0x0000000b2f2f7c20 */ /* 0x000fe20008410000 */
[----:B------:R-:W-:Y:S01]  /*4a30*/  FMUL.FTZ R114, R114, UR8 ;  /* 0x0000000872727c20 */ /* 0x000fe20008410000 */
[----:B------:R-:W-:Y:S01]  /*4a40*/  FMUL.FTZ R123, R123, UR11 ;  /* 0x0000000b7b7b7c20 */ /* 0x000fe20008410000 */
[----:B------:R-:W-:Y:S01]  /*4a50*/  FMUL.FTZ R46, R46, UR8 ;  /* 0x000000082e2e7c20 */ /* 0x000fe20008410000 */
[----:B-1----:R-:W-:Y:S01]  /*4a60*/  FMUL.FTZ R48, R47, UR8 ;  /* 0x000000082f307c20 */ /* 0x002fe20008410000 */
        /* <DEDUP_REMOVED lines=12> */
[----:B------:R-:W-:-:S07]  /*4b30*/  PRMT R51, R48, 0x7632, R51 ;  /* 0x0000763230337816 */ /* 0x000fce0000000033 */
.L_x_224:
[----:B------:R-:W-:Y:S01]  /*4b40*/  LOP3.LUT R46, R46, 0xffff, RZ, 0xc0, !PT ;  /* 0x0000ffff2e2e7812 */ /* 0x000fe200078ec0ff */
        /* <DEDUP_REMOVED lines=14> */
.L_x_229:
[----:B------:R1:W-:Y:S01]  /*4c30*/  STG.E.64 desc[UR20][R84.64], R50 ;  /* 0x0000003254007986 */ /* 0x0003e2000c101b14 */
[----:B------:R-:W-:Y:S05]  /*4c40*/  @!P1 BRA `(.L_x_230) ;  /* 0x0000000000209947 */ /* 0x000fea0003800000 */
[----:B0-----:R-:W0:Y:S01]  /*4c50*/  LDC.64 R48, c[0x0][0x470] ;  /* 0x00011c00ff307b82 */ /* 0x001e220000000a00 */
[----:B------:R-:W-:Y:S02]  /*4c60*/  LOP3.LUT R46, R58, 0xffff, RZ, 0xc0, !PT ;  /* 0x0000ffff3a2e7812 */ /* 0x000fe400078ec0ff */
[----:B-1----:R-:W-:-:S03]  /*4c70*/  PRMT R51, R59, 0x5410, R40 ;  /* 0x000054103b337816 */ /* 0x002fc60000000028 */
[----:B------:R-:W-:-:S05]  /*4c80*/  IMAD.WIDE.U32 R46, R46, 0x10000, RZ ;  /* 0x000100002e2e7825 */ /* 0x000fca00078e00ff */
[----:B------:R-:W-:Y:S02]  /*4c90*/  LOP3.LUT R47, R51, R47, RZ, 0xfc, !PT ;  /* 0x0000002f332f7212 */ /* 0x000fe400078efcff */
[----:B------:R-:W-:Y:S01]  /*4ca0*/  LOP3.LUT R46, R46, 0xffff, R60, 0xf8, !PT ;  /* 0x0000ffff2e2e7812 */ /* 0x000fe200078ef83c */
[----:B0-----:R-:W-:-:S05]  /*4cb0*/  IMAD.WIDE.U32 R48, R68, 0x8, R48 ;  /* 0x0000000844307825 */ /* 0x001fca00078e0030 */
[----:B------:R2:W-:Y:S02]  /*4cc0*/  STG.E.64 desc[UR20][R48.64], R46 ;  /* 0x0000002e30007986 */ /* 0x0005e4000c101b14 */
.L_x_230:
[----:B------:R-:W-:Y:S05]  /*4cd0*/  @!P1 BRA `(.L_x_231) ;  /* 0x0000000c00389947 */ /* 0x000fea0003800000 */
[----:B------:R-:W-:Y:S05]  /*4ce0*/  @!P0 BRA `(.L_x_232) ;  /* 0x0000000400bc8947 */ /* 0x000fea0003800000 */
[----:B------:R-:W-:Y:S05]  /*4cf0*/  BRA.U !UP0, `(.L_x_233) ;  /* 0x0000000108e87547 */ /* 0x000fea000b800000 */
[----:B------:R-:W-:Y:S02]  /*4d00*/  IMAD.MOV.U32 R40, RZ, RZ, R82 ;  /* 0x000000ffff287224 */ /* 0x000fe400078e0052 */
[--C-:B0-2---:R-:W-:Y:S01]  /*4d10*/  FFMA.FTZ R47, R88, UR29, R116.reuse ;  /* 0x0000001d582f7c23 */ /* 0x105fe20008010074 */
[----:B------:R-:W-:Y:S01]  /*4d20*/  SHF.R.U64 R49, R82, 0x10, R83 ;  /* 0x0000001052317819 */ /* 0x000fe20000001253 */
[----:B------:R-:W-:Y:S01]  /*4d30*/  FFMA.FTZ R48, R89, UR29, R116 ;  /* 0x0000001d59307c23 */ /* 0x000fe20008010074 */
[----:B------:R-:W-:Y:S02]  /*4d40*/  IMAD.U32 R40, R40, 0x10000, RZ ;  /* 0x0001000028287824 */ /* 0x000fe400078e00ff */
[----:B------:R-:W-:Y:S01]  /*4d50*/  FADD.FTZ R47, R86, -R47 ;  /* 0x8000002f562f7221 */ /* 0x000fe20000010000 */
[----:B------:R-:W-:Y:S01]  /*4d60*/  LOP3.LUT P5, RZ, R94, 0xff, RZ, 0xc0, !PT ;  /* 0x000000ff5eff7812 */ /* 0x000fe200078ac0ff */
[----:B------:R-:W-:Y:S02]  /*4d70*/  IMAD.U32 R49, R49, 0x10000, RZ ;  /* 0x0001000031317824 */ /* 0x000fe400078e00ff */
[----:B------:R-:W-:Y:S01]  /*4d80*/  FADD.FTZ R48, R87, -R48 ;  /* 0x8000003057307221 */ /* 0x000fe20000010000 */
[----:B------:R-:W-:Y:S01]  /*4d90*/  FFMA.FTZ R40, R47, UR11, R40 ;  /* 0x0000000b2f287c23 */ /* 0x000fe20008010028 */
[--C-:B-1----:R-:W-:Y:S01]  /*4da0*/  FFMA.FTZ R51, R140, UR29, R116.reuse ;  /* 0x0000001d8c337c23 */ /* 0x102fe20008010074 */
[----:B------:R-:W-:Y:S01]  /*4db0*/  IMAD.MOV.U32 R50, RZ, RZ, R83 ;  /* 0x000000ffff327224 */ /* 0x000fe200078e0053 */
[----:B------:R-:W-:Y:S01]  /*4dc0*/  LOP3.LUT P6, RZ, R65, 0xff, RZ, 0xc0, !PT ;  /* 0x000000ff41ff7812 */ /* 0x000fe200078cc0ff */
[----:B------:R-:W-:Y:S01]  /*4dd0*/  FMUL.FTZ R46, R40, UR8 ;  /* 0x00000008282e7c20 */ /* 0x000fe20008410000 */
[----:B------:R-:W-:Y:S01]  /*4de0*/  FFMA.FTZ R49, R48, UR11, R49 ;  /* 0x0000000b30317c23 */ /* 0x000fe20008010031 */
[----:B------:R-:W-:Y:S01]  /*4df0*/  SHF.R.U32.HI R59, RZ, 0x10, R83 ;  /* 0x00000010ff3b7819 */ /* 0x000fe20000011653 */
[----:B------:R-:W-:Y:S01]  /*4e00*/  FADD.FTZ R51, R90, -R51 ;  /* 0x800000335a337221 */ /* 0x000fe20000010000 */
[----:B------:R-:W-:Y:S01]  /*4e10*/  IMAD.U32 R50, R50, 0x10000, RZ ;  /* 0x0001000032327824 */ /* 0x000fe200078e00ff */
[C---:B------:R-:W-:Y:S01]  /*4e20*/  FSEL R47, R46.reuse, RZ, P5 ;  /* 0x000000ff2e2f7208 */ /* 0x040fe20002800000 */
[----:B------:R-:W-:Y:S01]  /*4e30*/  FFMA.FTZ R116, R139, UR29, R116 ;  /* 0x0000001d8b747c23 */ /* 0x000fe20008010074 */
[----:B------:R-:W-:Y:S01]  /*4e40*/  FSEL R46, R46, RZ, P6 ;  /* 0x000000ff2e2e7208 */ /* 0x000fe20003000000 */
[----:B------:R-:W-:Y:S01]  /*4e50*/  FFMA.FTZ R50, R51, UR11, R50 ;  /* 0x0000000b33327c23 */ /* 0x000fe20008010032 */
[----:B------:R-:W-:Y:S01]  /*4e60*/  F2FP.BF16.F32.PACK_AB R47, R47, R40 ;  /* 0x000000282f2f723e */ /* 0x000fe200000010ff */
[----:B------:R-:W-:Y:S01]  /*4e70*/  FMUL.FTZ R40, R49, UR8 ;  /* 0x0000000831287c20 */ /* 0x000fe20008410000 */
[----:B------:R-:W-:Y:S01]  /*4e80*/  LOP3.LUT P4, RZ, R94, 0xff00, RZ, 0xc0, !PT ;  /* 0x0000ff005eff7812 */ /* 0x000fe2000788c0ff */
[----:B------:R-:W-:Y:S01]  /*4e90*/  FADD.FTZ R116, R91, -R116 ;  /* 0x800000745b747221 */ /* 0x000fe20000010000 */
[----:B------:R-:W-:Y:S01]  /*4ea0*/  SHF.L.U32 R59, R59, 0x10, RZ ;  /* 0x000000103b3b7819 */ /* 0x000fe200000006ff */
[----:B------:R-:W-:Y:S01]  /*4eb0*/  FMUL.FTZ R48, R50, UR8 ;  /* 0x0000000832307c20 */ /* 0x000fe20008410000 */
[----:B------:R-:W-:-:S02]  /*4ec0*/  F2FP.BF16.F32.PACK_AB R49, R49, R46 ;  /* 0x0000002e3131723e */ /* 0x000fc400000010ff */
[----:B------:R-:W-:Y:S01]  /*4ed0*/  FSEL R46, R40, RZ, P4 ;  /* 0x000000ff282e7208 */ /* 0x000fe20002000000 */
[----:B------:R-:W-:Y:S01]  /*4ee0*/  FFMA.FTZ R59, R116, UR11, R59 ;  /* 0x0000000b743b7c23 */ /* 0x000fe2000801003b */
[----:B------:R-:W-:Y:S02]  /*4ef0*/  LOP3.LUT P4, RZ, R65, 0xff00, RZ, 0xc0, !PT ;  /* 0x0000ff0041ff7812 */ /* 0x000fe4000788c0ff */
[----:B------:R-:W-:Y:S02]  /*4f00*/  LOP3.LUT P5, RZ, R94, 0xff0000, RZ, 0xc0, !PT ;  /* 0x00ff00005eff7812 */ /* 0x000fe400078ac0ff */
[C---:B------:R-:W-:Y:S02]  /*4f10*/  PRMT R69, R47.reuse, 0x7632, R69 ;  /* 0x000076322f457816 */ /* 0x040fe40000000045 */
[----:B------:R-:W-:Y:S02]  /*4f20*/  PRMT R64, R47, 0x7610, R64 ;  /* 0x000076102f407816 */ /* 0x000fe40000000040 */
[----:B------:R-:W-:-:S02]  /*4f30*/  PRMT R63, R49, 0x7632, R63 ;  /* 0x00007632313f7816 */ /* 0x000fc4000000003f */
[----:B------:R-:W-:Y:S02]  /*4f40*/  PRMT R60, R49, 0x7610, R60 ;  /* 0x00007610313c7816 */ /* 0x000fe4000000003c */
[----:B------:R-:W-:Y:S01]  /*4f50*/  FSEL R47, R40, RZ, P4 ;  /* 0x000000ff282f7208 */ /* 0x000fe20002000000 */
[----:B------:R-:W-:Y:S01]  /*4f60*/  FMUL.FTZ R40, R59, UR8 ;  /* 0x000000083b287c20 */ /* 0x000fe20008410000 */
[----:B------:R-:W-:Y:S02]  /*4f70*/  FSEL R49, R48, RZ, P5 ;  /* 0x000000ff30317208 */ /* 0x000fe40002800000 */
[----:B------:R-:W-:Y:S02]  /*4f80*/  ISETP.GE.U32.AND P6, PT, R94, 0x1000000, PT ;  /* 0x010000005e00780c */ /* 0x000fe40003fc6070 */
[C---:B------:R-:W-:Y:S02]  /*4f90*/  LOP3.LUT P4, RZ, R65.reuse, 0xff0000, RZ, 0xc0, !PT ;  /* 0x00ff000041ff7812 */ /* 0x040fe4000788c0ff */
[----:B------:R-:W-:-:S02]  /*4fa0*/  ISETP.GE.U32.AND P5, PT, R65, 0x1000000, PT ;  /* 0x010000004100780c */ /* 0x000fc40003fa6070 */
[----:B------:R-:W-:Y:S02]  /*4fb0*/  F2FP.BF16.F32.PACK_AB R51, R47, R46 ;  /* 0x0000002e2f33723e */ /* 0x000fe400000010ff */
[----:B------:R-:W-:Y:S02]  /*4fc0*/  FSEL R48, R48, RZ, P4 ;  /* 0x000000ff30307208 */ /* 0x000fe40002000000 */
[C---:B------:R-:W-:Y:S02]  /*4fd0*/  FSEL R46, R40.reuse, RZ, P6 ;  /* 0x000000ff282e7208 */ /* 0x040fe40003000000 */
[----:B------:R-:W-:Y:S02]  /*4fe0*/  FSEL R47, R40, RZ, P5 ;  /* 0x000000ff282f7208 */ /* 0x000fe40002800000 */
[----:B------:R-:W-:Y:S02]  /*4ff0*/  F2FP.BF16.F32.PACK_AB R50, R49, R50 ;  /* 0x000000323132723e */ /* 0x000fe400000010ff */
[----:B------:R-:W-:-:S02]  /*5000*/  F2FP.BF16.F32.PACK_AB R59, R59, R48 ;  /* 0x000000303b3b723e */ /* 0x000fc400000010ff */
[----:B------:R-:W-:Y:S02]  /*5010*/  F2FP.BF16.F32.PACK_AB R46, R47, R46 ;  /* 0x0000002e2f2e723e */ /* 0x000fe400000010ff */
[C---:B------:R-:W-:Y:S02]  /*5020*/  PRMT R58, R51.reuse, 0x7632, R58 ;  /* 0x00007632333a7816 */ /* 0x040fe4000000003a */
[----:B------:R-:W-:Y:S02]  /*5030*/  PRMT R49, R51, 0x7610, R49 ;  /* 0x0000761033317816 */ /* 0x000fe40000000031 */
[C---:B------:R-:W-:Y:S02]  /*5040*/  PRMT R48, R50.reuse, 0x7632, R48 ;  /* 0x0000763232307816 */ /* 0x040fe40000000030 */
[----:B------:R-:W-:Y:S02]  /*5050*/  PRMT R62, R50, 0x7610, R62 ;  /* 0x00007610323e7816 */ /* 0x000fe4000000003e */
[----:B------:R-:W-:-:S02]  /*5060*/  PRMT R61, R59, 0x7632, R61 ;  /* 0x000076323b3d7816 */ /* 0x000fc4000000003d */
[C---:B------:R-:W-:Y:S02]  /*5070*/  PRMT R40, R46.reuse, 0x7632, R40 ;  /* 0x000076322e287816 */ /* 0x040fe40000000028 */
[----:B------:R-:W-:Y:S01]  /*5080*/  PRMT R51, R46, 0x7610, R51 ;  /* 0x000076102e337816 */ /* 0x000fe20000000033 */
[----:B------:R-:W-:Y:S06]  /*5090*/  BRA `(.L_x_234) ;  /* 0x0000001000a47947 */ /* 0x000fec0003800000 */
.L_x_233:
[--C-:B------:R-:W-:Y:S01]  /*50a0*/  FFMA.FTZ R40, R89, UR29, R116.reuse ;  /* 0x0000001d59287c23 */ /* 0x100fe20008010074 */
[--C-:B0-2---:R-:W-:Y:S01]  /*50b0*/  SHF.R.U64 R46, R82, 0x10, R83.reuse ;  /* 0x00000010522e7819 */ /* 0x105fe20000001253 */
[--C-:B------:R-:W-:Y:S01]  /*50c0*/  FFMA.FTZ R49, R140, UR29, R116.reuse ;  /* 0x0000001d8c317c23 */ /* 0x100fe20008010074 */
[----:B------:R-:W-:Y:S01]  /*50d0*/  FFMA.FTZ R47, R88, UR29, R116 ;  /* 0x0000001d582f7c23 */ /* 0x000fe20008010074 */
[----:B------:R-:W-:Y:S01]  /*50e0*/  FADD.FTZ R87, R87, -R40 ;  /* 0x8000002857577221 */ /* 0x000fe20000010000 */
[----:B------:R-:W-:Y:S02]  /*50f0*/  IMAD.MOV.U32 R48, RZ, RZ, R83 ;  /* 0x000000ffff307224 */ /* 0x000fe400078e0053 */
[----:B------:R-:W-:Y:S01]  /*5100*/  FADD.FTZ R49, R90, -R49 ;  /* 0x800000315a317221 */ /* 0x000fe20000010000 */
[----:B------:R-:W-:Y:S02]  /*5110*/  IMAD.MOV.U32 R40, RZ, RZ, R82 ;  /* 0x000000ffff287224 */ /* 0x000fe400078e0052 */
[----:B------:R-:W-:Y:S01]  /*5120*/  FADD.FTZ R47, R86, -R47 ;  /* 0x8000002f562f7221 */ /* 0x000fe20000010000 */
[----:B------:R-:W-:-:S02]  /*5130*/  IMAD.U32 R46, R46, 0x10000, RZ ;  /* 0x000100002e2e7824 */ /* 0x000fc400078e00ff */
[----:B-1----:R-:W-:Y:S01]  /*5140*/  FFMA.FTZ R50, R139, UR29, R116 ;  /* 0x0000001d8b327c23 */ /* 0x002fe20008010074 */
[----:B------:R-:W-:Y:S01]  /*5150*/  IMAD.U32 R48, R48, 0x10000, RZ ;  /* 0x0001000030307824 */ /* 0x000fe200078e00ff */
[----:B------:R-:W-:Y:S01]  /*5160*/  LOP3.LUT P5, RZ, R94, 0xff00, RZ, 0xc0, !PT ;  /* 0x0000ff005eff7812 */ /* 0x000fe200078ac0ff */
[----:B------:R-:W-:Y:S02]  /*5170*/  IMAD.U32 R40, R40, 0x10000, RZ ;  /* 0x0001000028287824 */ /* 0x000fe400078e00ff */
[----:B------:R-:W-:Y:S01]  /*5180*/  FFMA.FTZ R46, R87, UR11, R46 ;  /* 0x0000000b572e7c23 */ /* 0x000fe2000801002e */
[----:B------:R-:W-:Y:S01]  /*5190*/  FFMA.FTZ R49, R49, UR11, R48 ;  /* 0x0000000b31317c23 */ /* 0x000fe20008010030 */
[----:B------:R-:W-:Y:S01]  /*51a0*/  FADD.FTZ R91, R91, -R50 ;  /* 0x800000325b5b7221 */ /* 0x000fe20000010000 */
[----:B------:R-:W-:Y:S01]  /*51b0*/  FFMA.FTZ R40, R47, UR11, R40 ;  /* 0x0000000b2f287c23 */ /* 0x000fe20008010028 */
[----:B------:R-:W-:Y:S01]  /*51c0*/  SHF.R.U32.HI R47, RZ, 0x10, R83 ;  /* 0x00000010ff2f7819 */ /* 0x000fe20000011653 */
[----:B------:R-:W-:Y:S01]  /*51d0*/  FMUL.FTZ R46, R46, UR8 ;  /* 0x000000082e2e7c20 */ /* 0x000fe20008410000 */
[----:B------:R-:W-:Y:S01]  /*51e0*/  FMUL.FTZ R50, R49, UR8 ;  /* 0x0000000831327c20 */ /* 0x000fe20008410000 */
[----:B------:R-:W-:Y:S01]  /*51f0*/  LOP3.LUT P6, RZ, R94, 0xff0000, RZ, 0xc0, !PT ;  /* 0x00ff00005eff7812 */ /* 0x000fe200078cc0ff */
[----:B------:R-:W-:Y:S01]  /*5200*/  FMUL.FTZ R40, R40, UR8 ;  /* 0x0000000828287c20 */ /* 0x000fe20008410000 */
[----:B------:R-:W-:-:S02]  /*5210*/  SHF.L.U32 R58, R47, 0x10, RZ ;  /* 0x000000102f3a7819 */ /* 0x000fc400000006ff */
[----:B------:R-:W-:Y:S02]  /*5220*/  LOP3.LUT P4, RZ, R65, 0xff00, RZ, 0xc0, !PT ;  /* 0x0000ff0041ff7812 */ /* 0x000fe4000788c0ff */
[----:B------:R-:W-:Y:S01]  /*5230*/  FSEL R48, R46, RZ, P5 ;  /* 0x000000ff2e307208 */ /* 0x000fe20002800000 */
[----:B------:R-:W-:Y:S01]  /*5240*/  FFMA.FTZ R58, R91, UR11, R58 ;  /* 0x0000000b5b3a7c23 */ /* 0x000fe2000801003a */
[----:B------:R-:W-:Y:S02]  /*5250*/  FSEL R51, R50, RZ, P6 ;  /* 0x000000ff32337208 */ /* 0x000fe40003000000 */
[----:B------:R-:W-:Y:S01]  /*5260*/  LOP3.LUT P5, RZ, R94, 0xff, RZ, 0xc0, !PT ;  /* 0x000000ff5eff7812 */ /* 0x000fe200078ac0ff */
[----:B------:R-:W-:Y:S01]  /*5270*/  FMUL.FTZ R58, R58, UR8 ;  /* 0x000000083a3a7c20 */ /* 0x000fe20008410000 */
[----:B------:R-:W-:Y:S02]  /*5280*/  LOP3.LUT P6, RZ, R65, 0xff, RZ, 0xc0, !PT ;  /* 0x000000ff41ff7812 */ /* 0x000fe400078cc0ff */
[----:B------:R-:W-:-:S02]  /*5290*/  FSEL R49, R46, RZ, P4 ;  /* 0x000000ff2e317208 */ /* 0x000fc40002000000 */
[C---:B------:R-:W-:Y:S02]  /*52a0*/  FSEL R46, R40.reuse, RZ, P5 ;  /* 0x000000ff282e7208 */ /* 0x040fe40002800000 */
[----:B------:R-:W-:Y:S02]  /*52b0*/  FSEL R47, R40, RZ, P6 ;  /* 0x000000ff282f7208 */ /* 0x000fe40003000000 */
[----:B------:R-:W-:Y:S02]  /*52c0*/  ISETP.GE.U32.AND P4, PT, R94, 0x1000000, PT ;  /* 0x010000005e00780c */ /* 0x000fe40003f86070 */
[C---:B------:R-:W-:Y:S02]  /*52d0*/  LOP3.LUT P5, RZ, R65.reuse, 0xff0000, RZ, 0xc0, !PT ;  /* 0x00ff000041ff7812 */ /* 0x040fe400078ac0ff */
[----:B------:R-:W-:Y:S02]  /*52e0*/  ISETP.GE.U32.AND P6, PT, R65, 0x1000000, PT ;  /* 0x010000004100780c */ /* 0x000fe40003fc6070 */
[----:B------:R-:W-:-:S02]  /*52f0*/  F2FP.BF16.F32.PACK_AB R46, R47, R46 ;  /* 0x0000002e2f2e723e */ /* 0x000fc400000010ff */
[----:B------:R-:W-:Y:S02]  /*5300*/  FSEL R50, R50, RZ, P5 ;  /* 0x000000ff32327208 */ /* 0x000fe40002800000 */
[C---:B------:R-:W-:Y:S02]  /*5310*/  FSEL R40, R58.reuse, RZ, P4 ;  /* 0x000000ff3a287208 */ /* 0x040fe40002000000 */
[----:B------:R-:W-:Y:S02]  /*5320*/  FSEL R47, R58, RZ, P6 ;  /* 0x000000ff3a2f7208 */ /* 0x000fe40003000000 */
[----:B------:R-:W-:Y:S02]  /*5330*/  F2FP.BF16.F32.PACK_AB R49, R49, R48 ;  /* 0x000000303131723e */ /* 0x000fe400000010ff */
[----:B------:R-:W-:Y:S02]  /*5340*/  F2FP.BF16.F32.PACK_AB R50, R50, R51 ;  /* 0x000000333232723e */ /* 0x000fe400000010ff */
[----:B------:R-:W-:-:S02]  /*5350*/  F2FP.BF16.F32.PACK_AB R47, R47, R40 ;  /* 0x000000282f2f723e */ /* 0x000fc400000010ff */
[C---:B------:R-:W-:Y:S02]  /*5360*/  PRMT R60, R46.reuse, 0x7632, R60 ;  /* 0x000076322e3c7816 */ /* 0x040fe4000000003c */
[----:B------:R-:W-:Y:S02]  /*5370*/  PRMT R69, R46, 0x7610, R69 ;  /* 0x000076102e457816 */ /* 0x000fe40000000045 */
[----:B------:R-:W-:Y:S02]  /*5380*/  PRMT R58, R49, 0x7632, R58 ;  /* 0x00007632313a7816 */ /* 0x000fe4000000003a */
[C---:B------:R-:W-:Y:S02]  /*5390*/  PRMT R59, R50.reuse, 0x7632, R59 ;  /* 0x00007632323b7816 */ /* 0x040fe4000000003b */
[----:B------:R-:W-:Y:S02]  /*53a0*/  PRMT R48, R50, 0x7610, R48 ;  /* 0x0000761032307816 */ /* 0x000fe40000000030 */
[----:B------:R-:W-:-:S02]  /*53b0*/  PRMT R40, R47, 0x7632, R40 ;  /* 0x000076322f287816 */ /* 0x000fc40000000028 */
[----:B------:R-:W-:Y:S01]  /*53c0*/  PRMT R51, R47, 0x7610, R51 ;  /* 0x000076102f337816 */ /* 0x000fe20000000033 */
[----:B------:R-:W-:Y:S06]  /*53d0*/  BRA `(.L_x_234) ;  /* 0x0000000c00d47947 */ /* 0x000fec0003800000 */
.L_x_232:
[----:B------:R-:W-:Y:S05]  /*53e0*/  BRA.U !UP0, `(.L_x_235) ;  /* 0x0000000108c87547 */ /* 0x000fea000b800000 */
[--C-:B0-2---:R-:W-:Y:S01]  /*53f0*/  FFMA.FTZ R47, R88, UR29, R116.reuse ;  /* 0x0000001d582f7c23 */ /* 0x105fe20008010074 */
[--C-:B------:R-:W-:Y:S01]  /*5400*/  FFMA.FTZ R48, R89, UR29, R116.reuse ;  /* 0x0000001d59307c23 */ /* 0x100fe20008010074 */
[----:B------:R-:W-:Y:S01]  /*5410*/  LOP3.LUT P5, RZ, R94, 0xff, RZ, 0xc0, !PT ;  /* 0x000000ff5eff7812 */ /* 0x000fe200078ac0ff */
[----:B-1----:R-:W-:Y:S01]  /*5420*/  FFMA.FTZ R51, R140, UR29, R116 ;  /* 0x0000001d8c337c23 */ /* 0x002fe20008010074 */
[----:B------:R-:W-:Y:S01]  /*5430*/  FADD.FTZ R40, R86, -R47 ;  /* 0x8000002f56287221 */ /* 0x000fe20000010000 */
[----:B------:R-:W-:Y:S01]  /*5440*/  FADD.FTZ R48, R87, -R48 ;  /* 0x8000003057307221 */ /* 0x000fe20000010000 */
[----:B------:R-:W-:Y:S01]  /*5450*/  LOP3.LUT P6, RZ, R65, 0xff, RZ, 0xc0, !PT ;  /* 0x000000ff41ff7812 */ /* 0x000fe200078cc0ff */
[----:B------:R-:W-:Y:S01]  /*5460*/  FFMA.FTZ R116, R139, UR29, R116 ;  /* 0x0000001d8b747c23 */ /* 0x000fe20008010074 */
[----:B------:R-:W-:Y:S01]  /*5470*/  FMUL.FTZ R40, R40, UR11 ;  /* 0x0000000b28287c20 */ /* 0x000fe20008410000 */
[----:B------:R-:W-:Y:S01]  /*5480*/  FMUL.FTZ R49, R48, UR11 ;  /* 0x0000000b30317c20 */ /* 0x000fe20008410000 */
[----:B------:R-:W-:Y:S01]  /*5490*/  FADD.FTZ R48, R90, -R51 ;  /* 0x800000335a307221 */ /* 0x000fe20000010000 */
[----:B------:R-:W-:Y:S01]  /*54a0*/  LOP3.LUT P4, RZ, R94, 0xff00, RZ, 0xc0, !PT ;  /* 0x0000ff005eff7812 */ /* 0x000fe2000788c0ff */
[----:B------:R-:W-:Y:S01]  /*54b0*/  FMUL.FTZ R46, R40, UR8 ;  /* 0x00000008282e7c20 */ /* 0x000fe20008410000 */
[----:B------:R-:W-:Y:S01]  /*54c0*/  FADD.FTZ R59, R91, -R116 ;  /* 0x800000745b3b7221 */ /* 0x000fe20000010000 */
[----:B------:R-:W-:-:S03]  /*54d0*/  FMUL.FTZ R48, R48, UR11 ;  /* 0x0000000b30307c20 */ /* 0x000fc60008410000 */
[C---:B------:R-:W-:Y:S01]  /*54e0*/  FSEL R47, R46.reuse, RZ, P5 ;  /* 0x000000ff2e2f7208 */ /* 0x040fe20002800000 */
[----:B------:R-:W-:Y:S01]  /*54f0*/  FMUL.FTZ R59, R59, UR11 ;  /* 0x0000000b3b3b7c20 */ /* 0x000fe20008410000 */
[----:B------:R-:W-:Y:S02]  /*5500*/  FSEL R46, R46, RZ, P6 ;  /* 0x000000ff2e2e7208 */ /* 0x000fe40003000000 */
[----:B------:R-:W-:Y:S01]  /*5510*/  F2FP.BF16.F32.PACK_AB R47, R47, R40 ;  /* 0x000000282f2f723e */ /* 0x000fe200000010ff */
[C---:B------:R-:W-:Y:S01]  /*5520*/  FMUL.FTZ R40, R49.reuse, UR8 ;  /* 0x0000000831287c20 */ /* 0x040fe20008410000 */
[----:B------:R-:W-:Y:S01]  /*5530*/  F2FP.BF16.F32.PACK_AB R60, R49, R46 ;  /* 0x0000002e313c723e */ /* 0x000fe200000010ff */
[----:B------:R-:W-:Y:S01]  /*5540*/  FMUL.FTZ R49, R48, UR8 ;  /* 0x0000000830317c20 */ /* 0x000fe20008410000 */
[----:B------:R-:W-:Y:S01]  /*5550*/  LOP3.LUT P5, RZ, R94, 0xff0000, RZ, 0xc0, !PT ;  /* 0x00ff00005eff7812 */ /* 0x000fe200078ac0ff */
[----:B------:R-:W-:Y:S01]  /*5560*/  FMUL.FTZ R50, R59, UR8 ;  /* 0x000000083b327c20 */ /* 0x000fe20008410000 */
[----:B------:R-:W-:-:S02]  /*5570*/  FSEL R46, R40, RZ, P4 ;  /* 0x000000ff282e7208 */ /* 0x000fc40002000000 */
[----:B------:R-:W-:Y:S02]  /*5580*/  LOP3.LUT P4, RZ, R65, 0xff00, RZ, 0xc0, !PT ;  /* 0x0000ff0041ff7812 */ /* 0x000fe4000788c0ff */
[C---:B------:R-:W-:Y:S02]  /*5590*/  PRMT R69, R47.reuse, 0x7632, R69 ;  /* 0x000076322f457816 */ /* 0x040fe40000000045 */
[----:B------:R-:W-:Y:S02]  /*55a0*/  PRMT R64, R47, 0x7610, R64 ;  /* 0x000076102f407816 */ /* 0x000fe40000000040 */
        /* <DEDUP_REMOVED lines=22> */
.L_x_235:
        /* <DEDUP_REMOVED lines=10> */
[----:B------:R-:W-:Y:S01]  /*57b0*/  FMUL.FTZ R47, R47, UR11 ;  /* 0x0000000b2f2f7c20 */ /* 0x000fe20008410000 */
[----:B------:R-:W-:Y:S01]  /*57c0*/  LOP3.LUT P6, RZ, R94, 0xff0000, RZ, 0xc0, !PT ;  /* 0x00ff00005eff7812 */ /* 0x000fe200078cc0ff */
[----:B------:R-:W-:Y:S01]  /*57d0*/  FMUL.FTZ R40, R40, UR8 ;  /* 0x0000000828287c20 */ /* 0x000fe20008410000 */
[----:B------:R-:W-:Y:S01]  /*57e0*/  FMUL.FTZ R48, R49, UR8 ;  /* 0x0000000831307c20 */ /* 0x000fe20008410000 */
[----:B------:R-:W-:Y:S01]  /*57f0*/  FADD.FTZ R91, R91, -R46 ;  /* 0x8000002e5b5b7221 */ /* 0x000fe20000010000 */
[----:B------:R-:W-:Y:S01]  /*5800*/  LOP3.LUT P4, RZ, R65, 0xff00, RZ, 0xc0, !PT ;  /* 0x0000ff0041ff7812 */ /* 0x000fe2000788c0ff */
[----:B------:R-:W-:Y:S01]  /*5810*/  FMUL.FTZ R47, R47, UR8 ;  /* 0x000000082f2f7c20 */ /* 0x000fe20008410000 */
[----:B------:R-:W-:Y:S01]  /*5820*/  FSEL R46, R40, RZ, P5 ;  /* 0x000000ff282e7208 */ /* 0x000fe20002800000 */
[----:B------:R-:W-:Y:S01]  /*5830*/  FMUL.FTZ R91, R91, UR11 ;  /* 0x0000000b5b5b7c20 */ /* 0x000fe20008410000 */
[----:B------:R-:W-:-:S02]  /*5840*/  LOP3.LUT P5, RZ, R94, 0xff, RZ, 0xc0, !PT ;  /* 0x000000ff5eff7812 */ /* 0x000fc400078ac0ff */
[----:B-1----:R-:W-:Y:S01]  /*5850*/  FSEL R50, R48, RZ, P6 ;  /* 0x000000ff30327208 */ /* 0x002fe20003000000 */
        /* <DEDUP_REMOVED lines=22> */
.L_x_231:
[----:B------:R-:W-:Y:S05]  /*59c0*/  @!P0 BRA `(.L_x_236) ;  /* 0x00000004004c8947 */ /* 0x000fea0003800000 */
[----:B------:R-:W-:Y:S05]  /*59d0*/  BRA.U !UP0, `(.L_x_237) ;  /* 0x0000000108b07547 */ /* 0x000fea000b800000 */
[--C-:B0-2---:R-:W-:Y:S01]  /*59e0*/  FFMA.FTZ R46, R89, UR29, R116.reuse ;  /* 0x0000001d592e7c23 */ /* 0x105fe20008010074 */
[--C-:B------:R-:W-:Y:S01]  /*59f0*/  FFMA.FTZ R47, R88, UR29, R116.reuse ;  /* 0x0000001d582f7c23 */ /* 0x100fe20008010074 */
[----:B------:R-:W-:Y:S01]  /*5a00*/  SHF.R.U64 R48, R82, 0x10, R83 ;  /* 0x0000001052307819 */ /* 0x000fe20000001253 */
[----:B------:R-:W-:Y:S01]  /*5a10*/  FFMA.FTZ R49, R140, UR29, R116 ;  /* 0x0000001d8c317c23 */ /* 0x000fe20008010074 */
[----:B------:R-:W-:Y:S01]  /*5a20*/  FADD.FTZ R87, R87, -R46 ;  /* 0x8000002e57577221 */ /* 0x000fe20000010000 */
[----:B------:R-:W-:Y:S02]  /*5a30*/  IMAD.MOV.U32 R46, RZ, RZ, R82 ;  /* 0x000000ffff2e7224 */ /* 0x000fe400078e0052 */
[----:B------:R-:W-:Y:S01]  /*5a40*/  FADD.FTZ R47, R86, -R47 ;  /* 0x8000002f562f7221 */ /* 0x000fe20000010000 */
[--C-:B-1----:R-:W-:Y:S01]  /*5a50*/  IMAD.MOV.U32 R50, RZ, RZ, R83.reuse ;  /* 0x000000ffff327224 */ /* 0x102fe200078e0053 */
[----:B------:R-:W-:Y:S01]  /*5a60*/  SHF.R.U32.HI R51, RZ, 0x10, R83 ;  /* 0x00000010ff337819 */ /* 0x000fe20000011653 */
[----:B------:R-:W-:-:S02]  /*5a70*/  IMAD.U32 R46, R46, 0x10000, RZ ;  /* 0x000100002e2e7824 */ /* 0x000fc400078e00ff */
[----:B------:R-:W-:Y:S01]  /*5a80*/  FFMA.FTZ R116, R139, UR29, R116 ;  /* 0x0000001d8b747c23 */ /* 0x000fe20008010074 */
[----:B------:R-:W-:Y:S02]  /*5a90*/  IMAD.U32 R48, R48, 0x10000, RZ ;  /* 0x0001000030307824 */ /* 0x000fe400078e00ff */
[----:B------:R-:W-:Y:S01]  /*5aa0*/  FADD.FTZ R49, R90, -R49 ;  /* 0x800000315a317221 */ /* 0x000fe20000010000 */
[----:B------:R-:W-:Y:S01]  /*5ab0*/  IMAD.U32 R50, R50, 0x10000, RZ ;  /* 0x0001000032327824 */ /* 0x000fe200078e00ff */
[----:B------:R-:W-:Y:S01]  /*5ac0*/  SHF.L.U32 R51, R51, 0x10, RZ ;  /* 0x0000001033337819 */ /* 0x000fe200000006ff */
[----:B------:R-:W-:Y:S01]  /*5ad0*/  FFMA.FTZ R46, R47, UR11, R46 ;  /* 0x0000000b2f2e7c23 */ /* 0x000fe2000801002e */
[----:B------:R-:W-:Y:S01]  /*5ae0*/  FADD.FTZ R116, R91, -R116 ;  /* 0x800000745b747221 */ /* 0x000fe20000010000 */
[----:B------:R-:W-:Y:S01]  /*5af0*/  FFMA.FTZ R48, R87, UR11, R48 ;  /* 0x0000000b57307c23 */ /* 0x000fe20008010030 */
[----:B------:R-:W-:Y:S01]  /*5b00*/  FFMA.FTZ R50, R49, UR11, R50 ;  /* 0x0000000b31327c23 */ /* 0x000fe20008010032 */
[----:B------:R-:W-:Y:S01]  /*5b10*/  FMUL.FTZ R47, R46, UR8 ;  /* 0x000000082e2f7c20 */ /* 0x000fe20008410000 */
[----:B------:R-:W-:Y:S01]  /*5b20*/  FFMA.FTZ R116, R116, UR11, R51 ;  /* 0x0000000b74747c23 */ /* 0x000fe20008010033 */
[----:B------:R-:W-:Y:S01]  /*5b30*/  LOP3.LUT P5, RZ, R94, 0xff, RZ, 0xc0, !PT ;  /* 0x000000ff5eff7812 */ /* 0x000fe200078ac0ff */
[----:B------:R-:W-:Y:S01]  /*5b40*/  FMUL.FTZ R49, R48, UR8 ;  /* 0x0000000830317c20 */ /* 0x000fe20008410000 */
[----:B------:R-:W-:Y:S01]  /*5b50*/  LOP3.LUT P6, RZ, R94, 0xff00, RZ, 0xc0, !PT ;  /* 0x0000ff005eff7812 */ /* 0x000fe200078cc0ff */
[----:B------:R-:W-:Y:S01]  /*5b60*/  FMUL.FTZ R51, R50, UR8 ;  /* 0x0000000832337c20 */ /* 0x000fe20008410000 */
[----:B------:R-:W-:Y:S01]  /*5b70*/  LOP3.LUT P4, RZ, R94, 0xff0000, RZ, 0xc0, !PT ;  /* 0x00ff00005eff7812 */ /* 0x000fe2000788c0ff */
[----:B------:R-:W-:Y:S01]  /*5b80*/  FMUL.FTZ R61, R116, UR8 ;  /* 0x00000008743d7c20 */ /* 0x000fe20008410000 */
[----:B------:R-:W-:-:S02]  /*5b90*/  FSEL R47, R47, RZ, P5 ;  /* 0x000000ff2f2f7208 */ /* 0x000fc40002800000 */
        /* <DEDUP_REMOVED lines=16> */
.L_x_237:
[--C-:B0-2---:R-:W-:Y:S01]  /*5ca0*/  FFMA.FTZ R46, R89, UR29, R116.reuse ;  /* 0x0000001d592e7c23 */ /* 0x105fe20008010074 */
[--C-:B------:R-:W-:Y:S01]  /*5cb0*/  FFMA.FTZ R47, R88, UR29, R116.reuse ;  /* 0x0000001d582f7c23 */ /* 0x100fe20008010074 */
[----:B------:R-:W-:Y:S01]  /*5cc0*/  SHF.R.U64 R48, R82, 0x10, R83 ;  /* 0x0000001052307819 */ /* 0x000fe20000001253 */
[----:B------:R-:W-:Y:S01]  /*5cd0*/  FFMA.FTZ R49, R140, UR29, R116 ;  /* 0x0000001d8c317c23 */ /* 0x000fe20008010074 */
[----:B------:R-:W-:Y:S01]  /*5ce0*/  FADD.FTZ R87, R87, -R46 ;  /* 0x8000002e57577221 */ /* 0x000fe20000010000 */
[----:B------:R-:W-:Y:S02]  /*5cf0*/  IMAD.MOV.U32 R46, RZ, RZ, R82 ;  /* 0x000000ffff2e7224 */ /* 0x000fe400078e0052 */
[----:B------:R-:W-:Y:S01]  /*5d00*/  FADD.FTZ R47, R86, -R47 ;  /* 0x8000002f562f7221 */ /* 0x000fe20000010000 */
[----:B-1----:R-:W-:Y:S01]  /*5d10*/  SHF.R.U32.HI R51, RZ, 0x10, R83 ;  /* 0x00000010ff337819 */ /* 0x002fe20000011653 */
[----:B------:R-:W-:Y:S01]  /*5d20*/  FFMA.FTZ R116, R139, UR29, R116 ;  /* 0x0000001d8b747c23 */ /* 0x000fe20008010074 */
[----:B------:R-:W-:-:S02]  /*5d30*/  IMAD.U32 R46, R46, 0x10000, RZ ;  /* 0x000100002e2e7824 */ /* 0x000fc400078e00ff */
[----:B------:R-:W-:Y:S01]  /*5d40*/  FADD.FTZ R49, R90, -R49 ;  /* 0x800000315a317221 */ /* 0x000fe20000010000 */
        /* <DEDUP_REMOVED lines=25> */
[----:B------:R-:W-:Y:S01]  /*5ee0*/  PRMT R51, R48, 0x7632, R51 ;  /* 0x0000763230337816 */ /* 0x000fe20000000033 */
[----:B------:R-:W-:Y:S06]  /*5ef0*/  BRA `(.L_x_234) ;  /* 0x00000004000c7947 */ /* 0x000fec0003800000 */
.L_x_236:
[----:B------:R-:W-:Y:S05]  /*5f00*/  BRA.U !UP0, `(.L_x_238) ;  /* 0x0000000108907547 */ /* 0x000fea000b800000 */
[--C-:B0-2---:R-:W-:Y:S01]  /*5f10*/  FFMA.FTZ R47, R88, UR29, R116.reuse ;  /* 0x0000001d582f7c23 */ /* 0x105fe20008010074 */
        /* <DEDUP_REMOVED lines=9> */
[----:B-1----:R-:W-:Y:S01]  /*5fb0*/  FMUL.FTZ R50, R49, UR11 ;  /* 0x0000000b31327c20 */ /* 0x002fe20008410000 */
[----:B------:R-:W-:Y:S01]  /*5fc0*/  LOP3.LUT P5, RZ, R94, 0xff, RZ, 0xc0, !PT ;  /* 0x000000ff5eff7812 */ /* 0x000fe200078ac0ff */
[----:B------:R-:W-:Y:S01]  /*5fd0*/  FMUL.FTZ R46, R47, UR8 ;  /* 0x000000082f2e7c20 */ /* 0x000fe20008410000 */
[----:B------:R-:W-:Y:S01]  /*5fe0*/  FMUL.FTZ R116, R116, UR11 ;  /* 0x0000000b74747c20 */ /* 0x000fe20008410000 */
        /* <DEDUP_REMOVED lines=22> */
.L_x_238:
        /* <DEDUP_REMOVED lines=28> */
[C---:B-1----:R-:W-:Y:S02]  /*6310*/  PRMT R51, R116.reuse, 0x7632, R51 ;  /* 0x0000763274337816 */ /* 0x042fe40000000033 */
[----:B------:R-:W-:-:S07]  /*6320*/  PRMT R48, R116, 0x7610, R48 ;  /* 0x0000761074307816 */ /* 0x000fce0000000030 */
.L_x_234:
        /* <DEDUP_REMOVED lines=15> */
.L_x_239:
        /* <DEDUP_REMOVED lines=10> */
.L_x_240:
[----:B------:R-:W-:Y:S01]  /*64c0*/  PLOP3.LUT P2, PT, P2, PT, PT, 0x8, 0x80 ;  /* 0x000000000080781c */ /* 0x000fe2000174e170 */
[----:B------:R-:W-:-:S12]  /*64d0*/  BRA.U !UP1, `(.L_x_241) ;  /* 0xffffffa109ac7547 */ /* 0x000fd8000b83ffff */
[----:B0-2---:R-:W-:Y:S01]  /*64e0*/  IMAD.MOV.U32 R44, RZ, RZ, R57 ;  /* 0x000000ffff2c7224 */ /* 0x005fe200078e0039 */
[----:B------:R-:W-:Y:S01]  /*64f0*/  MOV R46, R38 ;  /* 0x00000026002e7202 */ /* 0x000fe20000000f00 */
[----:B-1----:R-:W-:Y:S01]  /*6500*/  IMAD.MOV.U32 R48, RZ, RZ, R56 ;  /* 0x000000ffff307224 */ /* 0x002fe200078e0038 */
[----:B------:R-:W-:Y:S01]  /*6510*/  MOV R59, R12 ;  /* 0x0000000c003b7202 */ /* 0x000fe20000000f00 */
[----:B------:R-:W-:Y:S01]  /*6520*/  IMAD.MOV.U32 R45, RZ, RZ, R55 ;  /* 0x000000ffff2d7224 */ /* 0x000fe200078e0037 */
        /* <DEDUP_REMOVED lines=9> */
[----:B------:R-:W-:-:S02]  /*65c0*/  IMAD.MOV.U32 R73, RZ, RZ, R14 ;  /* 0x000000ffff497224 */ /* 0x000fc400078e000e */
[----:B------:R-:W-:Y:S02]  /*65d0*/  IMAD.MOV.U32 R74, RZ, RZ, R15 ;  /* 0x000000ffff4a7224 */ /* 0x000fe400078e000f */
[----:B------:R-:W-:Y:S02]  /*65e0*/  IMAD.MOV.U32 R40, RZ, RZ, R100 ;  /* 0x000000ffff287224 */ /* 0x000fe400078e0064 */
[----:B------:R-:W-:Y:S02]  /*65f0*/  IMAD.MOV.U32 R51, RZ, RZ, R35 ;  /* 0x000000ffff337224 */ /* 0x000fe400078e0023 */
[----:B------:R-:W-:Y:S02]  /*6600*/  IMAD.MOV.U32 R55, RZ, RZ, R34 ;  /* 0x000000ffff377224 */ /* 0x000fe400078e0022 */
[----:B------:R-:W-:Y:S02]  /*6610*/  IMAD.MOV.U32 R36, RZ, RZ, R0 ;  /* 0x000000ffff247224 */ /* 0x000fe400078e0000 */
        /* <DEDUP_REMOVED lines=21> */
[----:B------:R-:W-:-:S07]  /*6770*/  IMAD.MOV.U32 R15, RZ, RZ, R22 ;  /* 0x000000ffff0f7224 */ /* 0x000fce00078e0016 */
.L_x_210:
        /* <DEDUP_REMOVED lines=24> */
.L_x_242:
        /* <DEDUP_REMOVED lines=16> */
.L_x_3501:


//--------------------- .text._ZN10layer_norm22ln_bwd_finalize_kernelINS_22Kernel_traits_finalizeILj1536E13__nv_bfloat16S2_S2_S2_fjLb0ELj1024ELj4ENS_18Kernel_traits_baseILj1536ES2_S2_S2_S2_fjLj1024EEEEELb0ELb0EEEvNS_9BwdParamsE --------------------------
	.section	.text._ZN10layer_norm22ln_bwd_finalize_kernelINS_22Kernel_traits_finalizeILj1536E13__nv_bfloat16S2_S2_S2_fjLb0ELj1024ELj4ENS_18Kernel_traits_baseILj1536ES2_S2_S2_S2_fjLj1024EEEEELb0ELb0EEEvNS_9BwdParamsE,"ax",@progbits
	.align	128
        .global         _ZN10layer_norm22ln_bwd_finalize_kernelINS_22Kernel_traits_finalizeILj1536E13__nv_bfloat16S2_S2_S2_fjLb0ELj1024ELj4ENS_18Kernel_traits_baseILj1536ES2_S2_S2_S2_fjLj1024EEEEELb0ELb0EEEvNS_9BwdParamsE
        .type           _ZN10layer_norm22ln_bwd_finalize_kernelINS_22Kernel_traits_finalizeILj1536E13__nv_bfloat16S2_S2_S2_fjLb0ELj1024ELj4ENS_18Kernel_traits_baseILj1536ES2_S2_S2_S2_fjLj1024EEEEELb0ELb0EEEvNS_9BwdParamsE,@function
        .size           _ZN10layer_norm22ln_bwd_finalize_kernelINS_22Kernel_traits_finalizeILj1536E13__nv_bfloat16S2_S2_S2_fjLb0ELj1024ELj4ENS_18Kernel_traits_baseILj1536ES2_S2_S2_S2_fjLj1024EEEEELb0ELb0EEEvNS_9BwdParamsE,(.L_x_3502 - _ZN10layer_norm22ln_bwd_finalize_kernelINS_22Kernel_traits_finalizeILj1536E13__nv_bfloat16S2_S2_S2_fjLb0ELj1024ELj4ENS_18Kernel_traits_baseILj1536ES2_S2_S2_S2_fjLj1024EEEEELb0ELb0EEEvNS_9BwdParamsE)
        .other          _ZN10layer_norm22ln_bwd_finalize_kernelINS_22Kernel_traits_finalizeILj1536E13__nv_bfloat16S2_S2_S2_fjLb0ELj1024ELj4ENS_18Kernel_traits_baseILj1536ES2_S2_S2_S2_fjLj1024EEEEELb0ELb0EEEvNS_9BwdParamsE,@"STO_CUDA_ENTRY STV_DEFAULT"
_ZN10layer_norm22ln_bwd_finalize_kernelINS_22Kernel_traits_finalizeILj1536E13__nv_bfloat16S2_S2_S2_fjLb0ELj1024ELj4ENS_18Kernel_traits_baseILj1536ES2_S2_S2_S2_fjLj1024EEEEELb0ELb0EEEvNS_9BwdParamsE:
.text._ZN10layer_norm22ln_bwd_finalize_kernelINS_22Kernel_traits_finalizeILj1536E13__nv_bfloat16S2_S2_S2_fjLb0ELj1024ELj4ENS_18Kernel_traits_baseILj1536ES2_S2_S2_S2_fjLj1024EEEEELb0ELb0EEEvNS_9BwdParamsE:
[----:B------:R-:W-:Y:S01]  /*0000*/  LDC R1, c[0x0][0x37c] ;  /* 0x0000df00ff017b82 */ /* 0x000fe20000000800 */
[----:B------:R-:W0:Y:S01]  /*0010*/  S2R R58, SR_CTAID.X ;  /* 0x00000000003a7919 */ /* 0x000e220000002500 */
[----:B------:R-:W1:Y:S01]  /*0020*/  S2R R0, SR_TID.X ;  /* 0x0000000000007919 */ /* 0x000e620000002100 */
[----:B0-----:R-:W-:-:S04]  /*0030*/  SHF.L.U32 R5, R58, 0x5, RZ ;  /* 0x000000053a057819 */ /* 0x001fc800000006ff */
[----:B-1----:R-:W-:-:S04]  /*0040*/  LOP3.LUT R3, R5, 0x1f, R0, 0xf8, !PT ;  /* 0x0000001f05037812 */ /* 0x002fc800078ef800 */
[----:B------:R-:W-:-:S13]  /*0050*/  ISETP.GT.U32.AND P0, PT, R3, 0x5ff, PT ;  /* 0x000005ff0300780c */ /* 0x000fda0003f04070 */
[----:B------:R-:W-:Y:S05]  /*0060*/  @P0 EXIT ;  /* 0x000000000000094d */ /* 0x000fea0003800000 */
[----:B------:R-:W0:Y:S01]  /*0070*/  LDC R54, c[0x0][0x388] ;  /* 0x0000e200ff367b82 */ /* 0x000e220000000800 */
[----:B------:R-:W1:Y:S01]  /*0080*/  LDCU UR8, c[0x0][0x380] ;  /* 0x00007000ff0877ac */ /* 0x000e620008000800 */
[----:B------:R-:W-:Y:S01]  /*0090*/  SHF.R.U32.HI R2, RZ, 0x5, R0 ;  /* 0x00000005ff027819 */ /* 0x000fe20000011600 */
[----:B------:R-:W-:Y:S01]  /*00a0*/  BSSY.RECONVERGENT B0, `(.L_x_243) ;  /* 0x0000136000007945 */ /* 0x000fe20003800200 */
[----:B------:R-:W-:Y:S01]  /*00b0*/  LOP3.LUT R57, R0, 0x1f, RZ, 0xc0, !PT ;  /* 0x0000001f00397812 */ /* 0x000fe200078ec0ff */
[----:B------:R-:W2:Y:S01]  /*00c0*/  LDCU.64 UR6, c[0x0][0x358] ;  /* 0x00006b00ff0677ac */ /* 0x000ea20008000a00 */
[----:B------:R-:W-:Y:S02]  /*00d0*/  MOV R43, RZ ;  /* 0x000000ff002b7202 */ /* 0x000fe40000000f00 */
[----:B-1----:R-:W-:-:S04]  /*00e0*/  ISETP.GE.U32.AND P0, PT, R2, UR8, PT ;  /* 0x0000000802007c0c */ /* 0x002fc8000bf06070 */
[----:B0-----:R-:W-:Y:S01]  /*00f0*/  ISETP.GE.U32.OR P0, PT, R3, R54, P0 ;  /* 0x000000360300720c */ /* 0x001fe20000706470 */
[----:B------:R-:W-:-:S12]  /*0100*/  HFMA2 R3, -RZ, RZ, 0, 0 ;  /* 0x00000000ff037431 */ /* 0x000fd800000001ff */
[----:B--2---:R-:W-:Y:S05]  /*0110*/  @P0 BRA `(.L_x_244) ;  /* 0x0000001000b80947 */ /* 0x004fea0003800000 */
[----:B------:R-:W-:Y:S01]  /*0120*/  LOP3.LUT R32, R2, 0x20, RZ, 0xfc, !PT ;  /* 0x0000002002207812 */ /* 0x000fe200078efcff */
[----:B------:R-:W-:Y:S01]  /*0130*/  BSSY.RECONVERGENT B1, `(.L_x_245) ;  /* 0x00000b1000017945 */ /* 0x000fe20003800200 */
[----:B------:R-:W-:Y:S02]  /*0140*/  LOP3.LUT R3, RZ, R2, RZ, 0x33, !PT ;  /* 0x00000002ff037212 */ /* 0x000fe400078e33ff */
[----:B------:R-:W-:Y:S02]  /*0150*/  VIMNMX.U32 R0, PT, PT, R32, UR8, !PT ;  /* 0x0000000820007c48 */ /* 0x000fe4000ffe0000 */
[----:B------:R-:W-:Y:S02]  /*0160*/  MOV R43, RZ ;  /* 0x000000ff002b7202 */ /* 0x000fe40000000f00 */
[----:B------:R-:W-:Y:S02]  /*0170*/  IADD3 R0, PT, PT, R0, R3, RZ ;  /* 0x0000000300007210 */ /* 0x000fe40007ffe0ff */
[----:B------:R-:W-:-:S02]  /*0180*/  MOV R3, RZ ;  /* 0x000000ff00037202 */ /* 0x000fc40000000f00 */
[C---:B------:R-:W-:Y:S02]  /*0190*/  ISETP.GE.U32.AND P1, PT, R0.reuse, 0x1e0, PT ;  /* 0x000001e00000780c */ /* 0x040fe40003f26070 */
[----:B------:R-:W-:-:S04]  /*01a0*/  LEA.HI R55, R0, 0x1, RZ, 0x1b ;  /* 0x0000000100377811 */ /* 0x000fc800078fd8ff */
[----:B------:R-:W-:-:S07]  /*01b0*/  LOP3.LUT P0, R56, R55, 0xf, RZ, 0xc0, !PT ;  /* 0x0000000f37387812 */ /* 0x000fce000780c0ff */
[----:B------:R-:W-:Y:S06]  /*01c0*/  @!P1 BRA `(.L_x_246) ;  /* 0x00000008009c9947 */ /* 0x000fec0003800000 */
[----:B------:R-:W-:Y:S01]  /*01d0*/  LOP3.LUT R7, R2, 0x140, RZ, 0xfc, !PT ;  /* 0x0000014002077812 */ /* 0x000fe200078efcff */
[-CC-:B------:R-:W-:Y:S01]  /*01e0*/  IMAD R32, R32, R54.reuse, R5.reuse ;  /* 0x0000003620207224 */ /* 0x180fe200078e0205 */
[C---:B------:R-:W-:Y:S01]  /*01f0*/  LOP3.LUT R9, R2.reuse, 0x160, RZ, 0xfc, !PT ;  /* 0x0000016002097812 */ /* 0x040fe200078efcff */
[----:B------:R-:W-:Y:S01]  /*0200*/  HFMA2 R43, -RZ, RZ, 0, 0 ;  /* 0x00000000ff2b7431 */ /* 0x000fe200000001ff */
[C---:B------:R-:W-:Y:S01]  /*0210*/  LOP3.LUT R11, R2.reuse, 0x180, RZ, 0xfc, !PT ;  /* 0x00000180020b7812 */ /* 0x040fe200078efcff */
[-CC-:B------:R-:W-:Y:S01]  /*0220*/  IMAD R8, R7, R54.reuse, R5.reuse ;  /* 0x0000003607087224 */ /* 0x180fe200078e0205 */
[C---:B------:R-:W-:Y:S01]  /*0230*/  LOP3.LUT R0, R2.reuse, 0x100, RZ, 0xfc, !PT ;  /* 0x0000010002007812 */ /* 0x040fe200078efcff */
[-CC-:B------:R-:W-:Y:S01]  /*0240*/  IMAD R10, R9, R54.reuse, R5.reuse ;  /* 0x00000036090a7224 */ /* 0x180fe200078e0205 */
[C---:B------:R-:W-:Y:S01]  /*0250*/  LOP3.LUT R13, R2.reuse, 0x1a0, RZ, 0xfc, !PT ;  /* 0x000001a0020d7812 */ /* 0x040fe200078efcff */
[-CC-:B------:R-:W-:Y:S01]  /*0260*/  IMAD R12, R11, R54.reuse, R5.reuse ;  /* 0x000000360b0c7224 */ /* 0x180fe200078e0205 */
[----:B------:R-:W-:Y:S01]  /*0270*/  LOP3.LUT R15, R2, 0x1c0, RZ, 0xfc, !PT ;  /* 0x000001c0020f7812 */ /* 0x000fe200078efcff */
[-CC-:B------:R-:W-:Y:S01]  /*0280*/  IMAD R4, R0, R54.reuse, R5.reuse ;  /* 0x0000003600047224 */ /* 0x180fe200078e0205 */
        /* <DEDUP_REMOVED lines=17> */
[--C-:B------:R-:W-:Y:S01]  /*03a0*/  IMAD R28, R27, R54, R5.reuse ;  /* 0x000000361b1c7224 */ /* 0x100fe200078e0205 */
[----:B------:R-:W-:Y:S01]  /*03b0*/  IADD3 R7, PT, PT, R57, R8, RZ ;  /* 0x0000000839077210 */ /* 0x000fe20007ffe0ff */
[--C-:B------:R-:W-:Y:S01]  /*03c0*/  IMAD R30, R29, R54, R5.reuse ;  /* 0x000000361d1e7224 */ /* 0x100fe200078e0205 */
[C---:B------:R-:W-:Y:S01]  /*03d0*/  IADD3 R8, PT, PT, R57.reuse, R10, RZ ;  /* 0x0000000a39087210 */ /* 0x040fe20007ffe0ff */
[----:B------:R-:W-:Y:S01]  /*03e0*/  IMAD R0, R2, R54, R5 ;  /* 0x0000003602007224 */ /* 0x000fe200078e0205 */
[----:B------:R-:W-:-:S02]  /*03f0*/  IADD3 R9, PT, PT, R57, R12, RZ ;  /* 0x0000000c39097210 */ /* 0x000fc40007ffe0ff */
[C---:B------:R-:W-:Y:S02]  /*0400*/  IADD3 R17, PT, PT, R57.reuse, R4, RZ ;  /* 0x0000000439117210 */ /* 0x040fe40007ffe0ff */
[C---:B------:R-:W-:Y:S02]  /*0410*/  IADD3 R10, PT, PT, R57.reuse, R14, RZ ;  /* 0x0000000e390a7210 */ /* 0x040fe40007ffe0ff */
[C---:B------:R-:W-:Y:S02]  /*0420*/  IADD3 R11, PT, PT, R57.reuse, R16, RZ ;  /* 0x00000010390b7210 */ /* 0x040fe40007ffe0ff */
[C---:B------:R-:W-:Y:S02]  /*0430*/  IADD3 R12, PT, PT, R57.reuse, R18, RZ ;  /* 0x00000012390c7210 */ /* 0x040fe40007ffe0ff */
[C---:B------:R-:W-:Y:S02]  /*0440*/  IADD3 R5, PT, PT, R57.reuse, R32, RZ ;  /* 0x0000002039057210 */ /* 0x040fe40007ffe0ff */
[----:B------:R-:W-:-:S02]  /*0450*/  IADD3 R0, PT, PT, R57, R0, RZ ;  /* 0x0000000039007210 */ /* 0x000fc40007ffe0ff */
[----:B------:R-:W-:Y:S02]  /*0460*/  IADD3 R19, PT, PT, -R19, RZ, RZ ;  /* 0x000000ff13137210 */ /* 0x000fe40007ffe1ff */
[C---:B------:R-:W-:Y:S02]  /*0470*/  IADD3 R6, PT, PT, R57.reuse, R6, RZ ;  /* 0x0000000639067210 */ /* 0x040fe40007ffe0ff */
[C---:B------:R-:W-:Y:S02]  /*0480*/  IADD3 R13, PT, PT, R57.reuse, R20, RZ ;  /* 0x00000014390d7210 */ /* 0x040fe40007ffe0ff */
[C---:B------:R-:W-:Y:S02]  /*0490*/  IADD3 R14, PT, PT, R57.reuse, R22, RZ ;  /* 0x00000016390e7210 */ /* 0x040fe40007ffe0ff */
[C---:B------:R-:W-:Y:S02]  /*04a0*/  IADD3 R15, PT, PT, R57.reuse, R24, RZ ;  /* 0x00000018390f7210 */ /* 0x040fe40007ffe0ff */
[----:B------:R-:W-:-:S02]  /*04b0*/  IADD3 R16, PT, PT, R57, R26, RZ ;  /* 0x0000001a39107210 */ /* 0x000fc40007ffe0ff */
[C---:B------:R-:W-:Y:S02]  /*04c0*/  IADD3 R4, PT, PT, R57.reuse, R28, RZ ;  /* 0x0000001c39047210 */ /* 0x040fe40007ffe0ff */
[----:B------:R-:W-:-:S07]  /*04d0*/  IADD3 R18, PT, PT, R57, R30, RZ ;  /* 0x0000001e39127210 */ /* 0x000fce0007ffe0ff */
.L_x_247:
[----:B------:R-:W0:Y:S08]  /*04e0*/  LDC.64 R50, c[0x0][0x440] ;  /* 0x00011000ff327b82 */ /* 0x000e300000000a00 */
[----:B------:R-:W1:Y:S01]  /*04f0*/  LDC.64 R52, c[0x0][0x448] ;  /* 0x00011200ff347b82 */ /* 0x000e620000000a00 */
[----:B0-----:R-:W-:-:S06]  /*0500*/  IMAD.WIDE.U32 R44, R0, 0x4, R50 ;  /* 0x00000004002c7825 */ /* 0x001fcc00078e0032 */
[----:B------:R-:W2:Y:S01]  /*0510*/  LDG.E R44, desc[UR6][R44.64] ;  /* 0x000000062c2c7981 */ /* 0x000ea2000c1e1900 */
[----:B------:R-:W-:-:S04]  /*0520*/  IMAD.WIDE.U32 R20, R4, 0x4, R50 ;  /* 0x0000000404147825 */ /* 0x000fc800078e0032 */
[----:B------:R-:W-:Y:S01]  /*0530*/  IMAD.WIDE.U32 R24, R15, 0x4, R50 ;  /* 0x000000040f187825 */ /* 0x000fe200078e0032 */
[----:B------:R0:W3:Y:S03]  /*0540*/  LDG.E R48, desc[UR6][R20.64] ;  /* 0x0000000614307981 */ /* 0x0000e6000c1e1900 */
[----:B-1----:R-:W-:Y:S02]  /*0550*/  IMAD.WIDE.U32 R40, R0, 0x4, R52 ;  /* 0x0000000400287825 */ /* 0x002fe400078e0034 */
[----:B------:R-:W4:Y:S02]  /*0560*/  LDG.E R25, desc[UR6][R24.64] ;  /* 0x0000000618197981 */ /* 0x000f24000c1e1900 */
[--C-:B------:R-:W-:Y:S02]  /*0570*/  IMAD.WIDE.U32 R22, R5, 0x4, R50.reuse ;  /* 0x0000000405167825 */ /* 0x100fe400078e0032 */
[----:B------:R-:W5:Y:S02]  /*0580*/  LDG.E R40, desc[UR6][R40.64] ;  /* 0x0000000628287981 */ /* 0x000f64000c1e1900 */
[----:B0-----:R-:W-:-:S02]  /*0590*/  IMAD.WIDE.U32 R20, R16, 0x4, R50 ;  /* 0x0000000410147825 */ /* 0x001fc400078e0032 */
[----:B------:R0:W3:Y:S02]  /*05a0*/  LDG.E R49, desc[UR6][R22.64] ;  /* 0x0000000616317981 */ /* 0x0000e4000c1e1900 */
[----:B------:R-:W-:Y:S02]  /*05b0*/  IMAD.WIDE.U32 R38, R5, 0x4, R52 ;  /* 0x0000000405267825 */ /* 0x000fe400078e0034 */
[----:B------:R1:W4:Y:S02]  /*05c0*/  LDG.E R24, desc[UR6][R20.64] ;  /* 0x0000000614187981 */ /* 0x000324000c1e1900 */
[--C-:B------:R-:W-:Y:S02]  /*05d0*/  IMAD.WIDE.U32 R26, R13, 0x4, R50.reuse ;  /* 0x000000040d1a7825 */ /* 0x100fe400078e0032 */
[----:B------:R-:W4:Y:S02]  /*05e0*/  LDG.E R38, desc[UR6][R38.64] ;  /* 0x0000000626267981 */ /* 0x000f24000c1e1900 */
[----:B0-----:R-:W-:-:S02]  /*05f0*/  IMAD.WIDE.U32 R22, R14, 0x4, R50 ;  /* 0x000000040e167825 */ /* 0x001fc400078e0032 */
[----:B------:R-:W4:Y:S02]  /*0600*/  LDG.E R27, desc[UR6][R26.64] ;  /* 0x000000061a1b7981 */ /* 0x000f24000c1e1900 */
[----:B-1----:R-:W-:-:S04]  /*0610*/  IMAD.WIDE.U32 R20, R7, 0x4, R50 ;  /* 0x0000000407147825 */ /* 0x002fc800078e0032 */
[--C-:B------:R-:W-:Y:S02]  /*0620*/  IMAD.WIDE.U32 R28, R8, 0x4, R50.reuse ;  /* 0x00000004081c7825 */ /* 0x100fe400078e0032 */
[----:B------:R-:W4:Y:S02]  /*0630*/  LDG.E R21, desc[UR6][R20.64] ;  /* 0x0000000614157981 */ /* 0x000f24000c1e1900 */
[----:B------:R-:W-:Y:S02]  /*0640*/  IMAD.WIDE.U32 R32, R9, 0x4, R50 ;  /* 0x0000000409207825 */ /* 0x000fe400078e0032 */
[----:B------:R0:W4:Y:S02]  /*0650*/  LDG.E R26, desc[UR6][R22.64] ;  /* 0x00000006161a7981 */ /* 0x000124000c1e1900 */
[----:B------:R-:W-:Y:S02]  /*0660*/  IMAD.WIDE.U32 R34, R4, 0x4, R52 ;  /* 0x0000000404227825 */ /* 0x000fe400078e0034 */
[----:B------:R-:W4:Y:S02]  /*0670*/  LDG.E R36, desc[UR6][R32.64] ;  /* 0x0000000620247981 */ /* 0x000f24000c1e1900 */
[----:B------:R-:W-:-:S02]  /*0680*/  IMAD.WIDE.U32 R46, R18, 0x4, R50 ;  /* 0x00000004122e7825 */ /* 0x000fc400078e0032 */
[----:B------:R1:W4:Y:S02]  /*0690*/  LDG.E R20, desc[UR6][R28.64] ;  /* 0x000000061c147981 */ /* 0x000324000c1e1900 */
[--C-:B0-----:R-:W-:Y:S02]  /*06a0*/  IMAD.WIDE.U32 R22, R17, 0x4, R50.reuse ;  /* 0x0000000411167825 */ /* 0x101fe400078e0032 */
[----:B------:R0:W4:Y:S02]  /*06b0*/  LDG.E R37, desc[UR6][R34.64] ;  /* 0x0000000622257981 */ /* 0x000124000c1e1900 */
[----:B------:R-:W-:Y:S02]  /*06c0*/  IMAD.WIDE.U32 R30, R6, 0x4, R50 ;  /* 0x00000004061e7825 */ /* 0x000fe400078e0032 */
[----:B------:R-:W4:Y:S02]  /*06d0*/  LDG.E R46, desc[UR6][R46.64] ;  /* 0x000000062e2e7981 */ /* 0x000f24000c1e1900 */
[----:B-1----:R-:W-:-:S02]  /*06e0*/  IMAD.WIDE.U32 R28, R18, 0x4, R52 ;  /* 0x00000004121c7825 */ /* 0x002fc400078e0034 */
[----:B------:R-:W4:Y:S02]  /*06f0*/  LDG.E R23, desc[UR6][R22.64] ;  /* 0x0000000616177981 */ /* 0x000f24000c1e1900 */
[--C-:B------:R-:W-:Y:S02]  /*0700*/  IMAD.WIDE.U32 R32, R13, 0x4, R52.reuse ;  /* 0x000000040d207825 */ /* 0x100fe400078e0034 */
[----:B------:R-:W4:Y:S04]  /*0710*/  LDG.E R41, desc[UR6][R28.64] ;  /* 0x000000061c297981 */ /* 0x000f28000c1e1900 */
[----:B------:R1:W4:Y:S04]  /*0720*/  LDG.E R42, desc[UR6][R32.64] ;  /* 0x00000006202a7981 */ /* 0x000328000c1e1900 */
[----:B------:R1:W4:Y:S01]  /*0730*/  LDG.E R22, desc[UR6][R30.64] ;  /* 0x000000061e167981 */ /* 0x000322000c1e1900 */
[----:B0-----:R-:W-:-:S04]  /*0740*/  IMAD.WIDE.U32 R34, R15, 0x4, R52 ;  /* 0x000000040f227825 */ /* 0x001fc800078e0034 */
[----:B-1----:R-:W-:Y:S02]  /*0750*/  IMAD.WIDE.U32 R32, R14, 0x4, R52 ;  /* 0x000000040e207825 */ /* 0x002fe400078e0034 */
[----:B------:R-:W4:Y:S02]  /*0760*/  LDG.E R34, desc[UR6][R34.64] ;  /* 0x0000000622227981 */ /* 0x000f24000c1e1900 */
[----:B------:R-:W-:-:S04]  /*0770*/  IMAD.WIDE.U32 R30, R10, 0x4, R50 ;  /* 0x000000040a1e7825 */ /* 0x000fc800078e0032 */
[--C-:B------:R-:W-:Y:S01]  /*0780*/  IMAD.WIDE.U32 R28, R12, 0x4, R50.reuse ;  /* 0x000000040c1c7825 */ /* 0x100fe200078e0032 */
[----:B------:R0:W4:Y:S04]  /*0790*/  LDG.E R39, desc[UR6][R30.64] ;  /* 0x000000061e277981 */ /* 0x000128000c1e1900 */
[----:B------:R1:W4:Y:S01]  /*07a0*/  LDG.E R47, desc[UR6][R28.64] ;  /* 0x000000061c2f7981 */ /* 0x000322000c1e1900 */
[----:B0-----:R-:W-:-:S04]  /*07b0*/  IMAD.WIDE.U32 R30, R11, 0x4, R50 ;  /* 0x000000040b1e7825 */ /* 0x001fc800078e0032 */
[--C-:B-1----:R-:W-:Y:S01]  /*07c0*/  IMAD.WIDE.U32 R28, R16, 0x4, R52.reuse ;  /* 0x00000004101c7825 */ /* 0x102fe200078e0034 */
[----:B------:R0:W4:Y:S04]  /*07d0*/  LDG.E R45, desc[UR6][R30.64] ;  /* 0x000000061e2d7981 */ /* 0x000128000c1e1900 */
[----:B------:R1:W4:Y:S01]  /*07e0*/  LDG.E R35, desc[UR6][R28.64] ;  /* 0x000000061c237981 */ /* 0x000322000c1e1900 */
[----:B0-----:R-:W-:-:S04]  /*07f0*/  IMAD.WIDE.U32 R30, R17, 0x4, R52 ;  /* 0x00000004111e7825 */ /* 0x001fc800078e0034 */
[--C-:B-1----:R-:W-:Y:S01]  /*0800*/  IMAD.WIDE.U32 R28, R7, 0x4, R52.reuse ;  /* 0x00000004071c7825 */ /* 0x102fe200078e0034 */
[----:B------:R0:W4:Y:S03]  /*0810*/  LDG.E R50, desc[UR6][R30.64] ;  /* 0x000000061e327981 */ /* 0x000126000c1e1900 */
[----:B0-----:R-:W-:-:S06]  /*0820*/  IMAD.WIDE.U32 R30, R8, 0x4, R52 ;  /* 0x00000004081e7825 */ /* 0x001fcc00078e0034 */
[----:B------:R-:W4:Y:S01]  /*0830*/  LDG.E R30, desc[UR6][R30.64] ;  /* 0x000000061e1e7981 */ /* 0x000f22000c1e1900 */
[----:B--2---:R-:W-:-:S03]  /*0840*/  FADD.FTZ R44, R44, R43 ;  /* 0x0000002b2c2c7221 */ /* 0x004fc60000010000 */
[----:B------:R0:W2:Y:S02]  /*0850*/  LDG.E R43, desc[UR6][R32.64] ;  /* 0x00000006202b7981 */ /* 0x0000a4000c1e1900 */
[----:B0-----:R-:W-:-:S06]  /*0860*/  IMAD.WIDE.U32 R32, R6, 0x4, R52 ;  /* 0x0000000406207825 */ /* 0x001fcc00078e0034 */
[----:B------:R-:W2:Y:S04]  /*0870*/  LDG.E R32, desc[UR6][R32.64] ;  /* 0x0000000620207981 */ /* 0x000ea8000c1e1900 */
[----:B------:R0:W2:Y:S02]  /*0880*/  LDG.E R33, desc[UR6][R28.64] ;  /* 0x000000061c217981 */ /* 0x0000a4000c1e1900 */
[----:B0-----:R-:W-:-:S05]  /*0890*/  IMAD.WIDE.U32 R28, R9, 0x4, R52 ;  /* 0x00000004091c7825 */ /* 0x001fca00078e0034 */
[----:B------:R0:W2:Y:S02]  /*08a0*/  LDG.E R51, desc[UR6][R28.64] ;  /* 0x000000061c337981 */ /* 0x0000a4000c1e1900 */
[----:B0-----:R-:W-:-:S05]  /*08b0*/  IMAD.WIDE.U32 R28, R10, 0x4, R52 ;  /* 0x000000040a1c7825 */ /* 0x001fca00078e0034 */
[----:B------:R0:W2:Y:S02]  /*08c0*/  LDG.E R59, desc[UR6][R28.64] ;  /* 0x000000061c3b7981 */ /* 0x0000a4000c1e1900 */
[----:B0-----:R-:W-:-:S05]  /*08d0*/  IMAD.WIDE.U32 R28, R11, 0x4, R52 ;  /* 0x000000040b1c7825 */ /* 0x001fca00078e0034 */
[----:B------:R0:W2:Y:S02]  /*08e0*/  LDG.E R60, desc[UR6][R28.64] ;  /* 0x000000061c3c7981 */ /* 0x0000a4000c1e1900 */
[----:B0-----:R-:W-:-:S05]  /*08f0*/  IMAD.WIDE.U32 R28, R12, 0x4, R52 ;  /* 0x000000040c1c7825 */ /* 0x001fca00078e0034 */
[----:B------:R-:W2:Y:S01]  /*0900*/  LDG.E R52, desc[UR6][R28.64] ;  /* 0x000000061c347981 */ /* 0x000ea2000c1e1900 */
[----:B-----5:R-:W-:Y:S01]  /*0910*/  FADD.FTZ R3, R40, R3 ;  /* 0x0000000328037221 */ /* 0x020fe20000010000 */
[----:B---3--:R-:W-:-:S03]  /*0920*/  FADD.FTZ R49, R44, R49 ;  /* 0x000000312c317221 */ /* 0x008fc60000010000 */
[----:B----4-:R-:W-:Y:S01]  /*0930*/  FADD.FTZ R38, R3, R38 ;  /* 0x0000002603267221 */ /* 0x010fe20000010000 */
[----:B------:R-:W-:-:S03]  /*0940*/  FADD.FTZ R49, R49, R48 ;  /* 0x0000003031317221 */ /* 0x000fc60000010000 */
[----:B------:R-:W-:Y:S01]  /*0950*/  FADD.FTZ R38, R38, R37 ;  /* 0x0000002526267221 */ /* 0x000fe20000010000 */
[----:B------:R-:W-:-:S03]  /*0960*/  FADD.FTZ R46, R49, R46 ;  /* 0x0000002e312e7221 */ /* 0x000fc60000010000 */
[----:B------:R-:W-:Y:S01]  /*0970*/  FADD.FTZ R41, R38, R41 ;  /* 0x0000002926297221 */ /* 0x000fe20000010000 */
[----:B------:R-:W-:-:S03]  /*0980*/  FADD.FTZ R27, R46, R27 ;  /* 0x0000001b2e1b7221 */ /* 0x000fc60000010000 */
[----:B------:R-:W-:Y:S01]  /*0990*/  FADD.FTZ R42, R41, R42 ;  /* 0x0000002a292a7221 */ /* 0x000fe20000010000 */
[----:B------:R-:W-:-:S04]  /*09a0*/  FADD.FTZ R26, R27, R26 ;  /* 0x0000001a1b1a7221 */ /* 0x000fc80000010000 */
[----:B------:R-:W-:-:S04]  /*09b0*/  FADD.FTZ R25, R26, R25 ;  /* 0x000000191a197221 */ /* 0x000fc80000010000 */
[----:B------:R-:W-:-:S04]  /*09c0*/  FADD.FTZ R24, R25, R24 ;  /* 0x0000001819187221 */ /* 0x000fc80000010000 */
[----:B------:R-:W-:-:S04]  /*09d0*/  FADD.FTZ R23, R24, R23 ;  /* 0x0000001718177221 */ /* 0x000fc80000010000 */
[----:B------:R-:W-:Y:S01]  /*09e0*/  FADD.FTZ R22, R23, R22 ;  /* 0x0000001617167221 */ /* 0x000fe20000010000 */
[----:B------:R-:W-:-:S03]  /*09f0*/  IADD3 R19, PT, PT, R19, 0x10, RZ ;  /* 0x0000001013137810 */ /* 0x000fc60007ffe0ff */
[----:B------:R-:W-:Y:S01]  /*0a00*/  FADD.FTZ R21, R22, R21 ;  /* 0x0000001516157221 */ /* 0x000fe20000010000 */
[----:B------:R-:W-:-:S03]  /*0a10*/  ISETP.NE.AND P1, PT, R19, RZ, PT ;  /* 0x000000ff1300720c */ /* 0x000fc60003f25270 */
[----:B------:R-:W-:-:S04]  /*0a20*/  FADD.FTZ R21, R21, R20 ;  /* 0x0000001415157221 */ /* 0x000fc80000010000 */
[----:B------:R-:W-:-:S04]  /*0a30*/  FADD.FTZ R36, R21, R36 ;  /* 0x0000002415247221 */ /* 0x000fc80000010000 */
[----:B------:R-:W-:-:S04]  /*0a40*/  FADD.FTZ R36, R36, R39 ;  /* 0x0000002724247221 */ /* 0x000fc80000010000 */
[----:B------:R-:W-:Y:S01]  /*0a50*/  FADD.FTZ R36, R36, R45 ;  /* 0x0000002d24247221 */ /* 0x000fe20000010000 */
[----:B------:R-:W-:Y:S02]  /*0a60*/  IADD3 R2, PT, PT, R2, 0x200, RZ ;  /* 0x0000020002027810 */ /* 0x000fe40007ffe0ff */
[C---:B------:R-:W-:Y:S02]  /*0a70*/  LEA R0, R54.reuse, R0, 0x9 ;  /* 0x0000000036007211 */ /* 0x040fe400078e48ff */
[C---:B------:R-:W-:Y:S02]  /*0a80*/  LEA R5, R54.reuse, R5, 0x9 ;  /* 0x0000000536057211 */ /* 0x040fe400078e48ff */
[C---:B------:R-:W-:Y:S02]  /*0a90*/  LEA R4, R54.reuse, R4, 0x9 ;  /* 0x0000000436047211 */ /* 0x040fe400078e48ff */
[C---:B------:R-:W-:Y:S02]  /*0aa0*/  LEA R18, R54.reuse, R18, 0x9 ;  /* 0x0000001236127211 */ /* 0x040fe400078e48ff */
[----:B------:R-:W-:-:S02]  /*0ab0*/  LEA R13, R54, R13, 0x9 ;  /* 0x0000000d360d7211 */ /* 0x000fc400078e48ff */
[C---:B------:R-:W-:Y:S02]  /*0ac0*/  LEA R14, R54.reuse, R14, 0x9 ;  /* 0x0000000e360e7211 */ /* 0x040fe400078e48ff */
        /* <DEDUP_REMOVED lines=9> */
[----:B------:R-:W-:Y:S01]  /*0b60*/  LEA R12, R54, R12, 0x9 ;  /* 0x0000000c360c7211 */ /* 0x000fe200078e48ff */
[----:B--2---:R-:W-:-:S04]  /*0b70*/  FADD.FTZ R43, R42, R43 ;  /* 0x0000002b2a2b7221 */ /* 0x004fc80000010000 */
[----:B------:R-:W-:-:S04]  /*0b80*/  FADD.FTZ R34, R43, R34 ;  /* 0x000000222b227221 */ /* 0x000fc80000010000 */
[----:B------:R-:W-:-:S04]  /*0b90*/  FADD.FTZ R35, R34, R35 ;  /* 0x0000002322237221 */ /* 0x000fc80000010000 */
[----:B------:R-:W-:-:S04]  /*0ba0*/  FADD.FTZ R35, R35, R50 ;  /* 0x0000003223237221 */ /* 0x000fc80000010000 */
[----:B------:R-:W-:-:S04]  /*0bb0*/  FADD.FTZ R32, R35, R32 ;  /* 0x0000002023207221 */ /* 0x000fc80000010000 */
[----:B------:R-:W-:-:S04]  /*0bc0*/  FADD.FTZ R33, R32, R33 ;  /* 0x0000002120217221 */ /* 0x000fc80000010000 */
[----:B------:R-:W-:-:S04]  /*0bd0*/  FADD.FTZ R30, R33, R30 ;  /* 0x0000001e211e7221 */ /* 0x000fc80000010000 */
[----:B------:R-:W-:Y:S01]  /*0be0*/  FADD.FTZ R30, R30, R51 ;  /* 0x000000331e1e7221 */ /* 0x000fe20000010000 */
[----:B------:R-:W-:-:S03]  /*0bf0*/  FADD.FTZ R43, R36, R47 ;  /* 0x0000002f242b7221 */ /* 0x000fc60000010000 */
[----:B------:R-:W-:-:S04]  /*0c00*/  FADD.FTZ R59, R30, R59 ;  /* 0x0000003b1e3b7221 */ /* 0x000fc80000010000 */
[----:B------:R-:W-:-:S04]  /*0c10*/  FADD.FTZ R59, R59, R60 ;  /* 0x0000003c3b3b7221 */ /* 0x000fc80000010000 */
[----:B------:R-:W-:Y:S01]  /*0c20*/  FADD.FTZ R3, R59, R52 ;  /* 0x000000343b037221 */ /* 0x000fe20000010000 */
[----:B------:R-:W-:Y:S06]  /*0c30*/  @P1 BRA `(.L_x_247) ;  /* 0xfffffff800281947 */ /* 0x000fec000383ffff */
.L_x_246:
[----:B------:R-:W-:Y:S05]  /*0c40*/  BSYNC.RECONVERGENT B1 ;  /* 0x0000000000017941 */ /* 0x000fea0003800200 */
.L_x_245:
[----:B------:R-:W-:Y:S05]  /*0c50*/  @!P0 BRA `(.L_x_244) ;  /* 0x0000000400e88947 */ /* 0x000fea0003800000 */
[----:B------:R-:W0:Y:S01]  /*0c60*/  S2R R0, SR_TID.X ;  /* 0x0000000000007919 */ /* 0x000e220000002100 */
[----:B------:R-:W-:Y:S01]  /*0c70*/  ISETP.GE.U32.AND P0, PT, R56, 0x8, PT ;  /* 0x000000083800780c */ /* 0x000fe20003f06070 */
[----:B------:R-:W-:Y:S01]  /*0c80*/  BSSY.RECONVERGENT B1, `(.L_x_248) ;  /* 0x0000041000017945 */ /* 0x000fe20003800200 */
[----:B------:R-:W-:Y:S02]  /*0c90*/  LOP3.LUT R34, R55, 0x7, RZ, 0xc0, !PT ;  /* 0x0000000737227812 */ /* 0x000fe400078ec0ff */
[----:B------:R-:W-:Y:S02]  /*0ca0*/  SHF.L.U32 R7, R58, 0x5, RZ ;  /* 0x000000053a077819 */ /* 0x000fe400000006ff */
[----:B------:R-:W-:Y:S02]  /*0cb0*/  ISETP.NE.AND P1, PT, R34, RZ, PT ;  /* 0x000000ff2200720c */ /* 0x000fe40003f25270 */
[----:B0-----:R-:W-:-:S05]  /*0cc0*/  LOP3.LUT R11, R7, 0x1f, R0, 0xf8, !PT ;  /* 0x0000001f070b7812 */ /* 0x001fca00078ef800 */
[----:B------:R-:W-:Y:S06]  /*0cd0*/  @!P0 BRA `(.L_x_249) ;  /* 0x0000000000ec8947 */ /* 0x000fec0003800000 */
[----:B------:R-:W0:Y:S01]  /*0ce0*/  LDC.64 R4, c[0x0][0x448] ;  /* 0x00011200ff047b82 */ /* 0x000e220000000a00 */
[----:B------:R-:W-:-:S05]  /*0cf0*/  IMAD R13, R2, R54, R11 ;  /* 0x00000036020d7224 */ /* 0x000fca00078e020b */
[CC--:B------:R-:W-:Y:S02]  /*0d00*/  LEA R21, R54.reuse, R13.reuse, 0x5 ;  /* 0x0000000d36157211 */ /* 0x0c0fe400078e28ff */
[----:B------:R-:W1:Y:S01]  /*0d10*/  LDC.64 R8, c[0x0][0x440] ;  /* 0x00011000ff087b82 */ /* 0x000e620000000a00 */
[CC--:B------:R-:W-:Y:S02]  /*0d20*/  LEA R23, R54.reuse, R13.reuse, 0x6 ;  /* 0x0000000d36177211 */ /* 0x0c0fe400078e30ff */
[C---:B------:R-:W-:Y:S02]  /*0d30*/  LEA R33, R54.reuse, R13, 0x7 ;  /* 0x0000000d36217211 */ /* 0x040fe400078e38ff */
[----:B------:R-:W-:Y:S01]  /*0d40*/  LEA R27, R54, R23, 0x5 ;  /* 0x00000017361b7211 */ /* 0x000fe200078e28ff */
[----:B0-----:R-:W-:-:S06]  /*0d50*/  IMAD.WIDE.U32 R14, R13, 0x4, R4 ;  /* 0x000000040d0e7825 */ /* 0x001fcc00078e0004 */
[----:B------:R0:W2:Y:S01]  /*0d60*/  LDG.E R14, desc[UR6][R14.64] ;  /* 0x000000060e0e7981 */ /* 0x0000a2000c1e1900 */
[----:B-1----:R-:W-:-:S04]  /*0d70*/  IMAD.WIDE.U32 R16, R13, 0x4, R8 ;  /* 0x000000040d107825 */ /* 0x002fc800078e0008 */
[C---:B------:R-:W-:Y:S01]  /*0d80*/  IMAD.WIDE.U32 R18, R21.reuse, 0x4, R8 ;  /* 0x0000000415127825 */ /* 0x040fe200078e0008 */
[----:B------:R-:W3:Y:S03]  /*0d90*/  LDG.E R0, desc[UR6][R16.64] ;  /* 0x0000000610007981 */ /* 0x000ee6000c1e1900 */
[----:B------:R-:W-:Y:S01]  /*0da0*/  IMAD.WIDE.U32 R20, R21, 0x4, R4 ;  /* 0x0000000415147825 */ /* 0x000fe200078e0004 */
[----:B------:R1:W4:Y:S03]  /*0db0*/  LDG.E R6, desc[UR6][R18.64] ;  /* 0x0000000612067981 */ /* 0x000326000c1e1900 */
[C---:B------:R-:W-:Y:S01]  /*0dc0*/  IMAD.WIDE.U32 R12, R23.reuse, 0x4, R8 ;  /* 0x00000004170c7825 */ /* 0x040fe200078e0008 */
[----:B------:R5:W4:Y:S03]  /*0dd0*/  LDG.E R35, desc[UR6][R20.64] ;  /* 0x0000000614237981 */ /* 0x000b26000c1e1900 */
[----:B------:R-:W-:-:S04]  /*0de0*/  IMAD.WIDE.U32 R22, R23, 0x4, R4 ;  /* 0x0000000417167825 */ /* 0x000fc800078e0004 */
[C---:B------:R-:W-:Y:S01]  /*0df0*/  IMAD.WIDE.U32 R24, R27.reuse, 0x4, R8 ;  /* 0x000000041b187825 */ /* 0x040fe200078e0008 */
[----:B------:R5:W4:Y:S03]  /*0e00*/  LDG.E R12, desc[UR6][R12.64] ;  /* 0x000000060c0c7981 */ /* 0x000b26000c1e1900 */
[--C-:B------:R-:W-:Y:S01]  /*0e10*/  IMAD.WIDE.U32 R26, R27, 0x4, R4.reuse ;  /* 0x000000041b1a7825 */ /* 0x100fe200078e0004 */
[----:B------:R-:W4:Y:S01]  /*0e20*/  LDG.E R23, desc[UR6][R22.64] ;  /* 0x0000000616177981 */ /* 0x000f22000c1e1900 */
[CC--:B0-----:R-:W-:Y:S02]  /*0e30*/  LEA R15, R54.reuse, R33.reuse, 0x5 ;  /* 0x00000021360f7211 */ /* 0x0c1fe400078e28ff */
[----:B------:R-:W-:Y:S01]  /*0e40*/  IMAD.WIDE.U32 R30, R33, 0x4, R4 ;  /* 0x00000004211e7825 */ /* 0x000fe200078e0004 */
[----:B------:R-:W4:Y:S01]  /*0e50*/  LDG.E R25, desc[UR6][R24.64] ;  /* 0x0000000618197981 */ /* 0x000f22000c1e1900 */
[----:B-1----:R-:W-:-:S02]  /*0e60*/  LEA R19, R54, R33, 0x6 ;  /* 0x0000002136137211 */ /* 0x002fc400078e30ff */
[--C-:B------:R-:W-:Y:S01]  /*0e70*/  IMAD.WIDE.U32 R28, R33, 0x4, R8.reuse ;  /* 0x00000004211c7825 */ /* 0x100fe200078e0008 */
[----:B------:R-:W4:Y:S03]  /*0e80*/  LDG.E R27, desc[UR6][R26.64] ;  /* 0x000000061a1b7981 */ /* 0x000f26000c1e1900 */
[C---:B------:R-:W-:Y:S01]  /*0e90*/  IMAD.WIDE.U32 R32, R15.reuse, 0x4, R8 ;  /* 0x000000040f207825 */ /* 0x040fe200078e0008 */
[----:B------:R-:W4:Y:S03]  /*0ea0*/  LDG.E R10, desc[UR6][R28.64] ;  /* 0x000000061c0a7981 */ /* 0x000f26000c1e1900 */
[----:B-----5:R-:W-:Y:S01]  /*0eb0*/  IMAD.WIDE.U32 R20, R15, 0x4, R4 ;  /* 0x000000040f147825 */ /* 0x020fe200078e0004 */
[----:B------:R-:W5:Y:S01]  /*0ec0*/  LDG.E R31, desc[UR6][R30.64] ;  /* 0x000000061e1f7981 */ /* 0x000f62000c1e1900 */
[----:B------:R-:W-:-:S02]  /*0ed0*/  LEA R13, R54, R19, 0x5 ;  /* 0x00000013360d7211 */ /* 0x000fc400078e28ff */
[C---:B------:R-:W-:Y:S01]  /*0ee0*/  IMAD.WIDE.U32 R16, R19.reuse, 0x4, R8 ;  /* 0x0000000413107825 */ /* 0x040fe200078e0008 */
[----:B------:R-:W5:Y:S03]  /*0ef0*/  LDG.E R33, desc[UR6][R32.64] ;  /* 0x0000000620217981 */ /* 0x000f66000c1e1900 */
[----:B------:R-:W-:Y:S01]  /*0f00*/  IMAD.WIDE.U32 R18, R19, 0x4, R4 ;  /* 0x0000000413127825 */ /* 0x000fe200078e0004 */
[----:B------:R-:W5:Y:S03]  /*0f10*/  LDG.E R21, desc[UR6][R20.64] ;  /* 0x0000000614157981 */ /* 0x000f66000c1e1900 */
[C---:B------:R-:W-:Y:S01]  /*0f20*/  IMAD.WIDE.U32 R8, R13.reuse, 0x4, R8 ;  /* 0x000000040d087825 */ /* 0x040fe200078e0008 */
[----:B------:R-:W5:Y:S03]  /*0f30*/  LDG.E R17, desc[UR6][R16.64] ;  /* 0x0000000610117981 */ /* 0x000f66000c1e1900 */
[----:B------:R-:W-:Y:S01]  /*0f40*/  IMAD.WIDE.U32 R4, R13, 0x4, R4 ;  /* 0x000000040d047825 */ /* 0x000fe200078e0004 */
[----:B------:R-:W5:Y:S04]  /*0f50*/  LDG.E R19, desc[UR6][R18.64] ;  /* 0x0000000612137981 */ /* 0x000f68000c1e1900 */
[----:B------:R-:W5:Y:S04]  /*0f60*/  LDG.E R9, desc[UR6][R8.64] ;  /* 0x0000000608097981 */ /* 0x000f68000c1e1900 */
[----:B------:R-:W5:Y:S01]  /*0f70*/  LDG.E R5, desc[UR6][R4.64] ;  /* 0x0000000604057981 */ /* 0x000f62000c1e1900 */
[----:B------:R-:W-:Y:S01]  /*0f80*/  IADD3 R2, PT, PT, R2, 0x100, RZ ;  /* 0x0000010002027810 */ /* 0x000fe20007ffe0ff */
[----:B--2---:R-:W-:Y:S01]  /*0f90*/  FADD.FTZ R14, R3, R14 ;  /* 0x0000000e030e7221 */ /* 0x004fe20000010000 */
[----:B---3--:R-:W-:-:S04]  /*0fa0*/  FADD.FTZ R43, R43, R0 ;  /* 0x000000002b2b7221 */ /* 0x008fc80000010000 */
[----:B----4-:R-:W-:Y:S01]  /*0fb0*/  FADD.FTZ R43, R43, R6 ;  /* 0x000000062b2b7221 */ /* 0x010fe20000010000 */
[----:B------:R-:W-:-:S03]  /*0fc0*/  FADD.FTZ R14, R14, R35 ;  /* 0x000000230e0e7221 */ /* 0x000fc60000010000 */
[----:B------:R-:W-:Y:S01]  /*0fd0*/  FADD.FTZ R12, R43, R12 ;  /* 0x0000000c2b0c7221 */ /* 0x000fe20000010000 */
[----:B------:R-:W-:-:S03]  /*0fe0*/  FADD.FTZ R14, R14, R23 ;  /* 0x000000170e0e7221 */ /* 0x000fc60000010000 */
[----:B------:R-:W-:Y:S01]  /*0ff0*/  FADD.FTZ R25, R12, R25 ;  /* 0x000000190c197221 */ /* 0x000fe20000010000 */
[----:B------:R-:W-:-:S03]  /*1000*/  FADD.FTZ R14, R14, R27 ;  /* 0x0000001b0e0e7221 */ /* 0x000fc60000010000 */
[----:B------:R-:W-:Y:S01]  /*1010*/  FADD.FTZ R10, R25, R10 ;  /* 0x0000000a190a7221 */ /* 0x000fe20000010000 */
[----:B-----5:R-:W-:-:S03]  /*1020*/  FADD.FTZ R14, R14, R31 ;  /* 0x0000001f0e0e7221 */ /* 0x020fc60000010000 */
[----:B------:R-:W-:Y:S01]  /*1030*/  FADD.FTZ R10, R10, R33 ;  /* 0x000000210a0a7221 */ /* 0x000fe20000010000 */
[----:B------:R-:W-:-:S03]  /*1040*/  FADD.FTZ R14, R14, R21 ;  /* 0x000000150e0e7221 */ /* 0x000fc60000010000 */
[----:B------:R-:W-:Y:S01]  /*1050*/  FADD.FTZ R10, R10, R17 ;  /* 0x000000110a0a7221 */ /* 0x000fe20000010000 */
[----:B------:R-:W-:-:S03]  /*1060*/  FADD.FTZ R14, R14, R19 ;  /* 0x000000130e0e7221 */ /* 0x000fc60000010000 */
[----:B------:R-:W-:Y:S01]  /*1070*/  FADD.FTZ R43, R10, R9 ;  /* 0x000000090a2b7221 */ /* 0x000fe20000010000 */
[----:B------:R-:W-:-:S07]  /*1080*/  FADD.FTZ R3, R14, R5 ;  /* 0x000000050e037221 */ /* 0x000fce0000010000 */
.L_x_249:
[----:B------:R-:W-:Y:S05]  /*1090*/  BSYNC.RECONVERGENT B1 ;  /* 0x0000000000017941 */ /* 0x000fea0003800200 */
.L_x_248:
[----:B------:R-:W-:Y:S05]  /*10a0*/  @!P1 BRA `(.L_x_244) ;  /* 0x0000000000d49947 */ /* 0x000fea0003800000 */
[----:B------:R-:W-:Y:S01]  /*10b0*/  ISETP.GE.U32.AND P0, PT, R34, 0x4, PT ;  /* 0x000000042200780c */ /* 0x000fe20003f06070 */
[----:B------:R-:W-:Y:S01]  /*10c0*/  BSSY.RECONVERGENT B1, `(.L_x_250) ;  /* 0x0000023000017945 */ /* 0x000fe20003800200 */
[----:B------:R-:W-:-:S04]  /*10d0*/  LOP3.LUT R0, R55, 0x3, RZ, 0xc0, !PT ;  /* 0x0000000337007812 */ /* 0x000fc800078ec0ff */
[----:B------:R-:W-:-:S07]  /*10e0*/  ISETP.NE.AND P1, PT, R0, RZ, PT ;  /* 0x000000ff0000720c */ /* 0x000fce0003f25270 */
[----:B------:R-:W-:Y:S06]  /*10f0*/  @!P0 BRA `(.L_x_251) ;  /* 0x00000000007c8947 */ /* 0x000fec0003800000 */
[----:B------:R-:W0:Y:S01]  /*1100*/  LDC.64 R4, c[0x0][0x440] ;  /* 0x00011000ff047b82 */ /* 0x000e220000000a00 */
[----:B------:R-:W-:-:S05]  /*1110*/  IMAD R15, R2, R54, R11 ;  /* 0x00000036020f7224 */ /* 0x000fca00078e020b */
[CC--:B------:R-:W-:Y:S02]  /*1120*/  LEA R17, R54.reuse, R15.reuse, 0x5 ;  /* 0x0000000f36117211 */ /* 0x0c0fe400078e28ff */
[----:B------:R-:W1:Y:S01]  /*1130*/  LDC.64 R12, c[0x0][0x448] ;  /* 0x00011200ff0c7b82 */ /* 0x000e620000000a00 */
[----:B------:R-:W-:-:S04]  /*1140*/  LEA R21, R54, R15, 0x6 ;  /* 0x0000000f36157211 */ /* 0x000fc800078e30ff */
[----:B------:R-:W-:Y:S01]  /*1150*/  LEA R23, R54, R21, 0x5 ;  /* 0x0000001536177211 */ /* 0x000fe200078e28ff */
[----:B0-----:R-:W-:-:S04]  /*1160*/  IMAD.WIDE.U32 R8, R15, 0x4, R4 ;  /* 0x000000040f087825 */ /* 0x001fc800078e0004 */
[----:B-1----:R-:W-:Y:S02]  /*1170*/  IMAD.WIDE.U32 R10, R15, 0x4, R12 ;  /* 0x000000040f0a7825 */ /* 0x002fe400078e000c */
[----:B------:R-:W2:Y:S02]  /*1180*/  LDG.E R8, desc[UR6][R8.64] ;  /* 0x0000000608087981 */ /* 0x000ea4000c1e1900 */
[C---:B------:R-:W-:Y:S02]  /*1190*/  IMAD.WIDE.U32 R14, R17.reuse, 0x4, R4 ;  /* 0x00000004110e7825 */ /* 0x040fe400078e0004 */
[----:B------:R-:W3:Y:S02]  /*11a0*/  LDG.E R10, desc[UR6][R10.64] ;  /* 0x000000060a0a7981 */ /* 0x000ee4000c1e1900 */
[----:B------:R-:W-:Y:S02]  /*11b0*/  IMAD.WIDE.U32 R16, R17, 0x4, R12 ;  /* 0x0000000411107825 */ /* 0x000fe400078e000c */
[----:B------:R-:W4:Y:S02]  /*11c0*/  LDG.E R15, desc[UR6][R14.64] ;  /* 0x000000060e0f7981 */ /* 0x000f24000c1e1900 */
[----:B------:R-:W-:-:S02]  /*11d0*/  IMAD.WIDE.U32 R18, R21, 0x4, R4 ;  /* 0x0000000415127825 */ /* 0x000fc400078e0004 */
[----:B------:R-:W5:Y:S02]  /*11e0*/  LDG.E R17, desc[UR6][R16.64] ;  /* 0x0000000610117981 */ /* 0x000f64000c1e1900 */
[----:B------:R-:W-:Y:S02]  /*11f0*/  IMAD.WIDE.U32 R20, R21, 0x4, R12 ;  /* 0x0000000415147825 */ /* 0x000fe400078e000c */
[----:B------:R-:W5:Y:S02]  /*1200*/  LDG.E R19, desc[UR6][R18.64] ;  /* 0x0000000612137981 */ /* 0x000f64000c1e1900 */
[C---:B------:R-:W-:Y:S02]  /*1210*/  IMAD.WIDE.U32 R4, R23.reuse, 0x4, R4 ;  /* 0x0000000417047825 */ /* 0x040fe400078e0004 */
[----:B------:R-:W5:Y:S02]  /*1220*/  LDG.E R21, desc[UR6][R20.64] ;  /* 0x0000000614157981 */ /* 0x000f64000c1e1900 */
[----:B------:R-:W-:-:S02]  /*1230*/  IMAD.WIDE.U32 R12, R23, 0x4, R12 ;  /* 0x00000004170c7825 */ /* 0x000fc400078e000c */
[----:B------:R-:W5:Y:S04]  /*1240*/  LDG.E R5, desc[UR6][R4.64] ;  /* 0x0000000604057981 */ /* 0x000f68000c1e1900 */
[----:B------:R-:W5:Y:S01]  /*1250*/  LDG.E R13, desc[UR6][R12.64] ;  /* 0x000000060c0d7981 */ /* 0x000f62000c1e1900 */
[----:B------:R-:W-:Y:S01]  /*1260*/  IADD3 R2, PT, PT, R2, 0x80, RZ ;  /* 0x0000008002027810 */ /* 0x000fe20007ffe0ff */
[----:B--2---:R-:W-:Y:S01]  /*1270*/  FADD.FTZ R8, R43, R8 ;  /* 0x000000082b087221 */ /* 0x004fe20000010000 */
[----:B---3--:R-:W-:-:S03]  /*1280*/  FADD.FTZ R10, R3, R10 ;  /* 0x0000000a030a7221 */ /* 0x008fc60000010000 */
[----:B----4-:R-:W-:Y:S01]  /*1290*/  FADD.FTZ R8, R8, R15 ;  /* 0x0000000f08087221 */ /* 0x010fe20000010000 */
[----:B-----5:R-:W-:-:S03]  /*12a0*/  FADD.FTZ R10, R10, R17 ;  /* 0x000000110a0a7221 */ /* 0x020fc60000010000 */
[----:B------:R-:W-:Y:S01]  /*12b0*/  FADD.FTZ R8, R8, R19 ;  /* 0x0000001308087221 */ /* 0x000fe20000010000 */
[----:B------:R-:W-:-:S03]  /*12c0*/  FADD.FTZ R10, R10, R21 ;  /* 0x000000150a0a7221 */ /* 0x000fc60000010000 */
[----:B------:R-:W-:Y:S01]  /*12d0*/  FADD.FTZ R43, R8, R5 ;  /* 0x00000005082b7221 */ /* 0x000fe20000010000 */
[----:B------:R-:W-:-:S07]  /*12e0*/  FADD.FTZ R3, R10, R13 ;  /* 0x0000000d0a037221 */ /* 0x000fce0000010000 */
.L_x_251:
[----:B------:R-:W-:Y:S05]  /*12f0*/  BSYNC.RECONVERGENT B1 ;  /* 0x0000000000017941 */ /* 0x000fea0003800200 */
.L_x_250:
[----:B------:R-:W-:Y:S05]  /*1300*/  @!P1 BRA `(.L_x_244) ;  /* 0x00000000003c9947 */ /* 0x000fea0003800000 */
[----:B------:R-:W0:Y:S01]  /*1310*/  LDC.64 R8, c[0x0][0x440] ;  /* 0x00011000ff087b82 */ /* 0x000e220000000a00 */
[----:B------:R-:W-:Y:S01]  /*1320*/  IMAD R2, R2, R54, R7 ;  /* 0x0000003602027224 */ /* 0x000fe200078e0207 */
[----:B------:R-:W-:-:S04]  /*1330*/  IADD3 R0, PT, PT, -R0, RZ, RZ ;  /* 0x000000ff00007210 */ /* 0x000fc80007ffe1ff */
[----:B------:R-:W-:Y:S02]  /*1340*/  IADD3 R13, PT, PT, R57, R2, RZ ;  /* 0x00000002390d7210 */ /* 0x000fe40007ffe0ff */
[----:B------:R-:W1:Y:S05]  /*1350*/  LDC.64 R10, c[0x0][0x448] ;  /* 0x00011200ff0a7b82 */ /* 0x000e6a0000000a00 */
.L_x_252:
[----:B0-----:R-:W-:-:S04]  /*1360*/  IMAD.WIDE.U32 R4, R13, 0x4, R8 ;  /* 0x000000040d047825 */ /* 0x001fc800078e0008 */
[----:B-1----:R-:W-:Y:S02]  /*1370*/  IMAD.WIDE.U32 R6, R13, 0x4, R10 ;  /* 0x000000040d067825 */ /* 0x002fe400078e000a */
[----:B------:R-:W2:Y:S04]  /*1380*/  LDG.E R4, desc[UR6][R4.64] ;  /* 0x0000000604047981 */ /* 0x000ea8000c1e1900 */
[----:B------:R-:W3:Y:S01]  /*1390*/  LDG.E R6, desc[UR6][R6.64] ;  /* 0x0000000606067981 */ /* 0x000ee2000c1e1900 */
[----:B------:R-:W-:Y:S02]  /*13a0*/  IADD3 R0, PT, PT, R0, 0x1, RZ ;  /* 0x0000000100007810 */ /* 0x000fe40007ffe0ff */
[----:B------:R-:W-:Y:S02]  /*13b0*/  LEA R13, R54, R13, 0x5 ;  /* 0x0000000d360d7211 */ /* 0x000fe400078e28ff */
[----:B------:R-:W-:Y:S01]  /*13c0*/  ISETP.NE.AND P0, PT, R0, RZ, PT ;  /* 0x000000ff0000720c */ /* 0x000fe20003f05270 */
[----:B--2---:R-:W-:Y:S01]  /*13d0*/  FADD.FTZ R43, R4, R43 ;  /* 0x0000002b042b7221 */ /* 0x004fe20000010000 */
[----:B---3--:R-:W-:-:S11]  /*13e0*/  FADD.FTZ R3, R6, R3 ;  /* 0x0000000306037221 */ /* 0x008fd60000010000 */
[----:B------:R-:W-:Y:S05]  /*13f0*/  @P0 BRA `(.L_x_252) ;  /* 0xfffffffc00d80947 */ /* 0x000fea000383ffff */
.L_x_244:
[----:B------:R-:W-:Y:S05]  /*1400*/  BSYNC.RECONVERGENT B0 ;  /* 0x0000000000007941 */ /* 0x000fea0003800200 */
.L_x_243:
[----:B------:R-:W0:Y:S01]  /*1410*/  S2R R5, SR_TID.X ;  /* 0x0000000000057919 */ /* 0x000e220000002100 */
[----:B------:R-:W1:Y:S01]  /*1420*/  S2UR UR5, SR_CgaCtaId ;  /* 0x00000000000579c3 */ /* 0x000e620000008800 */
[----:B------:R-:W-:Y:S01]  /*1430*/  UMOV UR4, 0x400 ;  /* 0x0000040000047882 */ /* 0x000fe20000000000 */
[----:B------:R-:W-:Y:S02]  /*1440*/  SHF.L.U32 R58, R58, 0x4, RZ ;  /* 0x000000043a3a7819 */ /* 0x000fe400000006ff */
[----:B------:R-:W-:Y:S02]  /*1450*/  ISETP.NE.AND P0, PT, R57, RZ, PT ;  /* 0x000000ff3900720c */ /* 0x000fe40003f05270 */
[----:B------:R-:W-:Y:S01]  /*1460*/  LOP3.LUT R58, R58, 0x7ffffff0, RZ, 0xc0, !PT ;  /* 0x7ffffff03a3a7812 */ /* 0x000fe200078ec0ff */
[----:B-1----:R-:W-:Y:S01]  /*1470*/  ULEA UR4, UR5, UR4, 0x18 ;  /* 0x0000000405047291 */ /* 0x002fe2000f8ec0ff */
[----:B0-----:R-:W-:-:S04]  /*1480*/  SHF.R.U32.HI R12, RZ, 0x5, R5 ;  /* 0x00000005ff0c7819 */ /* 0x001fc80000011605 */
[----:B------:R-:W-:-:S04]  /*1490*/  LOP3.LUT R0, R12, 0x1f, R5, 0x78, !PT ;  /* 0x0000001f0c007812 */ /* 0x000fc800078e7805 */
[----:B------:R-:W-:Y:S02]  /*14a0*/  LOP3.LUT R2, R0, 0x3e0, R5, 0xf8, !PT ;  /* 0x000003e000027812 */ /* 0x000fe400078ef805 */
[----:B------:R-:W-:Y:S02]  /*14b0*/  SHF.L.U32 R5, R57, 0x7, RZ ;  /* 0x0000000739057819 */ /* 0x000fe400000006ff */
[----:B------:R-:W-:Y:S02]  /*14c0*/  LEA R2, R2, UR4, 0x2 ;  /* 0x0000000402027c11 */ /* 0x000fe4000f8e10ff */
[----:B------:R-:W-:-:S03]  /*14d0*/  SHF.L.U32 R0, R0, 0x2, RZ ;  /* 0x0000000200007819 */ /* 0x000fc600000006ff */
[----:B------:R-:W-:Y:S01]  /*14e0*/  STS [R2], R3 ;  /* 0x0000000302007388 */ /* 0x000fe20000000800 */
[----:B------:R-:W-:-:S03]  /*14f0*/  LOP3.LUT R0, R5, R0, RZ, 0xfc, !PT ;  /* 0x0000000005007212 */ /* 0x000fc600078efcff */
[----:B------:R-:W-:Y:S01]  /*1500*/  STS [R2+0x1000], R43 ;  /* 0x0010002b02007388 */ /* 0x000fe20000000800 */
[----:B------:R-:W-:Y:S06]  /*1510*/  BAR.SYNC.DEFER_BLOCKING 0x0 ;  /* 0x0000000000007b1d */ /* 0x000fec0000010000 */
[----:B------:R-:W0:Y:S04]  /*1520*/  LDS R4, [R0+UR4] ;  /* 0x0000000400047984 */ /* 0x000e280008000800 */
[----:B------:R-:W1:Y:S04]  /*1530*/  LDS R5, [R0+UR4+0x1000] ;  /* 0x0010000400057984 */ /* 0x000e680008000800 */
[----:B0-----:R-:W0:Y:S04]  /*1540*/  SHFL.BFLY PT, R7, R4, 0x1, 0x1f ;  /* 0x0c201f0004077f89 */ /* 0x001e2800000e0000 */
[----:B-1----:R-:W1:Y:S01]  /*1550*/  SHFL.BFLY PT, R6, R5, 0x1, 0x1f ;  /* 0x0c201f0005067f89 */ /* 0x002e6200000e0000 */
[----:B0-----:R-:W-:Y:S01]  /*1560*/  FADD.FTZ R8, R4, R7 ;  /* 0x0000000704087221 */ /* 0x001fe20000010000 */
[----:B-1----:R-:W-:-:S04]  /*1570*/  FADD.FTZ R6, R5, R6 ;  /* 0x0000000605067221 */ /* 0x002fc80000010000 */
[----:B------:R-:W0:Y:S04]  /*1580*/  SHFL.BFLY PT, R9, R8, 0x2, 0x1f ;  /* 0x0c401f0008097f89 */ /* 0x000e2800000e0000 */
[----:B------:R-:W1:Y:S01]  /*1590*/  SHFL.BFLY PT, R7, R6, 0x2, 0x1f ;  /* 0x0c401f0006077f89 */ /* 0x000e6200000e0000 */
[----:B0-----:R-:W-:Y:S01]  /*15a0*/  FADD.FTZ R9, R8, R9 ;  /* 0x0000000908097221 */ /* 0x001fe20000010000 */
[----:B-1----:R-:W-:-:S04]  /*15b0*/  FADD.FTZ R7, R6, R7 ;  /* 0x0000000706077221 */ /* 0x002fc80000010000 */
[----:B------:R-:W0:Y:S04]  /*15c0*/  SHFL.BFLY PT, R10, R9, 0x4, 0x1f ;  /* 0x0c801f00090a7f89 */ /* 0x000e2800000e0000 */
[----:B------:R-:W1:Y:S01]  /*15d0*/  SHFL.BFLY PT, R2, R7, 0x4, 0x1f ;  /* 0x0c801f0007027f89 */ /* 0x000e6200000e0000 */
[----:B0-----:R-:W-:Y:S01]  /*15e0*/  FADD.FTZ R10, R9, R10 ;  /* 0x0000000a090a7221 */ /* 0x001fe20000010000 */
[----:B------:R-:W-:Y:S01]  /*15f0*/  IADD3 R9, PT, PT, R57, R58, RZ ;  /* 0x0000003a39097210 */ /* 0x000fe20007ffe0ff */
[----:B-1----:R-:W-:-:S03]  /*1600*/  FADD.FTZ R2, R7, R2 ;  /* 0x0000000207027221 */ /* 0x002fc60000010000 */
[----:B------:R-:W0:Y:S01]  /*1610*/  SHFL.BFLY PT, R5, R10, 0x8, 0x1f ;  /* 0x0d001f000a057f89 */ /* 0x000e2200000e0000 */
[----:B------:R-:W-:-:S03]  /*1620*/  SHF.L.U32 R7, R9, 0x1, RZ ;  /* 0x0000000109077819 */ /* 0x000fc600000006ff */
[----:B------:R-:W1:Y:S01]  /*1630*/  SHFL.BFLY PT, R3, R2, 0x8, 0x1f ;  /* 0x0d001f0002037f89 */ /* 0x000e6200000e0000 */
[----:B------:R-:W-:Y:S02]  /*1640*/  ISETP.GE.U32.AND P1, PT, R7, R54, PT ;  /* 0x000000360700720c */ /* 0x000fe40003f26070 */
[----:B------:R-:W-:Y:S01]  /*1650*/  @!P0 LEA R7, R12, UR4, 0x2 ;  /* 0x000000040c078c11 */ /* 0x000fe2000f8e10ff */
[----:B0-----:R-:W-:Y:S01]  /*1660*/  FADD.FTZ R5, R10, R5 ;  /* 0x000000050a057221 */ /* 0x001fe20000010000 */
[----:B-1----:R-:W-:-:S04]  /*1670*/  FADD.FTZ R3, R2, R3 ;  /* 0x0000000302037221 */ /* 0x002fc80000010000 */
[----:B------:R-:W0:Y:S04]  /*1680*/  SHFL.BFLY PT, R4, R5, 0x10, 0x1f ;  /* 0x0e001f0005047f89 */ /* 0x000e2800000e0000 */
[----:B------:R-:W1:Y:S01]  /*1690*/  SHFL.BFLY PT, R0, R3, 0x10, 0x1f ;  /* 0x0e001f0003007f89 */ /* 0x000e6200000e0000 */
[----:B0-----:R-:W-:Y:S01]  /*16a0*/  FADD.FTZ R4, R5, R4 ;  /* 0x0000000405047221 */ /* 0x001fe20000010000 */
[----:B-1----:R-:W-:-:S04]  /*16b0*/  FADD.FTZ R0, R3, R0 ;  /* 0x0000000003007221 */ /* 0x002fc80000010000 */
[----:B------:R0:W-:Y:S04]  /*16c0*/  @!P0 STS [R7+0x2000], R4 ;  /* 0x0020000407008388 */ /* 0x0001e80000000800 */
[----:B------:R0:W-:Y:S01]  /*16d0*/  @!P0 STS [R7+0x2080], R0 ;  /* 0x0020800007008388 */ /* 0x0001e20000000800 */
[----:B------:R-:W-:Y:S06]  /*16e0*/  BAR.SYNC.DEFER_BLOCKING 0x0 ;  /* 0x0000000000007b1d */ /* 0x000fec0000010000 */
[----:B------:R-:W-:Y:S05]  /*16f0*/  @P1 EXIT ;  /* 0x000000000000194d */ /* 0x000fea0003800000 */
[----:B------:R-:W-:-:S04]  /*1700*/  ISETP.GT.U32.AND P0, PT, R57, 0xf, PT ;  /* 0x0000000f3900780c */ /* 0x000fc80003f04070 */
[----:B------:R-:W-:-:S13]  /*1710*/  ISETP.NE.OR P0, PT, R12, 0x1f, P0 ;  /* 0x0000001f0c00780c */ /* 0x000fda0000705670 */
[----:B------:R-:W-:Y:S05]  /*1720*/  @P0 EXIT ;  /* 0x000000000000094d */ /* 0x000fea0003800000 */
[----:B------:R-:W-:Y:S01]  /*1730*/  LEA R57, R57, UR4, 0x3 ;  /* 0x0000000439397c11 */ /* 0x000fe2000f8e18ff */
[----:B------:R-:W1:Y:S04]  /*1740*/  LDC.64 R2, c[0x0][0x488] ;  /* 0x00012200ff027b82 */ /* 0x000e680000000a00 */
[----:B0-----:R-:W0:Y:S04]  /*1750*/  LDS.64 R6, [R57+0x2000] ;  /* 0x0020000039067984 */ /* 0x001e280000000a00 */
[----:B------:R-:W2:Y:S01]  /*1760*/  LDS.64 R10, [R57+0x2080] ;  /* 0x00208000390a7984 */ /* 0x000ea20000000a00 */
[----:B------:R-:W3:Y:S01]  /*1770*/  LDC.64 R4, c[0x0][0x480] ;  /* 0x00012000ff047b82 */ /* 0x000ee20000000a00 */
[----:B-1----:R-:W-:-:S04]  /*1780*/  IMAD.WIDE.U32 R2, R9, 0x4, R2 ;  /* 0x0000000409027825 */ /* 0x002fc800078e0002 */
[----:B---3--:R-:W-:Y:S01]  /*1790*/  IMAD.WIDE.U32 R4, R9, 0x4, R4 ;  /* 0x0000000409047825 */ /* 0x008fe200078e0004 */
[----:B0-----:R-:W-:Y:S02]  /*17a0*/  F2FP.BF16.F32.PACK_AB R7, R7, R6 ;  /* 0x000000060707723e */ /* 0x001fe400000010ff */
[----:B--2---:R-:W-:-:S03]  /*17b0*/  F2FP.BF16.F32.PACK_AB R11, R11, R10 ;  /* 0x0000000a0b0b723e */ /* 0x004fc600000010ff */
[----:B------:R-:W-:Y:S04]  /*17c0*/  STG.E desc[UR6][R2.64], R7 ;  /* 0x0000000702007986 */ /* 0x000fe8000c101906 */
[----:B------:R-:W-:Y:S01]  /*17d0*/  STG.E desc[UR6][R4.64], R11 ;  /* 0x0000000b04007986 */ /* 0x000fe2000c101906 */
[----:B------:R-:W-:Y:S05]  /*17e0*/  EXIT ;  /* 0x000000000000794d */ /* 0x000fea0003800000 */
.L_x_253:
        /* <DEDUP_REMOVED lines=9> */
.L_x_3502:


//--------------------- .text._ZN10layer_norm40ln_parallel_residual_bwd_finalize_kernelINS_22Kernel_traits_finalizeILj1536E13__nv_bfloat16S2_S2_S2_fjLb0ELj1024ELj4ENS_18Kernel_traits_baseILj1536ES2_S2_S2_S2_fjLj1024EEEEELb0EEEvNS_9BwdParamsE --------------------------
	.section	.text._ZN10layer_norm40ln_parallel_residual_bwd_finalize_kernelINS_22Kernel_traits_finalizeILj1536E13__nv_bfloat16S2_S2_S2_fjLb0ELj1024ELj4ENS_18Kernel_traits_baseILj1536ES2_S2_S2_S2_fjLj1024EEEEELb0EEEvNS_9BwdParamsE,"ax",@progbits
	.align	128
        .global         _ZN10layer_norm40ln_parallel_residual_bwd_finalize_kernelINS_22Kernel_traits_finalizeILj1536E13__nv_bfloat16S2_S2_S2_fjLb0ELj1024ELj4ENS_18Kernel_traits_baseILj1536ES2_S2_S2_S2_fjLj1024EEEEELb0EEEvNS_9BwdParamsE
        .type           _ZN10layer_norm40ln_parallel_residual_bwd_finalize_kernelINS_22Kernel_traits_finalizeILj1536E13__nv_bfloat16S2_S2_S2_fjLb0ELj1024ELj4ENS_18Kernel_traits_baseILj1536ES2_S2_S2_S2_fjLj1024EEEEELb0EEEvNS_9BwdParamsE,@function
        .size           _ZN10layer_norm40ln_parallel_residual_bwd_finalize_kernelINS_22Kernel_traits_finalizeILj1536E13__nv_bfloat16S2_S2_S2_fjLb0ELj1024ELj4ENS_18Kernel_traits_baseILj1536ES2_S2_S2_S2_fjLj1024EEEEELb0EEEvNS_9BwdParamsE,(.L_x_3503 - _ZN10layer_norm40ln_parallel_residual_bwd_finalize_kernelINS_22Kernel_traits_finalizeILj1536E13__nv_bfloat16S2_S2_S2_fjLb0ELj1024ELj4ENS_18Kernel_traits_baseILj1536ES2_S2_S2_S2_fjLj1024EEEEELb0EEEvNS_9BwdParamsE)
        .other          _ZN10layer_norm40ln_parallel_residual_bwd_finalize_kernelINS_22Kernel_traits_finalizeILj1536E13__nv_bfloat16S2_S2_S2_fjLb0ELj1024ELj4ENS_18Kernel_traits_baseILj1536ES2_S2_S2_S2_fjLj1024EEEEELb0EEEvNS_9BwdParamsE,@"STO_CUDA_ENTRY STV_DEFAULT"
_ZN10layer_norm40ln_parallel_residual_bwd_finalize_kernelINS_22Kernel_traits_finalizeILj1536E13__nv_bfloat16S2_S2_S2_fjLb0ELj1024ELj4ENS_18Kernel_traits_baseILj1536ES2_S2_S2_S2_fjLj1024EEEEELb0EEEvNS_9BwdParamsE:
.text._ZN10layer_norm40ln_parallel_residual_bwd_finalize_kernelINS_22Kernel_traits_finalizeILj1536E13__nv_bfloat16S2_S2_S2_fjLb0ELj1024ELj4ENS_18Kernel_traits_baseILj1536ES2_S2_S2_S2_fjLj1024EEEEELb0EEEvNS_9BwdParamsE:
        /* <DEDUP_REMOVED lines=11> */
[----:B------:R-:W-:Y:S01]  /*00b0*/  HFMA2 R20, -RZ, RZ, 0, 0 ;  /* 0x00000000ff147431 */ /* 0x000fe200000001ff */
[----:B------:R-:W2:Y:S01]  /*00c0*/  LDCU.64 UR6, c[0x0][0x358] ;  /* 0x00006b00ff0677ac */ /* 0x000ea20008000a00 */
[----:B------:R-:W-:Y:S01]  /*00d0*/  MOV R8, R5 ;  /* 0x0000000500087202 */ /* 0x000fe20000000f00 */
[----:B------:R-:W-:Y:S01]  /*00e0*/  HFMA2 R22, -RZ, RZ, 0, 0 ;  /* 0x00000000ff167431 */ /* 0x000fe200000001ff */
[----:B------:R-:W-:Y:S02]  /*00f0*/  MOV R11, RZ ;  /* 0x000000ff000b7202 */ /* 0x000fe40000000f00 */
[----:B------:R-:W-:-:S02]  /*0100*/  MOV R7, RZ ;  /* 0x000000ff00077202 */ /* 0x000fc40000000f00 */
[----:B-1----:R-:W-:-:S04]  /*0110*/  ISETP.GE.U32.AND P0, PT, R8, UR8, PT ;  /* 0x0000000808007c0c */ /* 0x002fc8000bf06070 */
[----:B0-----:R-:W-:Y:S02]  /*0120*/  ISETP.GE.U32.OR P0, PT, R6, R3, P0 ;  /* 0x000000030600720c */ /* 0x001fe40000706470 */
[----:B------:R-:W-:-:S11]  /*0130*/  LOP3.LUT R6, R2, 0x1f, RZ, 0xc0, !PT ;  /* 0x0000001f02067812 */ /* 0x000fd600078ec0ff */
        /* <DEDUP_REMOVED lines=9> */
[----:B------:R-:W-:Y:S02]  /*01d0*/  MOV R11, RZ ;  /* 0x000000ff000b7202 */ /* 0x000fe40000000f00 */
[----:B------:R-:W-:Y:S02]  /*01e0*/  MOV R20, RZ ;  /* 0x000000ff00147202 */ /* 0x000fe40000000f00 */
[----:B------:R-:W-:-:S07]  /*01f0*/  LEA.HI R18, R10, 0x1, RZ, 0x1b ;  /* 0x000000010a127811 */ /* 0x000fce00078fd8ff */
[----:B------:R-:W-:Y:S05]  /*0200*/  @!P0 BRA `(.L_x_257) ;  /* 0x0000000800248947 */ /* 0x000fea0003800000 */
[C---:B------:R-:W-:Y:S01]  /*0210*/  LOP3.LUT R7, R8.reuse, 0x80, RZ, 0xfc, !PT ;  /* 0x0000008008077812 */ /* 0x040fe200078efcff */
[-CC-:B------:R-:W-:Y:S01]  /*0220*/  IMAD R17, R17, R3.reuse, R4.reuse ;  /* 0x0000000311117224 */ /* 0x180fe200078e0204 */
[C---:B------:R-:W-:Y:S01]  /*0230*/  LOP3.LUT R9, R8.reuse, 0xa0, RZ, 0xfc, !PT ;  /* 0x000000a008097812 */ /* 0x040fe200078efcff */
[CCC-:B------:R-:W-:Y:S01]  /*0240*/  IMAD R29, R8.reuse, R3.reuse, R4.reuse ;  /* 0x00000003081d7224 */ /* 0x1c0fe200078e0204 */
[C---:B------:R-:W-:Y:S01]  /*0250*/  LOP3.LUT R12, R8.reuse, 0xc0, RZ, 0xfc, !PT ;  /* 0x000000c0080c7812 */ /* 0x040fe200078efcff */
[-CC-:B------:R-:W-:Y:S01]  /*0260*/  IMAD R25, R7, R3.reuse, R4.reuse ;  /* 0x0000000307197224 */ /* 0x180fe200078e0204 */
[C---:B------:R-:W-:Y:S01]  /*0270*/  LOP3.LUT R13, R8.reuse, 0xe0, RZ, 0xfc, !PT ;  /* 0x000000e0080d7812 */ /* 0x040fe200078efcff */
[-CC-:B------:R-:W-:Y:S01]  /*0280*/  IMAD R19, R9, R3.reuse, R4.reuse ;  /* 0x0000000309137224 */ /* 0x180fe200078e0204 */
[----:B------:R-:W-:Y:S01]  /*0290*/  LOP3.LUT R14, R8, 0x40, RZ, 0xfc, !PT ;  /* 0x00000040080e7812 */ /* 0x000fe200078efcff */
[-CC-:B------:R-:W-:Y:S01]  /*02a0*/  IMAD R21, R12, R3.reuse, R4.reuse ;  /* 0x000000030c157224 */ /* 0x180fe200078e0204 */
[----:B------:R-:W-:Y:S01]  /*02b0*/  LOP3.LUT R16, R8, 0x60, RZ, 0xfc, !PT ;  /* 0x0000006008107812 */ /* 0x000fe200078efcff */
[-CC-:B------:R-:W-:Y:S01]  /*02c0*/  IMAD R23, R13, R3.reuse, R4.reuse ;  /* 0x000000030d177224 */ /* 0x180fe200078e0204 */
[----:B------:R-:W-:Y:S01]  /*02d0*/  LOP3.LUT R18, R18, 0xffffff8, RZ, 0xc0, !PT ;  /* 0x0ffffff812127812 */ /* 0x000fe200078ec0ff */
[----:B------:R-:W-:-:S02]  /*02e0*/  IMAD R15, R14, R3, R4 ;  /* 0x000000030e0f7224 */ /* 0x000fc400078e0204 */
[----:B------:R-:W-:Y:S02]  /*02f0*/  HFMA2 R7, -RZ, RZ, 0, 0 ;  /* 0x00000000ff077431 */ /* 0x000fe400000001ff */
[----:B------:R-:W-:Y:S01]  /*0300*/  IMAD R27, R16, R3, R4 ;  /* 0x00000003101b7224 */ /* 0x000fe200078e0204 */
[----:B------:R-:W-:Y:S02]  /*0310*/  IADD3 R13, PT, PT, R6, R17, RZ ;  /* 0x00000011060d7210 */ /* 0x000fe40007ffe0ff */
[----:B------:R-:W-:Y:S02]  /*0320*/  IADD3 R9, PT, PT, -R18, RZ, RZ ;  /* 0x000000ff12097210 */ /* 0x000fe40007ffe1ff */
[C---:B------:R-:W-:Y:S02]  /*0330*/  IADD3 R4, PT, PT, R6.reuse, R29, RZ ;  /* 0x0000001d06047210 */ /* 0x040fe40007ffe0ff */
[C---:B------:R-:W-:Y:S02]  /*0340*/  IADD3 R25, PT, PT, R6.reuse, R25, RZ ;  /* 0x0000001906197210 */ /* 0x040fe40007ffe0ff */
[----:B------:R-:W-:-:S02]  /*0350*/  IADD3 R19, PT, PT, R6, R19, RZ ;  /* 0x0000001306137210 */ /* 0x000fc40007ffe0ff */
[C---:B------:R-:W-:Y:S02]  /*0360*/  IADD3 R21, PT, PT, R6.reuse, R21, RZ ;  /* 0x0000001506157210 */ /* 0x040fe40007ffe0ff */
[C---:B------:R-:W-:Y:S02]  /*0370*/  IADD3 R23, PT, PT, R6.reuse, R23, RZ ;  /* 0x0000001706177210 */ /* 0x040fe40007ffe0ff */
[C---:B------:R-:W-:Y:S02]  /*0380*/  IADD3 R12, PT, PT, R6.reuse, R15, RZ ;  /* 0x0000000f060c7210 */ /* 0x040fe40007ffe0ff */
[----:B------:R-:W-:-:S07]  /*0390*/  IADD3 R27, PT, PT, R6, R27, RZ ;  /* 0x0000001b061b7210 */ /* 0x000fce0007ffe0ff */
.L_x_258:
[----:B------:R-:W0:Y:S02]  /*03a0*/  LDC.64 R14, c[0x0][0x440] ;  /* 0x00011000ff0e7b82 */ /* 0x000e240000000a00 */
[----:B0-----:R-:W-:-:S05]  /*03b0*/  IMAD.WIDE.U32 R16, R4, 0x4, R14 ;  /* 0x0000000404107825 */ /* 0x001fca00078e000e */
[----:B------:R0:W2:Y:S01]  /*03c0*/  LDG.E R24, desc[UR6][R16.64] ;  /* 0x0000000610187981 */ /* 0x0000a2000c1e1900 */
[----:B------:R-:W-:-:S04]  /*03d0*/  IMAD.WIDE.U32 R28, R12, 0x4, R14 ;  /* 0x000000040c1c7825 */ /* 0x000fc800078e000e */
[----:B0-----:R-:W-:-:S05]  /*03e0*/  IMAD.WIDE.U32 R16, R13, 0x4, R14 ;  /* 0x000000040d107825 */ /* 0x001fca00078e000e */
[----:B------:R-:W3:Y:S01]  /*03f0*/  LDG.E R18, desc[UR6][R16.64] ;  /* 0x0000000610127981 */ /* 0x000ee2000c1e1900 */
[----:B--2---:R-:W-:-:S03]  /*0400*/  FADD.FTZ R26, R24, R7 ;  /* 0x00000007181a7221 */ /* 0x004fc60000010000 */
[----:B------:R0:W2:Y:S02]  /*0410*/  LDG.E R7, desc[UR6][R28.64] ;  /* 0x000000061c077981 */ /* 0x0000a4000c1e1900 */
[----:B0-----:R-:W-:-:S05]  /*0420*/  IMAD.WIDE.U32 R28, R27, 0x4, R14 ;  /* 0x000000041b1c7825 */ /* 0x001fca00078e000e */
[----:B------:R0:W4:Y:S01]  /*0430*/  LDG.E R24, desc[UR6][R28.64] ;  /* 0x000000061c187981 */ /* 0x000122000c1e1900 */
[----:B---3--:R-:W-:Y:S01]  /*0440*/  FADD.FTZ R18, R26, R18 ;  /* 0x000000121a127221 */ /* 0x008fe20000010000 */
[----:B------:R-:W-:-:S04]  /*0450*/  IMAD.WIDE.U32 R16, R19, 0x4, R14 ;  /* 0x0000000413107825 */ /* 0x000fc800078e000e */
[----:B0-----:R-:W-:-:S04]  /*0460*/  IMAD.WIDE.U32 R28, R25, 0x4, R14 ;  /* 0x00000004191c7825 */ /* 0x001fc800078e000e */
[----:B--2---:R-:W-:Y:S02]  /*0470*/  FADD.FTZ R18, R18, R7 ;  /* 0x0000000712127221 */ /* 0x004fe40000010000 */
[----:B------:R0:W2:Y:S02]  /*0480*/  LDG.E R7, desc[UR6][R28.64] ;  /* 0x000000061c077981 */ /* 0x0000a4000c1e1900 */
[----:B----4-:R-:W-:Y:S02]  /*0490*/  FADD.FTZ R18, R18, R24 ;  /* 0x0000001812127221 */ /* 0x010fe40000010000 */
[----:B------:R1:W3:Y:S01]  /*04a0*/  LDG.E R24, desc[UR6][R16.64] ;  /* 0x0000000610187981 */ /* 0x0002e2000c1e1900 */
[----:B0-----:R-:W-:-:S04]  /*04b0*/  IMAD.WIDE.U32 R28, R23, 0x4, R14 ;  /* 0x00000004171c7825 */ /* 0x001fc800078e000e */
[----:B-1----:R-:W-:Y:S02]  /*04c0*/  IMAD.WIDE.U32 R16, R21, 0x4, R14 ;  /* 0x0000000415107825 */ /* 0x002fe400078e000e */
[----:B------:R-:W0:Y:S03]  /*04d0*/  LDC.64 R14, c[0x0][0x448] ;  /* 0x00011200ff0e7b82 */ /* 0x000e260000000a00 */
[----:B------:R-:W4:Y:S04]  /*04e0*/  LDG.E R26, desc[UR6][R16.64] ;  /* 0x00000006101a7981 */ /* 0x000f28000c1e1900 */
[----:B------:R0:W5:Y:S02]  /*04f0*/  LDG.E R16, desc[UR6][R28.64] ;  /* 0x000000061c107981 */ /* 0x000164000c1e1900 */
[----:B0-----:R-:W-:-:S04]  /*0500*/  IMAD.WIDE.U32 R28, R4, 0x4, R14 ;  /* 0x00000004041c7825 */ /* 0x001fc800078e000e */
[----:B--2---:R-:W-:-:S04]  /*0510*/  FADD.FTZ R7, R18, R7 ;  /* 0x0000000712077221 */ /* 0x004fc80000010000 */
[----:B---3--:R-:W-:Y:S02]  /*0520*/  FADD.FTZ R7, R7, R24 ;  /* 0x0000001807077221 */ /* 0x008fe40000010000 */
[----:B------:R0:W2:Y:S02]  /*0530*/  LDG.E R24, desc[UR6][R28.64] ;  /* 0x000000061c187981 */ /* 0x0000a4000c1e1900 */
[----:B0-----:R-:W-:-:S04]  /*0540*/  IMAD.WIDE.U32 R28, R13, 0x4, R14 ;  /* 0x000000040d1c7825 */ /* 0x001fc800078e000e */
[----:B----4-:R-:W-:Y:S01]  /*0550*/  FADD.FTZ R7, R7, R26 ;  /* 0x0000001a07077221 */ /* 0x010fe20000010000 */
[----:B------:R-:W3:Y:S03]  /*0560*/  LDG.E R18, desc[UR6][R28.64] ;  /* 0x000000061c127981 */ /* 0x000ee6000c1e1900 */
[----:B-----5:R-:W-:Y:S01]  /*0570*/  FADD.FTZ R7, R7, R16 ;  /* 0x0000001007077221 */ /* 0x020fe20000010000 */
[----:B------:R-:W-:-:S05]  /*0580*/  IMAD.WIDE.U32 R16, R12, 0x4, R14 ;  /* 0x000000040c107825 */ /* 0x000fca00078e000e */
[----:B------:R0:W4:Y:S02]  /*0590*/  LDG.E R26, desc[UR6][R16.64] ;  /* 0x00000006101a7981 */ /* 0x000124000c1e1900 */
[----:B0-----:R-:W-:-:S04]  /*05a0*/  IMAD.WIDE.U32 R16, R27, 0x4, R14 ;  /* 0x000000041b107825 */ /* 0x001fc800078e000e */
[----:B--2---:R-:W-:-:S04]  /*05b0*/  FADD.FTZ R24, R24, R22 ;  /* 0x0000001618187221 */ /* 0x004fc80000010000 */
[----:B---3--:R-:W-:Y:S02]  /*05c0*/  FADD.FTZ R22, R24, R18 ;  /* 0x0000001218167221 */ /* 0x008fe40000010000 */
[----:B------:R0:W2:Y:S02]  /*05d0*/  LDG.E R18, desc[UR6][R16.64] ;  /* 0x0000000610127981 */ /* 0x0000a4000c1e1900 */
[----:B0-----:R-:W-:-:S05]  /*05e0*/  IMAD.WIDE.U32 R16, R25, 0x4, R14 ;  /* 0x0000000419107825 */ /* 0x001fca00078e000e */
[----:B------:R0:W3:Y:S01]  /*05f0*/  LDG.E R24, desc[UR6][R16.64] ;  /* 0x0000000610187981 */ /* 0x0000e2000c1e1900 */
[----:B----4-:R-:W-:Y:S01]  /*0600*/  FADD.FTZ R26, R22, R26 ;  /* 0x0000001a161a7221 */ /* 0x010fe20000010000 */
[----:B0-----:R-:W-:-:S05]  /*0610*/  IMAD.WIDE.U32 R16, R19, 0x4, R14 ;  /* 0x0000000413107825 */ /* 0x001fca00078e000e */
[----:B------:R0:W4:Y:S02]  /*0620*/  LDG.E R22, desc[UR6][R16.64] ;  /* 0x0000000610167981 */ /* 0x000124000c1e1900 */
[----:B0-----:R-:W0:Y:S01]  /*0630*/  LDC.64 R16, c[0x0][0x450] ;  /* 0x00011400ff107b82 */ /* 0x001e220000000a00 */
[----:B------:R-:W-:-:S04]  /*0640*/  IMAD.WIDE.U32 R28, R21, 0x4, R14 ;  /* 0x00000004151c7825 */ /* 0x000fc800078e000e */
[----:B------:R-:W-:Y:S02]  /*0650*/  IMAD.WIDE.U32 R14, R23, 0x4, R14 ;  /* 0x00000004170e7825 */ /* 0x000fe400078e000e */
[----:B------:R-:W5:Y:S02]  /*0660*/  LDG.E R28, desc[UR6][R28.64] ;  /* 0x000000061c1c7981 */ /* 0x000f64000c1e1900 */
[----:B--2---:R-:W-:-:S04]  /*0670*/  FADD.FTZ R18, R26, R18 ;  /* 0x000000121a127221 */ /* 0x004fc80000010000 */
[----:B---3--:R-:W-:Y:S02]  /*0680*/  FADD.FTZ R18, R18, R24 ;  /* 0x0000001812127221 */ /* 0x008fe40000010000 */
[----:B------:R0:W2:Y:S02]  /*0690*/  LDG.E R24, desc[UR6][R14.64] ;  /* 0x000000060e187981 */ /* 0x0000a4000c1e1900 */
[----:B0-----:R-:W-:-:S04]  /*06a0*/  IMAD.WIDE.U32 R14, R4, 0x4, R16 ;  /* 0x00000004040e7825 */ /* 0x001fc800078e0010 */
[----:B----4-:R-:W-:Y:S02]  /*06b0*/  FADD.FTZ R22, R18, R22 ;  /* 0x0000001612167221 */ /* 0x010fe40000010000 */
[----:B------:R0:W3:Y:S02]  /*06c0*/  LDG.E R18, desc[UR6][R14.64] ;  /* 0x000000060e127981 */ /* 0x0000e4000c1e1900 */
[----:B0-----:R-:W-:-:S05]  /*06d0*/  IMAD.WIDE.U32 R14, R13, 0x4, R16 ;  /* 0x000000040d0e7825 */ /* 0x001fca00078e0010 */
[----:B------:R0:W4:Y:S02]  /*06e0*/  LDG.E R26, desc[UR6][R14.64] ;  /* 0x000000060e1a7981 */ /* 0x000124000c1e1900 */
[----:B0-----:R-:W-:-:S04]  /*06f0*/  IMAD.WIDE.U32 R14, R12, 0x4, R16 ;  /* 0x000000040c0e7825 */ /* 0x001fc800078e0010 */
[----:B---3--:R-:W-:Y:S02]  /*0700*/  FADD.FTZ R18, R18, R11 ;  /* 0x0000000b12127221 */ /* 0x008fe40000010000 */
[----:B------:R-:W3:Y:S01]  /*0710*/  LDG.E R11, desc[UR6][R14.64] ;  /* 0x000000060e0b7981 */ /* 0x000ee2000c1e1900 */
[----:B-----5:R-:W-:Y:S01]  /*0720*/  FADD.FTZ R22, R22, R28 ;  /* 0x0000001c16167221 */ /* 0x020fe20000010000 */
[----:B------:R-:W-:-:S04]  /*0730*/  IMAD.WIDE.U32 R28, R27, 0x4, R16 ;  /* 0x000000041b1c7825 */ /* 0x000fc800078e0010 */
[----:B----4-:R-:W-:Y:S02]  /*0740*/  FADD.FTZ R18, R18, R26 ;  /* 0x0000001a12127221 */ /* 0x010fe40000010000 */
[----:B------:R0:W4:Y:S02]  /*0750*/  LDG.E R26, desc[UR6][R28.64] ;  /* 0x000000061c1a7981 */ /* 0x000124000c1e1900 */
[----:B0-----:R-:W-:-:S04]  /*0760*/  IMAD.WIDE.U32 R28, R25, 0x4, R16 ;  /* 0x00000004191c7825 */ /* 0x001fc800078e0010 */
[----:B---3--:R-:W-:Y:S02]  /*0770*/  FADD.FTZ R11, R18, R11 ;  /* 0x0000000b120b7221 */ /* 0x008fe40000010000 */
[----:B------:R0:W3:Y:S01]  /*0780*/  LDG.E R18, desc[UR6][R28.64] ;  /* 0x000000061c127981 */ /* 0x0000e2000c1e1900 */
[----:B------:R-:W-:-:S04]  /*0790*/  IMAD.WIDE.U32 R14, R21, 0x4, R16 ;  /* 0x00000004150e7825 */ /* 0x000fc800078e0010 */
[----:B0-----:R-:W-:-:S04]  /*07a0*/  IMAD.WIDE.U32 R28, R19, 0x4, R16 ;  /* 0x00000004131c7825 */ /* 0x001fc800078e0010 */
[----:B----4-:R-:W-:Y:S02]  /*07b0*/  FADD.FTZ R11, R11, R26 ;  /* 0x0000001a0b0b7221 */ /* 0x010fe40000010000 */
[----:B------:R-:W4:Y:S02]  /*07c0*/  LDG.E R26, desc[UR6][R28.64] ;  /* 0x000000061c1a7981 */ /* 0x000f24000c1e1900 */
[----:B---3--:R-:W-:Y:S02]  /*07d0*/  FADD.FTZ R11, R11, R18 ;  /* 0x000000120b0b7221 */ /* 0x008fe40000010000 */
[----:B------:R0:W3:Y:S02]  /*07e0*/  LDG.E R18, desc[UR6][R14.64] ;  /* 0x000000060e127981 */ /* 0x0000e4000c1e1900 */
[----:B0-----:R-:W0:Y:S01]  /*07f0*/  LDC.64 R14, c[0x0][0x458] ;  /* 0x00011600ff0e7b82 */ /* 0x001e220000000a00 */
[----:B------:R-:W-:-:S04]  /*0800*/  IMAD.WIDE.U32 R28, R23, 0x4, R16 ;  /* 0x00000004171c7825 */ /* 0x000fc800078e0010 */
[----:B----4-:R-:W-:Y:S02]  /*0810*/  FADD.FTZ R26, R11, R26 ;  /* 0x0000001a0b1a7221 */ /* 0x010fe40000010000 */
[----:B------:R1:W4:Y:S01]  /*0820*/  LDG.E R11, desc[UR6][R28.64] ;  /* 0x000000061c0b7981 */ /* 0x000322000c1e1900 */
[----:B0-----:R-:W-:-:S04]  /*0830*/  IMAD.WIDE.U32 R16, R4, 0x4, R14 ;  /* 0x0000000404107825 */ /* 0x001fc800078e000e */
[----:B-1----:R-:W-:Y:S02]  /*0840*/  IMAD.WIDE.U32 R28, R13, 0x4, R14 ;  /* 0x000000040d1c7825 */ /* 0x002fe400078e000e */
[----:B------:R-:W5:Y:S02]  /*0850*/  LDG.E R17, desc[UR6][R16.64] ;  /* 0x0000000610117981 */ /* 0x000f64000c1e1900 */
[----:B---3--:R-:W-:Y:S02]  /*0860*/  FADD.FTZ R18, R26, R18 ;  /* 0x000000121a127221 */ /* 0x008fe40000010000 */
[----:B------:R-:W3:Y:S01]  /*0870*/  LDG.E R26, desc[UR6][R28.64] ;  /* 0x000000061c1a7981 */ /* 0x000ee2000c1e1900 */
[----:B-----5:R-:W-:Y:S01]  /*0880*/  FADD.FTZ R20, R17, R20 ;  /* 0x0000001411147221 */ /* 0x020fe20000010000 */
[----:B------:R-:W-:-:S04]  /*0890*/  IMAD.WIDE.U32 R16, R12, 0x4, R14 ;  /* 0x000000040c107825 */ /* 0x000fc800078e000e */
[----:B---3--:R-:W-:Y:S02]  /*08a0*/  FADD.FTZ R20, R20, R26 ;  /* 0x0000001a14147221 */ /* 0x008fe40000010000 */
[----:B------:R-:W3:Y:S01]  /*08b0*/  LDG.E R26, desc[UR6][R16.64] ;  /* 0x00000006101a7981 */ /* 0x000ee2000c1e1900 */
        /* <DEDUP_REMOVED lines=10> */
[----:B------:R-:W-:-:S06]  /*0960*/  IMAD.WIDE.U32 R14, R23, 0x4, R14 ;  /* 0x00000004170e7825 */ /* 0x000fcc00078e000e */
[----:B------:R-:W5:Y:S01]  /*0970*/  LDG.E R15, desc[UR6][R14.64] ;  /* 0x000000060e0f7981 */ /* 0x000f62000c1e1900 */
[----:B------:R-:W-:Y:S01]  /*0980*/  IADD3 R9, PT, PT, R9, 0x8, RZ ;  /* 0x0000000809097810 */ /* 0x000fe20007ffe0ff */
[----:B---3--:R-:W-:Y:S02]  /*0990*/  FADD.FTZ R20, R20, R26 ;  /* 0x0000001a14147221 */ /* 0x008fe40000010000 */
[----:B------:R-:W3:Y:S01]  /*09a0*/  LDG.E R26, desc[UR6][R16.64] ;  /* 0x00000006101a7981 */ /* 0x000ee2000c1e1900 */
[----:B------:R-:W-:Y:S01]  /*09b0*/  ISETP.NE.AND P0, PT, R9, RZ, PT ;  /* 0x000000ff0900720c */ /* 0x000fe20003f05270 */
[----:B--2---:R-:W-:Y:S01]  /*09c0*/  FADD.FTZ R22, R22, R24 ;  /* 0x0000001816167221 */ /* 0x004fe20000010000 */
[----:B----4-:R-:W-:Y:S01]  /*09d0*/  FADD.FTZ R11, R18, R11 ;  /* 0x0000000b120b7221 */ /* 0x010fe20000010000 */
[----:B------:R-:W-:Y:S02]  /*09e0*/  IADD3 R8, PT, PT, R8, 0x100, RZ ;  /* 0x0000010008087810 */ /* 0x000fe40007ffe0ff */
[----:B------:R-:W-:-:S02]  /*09f0*/  LEA R4, R3, R4, 0x8 ;  /* 0x0000000403047211 */ /* 0x000fc400078e40ff */
[C---:B------:R-:W-:Y:S02]  /*0a00*/  LEA R13, R3.reuse, R13, 0x8 ;  /* 0x0000000d030d7211 */ /* 0x040fe400078e40ff */
[C---:B------:R-:W-:Y:S02]  /*0a10*/  LEA R12, R3.reuse, R12, 0x8 ;  /* 0x0000000c030c7211 */ /* 0x040fe400078e40ff */
[C---:B------:R-:W-:Y:S02]  /*0a20*/  LEA R27, R3.reuse, R27, 0x8 ;  /* 0x0000001b031b7211 */ /* 0x040fe400078e40ff */
[C---:B------:R-:W-:Y:S02]  /*0a30*/  LEA R25, R3.reuse, R25, 0x8 ;  /* 0x0000001903197211 */ /* 0x040fe400078e40ff */
[C---:B------:R-:W-:Y:S02]  /*0a40*/  LEA R19, R3.reuse, R19, 0x8 ;  /* 0x0000001303137211 */ /* 0x040fe400078e40ff */
[----:B------:R-:W-:-:S02]  /*0a50*/  LEA R21, R3, R21, 0x8 ;  /* 0x0000001503157211 */ /* 0x000fc400078e40ff */
[----:B------:R-:W-:Y:S01]  /*0a60*/  LEA R23, R3, R23, 0x8 ;  /* 0x0000001703177211 */ /* 0x000fe200078e40ff */
[----:B---3--:R-:W-:-:S04]  /*0a70*/  FADD.FTZ R20, R20, R26 ;  /* 0x0000001a14147221 */ /* 0x008fc80000010000 */
[----:B-----5:R-:W-:Y:S01]  /*0a80*/  FADD.FTZ R20, R20, R15 ;  /* 0x0000000f14147221 */ /* 0x020fe20000010000 */
[----:B------:R-:W-:Y:S06]  /*0a90*/  @P0 BRA `(.L_x_258) ;  /* 0xfffffff800400947 */ /* 0x000fec000383ffff */
.L_x_257:
[----:B------:R-:W-:Y:S05]  /*0aa0*/  BSYNC.RECONVERGENT B1 ;  /* 0x0000000000017941 */ /* 0x000fea0003800200 */
.L_x_256:
[----:B------:R-:W-:-:S04]  /*0ab0*/  LEA.HI R9, R10, 0x1, RZ, 0x1b ;  /* 0x000000010a097811 */ /* 0x000fc800078fd8ff */
[----:B------:R-:W-:-:S13]  /*0ac0*/  LOP3.LUT P0, R4, R9, 0x7, RZ, 0xc0, !PT ;  /* 0x0000000709047812 */ /* 0x000fda000780c0ff */
[----:B------:R-:W-:Y:S05]  /*0ad0*/  @!P0 BRA `(.L_x_255) ;  /* 0x0000000400dc8947 */ /* 0x000fea0003800000 */
[----:B------:R-:W-:Y:S01]  /*0ae0*/  ISETP.GE.U32.AND P0, PT, R4, 0x4, PT ;  /* 0x000000040400780c */ /* 0x000fe20003f06070 */
[----:B------:R-:W-:Y:S01]  /*0af0*/  BSSY.RECONVERGENT B1, `(.L_x_259) ;  /* 0x000003e000017945 */ /* 0x000fe20003800200 */
[----:B------:R-:W-:Y:S02]  /*0b00*/  SHF.L.U32 R13, R0, 0x5, RZ ;  /* 0x00000005000d7819 */ /* 0x000fe400000006ff */
[----:B------:R-:W-:Y:S02]  /*0b10*/  LOP3.LUT P1, R9, R9, 0x3, RZ, 0xc0, !PT ;  /* 0x0000000309097812 */ /* 0x000fe4000782c0ff */
[----:B------:R-:W-:-:S07]  /*0b20*/  LOP3.LUT R4, R13, 0x1f, R2, 0xf8, !PT ;  /* 0x0000001f0d047812 */ /* 0x000fce00078ef802 */
[----:B------:R-:W-:Y:S05]  /*0b30*/  @!P0 BRA `(.L_x_260) ;  /* 0x0000000000e48947 */ /* 0x000fea0003800000 */
[----:B------:R-:W0:Y:S01]  /*0b40*/  LDC.64 R18, c[0x0][0x440] ;  /* 0x00011000ff127b82 */ /* 0x000e220000000a00 */
[----:B------:R-:W-:-:S07]  /*0b50*/  IMAD R21, R8, R3, R4 ;  /* 0x0000000308157224 */ /* 0x000fce00078e0204 */
[----:B------:R-:W1:Y:S08]  /*0b60*/  LDC.64 R14, c[0x0][0x450] ;  /* 0x00011400ff0e7b82 */ /* 0x000e700000000a00 */
[----:B------:R-:W2:Y:S01]  /*0b70*/  LDC.64 R16, c[0x0][0x458] ;  /* 0x00011600ff107b82 */ /* 0x000ea20000000a00 */
[----:B0-----:R-:W-:-:S05]  /*0b80*/  IMAD.WIDE.U32 R12, R21, 0x4, R18 ;  /* 0x00000004150c7825 */ /* 0x001fca00078e0012 */
[----:B------:R0:W3:Y:S02]  /*0b90*/  LDG.E R28, desc[UR6][R12.64] ;  /* 0x000000060c1c7981 */ /* 0x0000e4000c1e1900 */
[----:B0-----:R-:W0:Y:S01]  /*0ba0*/  LDC.64 R12, c[0x0][0x448] ;  /* 0x00011200ff0c7b82 */ /* 0x001e220000000a00 */
[----:B-1----:R-:W-:-:S04]  /*0bb0*/  IMAD.WIDE.U32 R26, R21, 0x4, R14 ;  /* 0x00000004151a7825 */ /* 0x002fc800078e000e */
[----:B0-----:R-:W-:-:S06]  /*0bc0*/  IMAD.WIDE.U32 R24, R21, 0x4, R12 ;  /* 0x0000000415187825 */ /* 0x001fcc00078e000c */
[----:B------:R3:W4:Y:S02]  /*0bd0*/  LDG.E R25, desc[UR6][R24.64] ;  /* 0x0000000618197981 */ /* 0x000724000c1e1900 */
[----:B---3--:R-:W-:Y:S02]  /*0be0*/  FADD.FTZ R24, R7, R28 ;  /* 0x0000001c07187221 */ /* 0x008fe40000010000 */
[----:B------:R-:W3:Y:S01]  /*0bf0*/  LDG.E R7, desc[UR6][R26.64] ;  /* 0x000000061a077981 */ /* 0x000ee2000c1e1900 */
[----:B--2---:R-:W-:Y:S01]  /*0c00*/  IMAD.WIDE.U32 R28, R21, 0x4, R16 ;  /* 0x00000004151c7825 */ /* 0x004fe200078e0010 */
[----:B------:R-:W-:-:S04]  /*0c10*/  LEA R23, R3, R21, 0x5 ;  /* 0x0000001503177211 */ /* 0x000fc800078e28ff */
[----:B------:R0:W2:Y:S02]  /*0c20*/  LDG.E R27, desc[UR6][R28.64] ;  /* 0x000000061c1b7981 */ /* 0x0000a4000c1e1900 */
[----:B0-----:R-:W-:-:S04]  /*0c30*/  IMAD.WIDE.U32 R28, R23, 0x4, R18 ;  /* 0x00000004171c7825 */ /* 0x001fc800078e0012 */
[----:B----4-:R-:W-:Y:S01]  /*0c40*/  FADD.FTZ R26, R22, R25 ;  /* 0x00000019161a7221 */ /* 0x010fe20000010000 */
[----:B---3--:R-:W-:Y:S02]  /*0c50*/  FADD.FTZ R7, R11, R7 ;  /* 0x000000070b077221 */ /* 0x008fe40000010000 */
[----:B------:R0:W3:Y:S01]  /*0c60*/  LDG.E R11, desc[UR6][R28.64] ;  /* 0x000000061c0b7981 */ /* 0x0000e2000c1e1900 */
[----:B------:R-:W-:Y:S01]  /*0c70*/  LEA R21, R3, R21, 0x6 ;  /* 0x0000001503157211 */ /* 0x000fe200078e30ff */
[----:B--2---:R-:W-:Y:S01]  /*0c80*/  FADD.FTZ R20, R20, R27 ;  /* 0x0000001b14147221 */ /* 0x004fe20000010000 */
[----:B0-----:R-:W-:-:S05]  /*0c90*/  IMAD.WIDE.U32 R28, R23, 0x4, R12 ;  /* 0x00000004171c7825 */ /* 0x001fca00078e000c */
[----:B------:R-:W2:Y:S01]  /*0ca0*/  LDG.E R25, desc[UR6][R28.64] ;  /* 0x000000061c197981 */ /* 0x000ea2000c1e1900 */
[----:B---3--:R-:W-:Y:S01]  /*0cb0*/  FADD.FTZ R11, R24, R11 ;  /* 0x0000000b180b7221 */ /* 0x008fe20000010000 */
[----:B--2---:R-:W-:Y:S01]  /*0cc0*/  FADD.FTZ R26, R26, R25 ;  /* 0x000000191a1a7221 */ /* 0x004fe20000010000 */
[----:B------:R-:W-:-:S04]  /*0cd0*/  IMAD.WIDE.U32 R24, R23, 0x4, R14 ;  /* 0x0000000417187825 */ /* 0x000fc800078e000e */
[----:B------:R-:W-:Y:S02]  /*0ce0*/  IMAD.WIDE.U32 R22, R23, 0x4, R16 ;  /* 0x0000000417167825 */ /* 0x000fe400078e0010 */
[----:B------:R-:W2:Y:S04]  /*0cf0*/  LDG.E R24, desc[UR6][R24.64] ;  /* 0x0000000618187981 */ /* 0x000ea8000c1e1900 */
[----:B------:R0:W3:Y:S02]  /*0d00*/  LDG.E R27, desc[UR6][R22.64] ;  /* 0x00000006161b7981 */ /* 0x0000e4000c1e1900 */
[----:B0-----:R-:W-:-:S06]  /*0d10*/  IMAD.WIDE.U32 R22, R21, 0x4, R18 ;  /* 0x0000000415167825 */ /* 0x001fcc00078e0012 */
[----:B------:R3:W4:Y:S01]  /*0d20*/  LDG.E R22, desc[UR6][R22.64] ;  /* 0x0000000616167981 */ /* 0x000722000c1e1900 */
[----:B------:R-:W-:Y:S01]  /*0d30*/  IMAD.WIDE.U32 R28, R21, 0x4, R12 ;  /* 0x00000004151c7825 */ /* 0x000fe200078e000c */
[----:B------:R-:W-:-:S05]  /*0d40*/  LEA R25, R3, R21, 0x5 ;  /* 0x0000001503197211 */ /* 0x000fca00078e28ff */
[----:B------:R-:W-:-:S04]  /*0d50*/  IMAD.WIDE.U32 R18, R25, 0x4, R18 ;  /* 0x0000000419127825 */ /* 0x000fc800078e0012 */
[----:B------:R-:W-:Y:S02]  /*0d60*/  IMAD.WIDE.U32 R12, R25, 0x4, R12 ;  /* 0x00000004190c7825 */ /* 0x000fe400078e000c */
[----:B------:R-:W5:Y:S04]  /*0d70*/  LDG.E R19, desc[UR6][R18.64] ;  /* 0x0000000612137981 */ /* 0x000f68000c1e1900 */
[----:B------:R-:W5:Y:S01]  /*0d80*/  LDG.E R13, desc[UR6][R12.64] ;  /* 0x000000060c0d7981 */ /* 0x000f62000c1e1900 */
[----:B--2---:R-:W-:-:S03]  /*0d90*/  FADD.FTZ R24, R7, R24 ;  /* 0x0000001807187221 */ /* 0x004fc60000010000 */
[----:B------:R0:W2:Y:S01]  /*0da0*/  LDG.E R7, desc[UR6][R28.64] ;  /* 0x000000061c077981 */ /* 0x0000a2000c1e1900 */
[----:B---3--:R-:W-:Y:S01]  /*0db0*/  FADD.FTZ R23, R20, R27 ;  /* 0x0000001b14177221 */ /* 0x008fe20000010000 */
[----:B0-----:R-:W-:-:S04]  /*0dc0*/  IMAD.WIDE.U32 R28, R21, 0x4, R14 ;  /* 0x00000004151c7825 */ /* 0x001fc800078e000e */
[----:B------:R-:W-:-:S04]  /*0dd0*/  IMAD.WIDE.U32 R20, R21, 0x4, R16 ;  /* 0x0000000415147825 */ /* 0x000fc800078e0010 */
[----:B------:R-:W-:-:S04]  /*0de0*/  IMAD.WIDE.U32 R14, R25, 0x4, R14 ;  /* 0x00000004190e7825 */ /* 0x000fc800078e000e */
[----:B----4-:R-:W-:Y:S01]  /*0df0*/  FADD.FTZ R22, R11, R22 ;  /* 0x000000160b167221 */ /* 0x010fe20000010000 */
[----:B------:R-:W3:Y:S01]  /*0e00*/  LDG.E R20, desc[UR6][R20.64] ;  /* 0x0000000614147981 */ /* 0x000ee2000c1e1900 */
[----:B------:R-:W-:-:S03]  /*0e10*/  IMAD.WIDE.U32 R16, R25, 0x4, R16 ;  /* 0x0000000419107825 */ /* 0x000fc600078e0010 */
[----:B------:R-:W4:Y:S04]  /*0e20*/  LDG.E R11, desc[UR6][R28.64] ;  /* 0x000000061c0b7981 */ /* 0x000f28000c1e1900 */
[----:B------:R-:W4:Y:S04]  /*0e30*/  LDG.E R14, desc[UR6][R14.64] ;  /* 0x000000060e0e7981 */ /* 0x000f28000c1e1900 */
[----:B------:R-:W4:Y:S01]  /*0e40*/  LDG.E R16, desc[UR6][R16.64] ;  /* 0x0000000610107981 */ /* 0x000f22000c1e1900 */
[----:B------:R-:W-:Y:S01]  /*0e50*/  IADD3 R8, PT, PT, R8, 0x80, RZ ;  /* 0x0000008008087810 */ /* 0x000fe20007ffe0ff */
[----:B--2---:R-:W-:Y:S01]  /*0e60*/  FADD.FTZ R26, R26, R7 ;  /* 0x000000071a1a7221 */ /* 0x004fe20000010000 */
[----:B-----5:R-:W-:-:S03]  /*0e70*/  FADD.FTZ R7, R22, R19 ;  /* 0x0000001316077221 */ /* 0x020fc60000010000 */
[----:B------:R-:W-:Y:S01]  /*0e80*/  FADD.FTZ R22, R26, R13 ;  /* 0x0000000d1a167221 */ /* 0x000fe20000010000 */
[----:B---3--:R-:W-:Y:S01]  /*0e90*/  FADD.FTZ R23, R23, R20 ;  /* 0x0000001417177221 */ /* 0x008fe20000010000 */
[----:B----4-:R-:W-:-:S04]  /*0ea0*/  FADD.FTZ R11, R24, R11 ;  /* 0x0000000b180b7221 */ /* 0x010fc80000010000 */
[----:B------:R-:W-:Y:S01]  /*0eb0*/  FADD.FTZ R11, R11, R14 ;  /* 0x0000000e0b0b7221 */ /* 0x000fe20000010000 */
[----:B------:R-:W-:-:S07]  /*0ec0*/  FADD.FTZ R20, R23, R16 ;  /* 0x0000001017147221 */ /* 0x000fce0000010000 */
.L_x_260:
[----:B------:R-:W-:Y:S05]  /*0ed0*/  BSYNC.RECONVERGENT B1 ;  /* 0x0000000000017941 */ /* 0x000fea0003800200 */
.L_x_259:
[----:B------:R-:W-:Y:S05]  /*0ee0*/  @!P1 BRA `(.L_x_255) ;  /* 0x0000000000d89947 */ /* 0x000fea0003800000 */
[----:B------:R-:W-:Y:S01]  /*0ef0*/  ISETP.NE.AND P1, PT, R9, 0x1, PT ;  /* 0x000000010900780c */ /* 0x000fe20003f25270 */
[----:B------:R-:W-:Y:S01]  /*0f00*/  BSSY.RECONVERGENT B1, `(.L_x_261) ;  /* 0x0000022000017945 */ /* 0x000fe20003800200 */
[----:B------:R-:W-:-:S11]  /*0f10*/  LOP3.LUT P0, RZ, R10, 0x20, RZ, 0xc0, !PT ;  /* 0x000000200aff7812 */ /* 0x000fd6000780c0ff */
[----:B------:R-:W-:Y:S05]  /*0f20*/  @!P1 BRA `(.L_x_262) ;  /* 0x00000000007c9947 */ /* 0x000fea0003800000 */
[----:B------:R-:W0:Y:S01]  /*0f30*/  LDC.64 R12, c[0x0][0x440] ;  /* 0x00011000ff0c7b82 */ /* 0x000e220000000a00 */
[----:B------:R-:W-:-:S07]  /*0f40*/  IMAD R19, R8, R3, R4 ;  /* 0x0000000308137224 */ /* 0x000fce00078e0204 */
[----:B------:R-:W1:Y:S08]  /*0f50*/  LDC.64 R14, c[0x0][0x448] ;  /* 0x00011200ff0e7b82 */ /* 0x000e700000000a00 */
[----:B------:R-:W2:Y:S08]  /*0f60*/  LDC.64 R16, c[0x0][0x450] ;  /* 0x00011400ff107b82 */ /* 0x000eb00000000a00 */
[----:B------:R-:W3:Y:S01]  /*0f70*/  LDC.64 R24, c[0x0][0x458] ;  /* 0x00011600ff187b82 */ /* 0x000ee20000000a00 */
[----:B0-----:R-:W-:Y:S01]  /*0f80*/  IMAD.WIDE.U32 R26, R19, 0x4, R12 ;  /* 0x00000004131a7825 */ /* 0x001fe200078e000c */
[----:B------:R-:W-:-:S04]  /*0f90*/  LEA R21, R3, R19, 0x5 ;  /* 0x0000001303157211 */ /* 0x000fc800078e28ff */
[----:B------:R2:W4:Y:S01]  /*0fa0*/  LDG.E R10, desc[UR6][R26.64] ;  /* 0x000000061a0a7981 */ /* 0x000522000c1e1900 */
[----:B-1----:R-:W-:-:S04]  /*0fb0*/  IMAD.WIDE.U32 R28, R19, 0x4, R14 ;  /* 0x00000004131c7825 */ /* 0x002fc800078e000e */
[----:B--2---:R-:W-:Y:S01]  /*0fc0*/  IMAD.WIDE.U32 R26, R19, 0x4, R16 ;  /* 0x00000004131a7825 */ /* 0x004fe200078e0010 */
[----:B------:R-:W2:Y:S03]  /*0fd0*/  LDG.E R9, desc[UR6][R28.64] ;  /* 0x000000061c097981 */ /* 0x000ea6000c1e1900 */
[----:B------:R-:W-:Y:S02]  /*0fe0*/  IMAD.WIDE.U32 R12, R21, 0x4, R12 ;  /* 0x00000004150c7825 */ /* 0x000fe400078e000c */
[----:B------:R-:W5:Y:S02]  /*0ff0*/  LDG.E R26, desc[UR6][R26.64] ;  /* 0x000000061a1a7981 */ /* 0x000f64000c1e1900 */
[----:B---3--:R-:W-:Y:S02]  /*1000*/  IMAD.WIDE.U32 R18, R19, 0x4, R24 ;  /* 0x0000000413127825 */ /* 0x008fe400078e0018 */
[----:B------:R-:W3:Y:S02]  /*1010*/  LDG.E R12, desc[UR6][R12.64] ;  /* 0x000000060c0c7981 */ /* 0x000ee4000c1e1900 */
[----:B------:R-:W-:-:S02]  /*1020*/  IMAD.WIDE.U32 R14, R21, 0x4, R14 ;  /* 0x00000004150e7825 */ /* 0x000fc400078e000e */
[----:B------:R-:W3:Y:S02]  /*1030*/  LDG.E R19, desc[UR6][R18.64] ;  /* 0x0000000612137981 */ /* 0x000ee4000c1e1900 */
[C---:B------:R-:W-:Y:S02]  /*1040*/  IMAD.WIDE.U32 R16, R21.reuse, 0x4, R16 ;  /* 0x0000000415107825 */ /* 0x040fe400078e0010 */
[----:B------:R-:W3:Y:S02]  /*1050*/  LDG.E R14, desc[UR6][R14.64] ;  /* 0x000000060e0e7981 */ /* 0x000ee4000c1e1900 */
[----:B------:R-:W-:Y:S02]  /*1060*/  IMAD.WIDE.U32 R24, R21, 0x4, R24 ;  /* 0x0000000415187825 */ /* 0x000fe400078e0018 */
[----:B------:R-:W3:Y:S04]  /*1070*/  LDG.E R16, desc[UR6][R16.64] ;  /* 0x0000000610107981 */ /* 0x000ee8000c1e1900 */
[----:B------:R-:W3:Y:S01]  /*1080*/  LDG.E R25, desc[UR6][R24.64] ;  /* 0x0000000618197981 */ /* 0x000ee2000c1e1900 */
[----:B------:R-:W-:Y:S01]  /*1090*/  IADD3 R8, PT, PT, R8, 0x40, RZ ;  /* 0x0000004008087810 */ /* 0x000fe20007ffe0ff */
[----:B----4-:R-:W-:Y:S01]  /*10a0*/  FADD.FTZ R7, R7, R10 ;  /* 0x0000000a07077221 */ /* 0x010fe20000010000 */
[----:B--2---:R-:W-:Y:S01]  /*10b0*/  FADD.FTZ R9, R22, R9 ;  /* 0x0000000916097221 */ /* 0x004fe20000010000 */
[----:B-----5:R-:W-:-:S02]  /*10c0*/  FADD.FTZ R11, R11, R26 ;  /* 0x0000001a0b0b7221 */ /* 0x020fc40000010000 */
[----:B---3--:R-:W-:Y:S01]  /*10d0*/  FADD.FTZ R7, R7, R12 ;  /* 0x0000000c07077221 */ /* 0x008fe20000010000 */
[----:B------:R-:W-:Y:S01]  /*10e0*/  FADD.FTZ R20, R20, R19 ;  /* 0x0000001314147221 */ /* 0x000fe20000010000 */
[----:B------:R-:W-:Y:S01]  /*10f0*/  FADD.FTZ R22, R9, R14 ;  /* 0x0000000e09167221 */ /* 0x000fe20000010000 */
[----:B------:R-:W-:Y:S02]  /*1100*/  FADD.FTZ R11, R11, R16 ;  /* 0x000000100b0b7221 */ /* 0x000fe40000010000 */
[----:B------:R-:W-:-:S07]  /*1110*/  FADD.FTZ R20, R20, R25 ;  /* 0x0000001914147221 */ /* 0x000fce0000010000 */
.L_x_262:
[----:B------:R-:W-:Y:S05]  /*1120*/  BSYNC.RECONVERGENT B1 ;  /* 0x0000000000017941 */ /* 0x000fea0003800200 */
.L_x_261:
[----:B------:R-:W-:Y:S05]  /*1130*/  @P0 BRA `(.L_x_255) ;  /* 0x0000000000440947 */ /* 0x000fea0003800000 */
[----:B------:R-:W0:Y:S01]  /*1140*/  LDC.64 R18, c[0x0][0x440] ;  /* 0x00011000ff127b82 */ /* 0x000e220000000a00 */
[----:B------:R-:W-:-:S07]  /*1150*/  IMAD R9, R8, R3, R4 ;  /* 0x0000000308097224 */ /* 0x000fce00078e0204 */
[----:B------:R-:W1:Y:S08]  /*1160*/  LDC.64 R12, c[0x0][0x448] ;  /* 0x00011200ff0c7b82 */ /* 0x000e700000000a00 */
[----:B------:R-:W2:Y:S08]  /*1170*/  LDC.64 R14, c[0x0][0x450] ;  /* 0x00011400ff0e7b82 */ /* 0x000eb00000000a00 */
[----:B------:R-:W3:Y:S01]  /*1180*/  LDC.64 R16, c[0x0][0x458] ;  /* 0x00011600ff107b82 */ /* 0x000ee20000000a00 */
[----:B0-----:R-:W-:-:S06]  /*1190*/  IMAD.WIDE.U32 R18, R9, 0x4, R18 ;  /* 0x0000000409127825 */ /* 0x001fcc00078e0012 */
[----:B------:R-:W4:Y:S01]  /*11a0*/  LDG.E R18, desc[UR6][R18.64] ;  /* 0x0000000612127981 */ /* 0x000f22000c1e1900 */
[----:B-1----:R-:W-:-:S06]  /*11b0*/  IMAD.WIDE.U32 R12, R9, 0x4, R12 ;  /* 0x00000004090c7825 */ /* 0x002fcc00078e000c */
[----:B------:R-:W5:Y:S01]  /*11c0*/  LDG.E R13, desc[UR6][R12.64] ;  /* 0x000000060c0d7981 */ /* 0x000f62000c1e1900 */
[----:B--2---:R-:W-:-:S06]  /*11d0*/  IMAD.WIDE.U32 R14, R9, 0x4, R14 ;  /* 0x00000004090e7825 */ /* 0x004fcc00078e000e */
[----:B------:R-:W2:Y:S01]  /*11e0*/  LDG.E R14, desc[UR6][R14.64] ;  /* 0x000000060e0e7981 */ /* 0x000ea2000c1e1900 */
[----:B---3--:R-:W-:-:S06]  /*11f0*/  IMAD.WIDE.U32 R16, R9, 0x4, R16 ;  /* 0x0000000409107825 */ /* 0x008fcc00078e0010 */
[----:B------:R-:W3:Y:S01]  /*1200*/  LDG.E R17, desc[UR6][R16.64] ;  /* 0x0000000610117981 */ /* 0x000ee2000c1e1900 */
[----:B----4-:R-:W-:Y:S01]  /*1210*/  FADD.FTZ R7, R7, R18 ;  /* 0x0000001207077221 */ /* 0x010fe20000010000 */
[----:B-----5:R-:W-:Y:S01]  /*1220*/  FADD.FTZ R22, R22, R13 ;  /* 0x0000000d16167221 */ /* 0x020fe20000010000 */
[----:B--2---:R-:W-:Y:S01]  /*1230*/  FADD.FTZ R11, R11, R14 ;  /* 0x0000000e0b0b7221 */ /* 0x004fe20000010000 */
[----:B---3--:R-:W-:-:S07]  /*1240*/  FADD.FTZ R20, R20, R17 ;  /* 0x0000001114147221 */ /* 0x008fce0000010000 */
.L_x_255:
[----:B------:R-:W-:Y:S05]  /*1250*/  BSYNC.RECONVERGENT B0 ;  /* 0x0000000000007941 */ /* 0x000fea0003800200 */
.L_x_254:
[----:B------:R-:W0:Y:S01]  /*1260*/  S2UR UR5, SR_CgaCtaId ;  /* 0x00000000000579c3 */ /* 0x000e220000008800 */
[----:B------:R-:W-:Y:S01]  /*1270*/  UMOV UR4, 0x400 ;  /* 0x0000040000047882 */ /* 0x000fe20000000000 */
[--C-:B------:R-:W-:Y:S02]  /*1280*/  LOP3.LUT R9, R5, 0x1f, R2.reuse, 0x78, !PT ;  /* 0x0000001f05097812 */ /* 0x100fe400078e7802 */
[C---:B------:R-:W-:Y:S02]  /*1290*/  SHF.L.U32 R4, R6.reuse, 0x7, RZ ;  /* 0x0000000706047819 */ /* 0x040fe400000006ff */
[C---:B------:R-:W-:Y:S02]  /*12a0*/  LOP3.LUT R2, R9.reuse, 0x3e0, R2, 0xf8, !PT ;  /* 0x000003e009027812 */ /* 0x040fe400078ef802 */
[----:B------:R-:W-:Y:S02]  /*12b0*/  SHF.L.U32 R9, R9, 0x2, RZ ;  /* 0x0000000209097819 */ /* 0x000fe400000006ff */
[----:B------:R-:W-:-:S02]  /*12c0*/  ISETP.NE.AND P0, PT, R6, RZ, PT ;  /* 0x000000ff0600720c */ /* 0x000fc40003f05270 */
[----:B------:R-:W-:Y:S02]  /*12d0*/  LOP3.LUT R4, R4, R9, RZ, 0xfc, !PT ;  /* 0x0000000904047212 */ /* 0x000fe400078efcff */
[----:B------:R-:W-:Y:S01]  /*12e0*/  SHF.L.U32 R0, R0, 0x4, RZ ;  /* 0x0000000400007819 */ /* 0x000fe200000006ff */
[----:B0-----:R-:W-:-:S06]  /*12f0*/  ULEA UR4, UR5, UR4, 0x18 ;  /* 0x0000000405047291 */ /* 0x001fcc000f8ec0ff */
[----:B------:R-:W-:-:S05]  /*1300*/  LEA R2, R2, UR4, 0x2 ;  /* 0x0000000402027c11 */ /* 0x000fca000f8e10ff */
[----:B------:R-:W-:Y:S04]  /*1310*/  STS [R2], R22 ;  /* 0x0000001602007388 */ /* 0x000fe80000000800 */
[----:B------:R-:W-:Y:S04]  /*1320*/  STS [R2+0x1000], R7 ;  /* 0x0010000702007388 */ /* 0x000fe80000000800 */
[----:B------:R-:W-:Y:S04]  /*1330*/  STS [R2+0x2000], R20 ;  /* 0x0020001402007388 */ /* 0x000fe80000000800 */
[----:B------:R-:W-:Y:S01]  /*1340*/  STS [R2+0x3000], R11 ;  /* 0x0030000b02007388 */ /* 0x000fe20000000800 */
[----:B------:R-:W-:Y:S06]  /*1350*/  BAR.SYNC.DEFER_BLOCKING 0x0 ;  /* 0x0000000000007b1d */ /* 0x000fec0000010000 */
[----:B------:R-:W0:Y:S04]  /*1360*/  LDS R12, [R4+UR4+0x1000] ;  /* 0x00100004040c7984 */ /* 0x000e280008000800 */
[----:B------:R-:W1:Y:S04]  /*1370*/  LDS R8, [R4+UR4] ;  /* 0x0000000404087984 */ /* 0x000e680008000800 */
[----:B------:R-:W2:Y:S04]  /*1380*/  LDS R10, [R4+UR4+0x2000] ;  /* 0x00200004040a7984 */ /* 0x000ea80008000800 */
[----:B------:R-:W3:Y:S04]  /*1390*/  LDS R9, [R4+UR4+0x3000] ;  /* 0x0030000404097984 */ /* 0x000ee80008000800 */
[----:B0-----:R-:W0:Y:S04]  /*13a0*/  SHFL.BFLY PT, R13, R12, 0x1, 0x1f ;  /* 0x0c201f000c0d7f89 */ /* 0x001e2800000e0000 */
[----:B-1----:R-:W1:Y:S04]  /*13b0*/  SHFL.BFLY PT, R15, R8, 0x1, 0x1f ;  /* 0x0c201f00080f7f89 */ /* 0x002e6800000e0000 */
[----:B--2---:R-:W2:Y:S04]  /*13c0*/  SHFL.BFLY PT, R17, R10, 0x1, 0x1f ;  /* 0x0c201f000a117f89 */ /* 0x004ea800000e0000 */
[----:B---3--:R-:W3:Y:S01]  /*13d0*/  SHFL.BFLY PT, R14, R9, 0x1, 0x1f ;  /* 0x0c201f00090e7f89 */ /* 0x008ee200000e0000 */
[----:B0-----:R-:W-:Y:S01]  /*13e0*/  FADD.FTZ R13, R12, R13 ;  /* 0x0000000d0c0d7221 */ /* 0x001fe20000010000 */
[----:B-1----:R-:W-:-:S04]  /*13f0*/  FADD.FTZ R15, R8, R15 ;  /* 0x0000000f080f7221 */ /* 0x002fc80000010000 */
[----:B------:R-:W0:Y:S01]  /*1400*/  SHFL.BFLY PT, R2, R13, 0x2, 0x1f ;  /* 0x0c401f000d027f89 */ /* 0x000e2200000e0000 */
[----:B--2---:R-:W-:Y:S01]  /*1410*/  FADD.FTZ R17, R10, R17 ;  /* 0x000000110a117221 */ /* 0x004fe20000010000 */
[----:B---3--:R-:W-:-:S04]  /*1420*/  FADD.FTZ R11, R9, R14 ;  /* 0x0000000e090b7221 */ /* 0x008fc80000010000 */
[----:B------:R-:W1:Y:S04]  /*1430*/  SHFL.BFLY PT, R16, R17, 0x2, 0x1f ;  /* 0x0c401f0011107f89 */ /* 0x000e6800000e0000 */
[----:B------:R-:W2:Y:S04]  /*1440*/  SHFL.BFLY PT, R14, R15, 0x2, 0x1f ;  /* 0x0c401f000f0e7f89 */ /* 0x000ea800000e0000 */
[----:B------:R-:W3:Y:S01]  /*1450*/  SHFL.BFLY PT, R4, R11, 0x2, 0x1f ;  /* 0x0c401f000b047f89 */ /* 0x000ee200000e0000 */
[----:B0-----:R-:W-:-:S05]  /*1460*/  FADD.FTZ R2, R13, R2 ;  /* 0x000000020d027221 */ /* 0x001fca0000010000 */
[----:B------:R-:W0:Y:S01]  /*1470*/  SHFL.BFLY PT, R7, R2, 0x4, 0x1f ;  /* 0x0c801f0002077f89 */ /* 0x000e2200000e0000 */
[----:B-1----:R-:W-:Y:S01]  /*1480*/  FADD.FTZ R16, R17, R16 ;  /* 0x0000001011107221 */ /* 0x002fe20000010000 */
[----:B------:R-:W-:Y:S01]  /*1490*/  LOP3.LUT R17, R0, 0x7ffffff0, RZ, 0xc0, !PT ;  /* 0x7ffffff000117812 */ /* 0x000fe200078ec0ff */
[----:B--2---:R-:W-:-:S03]  /*14a0*/  FADD.FTZ R14, R15, R14 ;  /* 0x0000000e0f0e7221 */ /* 0x004fc60000010000 */
[----:B------:R-:W1:Y:S01]  /*14b0*/  SHFL.BFLY PT, R19, R16, 0x4, 0x1f ;  /* 0x0c801f0010137f89 */ /* 0x000e6200000e0000 */
[----:B------:R-:W-:Y:S01]  /*14c0*/  IADD3 R0, PT, PT, R6, R17, RZ ;  /* 0x0000001106007210 */ /* 0x000fe20007ffe0ff */
[----:B---3--:R-:W-:Y:S02]  /*14d0*/  FADD.FTZ R10, R11, R4 ;  /* 0x000000040b0a7221 */ /* 0x008fe40000010000 */
[----:B------:R-:W2:Y:S04]  /*14e0*/  SHFL.BFLY PT, R9, R14, 0x4, 0x1f ;  /* 0x0c801f000e097f89 */ /* 0x000ea800000e0000 */
[----:B------:R-:W3:Y:S01]  /*14f0*/  SHFL.BFLY PT, R13, R10, 0x4, 0x1f ;  /* 0x0c801f000a0d7f89 */ /* 0x000ee200000e0000 */
[----:B0-----:R-:W-:-:S05]  /*1500*/  FADD.FTZ R7, R2, R7 ;  /* 0x0000000702077221 */ /* 0x001fca0000010000 */
[----:B------:R-:W0:Y:S01]  /*1510*/  SHFL.BFLY PT, R4, R7, 0x8, 0x1f ;  /* 0x0d001f0007047f89 */ /* 0x000e2200000e0000 */
[----:B-1----:R-:W-:Y:S01]  /*1520*/  FADD.FTZ R19, R16, R19 ;  /* 0x0000001310137221 */ /* 0x002fe20000010000 */
[----:B--2---:R-:W-:-:S04]  /*1530*/  FADD.FTZ R8, R14, R9 ;  /* 0x000000090e087221 */ /* 0x004fc80000010000 */
[----:B------:R-:W1:Y:S01]  /*1540*/  SHFL.BFLY PT, R18, R19, 0x8, 0x1f ;  /* 0x0d001f0013127f89 */ /* 0x000e6200000e0000 */
[----:B---3--:R-:W-:-:S03]  /*1550*/  FADD.FTZ R13, R10, R13 ;  /* 0x0000000d0a0d7221 */ /* 0x008fc60000010000 */
[----:B------:R-:W2:Y:S04]  /*1560*/  SHFL.BFLY PT, R9, R8, 0x8, 0x1f ;  /* 0x0d001f0008097f89 */ /* 0x000ea800000e0000 */
[----:B------:R-:W3:Y:S01]  /*1570*/  SHFL.BFLY PT, R12, R13, 0x8, 0x1f ;  /* 0x0d001f000d0c7f89 */ /* 0x000ee200000e0000 */
[----:B0-----:R-:W-:Y:S01]  /*1580*/  FADD.FTZ R4, R7, R4 ;  /* 0x0000000407047221 */ /* 0x001fe20000010000 */
[----:B-1----:R-:W-:Y:S01]  /*1590*/  FADD.FTZ R18, R19, R18 ;  /* 0x0000001213127221 */ /* 0x002fe20000010000 */
[----:B--2---:R-:W-:-:S04]  /*15a0*/  FADD.FTZ R2, R8, R9 ;  /* 0x0000000908027221 */ /* 0x004fc80000010000 */
[----:B------:R-:W0:Y:S01]  /*15b0*/  SHFL.BFLY PT, R15, R18, 0x10, 0x1f ;  /* 0x0e001f00120f7f89 */ /* 0x000e2200000e0000 */
[----:B------:R-:W-:Y:S01]  /*15c0*/  SHF.L.U32 R8, R0, 0x1, RZ ;  /* 0x0000000100087819 */ /* 0x000fe200000006ff */
[----:B---3--:R-:W-:Y:S02]  /*15d0*/  FADD.FTZ R12, R13, R12 ;  /* 0x0000000c0d0c7221 */ /* 0x008fe40000010000 */
[----:B------:R-:W1:Y:S01]  /*15e0*/  SHFL.BFLY PT, R9, R4, 0x10, 0x1f ;  /* 0x0e001f0004097f89 */ /* 0x000e6200000e0000 */
[----:B------:R-:W-:-:S03]  /*15f0*/  ISETP.GE.U32.AND P1, PT, R8, R3, PT ;  /* 0x000000030800720c */ /* 0x000fc60003f26070 */
[----:B------:R-:W2:Y:S04]  /*1600*/  SHFL.BFLY PT, R11, R2, 0x10, 0x1f ;  /* 0x0e001f00020b7f89 */ /* 0x000ea800000e0000 */
[----:B------:R-:W3:Y:S01]  /*1610*/  SHFL.BFLY PT, R7, R12, 0x10, 0x1f ;  /* 0x0e001f000c077f89 */ /* 0x000ee200000e0000 */
[----:B0-----:R-:W-:Y:S01]  /*1620*/  FADD.FTZ R15, R18, R15 ;  /* 0x0000000f120f7221 */ /* 0x001fe20000010000 */
[----:B-1----:R-:W-:Y:S01]  /*1630*/  FADD.FTZ R9, R4, R9 ;  /* 0x0000000904097221 */ /* 0x002fe20000010000 */
[----:B------:R-:W-:Y:S01]  /*1640*/  @!P0 LEA R4, R5, UR4, 0x2 ;  /* 0x0000000405048c11 */ /* 0x000fe2000f8e10ff */
[----:B--2---:R-:W-:-:S04]  /*1650*/  FADD.FTZ R11, R2, R11 ;  /* 0x0000000b020b7221 */ /* 0x004fc80000010000 */
[----:B------:R0:W-:Y:S01]  /*1660*/  @!P0 STS [R4+0x4080], R9 ;  /* 0x0040800904008388 */ /* 0x0001e20000000800 */
[----:B---3--:R-:W-:-:S03]  /*1670*/  FADD.FTZ R7, R12, R7 ;  /* 0x000000070c077221 */ /* 0x008fc60000010000 */
[----:B------:R0:W-:Y:S04]  /*1680*/  @!P0 STS [R4+0x4000], R11 ;  /* 0x0040000b04008388 */ /* 0x0001e80000000800 */
        /* <DEDUP_REMOVED lines=8> */
[----:B0-----:R-:W0:Y:S04]  /*1710*/  LDC.64 R8, c[0x0][0x480] ;  /* 0x00012000ff087b82 */ /* 0x001e280000000a00 */
[----:B------:R-:W1:Y:S04]  /*1720*/  LDS.64 R12, [R10+0x4000] ;  /* 0x004000000a0c7984 */ /* 0x000e680000000a00 */
[----:B------:R-:W2:Y:S01]  /*1730*/  LDS.64 R14, [R10+0x4080] ;  /* 0x004080000a0e7984 */ /* 0x000ea20000000a00 */
[----:B------:R-:W3:Y:S03]  /*1740*/  LDC.64 R6, c[0x0][0x488] ;  /* 0x00012200ff067b82 */ /* 0x000ee60000000a00 */
[----:B------:R-:W4:Y:S04]  /*1750*/  LDS.64 R16, [R10+0x4100] ;  /* 0x004100000a107984 */ /* 0x000f280000000a00 */
[----:B------:R-:W5:Y:S01]  /*1760*/  LDS.64 R18, [R10+0x4180] ;  /* 0x004180000a127984 */ /* 0x000f620000000a00 */
[----:B------:R-:W1:Y:S01]  /*1770*/  LDC.64 R4, c[0x0][0x498] ;  /* 0x00012600ff047b82 */ /* 0x000e620000000a00 */
[----:B0-----:R-:W-:-:S07]  /*1780*/  IMAD.WIDE.U32 R8, R0, 0x4, R8 ;  /* 0x0000000400087825 */ /* 0x001fce00078e0008 */
[----:B------:R-:W0:Y:S01]  /*1790*/  LDC.64 R2, c[0x0][0x490] ;  /* 0x00012400ff027b82 */ /* 0x000e220000000a00 */
[----:B---3--:R-:W-:-:S04]  /*17a0*/  IMAD.WIDE.U32 R6, R0, 0x4, R6 ;  /* 0x0000000400067825 */ /* 0x008fc800078e0006 */
[C---:B-1----:R-:W-:Y:S01]  /*17b0*/  IMAD.WIDE.U32 R4, R0.reuse, 0x4, R4 ;  /* 0x0000000400047825 */ /* 0x042fe200078e0004 */
[----:B------:R-:W-:Y:S02]  /*17c0*/  F2FP.BF16.F32.PACK_AB R13, R13, R12 ;  /* 0x0000000c0d0d723e */ /* 0x000fe400000010ff */
[----:B--2---:R-:W-:Y:S01]  /*17d0*/  F2FP.BF16.F32.PACK_AB R15, R15, R14 ;  /* 0x0000000e0f0f723e */ /* 0x004fe200000010ff */
[----:B0-----:R-:W-:Y:S02]  /*17e0*/  IMAD.WIDE.U32 R2, R0, 0x4, R2 ;  /* 0x0000000400027825 */ /* 0x001fe400078e0002 */
[----:B------:R-:W-:Y:S01]  /*17f0*/  STG.E desc[UR6][R6.64], R13 ;  /* 0x0000000d06007986 */ /* 0x000fe2000c101906 */
[----:B----4-:R-:W-:-:S03]  /*1800*/  F2FP.BF16.F32.PACK_AB R17, R17, R16 ;  /* 0x000000101111723e */ /* 0x010fc600000010ff */
[----:B------:R-:W-:Y:S01]  /*1810*/  STG.E desc[UR6][R8.64], R15 ;  /* 0x0000000f08007986 */ /* 0x000fe2000c101906 */
[----:B-----5:R-:W-:-:S03]  /*1820*/  F2FP.BF16.F32.PACK_AB R19, R19, R18 ;  /* 0x000000121313723e */ /* 0x020fc600000010ff */
[----:B------:R-:W-:Y:S04]  /*1830*/  STG.E desc[UR6][R4.64], R17 ;  /* 0x0000001104007986 */ /* 0x000fe8000c101906 */
[----:B------:R-:W-:Y:S01]  /*1840*/  STG.E desc[UR6][R2.64], R19 ;  /* 0x0000001302007986 */ /* 0x000fe2000c101906 */
[----:B------:R-:W-:Y:S05]  /*1850*/  EXIT ;  /* 0x000000000000794d */ /* 0x000fea0003800000 */
.L_x_263:
        /* <DEDUP_REMOVED lines=10> */
.L_x_3503:


//--------------------- .text._ZN10layer_norm31ln_parallel_residual_bwd_kernelINS_13Kernel_traitsI13__nv_bfloat16S2_S2_S2_fjLj1536ELj1ELj1ELj4ELj8ENS_18Kernel_traits_baseILj1536ES2_S2_S2_S2_fjLj128EEEEELb1ELb1ELb0EEEvNS_9BwdParamsE --------------------------
	.section	.text._ZN10layer_norm31ln_parallel_residual_bwd_kernelINS_13Kernel_traitsI13__nv_bfloat16S2_S2_S2_fjLj1536ELj1ELj1ELj4ELj8ENS_18Kernel_traits_baseILj1536ES2_S2_S2_S2_fjLj128EEEEELb1ELb1ELb0EEEvNS_9BwdParamsE,"ax",@progbits
	.align	128
        .global         _ZN10layer_norm31ln_parallel_residual_bwd_kernelINS_13Kernel_traitsI13__nv_bfloat16S2_S2_S2_fjLj1536ELj1ELj1ELj4ELj8ENS_18Kernel_traits_baseILj1536ES2_S2_S2_S2_fjLj128EEEEELb1ELb1ELb0EEEvNS_9BwdParamsE
        .type           _ZN10layer_norm31ln_parallel_residual_bwd_kernelINS_13Kernel_traitsI13__nv_bfloat16S2_S2_S2_fjLj1536ELj1ELj1ELj4ELj8ENS_18Kernel_traits_baseILj1536ES2_S2_S2_S2_fjLj128EEEEELb1ELb1ELb0EEEvNS_9BwdParamsE,@function
        .size           _ZN10layer_norm31ln_parallel_residual_bwd_kernelINS_13Kernel_traitsI13__nv_bfloat16S2_S2_S2_fjLj1536ELj1ELj1ELj4ELj8ENS_18Kernel_traits_baseILj1536ES2_S2_S2_S2_fjLj128EEEEELb1ELb1ELb0EEEvNS_9BwdParamsE,(.L_x_3504 - _ZN10layer_norm31ln_parallel_residual_bwd_kernelINS_13Kernel_traitsI13__nv_bfloat16S2_S2_S2_fjLj1536ELj1ELj1ELj4ELj8ENS_18Kernel_traits_baseILj1536ES2_S2_S2_S2_fjLj128EEEEELb1ELb1ELb0EEEvNS_9BwdParamsE)
        .other          _ZN10layer_norm31ln_parallel_residual_bwd_kernelINS_13Kernel_traitsI13__nv_bfloat16S2_S2_S2_fjLj1536ELj1ELj1ELj4ELj8ENS_18Kernel_traits_baseILj1536ES2_S2_S2_S2_fjLj128EEEEELb1ELb1ELb0EEEvNS_9BwdParamsE,@"STO_CUDA_ENTRY STV_DEFAULT"
_ZN10layer_norm31ln_parallel_residual_bwd_kernelINS_13Kernel_traitsI13__nv_bfloat16S2_S2_S2_fjLj1536ELj1ELj1ELj4ELj8ENS_18Kernel_traits_baseILj1536ES2_S2_S2_S2_fjLj128EEEEELb1ELb1ELb0EEEvNS_9BwdParamsE:
.text._ZN10layer_norm31ln_parallel_residual_bwd_kernelINS_13Kernel_traitsI13__nv_bfloat16S2_S2_S2_fjLj1536ELj1ELj1ELj4ELj8ENS_18Kernel_traits_baseILj1536ES2_S2_S2_S2_fjLj128EEEEELb1ELb1ELb0EEEvNS_9BwdParamsE:
[----:B------:R-:W-:Y:S01]  /*0000*/  LDC R1, c[0x0][0x37c] ;  /* 0x0000df00ff017b82 */ /* 0x000fe20000000800 */
[----:B------:R-:W0:Y:S01]  /*0010*/  S2R R87, SR_TID.X ;  /* 0x0000000000577919 */ /* 0x000e220000002100 */
[----:B------:R-:W1:Y:S01]  /*0020*/  LDCU UR8, c[0x0][0x388] ;  /* 0x00007100ff0877ac */ /* 0x000e620008000800 */
[----:B------:R-:W2:Y:S01]  /*0030*/  LDCU.64 UR18, c[0x0][0x358] ;  /* 0x00006b00ff1277ac */ /* 0x000ea20008000a00 */
[----:B-1----:R-:W-:-:S04]  /*0040*/  USHF.R.S32.HI UR4, URZ, 0x1f, UR8 ;  /* 0x0000001fff047899 */ /* 0x002fc80008011408 */
[----:B------:R-:W-:-:S06]  /*0050*/  ULEA.HI UR4, UR4, UR8, URZ, 0x2 ;  /* 0x0000000804047291 */ /* 0x000fcc000f8f10ff */
[----:B------:R-:W-:Y:S01]  /*0060*/  IMAD.U32 R3, RZ, RZ, UR4 ;  /* 0x00000004ff037e24 */ /* 0x000fe2000f8e00ff */
[----:B0-----:R-:W-:Y:S01]  /*0070*/  LOP3.LUT R86, R87, 0x7f, RZ, 0x3c, !PT ;  /* 0x0000007f57567812 */ /* 0x001fe200078e3cff */
[----:B------:R-:W-:Y:S01]  /*0080*/  IMAD.MOV.U32 R13, RZ, RZ, R87 ;  /* 0x000000ffff0d7224 */ /* 0x000fe200078e0057 */
[----:B------:R-:W0:Y:S02]  /*0090*/  S2UR UR7, SR_CTAID.X ;  /* 0x00000000000779c3 */ /* 0x000e240000002500 */
[----:B------:R-:W0:Y:S01]  /*00a0*/  LDCU UR4, c[0x0][0x384] ;  /* 0x00007080ff0477ac */ /* 0x000e220008000800 */
[----:B------:R-:W-:-:S04]  /*00b0*/  LEA.HI.SX32 R86, R3, R86, 0x1e ;  /* 0x0000005603567211 */ /* 0x000fc800078ff2ff */
[C---:B------:R-:W-:Y:S02]  /*00c0*/  ISETP.GE.U32.AND P2, PT, R86.reuse, 0x100, PT ;  /* 0x000001005600780c */ /* 0x040fe40003f46070 */
[C---:B------:R-:W-:Y:S02]  /*00d0*/  ISETP.GE.U32.AND P0, PT, R86.reuse, 0x80, PT ;  /* 0x000000805600780c */ /* 0x040fe40003f06070 */
[----:B------:R-:W-:-:S09]  /*00e0*/  ISETP.GE.U32.AND P3, PT, R86, 0x180, PT ;  /* 0x000001805600780c */ /* 0x000fd20003f66070 */
[----:B------:R-:W1:Y:S02]  /*00f0*/  @P2 LDC.64 R4, c[0x0][0x3d0] ;  /* 0x0000f400ff042b82 */ /* 0x000e640000000a00 */
[----:B------:R-:W-:-:S06]  /*0100*/  @P0 LOP3.LUT R13, R87, 0x80, RZ, 0xfc, !PT ;  /* 0x00000080570d0812 */ /* 0x000fcc00078efcff */
[----:B------:R-:W3:Y:S08]  /*0110*/  @P0 LDC.64 R2, c[0x0][0x3d0] ;  /* 0x0000f400ff020b82 */ /* 0x000ef00000000a00 */
[----:B------:R-:W4:Y:S01]  /*0120*/  @P3 LDC.64 R8, c[0x0][0x3d0] ;  /* 0x0000f400ff083b82 */ /* 0x000f220000000a00 */
[----:B-1----:R-:W-:-:S04]  /*0130*/  @P2 IMAD.WIDE.U32 R4, R13, 0x8, R4 ;  /* 0x000000080d042825 */ /* 0x002fc800078e0004 */
[----:B------:R-:W-:Y:S01]  /*0140*/  @P2 VIADD R13, R13, 0x80 ;  /* 0x000000800d0d2836 */ /* 0x000fe20000000000 */
[----:B--2---:R1:W5:Y:S01]  /*0150*/  @P2 LDG.E.64 R6, desc[UR18][R4.64] ;  /* 0x0000001204062981 */ /* 0x004362000c1e1b00 */
[----:B---3--:R-:W-:-:S05]  /*0160*/  @P0 IMAD.WIDE.U32 R2, R87, 0x8, R2 ;  /* 0x0000000857020825 */ /* 0x008fca00078e0002 */
        /* <DEDUP_REMOVED lines=25> */
[----:B------:R-:W-:Y:S02]  /*0300*/  SHF.R.U32.HI R78, RZ, 0x10, R11 ;  /* 0x00000010ff4e7819 */ /* 0x000fe4000001160b */
[----:B------:R-:W-:-:S02]  /*0310*/  CS2R R20, SRZ ;  /* 0x0000000000147805 */ /* 0x000fc4000001ff00 */
[--C-:B------:R-:W-:Y:S02]  /*0320*/  SHF.R.U64 R77, R60, 0x10, R61.reuse ;  /* 0x000000103c4d7819 */ /* 0x100fe4000000123d */
[----:B------:R-:W-:Y:S02]  /*0330*/  CS2R R22, SRZ ;  /* 0x0000000000167805 */ /* 0x000fe4000001ff00 */
[----:B------:R-:W-:Y:S02]  /*0340*/  SHF.R.U32.HI R76, RZ, 0x10, R61 ;  /* 0x00000010ff4c7819 */ /* 0x000fe4000001163d */
[----:B------:R-:W-:Y:S02]  /*0350*/  CS2R R24, SRZ ;  /* 0x0000000000187805 */ /* 0x000fe4000001ff00 */
[----:B------:R-:W-:Y:S02]  /*0360*/  CS2R R26, SRZ ;  /* 0x00000000001a7805 */ /* 0x000fe4000001ff00 */
[----:B------:R-:W-:-:S02]  /*0370*/  CS2R R28, SRZ ;  /* 0x00000000001c7805 */ /* 0x000fc4000001ff00 */
[----:B------:R-:W-:Y:S02]  /*0380*/  CS2R R30, SRZ ;  /* 0x00000000001e7805 */ /* 0x000fe4000001ff00 */
[----:B------:R-:W-:Y:S01]  /*0390*/  CS2R R32, SRZ ;  /* 0x0000000000207805 */ /* 0x000fe2000001ff00 */
[----:B0-----:R-:W-:Y:S01]  /*03a0*/  UISETP.NE.AND UP0, UPT, UR9, URZ, UPT ;  /* 0x000000ff0900728c */ /* 0x001fe2000bf05270 */
[----:B------:R-:W-:Y:S02]  /*03b0*/  CS2R R34, SRZ ;  /* 0x0000000000227805 */ /* 0x000fe4000001ff00 */
[----:B------:R-:W-:Y:S02]  /*03c0*/  CS2R R36, SRZ ;  /* 0x0000000000247805 */ /* 0x000fe4000001ff00 */
[----:B------:R-:W-:Y:S02]  /*03d0*/  CS2R R38, SRZ ;  /* 0x0000000000267805 */ /* 0x000fe4000001ff00 */
[----:B------:R-:W-:-:S02]  /*03e0*/  CS2R R40, SRZ ;  /* 0x0000000000287805 */ /* 0x000fc4000001ff00 */
        /* <DEDUP_REMOVED lines=12> */
.L_x_308:
[----:B0-----:R-:W-:-:S06]  /*04b0*/  UIMAD.WIDE UR16, UR4, 0x4, UR14 ;  /* 0x00000004041078a5 */ /* 0x001fcc000f8e020e */
[----:B-12-4-:R-:W-:Y:S02]  /*04c0*/  IMAD.U32 R44, RZ, RZ, UR16 ;  /* 0x00000010ff2c7e24 */ /* 0x016fe4000f8e00ff */
[----:B------:R-:W-:Y:S01]  /*04d0*/  IMAD.U32 R45, RZ, RZ, UR17 ;  /* 0x00000011ff2d7e24 */ /* 0x000fe2000f8e00ff */
[----:B------:R-:W-:-:S04]  /*04e0*/  UIMAD.WIDE UR16, UR4, 0x4, UR12 ;  /* 0x00000004041078a5 */ /* 0x000fc8000f8e020c */
[----:B-----5:R0:W5:Y:S02]  /*04f0*/  LDG.E R44, desc[UR18][R44.64] ;  /* 0x000000122c2c7981 */ /* 0x020164000c1e1900 */
[----:B------:R-:W-:Y:S01]  /*0500*/  IMAD.U32 R46, RZ, RZ, UR16 ;  /* 0x00000010ff2e7e24 */ /* 0x000fe2000f8e00ff */
[----:B------:R-:W-:-:S05]  /*0510*/  MOV R47, UR17 ;  /* 0x00000011002f7c02 */ /* 0x000fca0008000f00 */
[----:B------:R-:W2:Y:S01]  /*0520*/  LDG.E R46, desc[UR18][R46.64] ;  /* 0x000000122e2e7981 */ /* 0x000ea2000c1e1900 */
[----:B-1----:R-:W-:Y:S01]  /*0530*/  UIMAD UR5, UR4, UR8, URZ ;  /* 0x00000008040572a4 */ /* 0x002fe2000f8e02ff */
[----:B------:R-:W-:Y:S01]  /*0540*/  BSSY.RECONVERGENT B0, `(.L_x_265) ;  /* 0x0000051000007945 */ /* 0x000fe20003800200 */
[C---:B------:R-:W-:Y:S02]  /*0550*/  ISETP.GE.U32.AND P2, PT, R86.reuse, 0x100, PT ;  /* 0x000001005600780c */ /* 0x040fe40003f46070 */
[----:B------:R-:W-:Y:S01]  /*0560*/  USHF.R.S32.HI UR6, URZ, 0x1f, UR5 ;  /* 0x0000001fff067899 */ /* 0x000fe20008011405 */
[----:B------:R-:W-:-:S03]  /*0570*/  ISETP.GE.U32.AND P3, PT, R86, 0x180, PT ;  /* 0x000001805600780c */ /* 0x000fc60003f66070 */
[----:B------:R-:W-:-:S06]  /*0580*/  ULEA.HI UR6, UR6, UR5, URZ, 0x2 ;  /* 0x0000000506067291 */ /* 0x000fcc000f8f10ff */
[----:B---3--:R-:W-:-:S05]  /*0590*/  IMAD.U32 R88, RZ, RZ, UR6 ;  /* 0x00000006ff587e24 */ /* 0x008fca000f8e00ff */
[----:B------:R-:W-:Y:S01]  /*05a0*/  LEA.HI.SX32 R75, R88, R87, 0x1e ;  /* 0x00000057584b7211 */ /* 0x000fe200078ff2ff */
[----:B------:R-:W-:-:S04]  /*05b0*/  IMAD.MOV.U32 R88, RZ, RZ, RZ ;  /* 0x000000ffff587224 */ /* 0x000fc800078e00ff */
[----:B0-----:R-:W-:Y:S01]  /*05c0*/  IMAD.MOV.U32 R45, RZ, RZ, R75 ;  /* 0x000000ffff2d7224 */ /* 0x001fe200078e004b */
[----:B-----5:R-:W-:Y:S02]  /*05d0*/  R2UR UR16, R44 ;  /* 0x000000002c1072ca */ /* 0x020fe400000e0000 */
[----:B--2---:R-:W-:Y:S01]  /*05e0*/  FSEL R44, R46, RZ, !P1 ;  /* 0x000000ff2e2c7208 */ /* 0x004fe20004800000 */
[----:B------:R-:W-:Y:S01]  /*05f0*/  IMAD.MOV.U32 R46, RZ, RZ, RZ ;  /* 0x000000ffff2e7224 */ /* 0x000fe200078e00ff */
[----:B------:R-:W-:Y:S11]  /*0600*/  @!P0 BRA `(.L_x_266) ;  /* 0x0000000400108947 */ /* 0x000ff60003800000 */
[----:B------:R-:W0:Y:S08]  /*0610*/  LDC.64 R46, c[0x0][0x3a8] ;  /* 0x0000ea00ff2e7b82 */ /* 0x000e300000000a00 */
[----:B------:R-:W1:Y:S01]  /*0620*/  LDC.64 R66, c[0x0][0x428] ;  /* 0x00010a00ff427b82 */ /* 0x000e620000000a00 */
[----:B----4-:R-:W-:Y:S02]  /*0630*/  ISETP.NE.U32.AND P0, PT, RZ, UR26, PT ;  /* 0x0000001aff007c0c */ /* 0x010fe4000bf05070 */
[----:B------:R-:W-:-:S05]  /*0640*/  ISETP.NE.U32.AND P1, PT, RZ, UR22, PT ;  /* 0x00000016ff007c0c */ /* 0x000fca000bf25070 */
[----:B------:R-:W2:Y:S01]  /*0650*/  LDC.64 R70, c[0x0][0x3b0] ;  /* 0x0000ec00ff467b82 */ /* 0x000ea20000000a00 */
[----:B0-----:R-:W-:-:S06]  /*0660*/  IMAD.WIDE.U32 R46, R75, 0x8, R46 ;  /* 0x000000084b2e7825 */ /* 0x001fcc00078e002e */
[----:B------:R-:W4:Y:S01]  /*0670*/  LDG.E.64 R46, desc[UR18][R46.64] ;  /* 0x000000122e2e7981 */ /* 0x000f22000c1e1b00 */
[----:B-1----:R-:W-:-:S06]  /*0680*/  IMAD.WIDE.U32 R66, R75, 0x8, R66 ;  /* 0x000000084b427825 */ /* 0x002fcc00078e0042 */
[----:B------:R-:W3:Y:S01]  /*0690*/  LDG.E.64 R66, desc[UR18][R66.64] ;  /* 0x0000001242427981 */ /* 0x000ee2000c1e1b00 */
[----:B------:R-:W-:Y:S02]  /*06a0*/  ISETP.NE.AND.EX P0, PT, RZ, UR27, PT, P0 ;  /* 0x0000001bff007c0c */ /* 0x000fe4000bf05300 */
[----:B------:R-:W-:-:S11]  /*06b0*/  ISETP.NE.AND.EX P1, PT, RZ, UR23, PT, P1 ;  /* 0x00000017ff007c0c */ /* 0x000fd6000bf25310 */
[----:B------:R-:W0:Y:S08]  /*06c0*/  @P0 LDC.64 R88, c[0x0][0x438] ;  /* 0x00010e00ff580b82 */ /* 0x000e300000000a00 */
[----:B------:R-:W1:Y:S01]  /*06d0*/  @P1 LDC.64 R68, c[0x0][0x3b8] ;  /* 0x0000ee00ff441b82 */ /* 0x000e620000000a00 */
[----:B--2---:R-:W-:-:S06]  /*06e0*/  IMAD.WIDE.U32 R70, R75, 0x4, R70 ;  /* 0x000000044b467825 */ /* 0x004fcc00078e0046 */
[----:B------:R2:W5:Y:S01]  /*06f0*/  LDG.E R71, desc[UR18][R70.64] ;  /* 0x0000001246477981 */ /* 0x000562000c1e1900 */
[----:B0-----:R-:W-:-:S05]  /*0700*/  @P0 IMAD.WIDE.U32 R88, R75, 0x8, R88 ;  /* 0x000000084b580825 */ /* 0x001fca00078e0058 */
[----:B------:R0:W5:Y:S01]  /*0710*/  @P0 LDG.E.64 R58, desc[UR18][R88.64] ;  /* 0x00000012583a0981 */ /* 0x000162000c1e1b00 */
[----:B-1----:R-:W-:-:S05]  /*0720*/  @P1 IMAD.WIDE.U32 R68, R75, 0x4, R68 ;  /* 0x000000044b441825 */ /* 0x002fca00078e0044 */
[----:B------:R1:W5:Y:S01]  /*0730*/  @P1 LDG.E R73, desc[UR18][R68.64] ;  /* 0x0000001244491981 */ /* 0x000362000c1e1900 */
[----:B--2---:R-:W-:Y:S02]  /*0740*/  IMAD.U32 R70, R77, 0x10000, RZ ;  /* 0x000100004d467824 */ /* 0x004fe400078e00ff */
[----:B----4-:R-:W-:Y:S01]  /*0750*/  IMAD.MOV.U32 R3, RZ, RZ, R46 ;  /* 0x000000ffff037224 */ /* 0x010fe200078e002e */
[----:B0-----:R-:W-:-:S03]  /*0760*/  SHF.R.U64 R88, R46, 0x10, R47 ;  /* 0x000000102e587819 */ /* 0x001fc6000000122f */
[----:B------:R-:W-:Y:S02]  /*0770*/  IMAD.U32 R3, R3, 0x10000, RZ ;  /* 0x0001000003037824 */ /* 0x000fe400078e00ff */
[----:B---3--:R-:W-:Y:S02]  /*0780*/  IMAD.MOV.U32 R74, RZ, RZ, R66 ;  /* 0x000000ffff4a7224 */ /* 0x008fe400078e0042 */
[----:B------:R-:W-:Y:S01]  /*0790*/  FADD.FTZ R3, -R44, R3 ;  /* 0x000000032c037221 */ /* 0x000fe20000010100 */
[--C-:B------:R-:W-:Y:S01]  /*07a0*/  IMAD.MOV.U32 R72, RZ, RZ, R47.reuse ;  /* 0x000000ffff487224 */ /* 0x100fe200078e002f */
[----:B------:R-:W-:Y:S01]  /*07b0*/  SHF.R.U32.HI R46, RZ, 0x10, R47 ;  /* 0x00000010ff2e7819 */ /* 0x000fe2000001162f */
[----:B-1----:R-:W-:Y:S01]  /*07c0*/  IMAD.U32 R69, R88, 0x10000, RZ ;  /* 0x0001000058457824 */ /* 0x002fe200078e00ff */
[----:B------:R-:W-:Y:S01]  /*07d0*/  SHF.L.U32 R47, R74, 0x10, RZ ;  /* 0x000000104a2f7819 */ /* 0x000fe200000006ff */
[----:B------:R-:W-:Y:S01]  /*07e0*/  FMUL.FTZ R3, R3, UR16 ;  /* 0x0000001003037c20 */ /* 0x000fe20008410000 */
[----:B------:R-:W-:Y:S01]  /*07f0*/  IMAD.U32 R74, R60, 0x10000, RZ ;  /* 0x000100003c4a7824 */ /* 0x000fe200078e00ff */
[----:B------:R-:W-:Y:S01]  /*0800*/  SHF.R.U64 R66, R66, 0x10, R67 ;  /* 0x0000001042427819 */ /* 0x000fe20000001243 */
[----:B------:R-:W-:Y:S01]  /*0810*/  FADD.FTZ R69, -R44, R69 ;  /* 0x000000452c457221 */ /* 0x000fe20000010100 */
[----:B------:R-:W-:Y:S01]  /*0820*/  FADD.FTZ R32, R32, R47 ;  /* 0x0000002f20207221 */ /* 0x000fe20000010000 */
[-C--:B------:R-:W-:Y:S01]  /*0830*/  FFMA.FTZ R20, R3, R47.reuse, R20 ;  /* 0x0000002f03147223 */ /* 0x080fe20000010014 */
[----:B------:R-:W-:Y:S01]  /*0840*/  FMUL.FTZ R74, R74, R47 ;  /* 0x0000002f4a4a7220 */ /* 0x000fe20000410000 */
[----:B------:R-:W-:-:S02]  /*0850*/  IMAD.U32 R47, R72, 0x10000, RZ ;  /* 0x00010000482f7824 */ /* 0x000fc400078e00ff */
[----:B------:R-:W-:Y:S01]  /*0860*/  FMUL.FTZ R72, R69, UR16 ;  /* 0x0000001045487c20 */ /* 0x000fe20008410000 */
[--C-:B------:R-:W-:Y:S01]  /*0870*/  IMAD.MOV.U32 R45, RZ, RZ, R67.reuse ;  /* 0x000000ffff2d7224 */ /* 0x100fe200078e0043 */
[----:B------:R-:W-:Y:S01]  /*0880*/  SHF.R.U32.HI R67, RZ, 0x10, R67 ;  /* 0x00000010ff437819 */ /* 0x000fe20000011643 */
[----:B------:R-:W-:Y:S02]  /*0890*/  IMAD.U32 R66, R66, 0x10000, RZ ;  /* 0x0001000042427824 */ /* 0x000fe400078e00ff */
[----:B------:R-:W-:Y:S01]  /*08a0*/  FADD.FTZ R47, -R44, R47 ;  /* 0x0000002f2c2f7221 */ /* 0x000fe20000010100 */
[----:B------:R-:W-:Y:S02]  /*08b0*/  IMAD.U32 R45, R45, 0x10000, RZ ;  /* 0x000100002d2d7824 */ /* 0x000fe400078e00ff */
[----:B------:R-:W-:Y:S01]  /*08c0*/  FADD.FTZ R33, R33, R66 ;  /* 0x0000004221217221 */ /* 0x000fe20000010000 */
[-C--:B------:R-:W-:Y:S01]  /*08d0*/  FFMA.FTZ R21, R72, R66.reuse, R21 ;  /* 0x0000004248157223 */ /* 0x080fe20000010015 */
[----:B------:R-:W-:Y:S01]  /*08e0*/  FMUL.FTZ R70, R70, R66 ;  /* 0x0000004246467220 */ /* 0x000fe20000410000 */
[----:B------:R-:W-:-:S02]  /*08f0*/  IMAD.U32 R66, R67, 0x10000, RZ ;  /* 0x0001000043427824 */ /* 0x000fc400078e00ff */
[----:B------:R-:W-:Y:S01]  /*0900*/  FMUL.FTZ R69, R47, UR16 ;  /* 0x000000102f457c20 */ /* 0x000fe20008410000 */
[----:B------:R-:W-:Y:S02]  /*0910*/  IMAD.U32 R89, R46, 0x10000, RZ ;  /* 0x000100002e597824 */ /* 0x000fe400078e00ff */
[----:B------:R-:W-:Y:S02]  /*0920*/  IMAD.U32 R67, R61, 0x10000, RZ ;  /* 0x000100003d437824 */ /* 0x000fe400078e00ff */
[----:B------:R-:W-:Y:S01]  /*0930*/  FADD.FTZ R34, R34, R45 ;  /* 0x0000002d22227221 */ /* 0x000fe20000010000 */
[----:B------:R-:W-:Y:S01]  /*0940*/  FADD.FTZ R68, -R44, R89 ;  /* 0x000000592c447221 */ /* 0x000fe20000010100 */
[-C--:B------:R-:W-:Y:S01]  /*0950*/  FFMA.FTZ R22, R69, R45.reuse, R22 ;  /* 0x0000002d45167223 */ /* 0x080fe20000010016 */
[----:B------:R-:W-:Y:S01]  /*0960*/  FMUL.FTZ R67, R67, R45 ;  /* 0x0000002d43437220 */ /* 0x000fe20000410000 */
[----:B------:R-:W-:Y:S01]  /*0970*/  FADD.FTZ R45, RZ, R74 ;  /* 0x0000004aff2d7221 */ /* 0x000fe20000010000 */
[----:B------:R-:W-:Y:S01]  /*0980*/  FFMA.FTZ R47, R3, R74, RZ ;  /* 0x0000004a032f7223 */ /* 0x000fe200000100ff */
[----:B------:R-:W-:Y:S01]  /*0990*/  FMUL.FTZ R68, R68, UR16 ;  /* 0x0000001044447c20 */ /* 0x000fe20008410000 */
[----:B------:R-:W-:Y:S01]  /*09a0*/  SHF.L.U32 R89, R76, 0x10, RZ ;  /* 0x000000104c597819 */ /* 0x000fe200000006ff */
[----:B------:R-:W-:Y:S01]  /*09b0*/  FADD.FTZ R46, R45, R70 ;  /* 0x000000462d2e7221 */ /* 0x000fe20000010000 */
[----:B------:R-:W-:Y:S01]  /*09c0*/  FFMA.FTZ R88, R72, R70, R47 ;  /* 0x0000004648587223 */ /* 0x000fe2000001002f */
[----:B------:R-:W-:Y:S01]  /*09d0*/  FADD.FTZ R35, R35, R66 ;  /* 0x0000004223237221 */ /* 0x000fe20000010000 */
[-C--:B------:R-:W-:Y:S01]  /*09e0*/  FFMA.FTZ R23, R68, R66.reuse, R23 ;  /* 0x0000004244177223 */ /* 0x080fe20000010017 */
[----:B------:R-:W-:Y:S01]  /*09f0*/  FMUL.FTZ R66, R89, R66 ;  /* 0x0000004259427220 */ /* 0x000fe20000410000 */
[----:B------:R-:W-:Y:S01]  /*0a00*/  FADD.FTZ R45, R46, R67 ;  /* 0x000000432e2d7221 */ /* 0x000fe20000010000 */
[----:B------:R-:W-:-:S03]  /*0a10*/  FFMA.FTZ R47, R69, R67, R88 ;  /* 0x00000043452f7223 */ /* 0x000fc60000010058 */
[----:B------:R-:W-:Y:S01]  /*0a20*/  FADD.FTZ R46, R45, R66 ;  /* 0x000000422d2e7221 */ /* 0x000fe20000010000 */
[----:B------:R-:W-:Y:S01]  /*0a30*/  FFMA.FTZ R88, R68, R66, R47 ;  /* 0x0000004244587223 */ /* 0x000fe2000001002f */
[----:B------:R-:W-:-:S07]  /*0a40*/  VIADD R45, R75, 0x80 ;  /* 0x000000804b2d7836 */ /* 0x000fce0000000000 */
.L_x_266:
[----:B---34-:R-:W-:Y:S05]  /*0a50*/  BSYNC.RECONVERGENT B0 ;  /* 0x0000000000007941 */ /* 0x018fea0003800200 */
.L_x_265:
[----:B------:R-:W-:Y:S04]  /*0a60*/  BSSY.RECONVERGENT B0, `(.L_x_267) ;  /* 0x0000046000007945 */ /* 0x000fe80003800200 */
[----:B------:R-:W-:Y:S05]  /*0a70*/  @!P2 BRA `(.L_x_268) ;  /* 0x000000040010a947 */ /* 0x000fea0003800000 */
[----:B------:R-:W0:Y:S08]  /*0a80*/  LDC.64 R50, c[0x0][0x428] ;  /* 0x00010a00ff327b82 */ /* 0x000e300000000a00 */
[----:B------:R-:W1:Y:S01]  /*0a90*/  LDC.64 R48, c[0x0][0x3a8] ;  /* 0x0000ea00ff307b82 */ /* 0x000e620000000a00 */
[----:B------:R-:W-:Y:S02]  /*0aa0*/  ISETP.NE.U32.AND P0, PT, RZ, UR26, PT ;  /* 0x0000001aff007c0c */ /* 0x000fe4000bf05070 */
[----:B------:R-:W-:-:S05]  /*0ab0*/  ISETP.NE.U32.AND P1, PT, RZ, UR22, PT ;  /* 0x00000016ff007c0c */ /* 0x000fca000bf25070 */
[----:B------:R-:W2:Y:S01]  /*0ac0*/  LDC.64 R54, c[0x0][0x3b0] ;  /* 0x0000ec00ff367b82 */ /* 0x000ea20000000a00 */
[----:B0-----:R-:W-:-:S06]  /*0ad0*/  IMAD.WIDE.U32 R50, R45, 0x8, R50 ;  /* 0x000000082d327825 */ /* 0x001fcc00078e0032 */
[----:B------:R-:W3:Y:S01]  /*0ae0*/  LDG.E.64 R50, desc[UR18][R50.64] ;  /* 0x0000001232327981 */ /* 0x000ee2000c1e1b00 */
[----:B-1----:R-:W-:-:S06]  /*0af0*/  IMAD.WIDE.U32 R48, R45, 0x8, R48 ;  /* 0x000000082d307825 */ /* 0x002fcc00078e0030 */
[----:B------:R-:W4:Y:S01]  /*0b00*/  LDG.E.64 R48, desc[UR18][R48.64] ;  /* 0x0000001230307981 */ /* 0x000f22000c1e1b00 */
[----:B------:R-:W-:Y:S02]  /*0b10*/  ISETP.NE.AND.EX P0, PT, RZ, UR27, PT, P0 ;  /* 0x0000001bff007c0c */ /* 0x000fe4000bf05300 */
[----:B------:R-:W-:-:S11]  /*0b20*/  ISETP.NE.AND.EX P1, PT, RZ, UR23, PT, P1 ;  /* 0x00000017ff007c0c */ /* 0x000fd6000bf25310 */
[----:B------:R-:W0:Y:S08]  /*0b30*/  @P0 LDC.64 R90, c[0x0][0x438] ;  /* 0x00010e00ff5a0b82 */ /* 0x000e300000000a00 */
[----:B------:R-:W1:Y:S01]  /*0b40*/  @P1 LDC.64 R52, c[0x0][0x3b8] ;  /* 0x0000ee00ff341b82 */ /* 0x000e620000000a00 */
[----:B--2---:R-:W-:-:S05]  /*0b50*/  IMAD.WIDE.U32 R54, R45, 0x4, R54 ;  /* 0x000000042d367825 */ /* 0x004fca00078e0036 */
[----:B------:R-:W5:Y:S01]  /*0b60*/  LDG.E R64, desc[UR18][R54.64] ;  /* 0x0000001236407981 */ /* 0x000f62000c1e1900 */
[----:B0-----:R-:W-:-:S05]  /*0b70*/  @P0 IMAD.WIDE.U32 R90, R45, 0x8, R90 ;  /* 0x000000082d5a0825 */ /* 0x001fca00078e005a */
[----:B------:R-:W5:Y:S01]  /*0b80*/  @P0 LDG.E.64 R56, desc[UR18][R90.64] ;  /* 0x000000125a380981 */ /* 0x000f62000c1e1b00 */
[----:B-1----:R-:W-:-:S05]  /*0b90*/  @P1 IMAD.WIDE.U32 R52, R45, 0x4, R52 ;  /* 0x000000042d341825 */ /* 0x002fca00078e0034 */
[----:B------:R0:W5:Y:S02]  /*0ba0*/  @P1 LDG.E R65, desc[UR18][R52.64] ;  /* 0x0000001234411981 */ /* 0x000164000c1e1900 */
[----:B0-----:R-:W-:Y:S02]  /*0bb0*/  IMAD.U32 R52, R84, 0x10000, RZ ;  /* 0x0001000054347824 */ /* 0x001fe400078e00ff */
[----:B------:R-:W-:Y:S02]  /*0bc0*/  IMAD.U32 R53, R85, 0x10000, RZ ;  /* 0x0001000055357824 */ /* 0x000fe400078e00ff */
[----:B------:R-:W-:Y:S02]  /*0bd0*/  IMAD.U32 R91, R82, 0x10000, RZ ;  /* 0x00010000525b7824 */ /* 0x000fe400078e00ff */
[----:B------:R-:W-:Y:S02]  /*0be0*/  VIADD R45, R45, 0x80 ;  /* 0x000000802d2d7836 */ /* 0x000fe40000000000 */
[----:B---3--:R-:W-:Y:S01]  /*0bf0*/  IMAD.MOV.U32 R92, RZ, RZ, R50 ;  /* 0x000000ffff5c7224 */ /* 0x008fe200078e0032 */
[--C-:B------:R-:W-:Y:S01]  /*0c00*/  SHF.R.U64 R89, R50, 0x10, R51.reuse ;  /* 0x0000001032597819 */ /* 0x100fe20000001233 */
[--C-:B------:R-:W-:Y:S01]  /*0c10*/  IMAD.MOV.U32 R47, RZ, RZ, R51.reuse ;  /* 0x000000ffff2f7224 */ /* 0x100fe200078e0033 */
[----:B------:R-:W-:Y:S01]  /*0c20*/  SHF.R.U32.HI R50, RZ, 0x10, R51 ;  /* 0x00000010ff327819 */ /* 0x000fe20000011633 */
[----:B----4-:R-:W-:Y:S01]  /*0c30*/  IMAD.MOV.U32 R51, RZ, RZ, R48 ;  /* 0x000000ffff337224 */ /* 0x010fe200078e0030 */
[----:B------:R-:W-:-:S02]  /*0c40*/  SHF.R.U64 R90, R48, 0x10, R49 ;  /* 0x00000010305a7819 */ /* 0x000fc40000001231 */
[--C-:B------:R-:W-:Y:S01]  /*0c50*/  SHF.R.U32.HI R48, RZ, 0x10, R49.reuse ;  /* 0x00000010ff307819 */ /* 0x100fe20000011631 */
[----:B------:R-:W-:Y:S02]  /*0c60*/  IMAD.U32 R93, R51, 0x10000, RZ ;  /* 0x00010000335d7824 */ /* 0x000fe400078e00ff */
[----:B------:R-:W-:Y:S02]  /*0c70*/  IMAD.MOV.U32 R51, RZ, RZ, R49 ;  /* 0x000000ffff337224 */ /* 0x000fe400078e0031 */
[----:B------:R-:W-:Y:S02]  /*0c80*/  IMAD.U32 R49, R90, 0x10000, RZ ;  /* 0x000100005a317824 */ /* 0x000fe400078e00ff */
[----:B------:R-:W-:Y:S02]  /*0c90*/  IMAD.U32 R51, R51, 0x10000, RZ ;  /* 0x0001000033337824 */ /* 0x000fe400078e00ff */
[C---:B------:R-:W-:Y:S01]  /*0ca0*/  FADD.FTZ R49, -R44.reuse, R49 ;  /* 0x000000312c317221 */ /* 0x040fe20000010100 */
[----:B------:R-:W-:Y:S01]  /*0cb0*/  SHF.L.U32 R89, R89, 0x10, RZ ;  /* 0x0000001059597819 */ /* 0x000fe200000006ff */
[----:B------:R-:W-:-:S02]  /*0cc0*/  FADD.FTZ R51, -R44, R51 ;  /* 0x000000332c337221 */ /* 0x000fc40000010100 */
[----:B------:R-:W-:Y:S01]  /*0cd0*/  FMUL.FTZ R54, R49, UR16 ;  /* 0x0000001031367c20 */ /* 0x000fe20008410000 */
[----:B------:R-:W-:Y:S01]  /*0ce0*/  FADD.FTZ R93, -R44, R93 ;  /* 0x0000005d2c5d7221 */ /* 0x000fe20000010100 */
[----:B------:R-:W-:Y:S02]  /*0cf0*/  IMAD.U32 R92, R92, 0x10000, RZ ;  /* 0x000100005c5c7824 */ /* 0x000fe400078e00ff */
[----:B------:R-:W-:Y:S01]  /*0d00*/  FADD.FTZ R37, R37, R89 ;  /* 0x0000005925257221 */ /* 0x000fe20000010000 */
[-C--:B------:R-:W-:Y:S01]  /*0d10*/  FFMA.FTZ R25, R54, R89.reuse, R25 ;  /* 0x0000005936197223 */ /* 0x080fe20000010019 */
[----:B------:R-:W-:Y:S01]  /*0d20*/  FMUL.FTZ R52, R52, R89 ;  /* 0x0000005934347220 */ /* 0x000fe20000410000 */
[----:B------:R-:W-:Y:S02]  /*0d30*/  IMAD.U32 R47, R47, 0x10000, RZ ;  /* 0x000100002f2f7824 */ /* 0x000fe400078e00ff */
[----:B------:R-:W-:Y:S01]  /*0d40*/  FMUL.FTZ R51, R51, UR16 ;  /* 0x0000001033337c20 */ /* 0x000fe20008410000 */
[----:B------:R-:W-:-:S02]  /*0d50*/  IMAD.U32 R89, R48, 0x10000, RZ ;  /* 0x0001000030597824 */ /* 0x000fc400078e00ff */
[----:B------:R-:W-:Y:S01]  /*0d60*/  FMUL.FTZ R55, R93, UR16 ;  /* 0x000000105d377c20 */ /* 0x000fe20008410000 */
[----:B------:R-:W-:Y:S02]  /*0d70*/  IMAD.U32 R49, R83, 0x10000, RZ ;  /* 0x0001000053317824 */ /* 0x000fe400078e00ff */
[----:B------:R-:W-:Y:S01]  /*0d80*/  FMUL.FTZ R53, R53, R92 ;  /* 0x0000005c35357220 */ /* 0x000fe20000410000 */
[----:B------:R-:W-:Y:S02]  /*0d90*/  IMAD.U32 R48, R50, 0x10000, RZ ;  /* 0x0001000032307824 */ /* 0x000fe400078e00ff */
[----:B------:R-:W-:Y:S01]  /*0da0*/  FADD.FTZ R38, R38, R47 ;  /* 0x0000002f26267221 */ /* 0x000fe20000010000 */
[-C--:B------:R-:W-:Y:S01]  /*0db0*/  FFMA.FTZ R26, R51, R47.reuse, R26 ;  /* 0x0000002f331a7223 */ /* 0x080fe2000001001a */
[----:B------:R-:W-:Y:S01]  /*0dc0*/  FMUL.FTZ R49, R49, R47 ;  /* 0x0000002f31317220 */ /* 0x000fe20000410000 */
[----:B------:R-:W-:Y:S01]  /*0dd0*/  FADD.FTZ R50, -R44, R89 ;  /* 0x000000592c327221 */ /* 0x000fe20000010100 */
[----:B------:R-:W-:Y:S01]  /*0de0*/  FADD.FTZ R47, R46, R53 ;  /* 0x000000352e2f7221 */ /* 0x000fe20000010000 */
[----:B------:R-:W-:-:S02]  /*0df0*/  FFMA.FTZ R89, R55, R53, R88 ;  /* 0x0000003537597223 */ /* 0x000fc40000010058 */
[----:B------:R-:W-:Y:S01]  /*0e00*/  FMUL.FTZ R50, R50, UR16 ;  /* 0x0000001032327c20 */ /* 0x000fe20008410000 */
[----:B------:R-:W-:Y:S01]  /*0e10*/  FADD.FTZ R46, R47, R52 ;  /* 0x000000342f2e7221 */ /* 0x000fe20000010000 */
[----:B------:R-:W-:Y:S01]  /*0e20*/  FFMA.FTZ R88, R54, R52, R89 ;  /* 0x0000003436587223 */ /* 0x000fe20000010059 */
[----:B------:R-:W-:Y:S01]  /*0e30*/  FADD.FTZ R39, R39, R48 ;  /* 0x0000003027277221 */ /* 0x000fe20000010000 */
[-C--:B------:R-:W-:Y:S01]  /*0e40*/  FFMA.FTZ R27, R50, R48.reuse, R27 ;  /* 0x00000030321b7223 */ /* 0x080fe2000001001b */
[----:B------:R-:W-:Y:S01]  /*0e50*/  FMUL.FTZ R48, R91, R48 ;  /* 0x000000305b307220 */ /* 0x000fe20000410000 */
[----:B------:R-:W-:Y:S01]  /*0e60*/  FADD.FTZ R47, R46, R49 ;  /* 0x000000312e2f7221 */ /* 0x000fe20000010000 */
[----:B------:R-:W-:Y:S01]  /*0e70*/  FFMA.FTZ R89, R51, R49, R88 ;  /* 0x0000003133597223 */ /* 0x000fe20000010058 */
[----:B------:R-:W-:Y:S01]  /*0e80*/  FADD.FTZ R36, R36, R92 ;  /* 0x0000005c24247221 */ /* 0x000fe20000010000 */
[----:B------:R-:W-:Y:S01]  /*0e90*/  FFMA.FTZ R24, R55, R92, R24 ;  /* 0x0000005c37187223 */ /* 0x000fe20000010018 */
[----:B------:R-:W-:Y:S01]  /*0ea0*/  FADD.FTZ R46, R47, R48 ;  /* 0x000000302f2e7221 */ /* 0x000fe20000010000 */
[----:B------:R-:W-:-:S07]  /*0eb0*/  FFMA.FTZ R88, R50, R48, R89 ;  /* 0x0000003032587223 */ /* 0x000fce0000010059 */
.L_x_268:
[----:B------:R-:W-:Y:S05]  /*0ec0*/  BSYNC.RECONVERGENT B0 ;  /* 0x0000000000007941 */ /* 0x000fea0003800200 */
.L_x_267:
        /* <DEDUP_REMOVED lines=21> */
[----:B0-----:R-:W-:Y:S01]  /*1020*/  SHF.L.U32 R14, R80, 0x10, RZ ;  /* 0x00000010500e7819 */ /* 0x001fe200000006ff */
[----:B---3--:R-:W-:Y:S01]  /*1030*/  IMAD.MOV.U32 R89, RZ, RZ, R12 ;  /* 0x000000ffff597224 */ /* 0x008fe200078e000c */
[--C-:B------:R-:W-:Y:S02]  /*1040*/  SHF.R.U64 R47, R12, 0x10, R13.reuse ;  /* 0x000000100c2f7819 */ /* 0x100fe4000000120d */
[----:B------:R-:W-:Y:S02]  /*1050*/  MOV R45, R13 ;  /* 0x0000000d002d7202 */ /* 0x000fe40000000f00 */
[----:B------:R-:W-:Y:S02]  /*1060*/  SHF.R.U32.HI R12, RZ, 0x10, R13 ;  /* 0x00000010ff0c7819 */ /* 0x000fe4000001160d */
[----:B----4-:R-:W-:Y:S01]  /*1070*/  SHF.R.U64 R93, R10, 0x10, R11 ;  /* 0x000000100a5d7819 */ /* 0x010fe2000000120b */
[----:B------:R-:W-:-:S02]  /*1080*/  IMAD.MOV.U32 R13, RZ, RZ, R10 ;  /* 0x000000ffff0d7224 */ /* 0x000fc400078e000a */
[--C-:B------:R-:W-:Y:S01]  /*1090*/  IMAD.MOV.U32 R92, RZ, RZ, R11.reuse ;  /* 0x000000ffff5c7224 */ /* 0x100fe200078e000b */
[----:B------:R-:W-:Y:S01]  /*10a0*/  SHF.R.U32.HI R10, RZ, 0x10, R11 ;  /* 0x00000010ff0a7819 */ /* 0x000fe2000001160b */
[----:B------:R-:W-:Y:S02]  /*10b0*/  IMAD.U32 R13, R13, 0x10000, RZ ;  /* 0x000100000d0d7824 */ /* 0x000fe400078e00ff */
[----:B------:R-:W-:Y:S02]  /*10c0*/  IMAD.U32 R11, R93, 0x10000, RZ ;  /* 0x000100005d0b7824 */ /* 0x000fe400078e00ff */
[----:B------:R-:W-:Y:S02]  /*10d0*/  IMAD.U32 R15, R92, 0x10000, RZ ;  /* 0x000100005c0f7824 */ /* 0x000fe400078e00ff */
[C---:B------:R-:W-:Y:S01]  /*10e0*/  FADD.FTZ R17, -R44.reuse, R13 ;  /* 0x0000000d2c117221 */ /* 0x040fe20000010100 */
[----:B------:R-:W-:Y:S01]  /*10f0*/  FADD.FTZ R11, -R44, R11 ;  /* 0x0000000b2c0b7221 */ /* 0x000fe20000010100 */
[----:B------:R-:W-:-:S02]  /*1100*/  IMAD.U32 R89, R89, 0x10000, RZ ;  /* 0x0001000059597824 */ /* 0x000fc400078e00ff */
[----:B------:R-:W-:Y:S01]  /*1110*/  FADD.FTZ R13, -R44, R15 ;  /* 0x0000000f2c0d7221 */ /* 0x000fe20000010100 */
[----:B------:R-:W-:Y:S02]  /*1120*/  IMAD.U32 R15, R81, 0x10000, RZ ;  /* 0x00010000510f7824 */ /* 0x000fe400078e00ff */
[----:B------:R-:W-:Y:S01]  /*1130*/  FMUL.FTZ R16, R11, UR16 ;  /* 0x000000100b107c20 */ /* 0x000fe20008410000 */
[----:B------:R-:W-:Y:S02]  /*1140*/  IMAD.U32 R91, R10, 0x10000, RZ ;  /* 0x000100000a5b7824 */ /* 0x000fe400078e00ff */
[----:B------:R-:W-:Y:S01]  /*1150*/  FMUL.FTZ R13, R13, UR16 ;  /* 0x000000100d0d7c20 */ /* 0x000fe20008410000 */
[----:B------:R-:W-:Y:S02]  /*1160*/  IMAD.U32 R47, R47, 0x10000, RZ ;  /* 0x000100002f2f7824 */ /* 0x000fe400078e00ff */
[----:B------:R-:W-:Y:S01]  /*1170*/  FMUL.FTZ R17, R17, UR16 ;  /* 0x0000001011117c20 */ /* 0x000fe20008410000 */
[----:B------:R-:W-:-:S02]  /*1180*/  IMAD.U32 R45, R45, 0x10000, RZ ;  /* 0x000100002d2d7824 */ /* 0x000fc400078e00ff */
[----:B------:R-:W-:Y:S01]  /*1190*/  FMUL.FTZ R15, R15, R89 ;  /* 0x000000590f0f7220 */ /* 0x000fe20000410000 */
[----:B------:R-:W-:Y:S02]  /*11a0*/  IMAD.U32 R11, R79, 0x10000, RZ ;  /* 0x000100004f0b7824 */ /* 0x000fe400078e00ff */
[----:B------:R-:W-:Y:S01]  /*11b0*/  FADD.FTZ R44, -R44, R91 ;  /* 0x0000005b2c2c7221 */ /* 0x000fe20000010100 */
[----:B------:R-:W-:Y:S01]  /*11c0*/  FADD.FTZ R41, R41, R47 ;  /* 0x0000002f29297221 */ /* 0x000fe20000010000 */
[-C--:B------:R-:W-:Y:S01]  /*11d0*/  FFMA.FTZ R29, R16, R47.reuse, R29 ;  /* 0x0000002f101d7223 */ /* 0x080fe2000001001d */
[----:B------:R-:W-:Y:S01]  /*11e0*/  FMUL.FTZ R14, R14, R47 ;  /* 0x0000002f0e0e7220 */ /* 0x000fe20000410000 */
[----:B------:R-:W-:Y:S01]  /*11f0*/  FADD.FTZ R42, R42, R45 ;  /* 0x0000002d2a2a7221 */ /* 0x000fe20000010000 */
[-C--:B------:R-:W-:Y:S01]  /*1200*/  FFMA.FTZ R30, R13, R45.reuse, R30 ;  /* 0x0000002d0d1e7223 */ /* 0x080fe2000001001e */
[----:B------:R-:W-:Y:S01]  /*1210*/  FMUL.FTZ R11, R11, R45 ;  /* 0x0000002d0b0b7220 */ /* 0x000fe20000410000 */
[----:B------:R-:W-:Y:S01]  /*1220*/  FADD.FTZ R45, R46, R15 ;  /* 0x0000000f2e2d7221 */ /* 0x000fe20000010000 */
[----:B------:R-:W-:Y:S01]  /*1230*/  FFMA.FTZ R47, R17, R15, R88 ;  /* 0x0000000f112f7223 */ /* 0x000fe20000010058 */
[----:B------:R-:W-:-:S02]  /*1240*/  IMAD.U32 R10, R12, 0x10000, RZ ;  /* 0x000100000c0a7824 */ /* 0x000fc400078e00ff */
[----:B------:R-:W-:Y:S01]  /*1250*/  FADD.FTZ R40, R40, R89 ;  /* 0x0000005928287221 */ /* 0x000fe20000010000 */
[----:B------:R-:W-:Y:S01]  /*1260*/  FFMA.FTZ R28, R17, R89, R28 ;  /* 0x00000059111c7223 */ /* 0x000fe2000001001c */
[----:B------:R-:W-:Y:S01]  /*1270*/  FMUL.FTZ R12, R44, UR16 ;  /* 0x000000102c0c7c20 */ /* 0x000fe20008410000 */
[----:B------:R-:W-:Y:S02]  /*1280*/  IMAD.U32 R89, R78, 0x10000, RZ ;  /* 0x000100004e597824 */ /* 0x000fe400078e00ff */
        /* <DEDUP_REMOVED lines=8> */
[----:B------:R-:W-:-:S07]  /*1310*/  FFMA.FTZ R88, R12, R10, R47 ;  /* 0x0000000a0c587223 */ /* 0x000fce000001002f */
.L_x_270:
[----:B------:R-:W-:Y:S05]  /*1320*/  BSYNC.RECONVERGENT B0 ;  /* 0x0000000000007941 */ /* 0x000fea0003800200 */
.L_x_269:
        /* <DEDUP_REMOVED lines=32> */
.L_x_272:
[----:B------:R-:W-:Y:S05]  /*1530*/  BSYNC.RECONVERGENT B0 ;  /* 0x0000000000007941 */ /* 0x000fea0003800200 */
.L_x_271:
        /* <DEDUP_REMOVED lines=40> */
[----:B------:R-:W-:Y:S01]  /*17c0*/  FFMA.FTZ R47, R72, UR17, R92 ;  /* 0x00000011482f7c23 */ /* 0x000fe2000801005c */
[C---:B-----5:R-:W-:Y:S02]  /*17d0*/  LOP3.LUT P4, RZ, R71.reuse, 0xff, RZ, 0xc0, !PT ;  /* 0x000000ff47ff7812 */ /* 0x060fe4000788c0ff */
[----:B------:R-:W-:Y:S01]  /*17e0*/  FADD.FTZ R45, R74, -R45 ;  /* 0x8000002d4a2d7221 */ /* 0x000fe20000010000 */
[----:B------:R-:W-:Y:S01]  /*17f0*/  FADD.FTZ R47, R70, -R47 ;  /* 0x8000002f462f7221 */ /* 0x000fe20000010000 */
[----:B------:R-:W-:Y:S02]  /*1800*/  LOP3.LUT P5, RZ, R71, 0xff00, RZ, 0xc0, !PT ;  /* 0x0000ff0047ff7812 */ /* 0x000fe400078ac0ff */
[----:B------:R-:W-:Y:S01]  /*1810*/  FMUL.FTZ R45, R45, UR16 ;  /* 0x000000102d2d7c20 */ /* 0x000fe20008410000 */
[----:B------:R-:W-:-:S03]  /*1820*/  FMUL.FTZ R47, R47, UR16 ;  /* 0x000000102f2f7c20 */ /* 0x000fc60008410000 */
[----:B------:R-:W-:Y:S01]  /*1830*/  FMUL.FTZ R45, R45, UR25 ;  /* 0x000000192d2d7c20 */ /* 0x000fe20008410000 */
[----:B------:R-:W-:-:S04]  /*1840*/  FMUL.FTZ R47, R47, UR25 ;  /* 0x000000192f2f7c20 */ /* 0x000fc80008410000 */
[----:B------:R-:W-:Y:S01]  /*1850*/  FSEL R89, R45, RZ, P4 ;  /* 0x000000ff2d597208 */ /* 0x000fe20002000000 */
[--C-:B------:R-:W-:Y:S01]  /*1860*/  FFMA.FTZ R45, R68, UR17, R92.reuse ;  /* 0x00000011442d7c23 */ /* 0x100fe2000801005c */
[----:B------:R-:W-:Y:S02]  /*1870*/  FSEL R44, R47, RZ, P5 ;  /* 0x000000ff2f2c7208 */ /* 0x000fe40002800000 */
[----:B------:R-:W-:Y:S01]  /*1880*/  LOP3.LUT P4, RZ, R71, 0xff0000, RZ, 0xc0, !PT ;  /* 0x00ff000047ff7812 */ /* 0x000fe2000788c0ff */
[----:B------:R-:W-:Y:S01]  /*1890*/  FADD.FTZ R45, R66, -R45 ;  /* 0x8000002d422d7221 */ /* 0x000fe20000010000 */
[----:B------:R-:W-:Y:S01]  /*18a0*/  F2FP.BF16.F32.PACK_AB R89, R44, R89 ;  /* 0x000000592c59723e */ /* 0x000fe200000010ff */
[----:B------:R-:W-:Y:S01]  /*18b0*/  FFMA.FTZ R44, R69, UR17, R92 ;  /* 0x00000011452c7c23 */ /* 0x000fe2000801005c */
[----:B------:R-:W-:Y:S01]  /*18c0*/  ISETP.GE.U32.AND P5, PT, R71, 0x1000000, PT ;  /* 0x010000004700780c */ /* 0x000fe20003fa6070 */
[----:B------:R-:W-:Y:S02]  /*18d0*/  FMUL.FTZ R45, R45, UR16 ;  /* 0x000000102d2d7c20 */ /* 0x000fe40008410000 */
[----:B------:R-:W-:-:S02]  /*18e0*/  FADD.FTZ R44, R67, -R44 ;  /* 0x8000002c432c7221 */ /* 0x000fc40000010000 */
[----:B------:R-:W-:Y:S02]  /*18f0*/  FMUL.FTZ R45, R45, UR25 ;  /* 0x000000192d2d7c20 */ /* 0x000fe40008410000 */
[----:B------:R-:W-:-:S03]  /*1900*/  FMUL.FTZ R44, R44, UR16 ;  /* 0x000000102c2c7c20 */ /* 0x000fc60008410000 */
[----:B------:R-:W-:Y:S01]  /*1910*/  FSEL R45, R45, RZ, P5 ;  /* 0x000000ff2d2d7208 */ /* 0x000fe20002800000 */
[----:B------:R-:W-:-:S05]  /*1920*/  FMUL.FTZ R44, R44, UR25 ;  /* 0x000000192c2c7c20 */ /* 0x000fca0008410000 */
[----:B------:R-:W-:-:S04]  /*1930*/  FSEL R44, R44, RZ, P4 ;  /* 0x000000ff2c2c7208 */ /* 0x000fc80002000000 */
[----:B------:R-:W-:Y:S02]  /*1940*/  F2FP.BF16.F32.PACK_AB R45, R45, R44 ;  /* 0x0000002c2d2d723e */ /* 0x000fe400000010ff */
[----:B------:R-:W-:Y:S02]  /*1950*/  PRMT R44, R89, 0x7632, R44 ;  /* 0x00007632592c7816 */ /* 0x000fe4000000002c */
[----:B------:R-:W-:Y:S01]  /*1960*/  PRMT R46, R45, 0x7632, R46 ;  /* 0x000076322d2e7816 */ /* 0x000fe2000000002e */
[----:B------:R-:W-:Y:S06]  /*1970*/  BRA `(.L_x_278) ;  /* 0x0000001400207947 */ /* 0x000fec0003800000 */
.L_x_277:
        /* <DEDUP_REMOVED lines=10> */
[----:B------:R-:W-:Y:S02]  /*1a20*/  FSEL R6, R6, RZ, P4 ;  /* 0x000000ff06067208 */ /* 0x000fe40002000000 */
[----:B------:R-:W-:Y:S02]  /*1a30*/  FSEL R45, R9, RZ, P5 ;  /* 0x000000ff092d7208 */ /* 0x000fe40002800000 */
[----:B------:R-:W-:Y:S01]  /*1a40*/  F2FP.BF16.F32.PACK_AB R9, R6, R7 ;  /* 0x000000070609723e */ /* 0x000fe200000010ff */
[--C-:B------:R-:W-:Y:S01]  /*1a50*/  FFMA.FTZ R6, R69, UR17, R92.reuse ;  /* 0x0000001145067c23 */ /* 0x100fe2000801005c */
[----:B------:R-:W-:Y:S01]  /*1a60*/  FFMA.FTZ R7, R68, UR17, R92 ;  /* 0x0000001144077c23 */ /* 0x000fe2000801005c */
[----:B------:R-:W-:Y:S02]  /*1a70*/  F2FP.BF16.F32.PACK_AB R8, R45, R8 ;  /* 0x000000082d08723e */ /* 0x000fe400000010ff */
[----:B------:R-:W-:Y:S01]  /*1a80*/  FADD.FTZ R6, R67, -R6 ;  /* 0x8000000643067221 */ /* 0x000fe20000010000 */
[----:B------:R-:W-:Y:S01]  /*1a90*/  FADD.FTZ R7, R66, -R7 ;  /* 0x8000000742077221 */ /* 0x000fe20000010000 */
[----:B------:R-:W-:-:S02]  /*1aa0*/  LOP3.LUT P4, RZ, R71, 0xff0000, RZ, 0xc0, !PT ;  /* 0x00ff000047ff7812 */ /* 0x000fc4000788c0ff */
[----:B------:R-:W-:Y:S01]  /*1ab0*/  FMUL.FTZ R6, R6, UR16 ;  /* 0x0000001006067c20 */ /* 0x000fe20008410000 */
[----:B------:R-:W-:Y:S01]  /*1ac0*/  FMUL.FTZ R44, R7, UR16 ;  /* 0x00000010072c7c20 */ /* 0x000fe20008410000 */
[----:B------:R-:W-:Y:S02]  /*1ad0*/  ISETP.GE.U32.AND P5, PT, R71, 0x1000000, PT ;  /* 0x010000004700780c */ /* 0x000fe40003fa6070 */
[----:B------:R-:W-:Y:S01]  /*1ae0*/  FMUL.FTZ R7, R6, UR25 ;  /* 0x0000001906077c20 */ /* 0x000fe20008410000 */
[----:B------:R-:W-:Y:S01]  /*1af0*/  FMUL.FTZ R45, R44, UR25 ;  /* 0x000000192c2d7c20 */ /* 0x000fe20008410000 */
[----:B------:R-:W-:-:S03]  /*1b00*/  PRMT R89, R9, 0x7632, R89 ;  /* 0x0000763209597816 */ /* 0x000fc60000000059 */
[----:B------:R-:W-:Y:S02]  /*1b10*/  FSEL R7, R7, RZ, P4 ;  /* 0x000000ff07077208 */ /* 0x000fe40002000000 */
[----:B------:R-:W-:Y:S02]  /*1b20*/  FSEL R45, R45, RZ, P5 ;  /* 0x000000ff2d2d7208 */ /* 0x000fe40002800000 */
[----:B------:R-:W-:Y:S02]  /*1b30*/  F2FP.BF16.F32.PACK_AB R7, R7, R6 ;  /* 0x000000060707723e */ /* 0x000fe400000010ff */
[----:B------:R-:W-:Y:S02]  /*1b40*/  F2FP.BF16.F32.PACK_AB R6, R45, R44 ;  /* 0x0000002c2d06723e */ /* 0x000fe400000010ff */
[----:B------:R-:W-:Y:S02]  /*1b50*/  PRMT R44, R8, 0x7632, R44 ;  /* 0x00007632082c7816 */ /* 0x000fe4000000002c */
[----:B------:R-:W-:-:S02]  /*1b60*/  PRMT R45, R7, 0x7632, R45 ;  /* 0x00007632072d7816 */ /* 0x000fc4000000002d */
[----:B------:R-:W-:Y:S01]  /*1b70*/  PRMT R46, R6, 0x7632, R46 ;  /* 0x00007632062e7816 */ /* 0x000fe2000000002e */
[----:B------:R-:W-:Y:S06]  /*1b80*/  BRA `(.L_x_278) ;  /* 0x00000010009c7947 */ /* 0x000fec0003800000 */
.L_x_276:
[----:B------:R-:W-:Y:S01]  /*1b90*/  UMOV UR5, UR10 ;  /* 0x0000000a00057c82 */ /* 0x000fe20008000000 */
[----:B------:R-:W-:Y:S01]  /*1ba0*/  UMOV UR6, UR11 ;  /* 0x0000000b00067c82 */ /* 0x000fe20008000000 */
[----:B------:R-:W-:-:S04]  /*1bb0*/  UISETP.NE.U32.AND UP0, UPT, UR5, URZ, UPT ;  /* 0x000000ff0500728c */ /* 0x000fc8000bf05070 */
[----:B------:R-:W-:-:S09]  /*1bc0*/  UISETP.NE.AND.EX UP0, UPT, UR6, URZ, UPT, UP0 ;  /* 0x000000ff0600728c */ /* 0x000fd2000bf05300 */
[----:B------:R-:W-:Y:S05]  /*1bd0*/  BRA.U UP0, `(.L_x_279) ;  /* 0x00000001009c7547 */ /* 0x000fea000b800000 */
[----:B-----5:R-:W-:Y:S02]  /*1be0*/  IMAD.MOV.U32 R44, RZ, RZ, R58 ;  /* 0x000000ffff2c7224 */ /* 0x020fe400078e003a */
[--C-:B------:R-:W-:Y:S01]  /*1bf0*/  FFMA.FTZ R47, R3, UR17, R92.reuse ;  /* 0x00000011032f7c23 */ /* 0x100fe2000801005c */
[----:B------:R-:W-:Y:S02]  /*1c00*/  IMAD.MOV.U32 R46, RZ, RZ, R59 ;  /* 0x000000ffff2e7224 */ /* 0x000fe400078e003b */
[--C-:B------:R-:W-:Y:S01]  /*1c10*/  FFMA.FTZ R88, R69, UR17, R92.reuse ;  /* 0x0000001145587c23 */ /* 0x100fe2000801005c */
[----:B------:R-:W-:Y:S02]  /*1c20*/  IMAD.U32 R45, R44, 0x10000, RZ ;  /* 0x000100002c2d7824 */ /* 0x000fe400078e00ff */
[----:B------:R-:W-:Y:S01]  /*1c30*/  FADD.FTZ R44, R74, -R47 ;  /* 0x8000002f4a2c7221 */ /* 0x000fe20000010000 */
[----:B------:R-:W-:Y:S01]  /*1c40*/  FFMA.FTZ R47, R72, UR17, R92 ;  /* 0x00000011482f7c23 */ /* 0x000fe2000801005c */
[----:B------:R-:W-:Y:S01]  /*1c50*/  FADD.FTZ R88, R67, -R88 ;  /* 0x8000005843587221 */ /* 0x000fe20000010000 */
[----:B------:R-:W-:Y:S01]  /*1c60*/  LOP3.LUT P4, RZ, R71, 0xff, RZ, 0xc0, !PT ;  /* 0x000000ff47ff7812 */ /* 0x000fe2000788c0ff */
[----:B------:R-:W-:Y:S01]  /*1c70*/  FFMA.FTZ R45, R44, UR16, R45 ;  /* 0x000000102c2d7c23 */ /* 0x000fe2000801002d */
[----:B------:R-:W-:Y:S01]  /*1c80*/  SHF.R.U64 R44, R58, 0x10, R59 ;  /* 0x000000103a2c7819 */ /* 0x000fe2000000123b */
[----:B------:R-:W-:Y:S01]  /*1c90*/  FADD.FTZ R89, R70, -R47 ;  /* 0x8000002f46597221 */ /* 0x000fe20000010000 */
[----:B------:R-:W-:-:S02]  /*1ca0*/  IMAD.U32 R47, R46, 0x10000, RZ ;  /* 0x000100002e2f7824 */ /* 0x000fc400078e00ff */
[----:B------:R-:W-:Y:S01]  /*1cb0*/  FMUL.FTZ R45, R45, UR25 ;  /* 0x000000192d2d7c20 */ /* 0x000fe20008410000 */
[----:B------:R-:W-:Y:S01]  /*1cc0*/  LOP3.LUT P5, RZ, R71, 0xff00, RZ, 0xc0, !PT ;  /* 0x0000ff0047ff7812 */ /* 0x000fe200078ac0ff */
[----:B------:R-:W-:-:S03]  /*1cd0*/  IMAD.U32 R44, R44, 0x10000, RZ ;  /* 0x000100002c2c7824 */ /* 0x000fc600078e00ff */
[----:B------:R-:W-:Y:S01]  /*1ce0*/  FSEL R45, R45, RZ, P4 ;  /* 0x000000ff2d2d7208 */ /* 0x000fe20002000000 */
[----:B------:R-:W-:Y:S01]  /*1cf0*/  FFMA.FTZ R46, R89, UR16, R44 ;  /* 0x00000010592e7c23 */ /* 0x000fe2000801002c */
[----:B------:R-:W-:Y:S01]  /*1d00*/  FFMA.FTZ R44, R88, UR16, R47 ;  /* 0x00000010582c7c23 */ /* 0x000fe2000801002f */
[----:B------:R-:W-:Y:S01]  /*1d10*/  SHF.R.U32.HI R47, RZ, 0x10, R59 ;  /* 0x00000010ff2f7819 */ /* 0x000fe2000001163b */
[----:B------:R-:W-:Y:S01]  /*1d20*/  FFMA.FTZ R89, R68, UR17, R92 ;  /* 0x0000001144597c23 */ /* 0x000fe2000801005c */
[----:B------:R-:W-:Y:S01]  /*1d30*/  FMUL.FTZ R46, R46, UR25 ;  /* 0x000000192e2e7c20 */ /* 0x000fe20008410000 */
[----:B------:R-:W-:Y:S01]  /*1d40*/  FMUL.FTZ R44, R44, UR25 ;  /* 0x000000192c2c7c20 */ /* 0x000fe20008410000 */
[----:B------:R-:W-:Y:S01]  /*1d50*/  SHF.L.U32 R47, R47, 0x10, RZ ;  /* 0x000000102f2f7819 */ /* 0x000fe200000006ff */
[----:B------:R-:W-:Y:S01]  /*1d60*/  FADD.FTZ R88, R66, -R89 ;  /* 0x8000005942587221 */ /* 0x000fe20000010000 */
[C---:B------:R-:W-:Y:S02]  /*1d70*/  LOP3.LUT P4, RZ, R71.reuse, 0xff0000, RZ, 0xc0, !PT ;  /* 0x00ff000047ff7812 */ /* 0x040fe4000788c0ff */
[----:B------:R-:W-:Y:S01]  /*1d80*/  FSEL R46, R46, RZ, P5 ;  /* 0x000000ff2e2e7208 */ /* 0x000fe20002800000 */
[----:B------:R-:W-:Y:S01]  /*1d90*/  FFMA.FTZ R47, R88, UR16, R47 ;  /* 0x00000010582f7c23 */ /* 0x000fe2000801002f */
[----:B------:R-:W-:-:S02]  /*1da0*/  ISETP.GE.U32.AND P5, PT, R71, 0x1000000, PT ;  /* 0x010000004700780c */ /* 0x000fc40003fa6070 */
[----:B------:R-:W-:Y:S01]  /*1db0*/  FSEL R44, R44, RZ, P4 ;  /* 0x000000ff2c2c7208 */ /* 0x000fe20002000000 */
[----:B------:R-:W-:Y:S01]  /*1dc0*/  FMUL.FTZ R47, R47, UR25 ;  /* 0x000000192f2f7c20 */ /* 0x000fe20008410000 */
[----:B------:R-:W-:-:S04]  /*1dd0*/  F2FP.BF16.F32.PACK_AB R45, R46, R45 ;  /* 0x0000002d2e2d723e */ /* 0x000fc800000010ff */
[----:B------:R-:W-:Y:S02]  /*1de0*/  FSEL R47, R47, RZ, P5 ;  /* 0x000000ff2f2f7208 */ /* 0x000fe40002800000 */
[----:B------:R-:W-:Y:S02]  /*1df0*/  PRMT R89, R45, 0x7610, R89 ;  /* 0x000076102d597816 */ /* 0x000fe40000000059 */
[----:B------:R-:W-:Y:S02]  /*1e00*/  F2FP.BF16.F32.PACK_AB R47, R47, R44 ;  /* 0x0000002c2f2f723e */ /* 0x000fe400000010ff */
[----:B------:R-:W-:Y:S02]  /*1e10*/  PRMT R44, R45, 0x7632, R44 ;  /* 0x000076322d2c7816 */ /* 0x000fe4000000002c */
[C---:B------:R-:W-:Y:S02]  /*1e20*/  PRMT R46, R47.reuse, 0x7632, R46 ;  /* 0x000076322f2e7816 */ /* 0x040fe4000000002e */
[----:B------:R-:W-:Y:S01]  /*1e30*/  PRMT R45, R47, 0x7610, R45 ;  /* 0x000076102f2d7816 */ /* 0x000fe2000000002d */
[----:B------:R-:W-:Y:S06]  /*1e40*/  BRA `(.L_x_278) ;  /* 0x0000000c00ec7947 */ /* 0x000fec0003800000 */
.L_x_279:
[----:B-----5:R-:W-:Y:S02]  /*1e50*/  IMAD.MOV.U32 R6, RZ, RZ, R58 ;  /* 0x000000ffff067224 */ /* 0x020fe400078e003a */
[--C-:B------:R-:W-:Y:S01]  /*1e60*/  FFMA.FTZ R7, R3, UR17, R92.reuse ;  /* 0x0000001103077c23 */ /* 0x100fe2000801005c */
[----:B------:R-:W-:Y:S01]  /*1e70*/  SHF.R.U64 R8, R58, 0x10, R59 ;  /* 0x000000103a087819 */ /* 0x000fe2000000123b */
[--C-:B------:R-:W-:Y:S01]  /*1e80*/  FFMA.FTZ R44, R69, UR17, R92.reuse ;  /* 0x00000011452c7c23 */ /* 0x100fe2000801005c */
[----:B------:R-:W-:Y:S02]  /*1e90*/  IMAD.U32 R9, R6, 0x10000, RZ ;  /* 0x0001000006097824 */ /* 0x000fe400078e00ff */
[----:B------:R-:W-:Y:S01]  /*1ea0*/  FADD.FTZ R6, R74, -R7 ;  /* 0x800000074a067221 */ /* 0x000fe20000010000 */
[--C-:B------:R-:W-:Y:S01]  /*1eb0*/  FFMA.FTZ R7, R72, UR17, R92.reuse ;  /* 0x0000001148077c23 */ /* 0x100fe2000801005c */
[----:B------:R-:W-:Y:S02]  /*1ec0*/  IMAD.U32 R8, R8, 0x10000, RZ ;  /* 0x0001000008087824 */ /* 0x000fe400078e00ff */
[----:B------:R-:W-:Y:S01]  /*1ed0*/  FFMA.FTZ R45, R68, UR17, R92 ;  /* 0x00000011442d7c23 */ /* 0x000fe2000801005c */
[----:B------:R-:W-:Y:S01]  /*1ee0*/  FFMA.FTZ R6, R6, UR16, R9 ;  /* 0x0000001006067c23 */ /* 0x000fe20008010009 */
[----:B------:R-:W-:Y:S01]  /*1ef0*/  FADD.FTZ R7, R70, -R7 ;  /* 0x8000000746077221 */ /* 0x000fe20000010000 */
[----:B------:R-:W-:-:S02]  /*1f00*/  IMAD.MOV.U32 R9, RZ, RZ, R59 ;  /* 0x000000ffff097224 */ /* 0x000fc400078e003b */
[----:B------:R-:W-:Y:S01]  /*1f10*/  FADD.FTZ R45, R66, -R45 ;  /* 0x8000002d422d7221 */ /* 0x000fe20000010000 */
[----:B------:R-:W-:Y:S01]  /*1f20*/  LOP3.LUT P4, RZ, R71, 0xff, RZ, 0xc0, !PT ;  /* 0x000000ff47ff7812 */ /* 0x000fe2000788c0ff */
[----:B------:R-:W-:Y:S01]  /*1f30*/  FFMA.FTZ R7, R7, UR16, R8 ;  /* 0x0000001007077c23 */ /* 0x000fe20008010008 */
[----:B------:R-:W-:Y:S01]  /*1f40*/  FADD.FTZ R8, R67, -R44 ;  /* 0x8000002c43087221 */ /* 0x000fe20000010000 */
[----:B------:R-:W-:Y:S01]  /*1f50*/  SHF.R.U32.HI R44, RZ, 0x10, R59 ;  /* 0x00000010ff2c7819 */ /* 0x000fe2000001163b */
[----:B------:R-:W-:Y:S02]  /*1f60*/  IMAD.U32 R9, R9, 0x10000, RZ ;  /* 0x0001000009097824 */ /* 0x000fe400078e00ff */
[----:B------:R-:W-:Y:S01]  /*1f70*/  FMUL.FTZ R46, R7, UR25 ;  /* 0x00000019072e7c20 */ /* 0x000fe20008410000 */
[----:B------:R-:W-:Y:S01]  /*1f80*/  LOP3.LUT P5, RZ, R71, 0xff00, RZ, 0xc0, !PT ;  /* 0x0000ff0047ff7812 */ /* 0x000fe200078ac0ff */
[----:B------:R-:W-:Y:S02]  /*1f90*/  IMAD.U32 R44, R44, 0x10000, RZ ;  /* 0x000100002c2c7824 */ /* 0x000fe400078e00ff */
[----:B------:R-:W-:Y:S01]  /*1fa0*/  FFMA.FTZ R8, R8, UR16, R9 ;  /* 0x0000001008087c23 */ /* 0x000fe20008010009 */
[----:B------:R-:W-:Y:S01]  /*1fb0*/  FSEL R46, R46, RZ, P5 ;  /* 0x000000ff2e2e7208 */ /* 0x000fe20002800000 */
[----:B------:R-:W-:Y:S01]  /*1fc0*/  FFMA.FTZ R9, R45, UR16, R44 ;  /* 0x000000102d097c23 */ /* 0x000fe2000801002c */
[----:B------:R-:W-:Y:S01]  /*1fd0*/  FMUL.FTZ R44, R6, UR25 ;  /* 0x00000019062c7c20 */ /* 0x000fe20008410000 */
[----:B------:R-:W-:-:S02]  /*1fe0*/  ISETP.GE.U32.AND P5, PT, R71, 0x1000000, PT ;  /* 0x010000004700780c */ /* 0x000fc40003fa6070 */
[----:B------:R-:W-:Y:S02]  /*1ff0*/  F2FP.BF16.F32.PACK_AB R46, R46, R7 ;  /* 0x000000072e2e723e */ /* 0x000fe400000010ff */
[----:B------:R-:W-:Y:S01]  /*2000*/  FSEL R45, R44, RZ, P4 ;  /* 0x000000ff2c2d7208 */ /* 0x000fe20002000000 */
[----:B------:R-:W-:Y:S01]  /*2010*/  FMUL.FTZ R44, R9, UR25 ;  /* 0x00000019092c7c20 */ /* 0x000fe20008410000 */
[----:B------:R-:W-:Y:S02]  /*2020*/  LOP3.LUT P4, RZ, R71, 0xff0000, RZ, 0xc0, !PT ;  /* 0x00ff000047ff7812 */ /* 0x000fe4000788c0ff */
[----:B------:R-:W-:Y:S01]  /*2030*/  F2FP.BF16.F32.PACK_AB R45, R45, R6 ;  /* 0x000000062d2d723e */ /* 0x000fe200000010ff */
[----:B------:R-:W-:Y:S01]  /*2040*/  FMUL.FTZ R6, R8, UR25 ;  /* 0x0000001908067c20 */ /* 0x000fe20008410000 */
[----:B------:R-:W-:Y:S02]  /*2050*/  FSEL R44, R44, RZ, P5 ;  /* 0x000000ff2c2c7208 */ /* 0x000fe40002800000 */
[----:B------:R-:W-:-:S02]  /*2060*/  PRMT R89, R45, 0x7632, R89 ;  /* 0x000076322d597816 */ /* 0x000fc40000000059 */
[----:B------:R-:W-:Y:S02]  /*2070*/  FSEL R7, R6, RZ, P4 ;  /* 0x000000ff06077208 */ /* 0x000fe40002000000 */
[----:B------:R-:W-:Y:S02]  /*2080*/  F2FP.BF16.F32.PACK_AB R6, R44, R9 ;  /* 0x000000092c06723e */ /* 0x000fe400000010ff */
[----:B------:R-:W-:Y:S02]  /*2090*/  F2FP.BF16.F32.PACK_AB R7, R7, R8 ;  /* 0x000000080707723e */ /* 0x000fe400000010ff */
[----:B------:R-:W-:Y:S02]  /*20a0*/  PRMT R9, R45, 0x7610, R9 ;  /* 0x000076102d097816 */ /* 0x000fe40000000009 */
[C---:B------:R-:W-:Y:S02]  /*20b0*/  PRMT R44, R46.reuse, 0x7632, R44 ;  /* 0x000076322e2c7816 */ /* 0x040fe4000000002c */
[----:B------:R-:W-:-:S02]  /*20c0*/  PRMT R8, R46, 0x7610, R8 ;  /* 0x000076102e087816 */ /* 0x000fc40000000008 */
[----:B------:R-:W-:Y:S02]  /*20d0*/  PRMT R45, R7, 0x7632, R45 ;  /* 0x00007632072d7816 */ /* 0x000fe4000000002d */
[----:B------:R-:W-:Y:S01]  /*20e0*/  PRMT R46, R6, 0x7632, R46 ;  /* 0x00007632062e7816 */ /* 0x000fe2000000002e */
[----:B------:R-:W-:Y:S06]  /*20f0*/  BRA `(.L_x_278) ;  /* 0x0000000c00407947 */ /* 0x000fec0003800000 */
.L_x_275:
        /* <DEDUP_REMOVED lines=11> */
[----:B------:R-:W-:Y:S01]  /*21b0*/  FFMA.FTZ R2, R69, UR17, R92 ;  /* 0x0000001145027c23 */ /* 0x000fe2000801005c */
[----:B------:R-:W-:Y:S01]  /*21c0*/  FADD.FTZ R45, R70, -R45 ;  /* 0x8000002d462d7221 */ /* 0x000fe20000010000 */
[----:B------:R-:W-:Y:S01]  /*21d0*/  FADD.FTZ R5, R74, -R5 ;  /* 0x800000054a057221 */ /* 0x000fe20000010000 */
[----:B------:R-:W-:Y:S01]  /*21e0*/  LOP3.LUT P4, RZ, R73, 0xff00, RZ, 0xc0, !PT ;  /* 0x0000ff0049ff7812 */ /* 0x000fe2000788c0ff */
[----:B------:R-:W-:Y:S01]  /*21f0*/  FADD.FTZ R2, R67, -R2 ;  /* 0x8000000243027221 */ /* 0x000fe20000010000 */
[----:B------:R-:W-:Y:S01]  /*2200*/  FMUL.FTZ R45, R45, UR16 ;  /* 0x000000102d2d7c20 */ /* 0x000fe20008410000 */
[----:B------:R-:W-:Y:S01]  /*2210*/  FMUL.FTZ R5, R5, UR16 ;  /* 0x0000001005057c20 */ /* 0x000fe20008410000 */
[----:B------:R-:W-:Y:S01]  /*2220*/  LOP3.LUT P6, RZ, R71, 0xff0000, RZ, 0xc0, !PT ;  /* 0x00ff000047ff7812 */ /* 0x000fe200078cc0ff */
[----:B------:R-:W-:Y:S01]  /*2230*/  FMUL.FTZ R2, R2, UR16 ;  /* 0x0000001002027c20 */ /* 0x000fe20008410000 */
[----:B------:R-:W-:Y:S01]  /*2240*/  FMUL.FTZ R45, R45, UR25 ;  /* 0x000000192d2d7c20 */ /* 0x000fe20008410000 */
[----:B------:R-:W-:-:S02]  /*2250*/  FMUL.FTZ R5, R5, UR25 ;  /* 0x0000001905057c20 */ /* 0x000fc40008410000 */
[----:B------:R-:W-:Y:S02]  /*2260*/  FMUL.FTZ R2, R2, UR25 ;  /* 0x0000001902027c20 */ /* 0x000fe40008410000 */
[C---:B------:R-:W-:Y:S02]  /*2270*/  FSEL R47, R45.reuse, RZ, P5 ;  /* 0x000000ff2d2f7208 */ /* 0x040fe40002800000 */
[----:B------:R-:W-:Y:S02]  /*2280*/  FSEL R44, R45, RZ, P4 ;  /* 0x000000ff2d2c7208 */ /* 0x000fe40002000000 */
[----:B------:R-:W-:Y:S02]  /*2290*/  LOP3.LUT P5, RZ, R71, 0xff, RZ, 0xc0, !PT ;  /* 0x000000ff47ff7812 */ /* 0x000fe400078ac0ff */
[----:B------:R-:W-:Y:S02]  /*22a0*/  LOP3.LUT P4, RZ, R73, 0xff, RZ, 0xc0, !PT ;  /* 0x000000ff49ff7812 */ /* 0x000fe4000788c0ff */
[----:B------:R-:W-:-:S02]  /*22b0*/  FSEL R0, R5, RZ, P5 ;  /* 0x000000ff05007208 */ /* 0x000fc40002800000 */
[----:B------:R-:W-:Y:S01]  /*22c0*/  FSEL R89, R5, RZ, P4 ;  /* 0x000000ff05597208 */ /* 0x000fe20002000000 */
[----:B------:R-:W-:Y:S01]  /*22d0*/  FFMA.FTZ R5, R68, UR17, R92 ;  /* 0x0000001144057c23 */ /* 0x000fe2000801005c */
[----:B------:R-:W-:Y:S02]  /*22e0*/  LOP3.LUT P4, RZ, R73, 0xff0000, RZ, 0xc0, !PT ;  /* 0x00ff000049ff7812 */ /* 0x000fe4000788c0ff */
[----:B------:R-:W-:Y:S01]  /*22f0*/  ISETP.GE.U32.AND P5, PT, R71, 0x1000000, PT ;  /* 0x010000004700780c */ /* 0x000fe20003fa6070 */
[----:B------:R-:W-:Y:S01]  /*2300*/  FADD.FTZ R5, R66, -R5 ;  /* 0x8000000542057221 */ /* 0x000fe20000010000 */
[----:B------:R-:W-:Y:S02]  /*2310*/  F2FP.BF16.F32.PACK_AB R89, R89, R0 ;  /* 0x000000005959723e */ /* 0x000fe400000010ff */
[----:B------:R-:W-:Y:S01]  /*2320*/  FSEL R0, R2, RZ, P4 ;  /* 0x000000ff02007208 */ /* 0x000fe20002000000 */
[----:B------:R-:W-:Y:S01]  /*2330*/  FMUL.FTZ R5, R5, UR16 ;  /* 0x0000001005057c20 */ /* 0x000fe20008410000 */
[----:B------:R-:W-:-:S03]  /*2340*/  F2FP.BF16.F32.PACK_AB R44, R44, R47 ;  /* 0x0000002f2c2c723e */ /* 0x000fc600000010ff */
[----:B------:R-:W-:Y:S01]  /*2350*/  FMUL.FTZ R4, R5, UR25 ;  /* 0x0000001905047c20 */ /* 0x000fe20008410000 */
[----:B------:R-:W-:Y:S02]  /*2360*/  FSEL R5, R2, RZ, P6 ;  /* 0x000000ff02057208 */ /* 0x000fe40003000000 */
[----:B------:R-:W-:Y:S02]  /*2370*/  ISETP.GE.U32.AND P6, PT, R73, 0x1000000, PT ;  /* 0x010000004900780c */ /* 0x000fe40003fc6070 */
[C---:B------:R-:W-:Y:S02]  /*2380*/  FSEL R45, R4.reuse, RZ, P5 ;  /* 0x000000ff042d7208 */ /* 0x040fe40002800000 */
[----:B------:R-:W-:Y:S02]  /*2390*/  FSEL R2, R4, RZ, P6 ;  /* 0x000000ff04027208 */ /* 0x000fe40003000000 */
[----:B------:R-:W-:Y:S02]  /*23a0*/  F2FP.BF16.F32.PACK_AB R0, R0, R5 ;  /* 0x000000050000723e */ /* 0x000fe400000010ff */
[----:B------:R-:W-:-:S02]  /*23b0*/  F2FP.BF16.F32.PACK_AB R46, R2, R45 ;  /* 0x0000002d022e723e */ /* 0x000fc400000010ff */
[C---:B------:R-:W-:Y:S02]  /*23c0*/  PRMT R5, R0.reuse, 0x7632, R5 ;  /* 0x0000763200057816 */ /* 0x040fe40000000005 */
[----:B------:R-:W-:Y:S02]  /*23d0*/  PRMT R45, R0, 0x7610, R45 ;  /* 0x00007610002d7816 */ /* 0x000fe4000000002d */
[----:B------:R-:W-:Y:S02]  /*23e0*/  PRMT R4, R89, 0x7632, R4 ;  /* 0x0000763259047816 */ /* 0x000fe40000000004 */
[----:B------:R-:W-:Y:S02]  /*23f0*/  PRMT R2, R44, 0x7632, R2 ;  /* 0x000076322c027816 */ /* 0x000fe40000000002 */
[----:B------:R-:W-:Y:S01]  /*2400*/  PRMT R0, R46, 0x7632, R0 ;  /* 0x000076322e007816 */ /* 0x000fe20000000000 */
[----:B------:R-:W-:Y:S06]  /*2410*/  BRA `(.L_x_278) ;  /* 0x0000000800787947 */ /* 0x000fec0003800000 */
.L_x_281:
[--C-:B------:R-:W-:Y:S01]  /*2420*/  FFMA.FTZ R0, R69, UR17, R92.reuse ;  /* 0x0000001145007c23 */ /* 0x100fe2000801005c */
[--C-:B------:R-:W-:Y:S01]  /*2430*/  FFMA.FTZ R5, R68, UR17, R92.reuse ;  /* 0x0000001144057c23 */ /* 0x100fe2000801005c */
[----:B-----5:R-:W-:Y:S01]  /*2440*/  LOP3.LUT P4, RZ, R71, 0xff0000, RZ, 0xc0, !PT ;  /* 0x00ff000047ff7812 */ /* 0x020fe2000788c0ff */
[----:B------:R-:W-:Y:S01]  /*2450*/  FFMA.FTZ R9, R72, UR17, R92 ;  /* 0x0000001148097c23 */ /* 0x000fe2000801005c */
        /* <DEDUP_REMOVED lines=8> */
[----:B------:R-:W-:-:S05]  /*24e0*/  FMUL.FTZ R2, R0, UR25 ;  /* 0x0000001900027c20 */ /* 0x000fca0008410000 */
[C---:B------:R-:W-:Y:S02]  /*24f0*/  FSEL R7, R2.reuse, RZ, P4 ;  /* 0x000000ff02077208 */ /* 0x040fe40002000000 */
[----:B------:R-:W-:Y:S02]  /*2500*/  FSEL R2, R2, RZ, P5 ;  /* 0x000000ff02027208 */ /* 0x000fe40002800000 */
[----:B------:R-:W-:Y:S01]  /*2510*/  F2FP.BF16.F32.PACK_AB R7, R7, R0 ;  /* 0x000000000707723e */ /* 0x000fe200000010ff */
[----:B------:R-:W-:Y:S01]  /*2520*/  FADD.FTZ R0, R74, -R5 ;  /* 0x800000054a007221 */ /* 0x000fe20000010000 */
[C---:B------:R-:W-:Y:S01]  /*2530*/  F2FP.BF16.F32.PACK_AB R5, R45.reuse, R2 ;  /* 0x000000022d05723e */ /* 0x040fe200000010ff */
[----:B------:R-:W-:Y:S01]  /*2540*/  FMUL.FTZ R45, R45, UR25 ;  /* 0x000000192d2d7c20 */ /* 0x000fe20008410000 */
[----:B------:R-:W-:Y:S01]  /*2550*/  ISETP.GE.U32.AND P4, PT, R71, 0x1000000, PT ;  /* 0x010000004700780c */ /* 0x000fe20003f86070 */
[----:B------:R-:W-:Y:S01]  /*2560*/  FMUL.FTZ R0, R0, UR16 ;  /* 0x0000001000007c20 */ /* 0x000fe20008410000 */
[----:B------:R-:W-:-:S02]  /*2570*/  ISETP.GE.U32.AND P5, PT, R73, 0x1000000, PT ;  /* 0x010000004900780c */ /* 0x000fc40003fa6070 */
[C---:B------:R-:W-:Y:S01]  /*2580*/  FSEL R46, R45.reuse, RZ, P4 ;  /* 0x000000ff2d2e7208 */ /* 0x040fe20002000000 */
[----:B------:R-:W-:Y:S01]  /*2590*/  FMUL.FTZ R2, R0, UR25 ;  /* 0x0000001900027c20 */ /* 0x000fe20008410000 */
[----:B------:R-:W-:Y:S01]  /*25a0*/  FSEL R47, R45, RZ, P5 ;  /* 0x000000ff2d2f7208 */ /* 0x000fe20002800000 */
[----:B------:R-:W-:Y:S01]  /*25b0*/  FMUL.FTZ R45, R9, UR16 ;  /* 0x00000010092d7c20 */ /* 0x000fe20008410000 */
[----:B------:R-:W-:Y:S02]  /*25c0*/  LOP3.LUT P5, RZ, R71, 0xff, RZ, 0xc0, !PT ;  /* 0x000000ff47ff7812 */ /* 0x000fe400078ac0ff */
[----:B------:R-:W-:Y:S01]  /*25d0*/  LOP3.LUT P4, RZ, R73, 0xff, RZ, 0xc0, !PT ;  /* 0x000000ff49ff7812 */ /* 0x000fe2000788c0ff */
[----:B------:R-:W-:Y:S01]  /*25e0*/  FMUL.FTZ R4, R45, UR25 ;  /* 0x000000192d047c20 */ /* 0x000fe20008410000 */
[----:B------:R-:W-:Y:S02]  /*25f0*/  FSEL R9, R2, RZ, P5 ;  /* 0x000000ff02097208 */ /* 0x000fe40002800000 */
[----:B------:R-:W-:-:S02]  /*2600*/  LOP3.LUT P5, RZ, R71, 0xff00, RZ, 0xc0, !PT ;  /* 0x0000ff0047ff7812 */ /* 0x000fc400078ac0ff */
        /* <DEDUP_REMOVED lines=12> */
[----:B------:R-:W-:Y:S02]  /*26d0*/  PRMT R44, R0, 0x7610, R44 ;  /* 0x00007610002c7816 */ /* 0x000fe4000000002c */
[----:B------:R-:W-:Y:S02]  /*26e0*/  PRMT R45, R7, 0x7632, R45 ;  /* 0x00007632072d7816 */ /* 0x000fe4000000002d */
[----:B------:R-:W-:Y:S02]  /*26f0*/  PRMT R6, R5, 0x7632, R6 ;  /* 0x0000763205067816 */ /* 0x000fe40000000006 */
[----:B------:R-:W-:Y:S01]  /*2700*/  PRMT R0, R46, 0x7632, R0 ;  /* 0x000076322e007816 */ /* 0x000fe20000000000 */
[----:B------:R-:W-:Y:S06]  /*2710*/  BRA `(.L_x_278) ;  /* 0x0000000400b87947 */ /* 0x000fec0003800000 */
.L_x_280:
[----:B------:R-:W-:Y:S01]  /*2720*/  UMOV UR5, UR10 ;  /* 0x0000000a00057c82 */ /* 0x000fe20008000000 */
[----:B------:R-:W-:Y:S01]  /*2730*/  UMOV UR6, UR11 ;  /* 0x0000000b00067c82 */ /* 0x000fe20008000000 */
[----:B------:R-:W-:-:S04]  /*2740*/  UISETP.NE.U32.AND UP0, UPT, UR5, URZ, UPT ;  /* 0x000000ff0500728c */ /* 0x000fc8000bf05070 */
[----:B------:R-:W-:-:S09]  /*2750*/  UISETP.NE.AND.EX UP0, UPT, UR6, URZ, UPT, UP0 ;  /* 0x000000ff0600728c */ /* 0x000fd2000bf05300 */
[----:B------:R-:W-:Y:S05]  /*2760*/  BRA.U UP0, `(.L_x_282) ;  /* 0x0000000100c87547 */ /* 0x000fea000b800000 */
[--C-:B-----5:R-:W-:Y:S01]  /*2770*/  SHF.R.U64 R0, R58, 0x10, R59.reuse ;  /* 0x000000103a007819 */ /* 0x120fe2000000123b */
[--C-:B------:R-:W-:Y:S01]  /*2780*/  FFMA.FTZ R5, R72, UR17, R92.reuse ;  /* 0x0000001148057c23 */ /* 0x100fe2000801005c */
[--C-:B------:R-:W-:Y:S01]  /*2790*/  IMAD.MOV.U32 R2, RZ, RZ, R59.reuse ;  /* 0x000000ffff027224 */ /* 0x100fe200078e003b */
[----:B------:R-:W-:Y:S02]  /*27a0*/  SHF.R.U32.HI R44, RZ, 0x10, R59 ;  /* 0x00000010ff2c7819 */ /* 0x000fe4000001163b */
[----:B------:R-:W-:Y:S02]  /*27b0*/  IMAD.U32 R45, R0, 0x10000, RZ ;  /* 0x00010000002d7824 */ /* 0x000fe400078e00ff */
[----:B------:R-:W-:Y:S01]  /*27c0*/  FFMA.FTZ R0, R69, UR17, R92 ;  /* 0x0000001145007c23 */ /* 0x000fe2000801005c */
[----:B------:R-:W-:Y:S01]  /*27d0*/  FADD.FTZ R4, R70, -R5 ;  /* 0x8000000546047221 */ /* 0x000fe20000010000 */
[----:B------:R-:W-:Y:S01]  /*27e0*/  IMAD.U32 R5, R2, 0x10000, RZ ;  /* 0x0001000002057824 */ /* 0x000fe200078e00ff */
[----:B------:R-:W-:Y:S01]  /*27f0*/  MOV R2, R58 ;  /* 0x0000003a00027202 */ /* 0x000fe20000000f00 */
[----:B------:R-:W-:Y:S01]  /*2800*/  FADD.FTZ R0, R67, -R0 ;  /* 0x8000000043007221 */ /* 0x000fe20000010000 */
[----:B------:R-:W-:Y:S01]  /*2810*/  FFMA.FTZ R4, R4, UR16, R45 ;  /* 0x0000001004047c23 */ /* 0x000fe2000801002d */
[----:B------:R-:W-:Y:S01]  /*2820*/  IMAD.U32 R46, R44, 0x10000, RZ ;  /* 0x000100002c2e7824 */ /* 0x000fe200078e00ff */
[----:B------:R-:W-:Y:S01]  /*2830*/  LOP3.LUT P6, RZ, R71, 0xff00, RZ, 0xc0, !PT ;  /* 0x0000ff0047ff7812 */ /* 0x000fe200078cc0ff */
[----:B------:R-:W-:Y:S01]  /*2840*/  FFMA.FTZ R0, R0, UR16, R5 ;  /* 0x0000001000007c23 */ /* 0x000fe20008010005 */
[----:B------:R-:W-:Y:S01]  /*2850*/  FFMA.FTZ R5, R3, UR17, R92 ;  /* 0x0000001103057c23 */ /* 0x000fe2000801005c */
[----:B------:R-:W-:-:S02]  /*2860*/  IMAD.U32 R44, R2, 0x10000, RZ ;  /* 0x00010000022c7824 */ /* 0x000fc400078e00ff */
[----:B------:R-:W-:Y:S01]  /*2870*/  FMUL.FTZ R4, R4, UR25 ;  /* 0x0000001904047c20 */ /* 0x000fe20008410000 */
[----:B------:R-:W-:Y:S01]  /*2880*/  FFMA.FTZ R45, R68, UR17, R92 ;  /* 0x00000011442d7c23 */ /* 0x000fe2000801005c */
[----:B------:R-:W-:Y:S01]  /*2890*/  FADD.FTZ R5, R74, -R5 ;  /* 0x800000054a057221 */ /* 0x000fe20000010000 */
[----:B------:R-:W-:Y:S01]  /*28a0*/  LOP3.LUT P4, RZ, R73, 0xff00, RZ, 0xc0, !PT ;  /* 0x0000ff0049ff7812 */ /* 0x000fe2000788c0ff */
[----:B------:R-:W-:Y:S01]  /*28b0*/  FMUL.FTZ R0, R0, UR25 ;  /* 0x0000001900007c20 */ /* 0x000fe20008410000 */
[----:B------:R-:W-:Y:S01]  /*28c0*/  FSEL R47, R4, RZ, P6 ;  /* 0x000000ff042f7208 */ /* 0x000fe20003000000 */
[----:B------:R-:W-:Y:S01]  /*28d0*/  FFMA.FTZ R5, R5, UR16, R44 ;  /* 0x0000001005057c23 */ /* 0x000fe2000801002c */
[----:B------:R-:W-:Y:S01]  /*28e0*/  FADD.FTZ R45, R66, -R45 ;  /* 0x8000002d422d7221 */ /* 0x000fe20000010000 */
[----:B------:R-:W-:Y:S02]  /*28f0*/  LOP3.LUT P6, RZ, R73, 0xff, RZ, 0xc0, !PT ;  /* 0x000000ff49ff7812 */ /* 0x000fe400078cc0ff */
[----:B------:R-:W-:Y:S01]  /*2900*/  FMUL.FTZ R5, R5, UR25 ;  /* 0x0000001905057c20 */ /* 0x000fe20008410000 */
[----:B------:R-:W-:Y:S01]  /*2910*/  FSEL R44, R4, RZ, P4 ;  /* 0x000000ff042c7208 */ /* 0x000fe20002000000 */
[----:B------:R-:W-:Y:S01]  /*2920*/  FFMA.FTZ R2, R45, UR16, R46 ;  /* 0x000000102d027c23 */ /* 0x000fe2000801002e */
[----:B------:R-:W-:-:S02]  /*2930*/  LOP3.LUT P5, RZ, R71, 0xff, RZ, 0xc0, !PT ;  /* 0x000000ff47ff7812 */ /* 0x000fc400078ac0ff */
[----:B------:R-:W-:Y:S01]  /*2940*/  FSEL R4, R5, RZ, P6 ;  /* 0x000000ff05047208 */ /* 0x000fe20003000000 */
[----:B------:R-:W-:Y:S01]  /*2950*/  FMUL.FTZ R2, R2, UR25 ;  /* 0x0000001902027c20 */ /* 0x000fe20008410000 */
[----:B------:R-:W-:Y:S02]  /*2960*/  LOP3.LUT P6, RZ, R71, 0xff0000, RZ, 0xc0, !PT ;  /* 0x00ff000047ff7812 */ /* 0x000fe400078cc0ff */
[----:B------:R-:W-:Y:S02]  /*2970*/  FSEL R45, R5, RZ, P5 ;  /* 0x000000ff052d7208 */ /* 0x000fe40002800000 */
[----:B------:R-:W-:Y:S02]  /*2980*/  LOP3.LUT P5, RZ, R73, 0xff0000, RZ, 0xc0, !PT ;  /* 0x00ff000049ff7812 */ /* 0x000fe400078ac0ff */
[----:B------:R-:W-:Y:S02]  /*2990*/  ISETP.GE.U32.AND P4, PT, R71, 0x1000000, PT ;  /* 0x010000004700780c */ /* 0x000fe40003f86070 */
[----:B------:R-:W-:-:S02]  /*29a0*/  FSEL R5, R0, RZ, P6 ;  /* 0x000000ff00057208 */ /* 0x000fc40003000000 */
[----:B------:R-:W-:Y:S02]  /*29b0*/  ISETP.GE.U32.AND P6, PT, R73, 0x1000000, PT ;  /* 0x010000004900780c */ /* 0x000fe40003fc6070 */
        /* <DEDUP_REMOVED lines=11> */
[----:B------:R-:W-:Y:S01]  /*2a70*/  PRMT R0, R46, 0x7632, R0 ;  /* 0x000076322e007816 */ /* 0x000fe20000000000 */
[----:B------:R-:W-:Y:S06]  /*2a80*/  BRA `(.L_x_278) ;  /* 0x0000000000dc7947 */ /* 0x000fec0003800000 */
.L_x_282:
[--C-:B-----5:R-:W-:Y:S02]  /*2a90*/  IMAD.MOV.U32 R2, RZ, RZ, R59.reuse ;  /* 0x000000ffff027224 */ /* 0x120fe400078e003b */
[--C-:B------:R-:W-:Y:S01]  /*2aa0*/  FFMA.FTZ R0, R69, UR17, R92.reuse ;  /* 0x0000001145007c23 */ /* 0x100fe2000801005c */
[--C-:B------:R-:W-:Y:S01]  /*2ab0*/  FFMA.FTZ R9, R68, UR17, R92.reuse ;  /* 0x0000001144097c23 */ /* 0x100fe2000801005c */
[----:B------:R-:W-:Y:S01]  /*2ac0*/  FFMA.FTZ R5, R3, UR17, R92 ;  /* 0x0000001103057c23 */ /* 0x000fe2000801005c */
[----:B------:R-:W-:Y:S02]  /*2ad0*/  IMAD.U32 R7, R2, 0x10000, RZ ;  /* 0x0001000002077824 */ /* 0x000fe400078e00ff */
[----:B------:R-:W-:Y:S01]  /*2ae0*/  FADD.FTZ R0, R67, -R0 ;  /* 0x8000000043007221 */ /* 0x000fe20000010000 */
[----:B------:R-:W-:Y:S01]  /*2af0*/  SHF.R.U32.HI R2, RZ, 0x10, R59 ;  /* 0x00000010ff027819 */ /* 0x000fe2000001163b */
[----:B------:R-:W-:Y:S01]  /*2b00*/  FADD.FTZ R4, R66, -R9 ;  /* 0x8000000942047221 */ /* 0x000fe20000010000 */
[----:B------:R-:W-:Y:S01]  /*2b10*/  LOP3.LUT P4, RZ, R71, 0xff0000, RZ, 0xc0, !PT ;  /* 0x00ff000047ff7812 */ /* 0x000fe2000788c0ff */
[----:B------:R-:W-:Y:S01]  /*2b20*/  FFMA.FTZ R7, R0, UR16, R7 ;  /* 0x0000001000077c23 */ /* 0x000fe20008010007 */
[----:B------:R-:W-:Y:S01]  /*2b30*/  IMAD.MOV.U32 R0, RZ, RZ, R58 ;  /* 0x000000ffff007224 */ /* 0x000fe200078e003a */
[----:B------:R-:W-:Y:S01]  /*2b40*/  LOP3.LUT P5, RZ, R73, 0xff0000, RZ, 0xc0, !PT ;  /* 0x00ff000049ff7812 */ /* 0x000fe200078ac0ff */
[----:B------:R-:W-:Y:S01]  /*2b50*/  IMAD.U32 R45, R2, 0x10000, RZ ;  /* 0x00010000022d7824 */ /* 0x000fe200078e00ff */
[----:B------:R-:W-:Y:S01]  /*2b60*/  SHF.R.U64 R2, R58, 0x10, R59 ;  /* 0x000000103a027819 */ /* 0x000fe2000000123b */
[----:B------:R-:W-:-:S02]  /*2b70*/  IMAD.U32 R9, R0, 0x10000, RZ ;  /* 0x0001000000097824 */ /* 0x000fc400078e00ff */
[----:B------:R-:W-:Y:S01]  /*2b80*/  FADD.FTZ R0, R74, -R5 ;  /* 0x800000054a007221 */ /* 0x000fe20000010000 */
[----:B------:R-:W-:Y:S01]  /*2b90*/  FFMA.FTZ R5, R72, UR17, R92 ;  /* 0x0000001148057c23 */ /* 0x000fe2000801005c */
[----:B------:R-:W-:Y:S01]  /*2ba0*/  FFMA.FTZ R8, R4, UR16, R45 ;  /* 0x0000001004087c23 */ /* 0x000fe2000801002d */
[----:B------:R-:W-:Y:S01]  /*2bb0*/  FMUL.FTZ R4, R7, UR25 ;  /* 0x0000001907047c20 */ /* 0x000fe20008410000 */
[----:B------:R-:W-:Y:S01]  /*2bc0*/  FFMA.FTZ R0, R0, UR16, R9 ;  /* 0x0000001000007c23 */ /* 0x000fe20008010009 */
[----:B------:R-:W-:Y:S02]  /*2bd0*/  IMAD.U32 R9, R2, 0x10000, RZ ;  /* 0x0001000002097824 */ /* 0x000fe400078e00ff */
[----:B------:R-:W-:Y:S01]  /*2be0*/  FADD.FTZ R2, R70, -R5 ;  /* 0x8000000546027221 */ /* 0x000fe20000010000 */
[----:B------:R-:W-:Y:S02]  /*2bf0*/  LOP3.LUT P6, RZ, R73, 0xff00, RZ, 0xc0, !PT ;  /* 0x0000ff0049ff7812 */ /* 0x000fe400078cc0ff */
[----:B------:R-:W-:Y:S01]  /*2c00*/  FSEL R6, R4, RZ, P4 ;  /* 0x000000ff04067208 */ /* 0x000fe20002000000 */
[----:B------:R-:W-:Y:S01]  /*2c10*/  FFMA.FTZ R2, R2, UR16, R9 ;  /* 0x0000001002027c23 */ /* 0x000fe20008010009 */
[----:B------:R-:W-:Y:S01]  /*2c20*/  FMUL.FTZ R9, R8, UR25 ;  /* 0x0000001908097c20 */ /* 0x000fe20008410000 */
[----:B------:R-:W-:Y:S01]  /*2c30*/  FSEL R5, R4, RZ, P5 ;  /* 0x000000ff04057208 */ /* 0x000fe20002800000 */
[----:B------:R-:W-:Y:S01]  /*2c40*/  FMUL.FTZ R4, R0, UR25 ;  /* 0x0000001900047c20 */ /* 0x000fe20008410000 */
[----:B------:R-:W-:-:S02]  /*2c50*/  ISETP.GE.U32.AND P4, PT, R71, 0x1000000, PT ;  /* 0x010000004700780c */ /* 0x000fc40003f86070 */
[----:B------:R-:W-:Y:S02]  /*2c60*/  ISETP.GE.U32.AND P5, PT, R73, 0x1000000, PT ;  /* 0x010000004900780c */ /* 0x000fe40003fa6070 */
[C---:B------:R-:W-:Y:S02]  /*2c70*/  FSEL R46, R9.reuse, RZ, P4 ;  /* 0x000000ff092e7208 */ /* 0x040fe40002000000 */
[----:B------:R-:W-:Y:S02]  /*2c80*/  FSEL R9, R9, RZ, P5 ;  /* 0x000000ff09097208 */ /* 0x000fe40002800000 */
[----:B------:R-:W-:Y:S02]  /*2c90*/  LOP3.LUT P5, RZ, R71, 0xff, RZ, 0xc0, !PT ;  /* 0x000000ff47ff7812 */ /* 0x000fe400078ac0ff */
[----:B------:R-:W-:Y:S02]  /*2ca0*/  F2FP.BF16.F32.PACK_AB R46, R9, R46 ;  /* 0x0000002e092e723e */ /* 0x000fe400000010ff */
[----:B------:R-:W-:Y:S01]  /*2cb0*/  F2FP.BF16.F32.PACK_AB R7, R6, R7 ;  /* 0x000000070607723e */ /* 0x000fe200000010ff */
[----:B------:R-:W-:Y:S01]  /*2cc0*/  FMUL.FTZ R6, R2, UR25 ;  /* 0x0000001902067c20 */ /* 0x000fe20008410000 */
[----:B------:R-:W-:-:S02]  /*2cd0*/  FSEL R9, R4, RZ, P5 ;  /* 0x000000ff04097208 */ /* 0x000fc40002800000 */
[----:B------:R-:W-:Y:S02]  /*2ce0*/  LOP3.LUT P4, RZ, R73, 0xff, RZ, 0xc0, !PT ;  /* 0x000000ff49ff7812 */ /* 0x000fe4000788c0ff */
[----:B------:R-:W-:Y:S02]  /*2cf0*/  LOP3.LUT P5, RZ, R71, 0xff00, RZ, 0xc0, !PT ;  /* 0x0000ff0047ff7812 */ /* 0x000fe400078ac0ff */
[----:B------:R-:W-:Y:S02]  /*2d00*/  F2FP.BF16.F32.PACK_AB R5, R8, R5 ;  /* 0x000000050805723e */ /* 0x000fe400000010ff */
        /* <DEDUP_REMOVED lines=13> */
[----:B------:R-:W-:Y:S02]  /*2de0*/  PRMT R6, R5, 0x7632, R6 ;  /* 0x0000763205067816 */ /* 0x000fe40000000006 */
[----:B------:R-:W-:-:S07]  /*2df0*/  PRMT R0, R46, 0x7632, R0 ;  /* 0x000076322e007816 */ /* 0x000fce0000000000 */
.L_x_278:
        /* <DEDUP_REMOVED lines=18> */
.L_x_283:
        /* <DEDUP_REMOVED lines=12> */
.L_x_284:
[----:B------:R-:W-:-:S07]  /*2fe0*/  IADD3 R75, PT, PT, R75, 0x80, RZ ;  /* 0x000000804b4b7810 */ /* 0x000fce0007ffe0ff */
.L_x_274:
[----:B------:R-:W-:Y:S05]  /*2ff0*/  BSYNC.RECONVERGENT B0 ;  /* 0x0000000000007941 */ /* 0x000fea0003800200 */
.L_x_273:
        /* <DEDUP_REMOVED lines=11> */
[--C-:B-----5:R-:W-:Y:S02]  /*30b0*/  IMAD.MOV.U32 R2, RZ, RZ, R57.reuse ;  /* 0x000000ffff027224 */ /* 0x120fe400078e0039 */
[--C-:B------:R-:W-:Y:S01]  /*30c0*/  FFMA.FTZ R0, R51, UR17, R92.reuse ;  /* 0x0000001133007c23 */ /* 0x100fe2000801005c */
[----:B------:R-:W-:Y:S01]  /*30d0*/  FFMA.FTZ R5, R50, UR17, R92 ;  /* 0x0000001132057c23 */ /* 0x000fe2000801005c */
[----:B01----:R-:W-:Y:S01]  /*30e0*/  SHF.R.U32.HI R45, RZ, 0x10, R57 ;  /* 0x00000010ff2d7819 */ /* 0x003fe20000011639 */
[----:B------:R-:W-:Y:S02]  /*30f0*/  IMAD.U32 R7, R2, 0x10000, RZ ;  /* 0x0001000002077824 */ /* 0x000fe400078e00ff */
[----:B------:R-:W-:Y:S01]  /*3100*/  FADD.FTZ R0, R49, -R0 ;  /* 0x8000000031007221 */ /* 0x000fe20000010000 */
[----:B------:R-:W-:Y:S02]  /*3110*/  IMAD.MOV.U32 R2, RZ, RZ, R56 ;  /* 0x000000ffff027224 */ /* 0x000fe400078e0038 */
[----:B------:R-:W-:Y:S01]  /*3120*/  FADD.FTZ R4, R48, -R5 ;  /* 0x8000000530047221 */ /* 0x000fe20000010000 */
[----:B------:R-:W-:-:S02]  /*3130*/  IMAD.U32 R45, R45, 0x10000, RZ ;  /* 0x000100002d2d7824 */ /* 0x000fc400078e00ff */
[----:B------:R-:W-:Y:S01]  /*3140*/  FFMA.FTZ R7, R0, UR16, R7 ;  /* 0x0000001000077c23 */ /* 0x000fe20008010007 */
[--C-:B------:R-:W-:Y:S01]  /*3150*/  FFMA.FTZ R0, R55, UR17, R92.reuse ;  /* 0x0000001137007c23 */ /* 0x100fe2000801005c */
[----:B------:R-:W-:Y:S01]  /*3160*/  IMAD.U32 R5, R2, 0x10000, RZ ;  /* 0x0001000002057824 */ /* 0x000fe200078e00ff */
[----:B------:R-:W-:Y:S01]  /*3170*/  SHF.R.U64 R2, R56, 0x10, R57 ;  /* 0x0000001038027819 */ /* 0x000fe20000001239 */
[----:B------:R-:W-:Y:S01]  /*3180*/  FFMA.FTZ R9, R54, UR17, R92 ;  /* 0x0000001136097c23 */ /* 0x000fe2000801005c */
[----:B------:R-:W-:Y:S01]  /*3190*/  FADD.FTZ R0, R53, -R0 ;  /* 0x8000000035007221 */ /* 0x000fe20000010000 */
[----:B------:R-:W-:Y:S01]  /*31a0*/  FFMA.FTZ R8, R4, UR16, R45 ;  /* 0x0000001004087c23 */ /* 0x000fe2000801002d */
[----:B------:R-:W-:Y:S01]  /*31b0*/  FMUL.FTZ R4, R7, UR25 ;  /* 0x0000001907047c20 */ /* 0x000fe20008410000 */
[----:B------:R-:W-:Y:S01]  /*31c0*/  LOP3.LUT P4, RZ, R64, 0xff0000, RZ, 0xc0, !PT ;  /* 0x00ff000040ff7812 */ /* 0x000fe2000788c0ff */
[----:B------:R-:W-:Y:S01]  /*31d0*/  FFMA.FTZ R0, R0, UR16, R5 ;  /* 0x0000001000007c23 */ /* 0x000fe20008010005 */
[----:B------:R-:W-:-:S02]  /*31e0*/  IMAD.U32 R5, R2, 0x10000, RZ ;  /* 0x0001000002057824 */ /* 0x000fc400078e00ff */
[----:B------:R-:W-:Y:S01]  /*31f0*/  FADD.FTZ R2, R52, -R9 ;  /* 0x8000000934027221 */ /* 0x000fe20000010000 */
[C---:B------:R-:W-:Y:S01]  /*3200*/  LOP3.LUT P5, RZ, R65.reuse, 0xff0000, RZ, 0xc0, !PT ;  /* 0x00ff000041ff7812 */ /* 0x040fe200078ac0ff */
[----:B------:R-:W-:Y:S01]  /*3210*/  FMUL.FTZ R9, R8, UR25 ;  /* 0x0000001908097c20 */ /* 0x000fe20008410000 */
[----:B------:R-:W-:Y:S01]  /*3220*/  FSEL R6, R4, RZ, P4 ;  /* 0x000000ff04067208 */ /* 0x000fe20002000000 */
[----:B------:R-:W-:Y:S01]  /*3230*/  FFMA.FTZ R2, R2, UR16, R5 ;  /* 0x0000001002027c23 */ /* 0x000fe20008010005 */
[----:B------:R-:W-:Y:S01]  /*3240*/  FSEL R5, R4, RZ, P5 ;  /* 0x000000ff04057208 */ /* 0x000fe20002800000 */
[----:B------:R-:W-:Y:S01]  /*3250*/  FMUL.FTZ R4, R0, UR25 ;  /* 0x0000001900047c20 */ /* 0x000fe20008410000 */
[----:B------:R-:W-:Y:S02]  /*3260*/  ISETP.GE.U32.AND P5, PT, R65, 0x1000000, PT ;  /* 0x010000004100780c */ /* 0x000fe40003fa6070 */
[----:B------:R-:W-:Y:S02]  /*3270*/  ISETP.GE.U32.AND P4, PT, R64, 0x1000000, PT ;  /* 0x010000004000780c */ /* 0x000fe40003f86070 */
[----:B------:R-:W-:-:S02]  /*3280*/  F2FP.BF16.F32.PACK_AB R7, R6, R7 ;  /* 0x000000070607723e */ /* 0x000fc400000010ff */
[C---:B------:R-:W-:Y:S02]  /*3290*/  FSEL R6, R9.reuse, RZ, P5 ;  /* 0x000000ff09067208 */ /* 0x040fe40002800000 */
[----:B------:R-:W-:Y:S02]  /*32a0*/  FSEL R45, R9, RZ, P4 ;  /* 0x000000ff092d7208 */ /* 0x000fe40002000000 */
[----:B------:R-:W-:Y:S02]  /*32b0*/  LOP3.LUT P5, RZ, R64, 0xff, RZ, 0xc0, !PT ;  /* 0x000000ff40ff7812 */ /* 0x000fe400078ac0ff */
[----:B------:R-:W-:Y:S01]  /*32c0*/  F2FP.BF16.F32.PACK_AB R45, R6, R45 ;  /* 0x0000002d062d723e */ /* 0x000fe200000010ff */
[----:B------:R-:W-:Y:S01]  /*32d0*/  FMUL.FTZ R6, R2, UR25 ;  /* 0x0000001902067c20 */ /* 0x000fe20008410000 */
[----:B------:R-:W-:Y:S02]  /*32e0*/  FSEL R9, R4, RZ, P5 ;  /* 0x000000ff04097208 */ /* 0x000fe40002800000 */
[----:B------:R-:W-:-:S02]  /*32f0*/  LOP3.LUT P4, RZ, R65, 0xff, RZ, 0xc0, !PT ;  /* 0x000000ff41ff7812 */ /* 0x000fc4000788c0ff */
        /* <DEDUP_REMOVED lines=17> */
[----:B------:R-:W-:Y:S01]  /*3410*/  PRMT R0, R45, 0x7632, R0 ;  /* 0x000076322d007816 */ /* 0x000fe20000000000 */
[----:B------:R-:W-:Y:S06]  /*3420*/  BRA `(.L_x_290) ;  /* 0x0000001000947947 */ /* 0x000fec0003800000 */
.L_x_289:
[--C-:B-----5:R-:W-:Y:S01]  /*3430*/  SHF.R.U64 R0, R56, 0x10, R57.reuse ;  /* 0x0000001038007819 */ /* 0x120fe20000001239 */
[--C-:B------:R-:W-:Y:S01]  /*3440*/  FFMA.FTZ R5, R54, UR17, R92.reuse ;  /* 0x0000001136057c23 */ /* 0x100fe2000801005c */
[--C-:B------:R-:W-:Y:S01]  /*3450*/  IMAD.MOV.U32 R2, RZ, RZ, R57.reuse ;  /* 0x000000ffff027224 */ /* 0x100fe200078e0039 */
[----:B01----:R-:W-:Y:S02]  /*3460*/  SHF.R.U32.HI R44, RZ, 0x10, R57 ;  /* 0x00000010ff2c7819 */ /* 0x003fe40000011639 */
[----:B------:R-:W-:Y:S02]  /*3470*/  IMAD.U32 R45, R0, 0x10000, RZ ;  /* 0x00010000002d7824 */ /* 0x000fe400078e00ff */
[--C-:B------:R-:W-:Y:S01]  /*3480*/  FFMA.FTZ R0, R51, UR17, R92.reuse ;  /* 0x0000001133007c23 */ /* 0x100fe2000801005c */
[----:B------:R-:W-:Y:S01]  /*3490*/  FADD.FTZ R4, R52, -R5 ;  /* 0x8000000534047221 */ /* 0x000fe20000010000 */
[----:B------:R-:W-:Y:S01]  /*34a0*/  SHF.L.U32 R5, R2, 0x10, RZ ;  /* 0x0000001002057819 */ /* 0x000fe200000006ff */
[----:B------:R-:W-:Y:S01]  /*34b0*/  FFMA.FTZ R2, R55, UR17, R92 ;  /* 0x0000001137027c23 */ /* 0x000fe2000801005c */
[----:B------:R-:W-:Y:S01]  /*34c0*/  FADD.FTZ R0, R49, -R0 ;  /* 0x8000000031007221 */ /* 0x000fe20000010000 */
[----:B------:R-:W-:-:S02]  /*34d0*/  IMAD.U32 R46, R44, 0x10000, RZ ;  /* 0x000100002c2e7824 */ /* 0x000fc400078e00ff */
[----:B------:R-:W-:Y:S01]  /*34e0*/  FFMA.FTZ R4, R4, UR16, R45 ;  /* 0x0000001004047c23 */ /* 0x000fe2000801002d */
[----:B------:R-:W-:Y:S01]  /*34f0*/  FFMA.FTZ R45, R50, UR17, R92 ;  /* 0x00000011322d7c23 */ /* 0x000fe2000801005c */
[----:B------:R-:W-:Y:S01]  /*3500*/  FFMA.FTZ R0, R0, UR16, R5 ;  /* 0x0000001000007c23 */ /* 0x000fe20008010005 */
[----:B------:R-:W-:Y:S02]  /*3510*/  IMAD.MOV.U32 R5, RZ, RZ, R56 ;  /* 0x000000ffff057224 */ /* 0x000fe400078e0038 */
[----:B------:R-:W-:Y:S01]  /*3520*/  FMUL.FTZ R4, R4, UR25 ;  /* 0x0000001904047c20 */ /* 0x000fe20008410000 */
[----:B------:R-:W-:Y:S01]  /*3530*/  LOP3.LUT P6, RZ, R64, 0xff00, RZ, 0xc0, !PT ;  /* 0x0000ff0040ff7812 */ /* 0x000fe200078cc0ff */
[----:B------:R-:W-:Y:S01]  /*3540*/  FADD.FTZ R45, R48, -R45 ;  /* 0x8000002d302d7221 */ /* 0x000fe20000010000 */
[----:B------:R-:W-:Y:S02]  /*3550*/  IMAD.U32 R44, R5, 0x10000, RZ ;  /* 0x00010000052c7824 */ /* 0x000fe400078e00ff */
[----:B------:R-:W-:Y:S01]  /*3560*/  FADD.FTZ R5, R53, -R2 ;  /* 0x8000000235057221 */ /* 0x000fe20000010000 */
[----:B------:R-:W-:Y:S01]  /*3570*/  LOP3.LUT P4, RZ, R65, 0xff00, RZ, 0xc0, !PT ;  /* 0x0000ff0041ff7812 */ /* 0x000fe2000788c0ff */
[----:B------:R-:W-:Y:S01]  /*3580*/  FFMA.FTZ R2, R45, UR16, R46 ;  /* 0x000000102d027c23 */ /* 0x000fe2000801002e */
[----:B------:R-:W-:Y:S01]  /*3590*/  LOP3.LUT P5, RZ, R64, 0xff, RZ, 0xc0, !PT ;  /* 0x000000ff40ff7812 */ /* 0x000fe200078ac0ff */
[----:B------:R-:W-:Y:S01]  /*35a0*/  FFMA.FTZ R5, R5, UR16, R44 ;  /* 0x0000001005057c23 */ /* 0x000fe2000801002c */
[----:B------:R-:W-:Y:S01]  /*35b0*/  FSEL R44, R4, RZ, P6 ;  /* 0x000000ff042c7208 */ /* 0x000fe20003000000 */
[----:B------:R-:W-:Y:S01]  /*35c0*/  FMUL.FTZ R0, R0, UR25 ;  /* 0x0000001900007c20 */ /* 0x000fe20008410000 */
[----:B------:R-:W-:Y:S01]  /*35d0*/  LOP3.LUT P6, RZ, R65, 0xff, RZ, 0xc0, !PT ;  /* 0x000000ff41ff7812 */ /* 0x000fe200078cc0ff */
[----:B------:R-:W-:Y:S01]  /*35e0*/  FMUL.FTZ R5, R5, UR25 ;  /* 0x0000001905057c20 */ /* 0x000fe20008410000 */
[----:B------:R-:W-:-:S02]  /*35f0*/  FSEL R45, R4, RZ, P4 ;  /* 0x000000ff042d7208 */ /* 0x000fc40002000000 */
[C---:B------:R-:W-:Y:S02]  /*3600*/  ISETP.GE.U32.AND P4, PT, R64.reuse, 0x1000000, PT ;  /* 0x010000004000780c */ /* 0x040fe40003f86070 */
[C---:B------:R-:W-:Y:S02]  /*3610*/  FSEL R4, R5.reuse, RZ, P5 ;  /* 0x000000ff05047208 */ /* 0x040fe40002800000 */
[----:B------:R-:W-:Y:S02]  /*3620*/  FSEL R5, R5, RZ, P6 ;  /* 0x000000ff05057208 */ /* 0x000fe40003000000 */
[----:B------:R-:W-:Y:S02]  /*3630*/  LOP3.LUT P6, RZ, R64, 0xff0000, RZ, 0xc0, !PT ;  /* 0x00ff000040ff7812 */ /* 0x000fe400078cc0ff */
[----:B------:R-:W-:Y:S01]  /*3640*/  F2FP.BF16.F32.PACK_AB R47, R5, R4 ;  /* 0x00000004052f723e */ /* 0x000fe200000010ff */
[----:B------:R-:W-:Y:S01]  /*3650*/  FMUL.FTZ R4, R2, UR25 ;  /* 0x0000001902047c20 */ /* 0x000fe20008410000 */
[----:B------:R-:W-:-:S02]  /*3660*/  LOP3.LUT P5, RZ, R65, 0xff0000, RZ, 0xc0, !PT ;  /* 0x00ff000041ff7812 */ /* 0x000fc400078ac0ff */
[C---:B------:R-:W-:Y:S02]  /*3670*/  FSEL R2, R0.reuse, RZ, P6 ;  /* 0x000000ff00027208 */ /* 0x040fe40003000000 */
        /* <DEDUP_REMOVED lines=8> */
[----:B------:R-:W-:Y:S02]  /*3700*/  PRMT R2, R44, 0x7632, R2 ;  /* 0x000076322c027816 */ /* 0x000fe40000000002 */
[----:B------:R-:W-:Y:S02]  /*3710*/  PRMT R5, R46, 0x7632, R5 ;  /* 0x000076322e057816 */ /* 0x000fe40000000005 */
[----:B------:R-:W-:Y:S01]  /*3720*/  PRMT R0, R45, 0x7632, R0 ;  /* 0x000076322d007816 */ /* 0x000fe20000000000 */
[----:B------:R-:W-:Y:S06]  /*3730*/  BRA `(.L_x_290) ;  /* 0x0000000c00d07947 */ /* 0x000fec0003800000 */
.L_x_288:
[----:B------:R-:W-:-:S04]  /*3740*/  UISETP.NE.U32.AND UP3, UPT, UR10, URZ, UPT ;  /* 0x000000ff0a00728c */ /* 0x000fc8000bf65070 */
[----:B------:R-:W-:-:S09]  /*3750*/  UISETP.NE.AND.EX UP3, UPT, UR11, URZ, UPT, UP3 ;  /* 0x000000ff0b00728c */ /* 0x000fd2000bf65330 */
[----:B------:R-:W-:Y:S05]  /*3760*/  BRA.U !UP3, `(.L_x_291) ;  /* 0x000000010bc07547 */ /* 0x000fea000b800000 */
        /* <DEDUP_REMOVED lines=10> */
[----:B------:R-:W-:Y:S01]  /*3810*/  LOP3.LUT P6, RZ, R65, 0xff00, RZ, 0xc0, !PT ;  /* 0x0000ff0041ff7812 */ /* 0x000fe200078cc0ff */
[----:B------:R-:W-:Y:S01]  /*3820*/  FADD.FTZ R9, R52, -R9 ;  /* 0x8000000934097221 */ /* 0x000fe20000010000 */
[----:B------:R-:W-:-:S03]  /*3830*/  FMUL.FTZ R0, R7, UR25 ;  /* 0x0000001907007c20 */ /* 0x000fc60008410000 */
[----:B-1----:R-:W-:Y:S02]  /*3840*/  FMUL.FTZ R47, R9, UR16 ;  /* 0x00000010092f7c20 */ /* 0x002fe40008410000 */
[C---:B------:R-:W-:Y:S02]  /*3850*/  FSEL R5, R0.reuse, RZ, P5 ;  /* 0x000000ff00057208 */ /* 0x040fe40002800000 */
[----:B------:R-:W-:Y:S01]  /*3860*/  FSEL R2, R0, RZ, P4 ;  /* 0x000000ff00027208 */ /* 0x000fe20002000000 */
[----:B------:R-:W-:Y:S01]  /*3870*/  FADD.FTZ R0, R53, -R6 ;  /* 0x8000000635007221 */ /* 0x000fe20000010000 */
[C---:B------:R-:W-:Y:S01]  /*3880*/  F2FP.BF16.F32.PACK_AB R5, R4.reuse, R5 ;  /* 0x000000050405723e */ /* 0x040fe200000010ff */
[----:B------:R-:W-:Y:S01]  /*3890*/  FMUL.FTZ R4, R4, UR25 ;  /* 0x0000001904047c20 */ /* 0x000fe20008410000 */
[----:B------:R-:W-:Y:S01]  /*38a0*/  ISETP.GE.U32.AND P4, PT, R64, 0x1000000, PT ;  /* 0x010000004000780c */ /* 0x000fe20003f86070 */
[----:B------:R-:W-:Y:S01]  /*38b0*/  FMUL.FTZ R0, R0, UR16 ;  /* 0x0000001000007c20 */ /* 0x000fe20008410000 */
[----:B------:R-:W-:-:S02]  /*38c0*/  ISETP.GE.U32.AND P5, PT, R65, 0x1000000, PT ;  /* 0x010000004100780c */ /* 0x000fc40003fa6070 */
[----:B------:R-:W-:Y:S01]  /*38d0*/  F2FP.BF16.F32.PACK_AB R7, R2, R7 ;  /* 0x000000070207723e */ /* 0x000fe200000010ff */
[----:B------:R-:W-:Y:S01]  /*38e0*/  FMUL.FTZ R2, R0, UR25 ;  /* 0x0000001900027c20 */ /* 0x000fe20008410000 */
[C---:B0-----:R-:W-:Y:S02]  /*38f0*/  FSEL R45, R4.reuse, RZ, P4 ;  /* 0x000000ff042d7208 */ /* 0x041fe40002000000 */
[----:B------:R-:W-:Y:S02]  /*3900*/  FSEL R4, R4, RZ, P5 ;  /* 0x000000ff04047208 */ /* 0x000fe40002800000 */
[----:B------:R-:W-:Y:S02]  /*3910*/  LOP3.LUT P5, RZ, R64, 0xff, RZ, 0xc0, !PT ;  /* 0x000000ff40ff7812 */ /* 0x000fe400078ac0ff */
[----:B------:R-:W-:Y:S01]  /*3920*/  F2FP.BF16.F32.PACK_AB R45, R4, R45 ;  /* 0x0000002d042d723e */ /* 0x000fe200000010ff */
[----:B------:R-:W-:Y:S01]  /*3930*/  FMUL.FTZ R4, R47, UR25 ;  /* 0x000000192f047c20 */ /* 0x000fe20008410000 */
[----:B------:R-:W-:-:S02]  /*3940*/  LOP3.LUT P4, RZ, R65, 0xff, RZ, 0xc0, !PT ;  /* 0x000000ff41ff7812 */ /* 0x000fc4000788c0ff */
[----:B------:R-:W-:Y:S02]  /*3950*/  FSEL R9, R2, RZ, P5 ;  /* 0x000000ff02097208 */ /* 0x000fe40002800000 */
[----:B------:R-:W-:Y:S02]  /*3960*/  LOP3.LUT P5, RZ, R64, 0xff00, RZ, 0xc0, !PT ;  /* 0x0000ff0040ff7812 */ /* 0x000fe400078ac0ff */
        /* <DEDUP_REMOVED lines=14> */
[----:B------:R-:W-:Y:S01]  /*3a50*/  PRMT R0, R45, 0x7632, R0 ;  /* 0x000076322d007816 */ /* 0x000fe20000000000 */
[----:B------:R-:W-:Y:S06]  /*3a60*/  BRA `(.L_x_290) ;  /* 0x0000000c00047947 */ /* 0x000fec0003800000 */
.L_x_291:
[--C-:B------:R-:W-:Y:S01]  /*3a70*/  FFMA.FTZ R5, R54, UR17, R92.reuse ;  /* 0x0000001136057c23 */ /* 0x100fe2000801005c */
[--C-:B------:R-:W-:Y:S01]  /*3a80*/  FFMA.FTZ R0, R55, UR17, R92.reuse ;  /* 0x0000001137007c23 */ /* 0x100fe2000801005c */
[----:B-----5:R-:W-:Y:S01]  /*3a90*/  LOP3.LUT P4, RZ, R64, 0xff00, RZ, 0xc0, !PT ;  /* 0x0000ff0040ff7812 */ /* 0x020fe2000788c0ff */
[----:B------:R-:W-:Y:S01]  /*3aa0*/  FFMA.FTZ R2, R51, UR17, R92 ;  /* 0x0000001133027c23 */ /* 0x000fe2000801005c */
[----:B------:R-:W-:Y:S01]  /*3ab0*/  FADD.FTZ R5, R52, -R5 ;  /* 0x8000000534057221 */ /* 0x000fe20000010000 */
[----:B------:R-:W-:Y:S01]  /*3ac0*/  LOP3.LUT P5, RZ, R65, 0xff00, RZ, 0xc0, !PT ;  /* 0x0000ff0041ff7812 */ /* 0x000fe200078ac0ff */
[----:B------:R-:W-:Y:S01]  /*3ad0*/  FADD.FTZ R0, R53, -R0 ;  /* 0x8000000035007221 */ /* 0x000fe20000010000 */
[----:B------:R-:W-:Y:S01]  /*3ae0*/  FADD.FTZ R2, R49, -R2 ;  /* 0x8000000231027221 */ /* 0x000fe20000010000 */
[----:B------:R-:W-:Y:S01]  /*3af0*/  FMUL.FTZ R5, R5, UR16 ;  /* 0x0000001005057c20 */ /* 0x000fe20008410000 */
[----:B------:R-:W-:Y:S01]  /*3b00*/  LOP3.LUT P6, RZ, R64, 0xff0000, RZ, 0xc0, !PT ;  /* 0x00ff000040ff7812 */ /* 0x000fe200078cc0ff */
[----:B------:R-:W-:Y:S01]  /*3b10*/  FMUL.FTZ R0, R0, UR16 ;  /* 0x0000001000007c20 */ /* 0x000fe20008410000 */
[----:B------:R-:W-:Y:S01]  /*3b20*/  FMUL.FTZ R2, R2, UR16 ;  /* 0x0000001002027c20 */ /* 0x000fe20008410000 */
[----:B------:R-:W-:-:S02]  /*3b30*/  FMUL.FTZ R5, R5, UR25 ;  /* 0x0000001905057c20 */ /* 0x000fc40008410000 */
[----:B------:R-:W-:Y:S01]  /*3b40*/  FMUL.FTZ R0, R0, UR25 ;  /* 0x0000001900007c20 */ /* 0x000fe20008410000 */
[----:B------:R-:W-:Y:S02]  /*3b50*/  FMUL.FTZ R2, R2, UR25 ;  /* 0x0000001902027c20 */ /* 0x000fe40008410000 */
[C---:B01----:R-:W-:Y:S02]  /*3b60*/  FSEL R44, R5.reuse, RZ, P4 ;  /* 0x000000ff052c7208 */ /* 0x043fe40002000000 */
[----:B------:R-:W-:Y:S02]  /*3b70*/  FSEL R5, R5, RZ, P5 ;  /* 0x000000ff05057208 */ /* 0x000fe40002800000 */
[----:B------:R-:W-:Y:S02]  /*3b80*/  LOP3.LUT P4, RZ, R64, 0xff, RZ, 0xc0, !PT ;  /* 0x000000ff40ff7812 */ /* 0x000fe4000788c0ff */
[----:B------:R-:W-:Y:S01]  /*3b90*/  F2FP.BF16.F32.PACK_AB R44, R5, R44 ;  /* 0x0000002c052c723e */ /* 0x000fe200000010ff */
[----:B------:R-:W-:Y:S01]  /*3ba0*/  FFMA.FTZ R5, R50, UR17, R92 ;  /* 0x0000001132057c23 */ /* 0x000fe2000801005c */
[----:B------:R-:W-:-:S02]  /*3bb0*/  LOP3.LUT P5, RZ, R65, 0xff, RZ, 0xc0, !PT ;  /* 0x000000ff41ff7812 */ /* 0x000fc400078ac0ff */
[----:B------:R-:W-:Y:S01]  /*3bc0*/  FSEL R47, R0, RZ, P4 ;  /* 0x000000ff002f7208 */ /* 0x000fe20002000000 */
[----:B------:R-:W-:Y:S01]  /*3bd0*/  FADD.FTZ R5, R48, -R5 ;  /* 0x8000000530057221 */ /* 0x000fe20000010000 */
[----:B------:R-:W-:Y:S02]  /*3be0*/  FSEL R0, R0, RZ, P5 ;  /* 0x000000ff00007208 */ /* 0x000fe40002800000 */
[----:B------:R-:W-:Y:S01]  /*3bf0*/  LOP3.LUT P5, RZ, R65, 0xff0000, RZ, 0xc0, !PT ;  /* 0x00ff000041ff7812 */ /* 0x000fe200078ac0ff */
[----:B------:R-:W-:Y:S01]  /*3c00*/  FMUL.FTZ R5, R5, UR16 ;  /* 0x0000001005057c20 */ /* 0x000fe20008410000 */
[----:B------:R-:W-:Y:S02]  /*3c10*/  F2FP.BF16.F32.PACK_AB R47, R0, R47 ;  /* 0x0000002f002f723e */ /* 0x000fe400000010ff */
[----:B------:R-:W-:Y:S01]  /*3c20*/  FSEL R0, R2, RZ, P6 ;  /* 0x000000ff02007208 */ /* 0x000fe20003000000 */
[----:B------:R-:W-:Y:S01]  /*3c30*/  FMUL.FTZ R4, R5, UR25 ;  /* 0x0000001905047c20 */ /* 0x000fe20008410000 */
[----:B------:R-:W-:-:S02]  /*3c40*/  ISETP.GE.U32.AND P4, PT, R64, 0x1000000, PT ;  /* 0x010000004000780c */ /* 0x000fc40003f86070 */
[----:B------:R-:W-:Y:S02]  /*3c50*/  ISETP.GE.U32.AND P6, PT, R65, 0x1000000, PT ;  /* 0x010000004100780c */ /* 0x000fe40003fc6070 */
[----:B------:R-:W-:Y:S02]  /*3c60*/  FSEL R5, R2, RZ, P5 ;  /* 0x000000ff02057208 */ /* 0x000fe40002800000 */
        /* <DEDUP_REMOVED lines=10> */
.L_x_287:
[----:B------:R-:W-:-:S04]  /*3d10*/  UISETP.NE.U32.AND UP3, UPT, UR26, URZ, UPT ;  /* 0x000000ff1a00728c */ /* 0x000fc8000bf65070 */
[----:B------:R-:W-:-:S09]  /*3d20*/  UISETP.NE.AND.EX UP3, UPT, UR27, URZ, UPT, UP3 ;  /* 0x000000ff1b00728c */ /* 0x000fd2000bf65330 */
[----:B------:R-:W-:Y:S05]  /*3d30*/  BRA.U !UP3, `(.L_x_292) ;  /* 0x000000050b507547 */ /* 0x000fea000b800000 */
[----:B------:R-:W-:-:S04]  /*3d40*/  UISETP.NE.U32.AND UP3, UPT, UR10, URZ, UPT ;  /* 0x000000ff0a00728c */ /* 0x000fc8000bf65070 */
[----:B------:R-:W-:-:S09]  /*3d50*/  UISETP.NE.AND.EX UP3, UPT, UR11, URZ, UPT, UP3 ;  /* 0x000000ff0b00728c */ /* 0x000fd2000bf65330 */
[----:B------:R-:W-:Y:S05]  /*3d60*/  BRA.U !UP3, `(.L_x_293) ;  /* 0x000000010bac7547 */ /* 0x000fea000b800000 */
[----:B-----5:R-:W-:Y:S02]  /*3d70*/  IMAD.MOV.U32 R7, RZ, RZ, R56 ;  /* 0x000000ffff077224 */ /* 0x020fe400078e0038 */
[--C-:B------:R-:W-:Y:S01]  /*3d80*/  FFMA.FTZ R6, R55, UR17, R92.reuse ;  /* 0x0000001137067c23 */ /* 0x100fe2000801005c */
[----:B------:R-:W-:Y:S01]  /*3d90*/  SHF.R.U64 R8, R56, 0x10, R57 ;  /* 0x0000001038087819 */ /* 0x000fe20000001239 */
[----:B------:R-:W-:Y:S01]  /*3da0*/  FFMA.FTZ R9, R54, UR17, R92 ;  /* 0x0000001136097c23 */ /* 0x000fe2000801005c */
[----:B------:R-:W-:Y:S02]  /*3db0*/  IMAD.U32 R7, R7, 0x10000, RZ ;  /* 0x0001000007077824 */ /* 0x000fe400078e00ff */
[----:B------:R-:W-:Y:S01]  /*3dc0*/  FADD.FTZ R6, R53, -R6 ;  /* 0x8000000635067221 */ /* 0x000fe20000010000 */
[--C-:B01----:R-:W-:Y:S01]  /*3dd0*/  FFMA.FTZ R44, R51, UR17, R92.reuse ;  /* 0x00000011332c7c23 */ /* 0x103fe2000801005c */
[----:B------:R-:W-:Y:S02]  /*3de0*/  IMAD.U32 R8, R8, 0x10000, RZ ;  /* 0x0001000008087824 */ /* 0x000fe400078e00ff */
[----:B------:R-:W-:Y:S01]  /*3df0*/  FFMA.FTZ R45, R50, UR17, R92 ;  /* 0x00000011322d7c23 */ /* 0x000fe2000801005c */
[----:B------:R-:W-:Y:S01]  /*3e00*/  FFMA.FTZ R6, R6, UR16, R7 ;  /* 0x0000001006067c23 */ /* 0x000fe20008010007 */
[----:B------:R-:W-:Y:S01]  /*3e10*/  FADD.FTZ R7, R52, -R9 ;  /* 0x8000000934077221 */ /* 0x000fe20000010000 */
[----:B------:R-:W-:-:S02]  /*3e20*/  IMAD.MOV.U32 R9, RZ, RZ, R57 ;  /* 0x000000ffff097224 */ /* 0x000fc400078e0039 */
[----:B------:R-:W-:Y:S01]  /*3e30*/  FADD.FTZ R45, R48, -R45 ;  /* 0x8000002d302d7221 */ /* 0x000fe20000010000 */
[C---:B------:R-:W-:Y:S01]  /*3e40*/  LOP3.LUT P4, RZ, R64.reuse, 0xff, RZ, 0xc0, !PT ;  /* 0x000000ff40ff7812 */ /* 0x040fe2000788c0ff */
[----:B------:R-:W-:Y:S01]  /*3e50*/  FFMA.FTZ R7, R7, UR16, R8 ;  /* 0x0000001007077c23 */ /* 0x000fe20008010008 */
[----:B------:R-:W-:Y:S01]  /*3e60*/  FADD.FTZ R8, R49, -R44 ;  /* 0x8000002c31087221 */ /* 0x000fe20000010000 */
[----:B------:R-:W-:Y:S01]  /*3e70*/  SHF.R.U32.HI R44, RZ, 0x10, R57 ;  /* 0x00000010ff2c7819 */ /* 0x000fe20000011639 */
[----:B------:R-:W-:Y:S02]  /*3e80*/  IMAD.U32 R9, R9, 0x10000, RZ ;  /* 0x0001000009097824 */ /* 0x000fe400078e00ff */
[----:B------:R-:W-:Y:S01]  /*3e90*/  FMUL.FTZ R46, R7, UR25 ;  /* 0x00000019072e7c20 */ /* 0x000fe20008410000 */
[----:B------:R-:W-:Y:S02]  /*3ea0*/  LOP3.LUT P5, RZ, R64, 0xff00, RZ, 0xc0, !PT ;  /* 0x0000ff0040ff7812 */ /* 0x000fe400078ac0ff */
[----:B------:R-:W-:Y:S01]  /*3eb0*/  SHF.L.U32 R44, R44, 0x10, RZ ;  /* 0x000000102c2c7819 */ /* 0x000fe200000006ff */
[----:B------:R-:W-:Y:S01]  /*3ec0*/  FFMA.FTZ R8, R8, UR16, R9 ;  /* 0x0000001008087c23 */ /* 0x000fe20008010009 */
[----:B------:R-:W-:-:S02]  /*3ed0*/  FSEL R46, R46, RZ, P5 ;  /* 0x000000ff2e2e7208 */ /* 0x000fc40002800000 */
[----:B------:R-:W-:Y:S01]  /*3ee0*/  ISETP.GE.U32.AND P5, PT, R64, 0x1000000, PT ;  /* 0x010000004000780c */ /* 0x000fe20003fa6070 */
[----:B------:R-:W-:Y:S01]  /*3ef0*/  FFMA.FTZ R9, R45, UR16, R44 ;  /* 0x000000102d097c23 */ /* 0x000fe2000801002c */
[----:B------:R-:W-:Y:S01]  /*3f00*/  FMUL.FTZ R44, R6, UR25 ;  /* 0x00000019062c7c20 */ /* 0x000fe20008410000 */
[----:B------:R-:W-:-:S04]  /*3f10*/  F2FP.BF16.F32.PACK_AB R46, R46, R7 ;  /* 0x000000072e2e723e */ /* 0x000fc800000010ff */
[----:B------:R-:W-:Y:S01]  /*3f20*/  FSEL R45, R44, RZ, P4 ;  /* 0x000000ff2c2d7208 */ /* 0x000fe20002000000 */
[----:B------:R-:W-:Y:S01]  /*3f30*/  FMUL.FTZ R44, R9, UR25 ;  /* 0x00000019092c7c20 */ /* 0x000fe20008410000 */
[----:B------:R-:W-:Y:S02]  /*3f40*/  LOP3.LUT P4, RZ, R64, 0xff0000, RZ, 0xc0, !PT ;  /* 0x00ff000040ff7812 */ /* 0x000fe4000788c0ff */
[----:B------:R-:W-:Y:S01]  /*3f50*/  F2FP.BF16.F32.PACK_AB R45, R45, R6 ;  /* 0x000000062d2d723e */ /* 0x000fe200000010ff */
[----:B------:R-:W-:Y:S01]  /*3f60*/  FMUL.FTZ R6, R8, UR25 ;  /* 0x0000001908067c20 */ /* 0x000fe20008410000 */
[----:B------:R-:W-:Y:S02]  /*3f70*/  FSEL R44, R44, RZ, P5 ;  /* 0x000000ff2c2c7208 */ /* 0x000fe40002800000 */
[----:B------:R-:W-:Y:S02]  /*3f80*/  PRMT R47, R45, 0x7632, R47 ;  /* 0x000076322d2f7816 */ /* 0x000fe4000000002f */
[----:B------:R-:W-:-:S02]  /*3f90*/  FSEL R7, R6, RZ, P4 ;  /* 0x000000ff06077208 */ /* 0x000fc40002000000 */
[----:B------:R-:W-:Y:S02]  /*3fa0*/  F2FP.BF16.F32.PACK_AB R6, R44, R9 ;  /* 0x000000092c06723e */ /* 0x000fe400000010ff */
[----:B------:R-:W-:Y:S02]  /*3fb0*/  F2FP.BF16.F32.PACK_AB R7, R7, R8 ;  /* 0x000000080707723e */ /* 0x000fe400000010ff */
[----:B------:R-:W-:Y:S02]  /*3fc0*/  PRMT R9, R45, 0x7610, R9 ;  /* 0x000076102d097816 */ /* 0x000fe40000000009 */
[C---:B------:R-:W-:Y:S02]  /*3fd0*/  PRMT R44, R46.reuse, 0x7632, R44 ;  /* 0x000076322e2c7816 */ /* 0x040fe4000000002c */
[----:B------:R-:W-:Y:S02]  /*3fe0*/  PRMT R8, R46, 0x7610, R8 ;  /* 0x000076102e087816 */ /* 0x000fe40000000008 */
[----:B------:R-:W-:-:S02]  /*3ff0*/  PRMT R46, R7, 0x7632, R46 ;  /* 0x00007632072e7816 */ /* 0x000fc4000000002e */
[----:B------:R-:W-:Y:S01]  /*4000*/  PRMT R45, R6, 0x7632, R45 ;  /* 0x00007632062d7816 */ /* 0x000fe2000000002d */
[----:B------:R-:W-:Y:S06]  /*4010*/  BRA `(.L_x_290) ;  /* 0x0000000400987947 */ /* 0x000fec0003800000 */
.L_x_293:
[----:B01---5:R-:W-:Y:S02]  /*4020*/  IMAD.MOV.U32 R45, RZ, RZ, R56 ;  /* 0x000000ffff2d7224 */ /* 0x023fe400078e0038 */
[--C-:B------:R-:W-:Y:S01]  /*4030*/  FFMA.FTZ R44, R55, UR17, R92.reuse ;  /* 0x00000011372c7c23 */ /* 0x100fe2000801005c */
[--C-:B------:R-:W-:Y:S01]  /*4040*/  SHF.R.U64 R46, R56, 0x10, R57.reuse ;  /* 0x00000010382e7819 */ /* 0x100fe20000001239 */
[----:B------:R-:W-:Y:S02]  /*4050*/  IMAD.MOV.U32 R47, RZ, RZ, R57 ;  /* 0x000000ffff2f7224 */ /* 0x000fe400078e0039 */
[----:B------:R-:W-:Y:S01]  /*4060*/  FFMA.FTZ R88, R51, UR17, R92 ;  /* 0x0000001133587c23 */ /* 0x000fe2000801005c */
[----:B------:R-:W-:Y:S02]  /*4070*/  IMAD.U32 R45, R45, 0x10000, RZ ;  /* 0x000100002d2d7824 */ /* 0x000fe400078e00ff */
[----:B------:R-:W-:Y:S01]  /*4080*/  FADD.FTZ R44, R53, -R44 ;  /* 0x8000002c352c7221 */ /* 0x000fe20000010000 */
[----:B------:R-:W-:-:S02]  /*4090*/  IMAD.U32 R46, R46, 0x10000, RZ ;  /* 0x000100002e2e7824 */ /* 0x000fc400078e00ff */
[----:B------:R-:W-:Y:S01]  /*40a0*/  FADD.FTZ R88, R49, -R88 ;  /* 0x8000005831587221 */ /* 0x000fe20000010000 */
[----:B------:R-:W-:Y:S02]  /*40b0*/  IMAD.U32 R47, R47, 0x10000, RZ ;  /* 0x000100002f2f7824 */ /* 0x000fe400078e00ff */
[----:B------:R-:W-:Y:S01]  /*40c0*/  FFMA.FTZ R44, R44, UR16, R45 ;  /* 0x000000102c2c7c23 */ /* 0x000fe2000801002d */
[----:B------:R-:W-:Y:S01]  /*40d0*/  FFMA.FTZ R45, R54, UR17, R92 ;  /* 0x00000011362d7c23 */ /* 0x000fe2000801005c */
[----:B------:R-:W-:Y:S02]  /*40e0*/  SHF.R.U32.HI R89, RZ, 0x10, R57 ;  /* 0x00000010ff597819 */ /* 0x000fe40000011639 */
[----:B------:R-:W-:Y:S01]  /*40f0*/  FMUL.FTZ R44, R44, UR25 ;  /* 0x000000192c2c7c20 */ /* 0x000fe20008410000 */
[----:B------:R-:W-:Y:S01]  /*4100*/  FADD.FTZ R45, R52, -R45 ;  /* 0x8000002d342d7221 */ /* 0x000fe20000010000 */
[C---:B------:R-:W-:Y:S01]  /*4110*/  LOP3.LUT P4, RZ, R64.reuse, 0xff, RZ, 0xc0, !PT ;  /* 0x000000ff40ff7812 */ /* 0x040fe2000788c0ff */
[----:B------:R-:W-:Y:S01]  /*4120*/  IMAD.U32 R89, R89, 0x10000, RZ ;  /* 0x0001000059597824 */ /* 0x000fe200078e00ff */
[----:B------:R-:W-:Y:S01]  /*4130*/  LOP3.LUT P5, RZ, R64, 0xff00, RZ, 0xc0, !PT ;  /* 0x0000ff0040ff7812 */ /* 0x000fe200078ac0ff */
[----:B------:R-:W-:Y:S01]  /*4140*/  FFMA.FTZ R46, R45, UR16, R46 ;  /* 0x000000102d2e7c23 */ /* 0x000fe2000801002e */
[----:B------:R-:W-:Y:S01]  /*4150*/  FFMA.FTZ R45, R88, UR16, R47 ;  /* 0x00000010582d7c23 */ /* 0x000fe2000801002f */
[----:B------:R-:W-:Y:S01]  /*4160*/  FFMA.FTZ R47, R50, UR17, R92 ;  /* 0x00000011322f7c23 */ /* 0x000fe2000801005c */
[----:B------:R-:W-:Y:S01]  /*4170*/  FSEL R44, R44, RZ, P4 ;  /* 0x000000ff2c2c7208 */ /* 0x000fe20002000000 */
[----:B------:R-:W-:Y:S01]  /*4180*/  FMUL.FTZ R46, R46, UR25 ;  /* 0x000000192e2e7c20 */ /* 0x000fe20008410000 */
[----:B------:R-:W-:Y:S01]  /*4190*/  FMUL.FTZ R45, R45, UR25 ;  /* 0x000000192d2d7c20 */ /* 0x000fe20008410000 */
[----:B------:R-:W-:Y:S01]  /*41a0*/  FADD.FTZ R88, R48, -R47 ;  /* 0x8000002f30587221 */ /* 0x000fe20000010000 */
[----:B------:R-:W-:-:S02]  /*41b0*/  LOP3.LUT P4, RZ, R64, 0xff0000, RZ, 0xc0, !PT ;  /* 0x00ff000040ff7812 */ /* 0x000fc4000788c0ff */
[----:B------:R-:W-:Y:S01]  /*41c0*/  FSEL R47, R46, RZ, P5 ;  /* 0x000000ff2e2f7208 */ /* 0x000fe20002800000 */
[----:B------:R-:W-:Y:S01]  /*41d0*/  FFMA.FTZ R88, R88, UR16, R89 ;  /* 0x0000001058587c23 */ /* 0x000fe20008010059 */
[----:B------:R-:W-:Y:S02]  /*41e0*/  ISETP.GE.U32.AND P5, PT, R64, 0x1000000, PT ;  /* 0x010000004000780c */ /* 0x000fe40003fa6070 */
[----:B------:R-:W-:Y:S01]  /*41f0*/  FSEL R45, R45, RZ, P4 ;  /* 0x000000ff2d2d7208 */ /* 0x000fe20002000000 */
[----:B------:R-:W-:Y:S01]  /*4200*/  FMUL.FTZ R88, R88, UR25 ;  /* 0x0000001958587c20 */ /* 0x000fe20008410000 */
[----:B------:R-:W-:-:S04]  /*4210*/  F2FP.BF16.F32.PACK_AB R47, R47, R44 ;  /* 0x0000002c2f2f723e */ /* 0x000fc800000010ff */
[----:B------:R-:W-:Y:S02]  /*4220*/  FSEL R88, R88, RZ, P5 ;  /* 0x000000ff58587208 */ /* 0x000fe40002800000 */
[----:B------:R-:W-:Y:S02]  /*4230*/  PRMT R44, R47, 0x7632, R44 ;  /* 0x000076322f2c7816 */ /* 0x000fe4000000002c */
[----:B------:R-:W-:-:S04]  /*4240*/  F2FP.BF16.F32.PACK_AB R88, R88, R45 ;  /* 0x0000002d5858723e */ /* 0x000fc800000010ff */
[C---:B------:R-:W-:Y:S02]  /*4250*/  PRMT R45, R88.reuse, 0x7632, R45 ;  /* 0x00007632582d7816 */ /* 0x040fe4000000002d */
[----:B------:R-:W-:Y:S01]  /*4260*/  PRMT R46, R88, 0x7610, R46 ;  /* 0x00007610582e7816 */ /* 0x000fe2000000002e */
[----:B------:R-:W-:Y:S06]  /*4270*/  BRA `(.L_x_290) ;  /* 0x0000000400007947 */ /* 0x000fec0003800000 */
.L_x_292:
[----:B------:R-:W-:-:S04]  /*4280*/  UISETP.NE.U32.AND UP3, UPT, UR10, URZ, UPT ;  /* 0x000000ff0a00728c */ /* 0x000fc8000bf65070 */
[----:B------:R-:W-:-:S09]  /*4290*/  UISETP.NE.AND.EX UP3, UPT, UR11, URZ, UPT, UP3 ;  /* 0x000000ff0b00728c */ /* 0x000fd2000bf65330 */
[----:B------:R-:W-:Y:S05]  /*42a0*/  BRA.U !UP3, `(.L_x_294) ;  /* 0x000000010b847547 */ /* 0x000fea000b800000 */
[--C-:B------:R-:W-:Y:S01]  /*42b0*/  FFMA.FTZ R6, R55, UR17, R92.reuse ;  /* 0x0000001137067c23 */ /* 0x100fe2000801005c */
[----:B------:R-:W-:Y:S01]  /*42c0*/  FFMA.FTZ R7, R54, UR17, R92 ;  /* 0x0000001136077c23 */ /* 0x000fe2000801005c */
[----:B-----5:R-:W-:Y:S02]  /*42d0*/  LOP3.LUT P4, RZ, R64, 0xff, RZ, 0xc0, !PT ;  /* 0x000000ff40ff7812 */ /* 0x020fe4000788c0ff */
[----:B------:R-:W-:Y:S01]  /*42e0*/  FADD.FTZ R6, R53, -R6 ;  /* 0x8000000635067221 */ /* 0x000fe20000010000 */
[----:B------:R-:W-:Y:S01]  /*42f0*/  FADD.FTZ R7, R52, -R7 ;  /* 0x8000000734077221 */ /* 0x000fe20000010000 */
[----:B------:R-:W-:Y:S02]  /*4300*/  LOP3.LUT P5, RZ, R64, 0xff00, RZ, 0xc0, !PT ;  /* 0x0000ff0040ff7812 */ /* 0x000fe400078ac0ff */
[----:B------:R-:W-:Y:S01]  /*4310*/  FMUL.FTZ R6, R6, UR16 ;  /* 0x0000001006067c20 */ /* 0x000fe20008410000 */
[----:B------:R-:W-:-:S03]  /*4320*/  FMUL.FTZ R8, R7, UR16 ;  /* 0x0000001007087c20 */ /* 0x000fc60008410000 */
[----:B------:R-:W-:Y:S01]  /*4330*/  FMUL.FTZ R7, R6, UR25 ;  /* 0x0000001906077c20 */ /* 0x000fe20008410000 */
[----:B01----:R-:W-:-:S04]  /*4340*/  FMUL.FTZ R44, R8, UR25 ;  /* 0x00000019082c7c20 */ /* 0x003fc80008410000 */
[----:B------:R-:W-:Y:S02]  /*4350*/  FSEL R9, R7, RZ, P4 ;  /* 0x000000ff07097208 */ /* 0x000fe40002000000 */
[----:B------:R-:W-:Y:S02]  /*4360*/  FSEL R7, R44, RZ, P5 ;  /* 0x000000ff2c077208 */ /* 0x000fe40002800000 */
[----:B------:R-:W-:Y:S01]  /*4370*/  F2FP.BF16.F32.PACK_AB R9, R9, R6 ;  /* 0x000000060909723e */ /* 0x000fe200000010ff */
[--C-:B------:R-:W-:Y:S01]  /*4380*/  FFMA.FTZ R6, R51, UR17, R92.reuse ;  /* 0x0000001133067c23 */ /* 0x100fe2000801005c */
[----:B------:R-:W-:Y:S01]  /*4390*/  F2FP.BF16.F32.PACK_AB R8, R7, R8 ;  /* 0x000000080708723e */ /* 0x000fe200000010ff */
[----:B------:R-:W-:Y:S01]  /*43a0*/  FFMA.FTZ R7, R50, UR17, R92 ;  /* 0x0000001132077c23 */ /* 0x000fe2000801005c */
[C---:B------:R-:W-:Y:S01]  /*43b0*/  LOP3.LUT P4, RZ, R64.reuse, 0xff0000, RZ, 0xc0, !PT ;  /* 0x00ff000040ff7812 */ /* 0x040fe2000788c0ff */
[----:B------:R-:W-:Y:S01]  /*43c0*/  FADD.FTZ R6, R49, -R6 ;  /* 0x8000000631067221 */ /* 0x000fe20000010000 */
[----:B------:R-:W-:Y:S01]  /*43d0*/  ISETP.GE.U32.AND P5, PT, R64, 0x1000000, PT ;  /* 0x010000004000780c */ /* 0x000fe20003fa6070 */
[----:B------:R-:W-:Y:S01]  /*43e0*/  FADD.FTZ R7, R48, -R7 ;  /* 0x8000000730077221 */ /* 0x000fe20000010000 */
[----:B------:R-:W-:Y:S01]  /*43f0*/  PRMT R47, R9, 0x7632, R47 ;  /* 0x00007632092f7816 */ /* 0x000fe2000000002f */
[----:B------:R-:W-:-:S02]  /*4400*/  FMUL.FTZ R6, R6, UR16 ;  /* 0x0000001006067c20 */ /* 0x000fc40008410000 */
[----:B------:R-:W-:Y:S02]  /*4410*/  FMUL.FTZ R44, R7, UR16 ;  /* 0x00000010072c7c20 */ /* 0x000fe40008410000 */
[----:B------:R-:W-:Y:S02]  /*4420*/  FMUL.FTZ R7, R6, UR25 ;  /* 0x0000001906077c20 */ /* 0x000fe40008410000 */
[----:B------:R-:W-:-:S03]  /*4430*/  FMUL.FTZ R45, R44, UR25 ;  /* 0x000000192c2d7c20 */ /* 0x000fc60008410000 */
        /* <DEDUP_REMOVED lines=8> */
.L_x_294:
[--C-:B01----:R-:W-:Y:S01]  /*44c0*/  FFMA.FTZ R44, R55, UR17, R92.reuse ;  /* 0x00000011372c7c23 */ /* 0x103fe2000801005c */
        /* <DEDUP_REMOVED lines=10> */
[----:B------:R-:W-:Y:S01]  /*4570*/  FSEL R44, R45, RZ, P5 ;  /* 0x000000ff2d2c7208 */ /* 0x000fe20002800000 */
[--C-:B------:R-:W-:Y:S01]  /*4580*/  FFMA.FTZ R45, R50, UR17, R92.reuse ;  /* 0x00000011322d7c23 */ /* 0x100fe2000801005c */
[----:B------:R-:W-:Y:S02]  /*4590*/  LOP3.LUT P4, RZ, R64, 0xff0000, RZ, 0xc0, !PT ;  /* 0x00ff000040ff7812 */ /* 0x000fe4000788c0ff */
[----:B------:R-:W-:Y:S01]  /*45a0*/  F2FP.BF16.F32.PACK_AB R47, R44, R47 ;  /* 0x0000002f2c2f723e */ /* 0x000fe200000010ff */
[----:B------:R-:W-:Y:S01]  /*45b0*/  FFMA.FTZ R44, R51, UR17, R92 ;  /* 0x00000011332c7c23 */ /* 0x000fe2000801005c */
[----:B------:R-:W-:Y:S01]  /*45c0*/  FADD.FTZ R45, R48, -R45 ;  /* 0x8000002d302d7221 */ /* 0x000fe20000010000 */
[----:B------:R-:W-:Y:S02]  /*45d0*/  ISETP.GE.U32.AND P5, PT, R64, 0x1000000, PT ;  /* 0x010000004000780c */ /* 0x000fe40003fa6070 */
[----:B------:R-:W-:Y:S01]  /*45e0*/  FADD.FTZ R44, R49, -R44 ;  /* 0x8000002c312c7221 */ /* 0x000fe20000010000 */
[----:B------:R-:W-:-:S03]  /*45f0*/  FMUL.FTZ R45, R45, UR16 ;  /* 0x000000102d2d7c20 */ /* 0x000fc60008410000 */
[----:B------:R-:W-:Y:S01]  /*4600*/  FMUL.FTZ R44, R44, UR16 ;  /* 0x000000102c2c7c20 */ /* 0x000fe20008410000 */
[----:B------:R-:W-:-:S03]  /*4610*/  FMUL.FTZ R45, R45, UR25 ;  /* 0x000000192d2d7c20 */ /* 0x000fc60008410000 */
[----:B------:R-:W-:Y:S02]  /*4620*/  FMUL.FTZ R44, R44, UR25 ;  /* 0x000000192c2c7c20 */ /* 0x000fe40008410000 */
[----:B------:R-:W-:-:S03]  /*4630*/  FSEL R45, R45, RZ, P5 ;  /* 0x000000ff2d2d7208 */ /* 0x000fc60002800000 */
[----:B------:R-:W-:-:S04]  /*4640*/  FSEL R44, R44, RZ, P4 ;  /* 0x000000ff2c2c7208 */ /* 0x000fc80002000000 */
[----:B------:R-:W-:Y:S02]  /*4650*/  F2FP.BF16.F32.PACK_AB R46, R45, R44 ;  /* 0x0000002c2d2e723e */ /* 0x000fe400000010ff */
[----:B------:R-:W-:Y:S02]  /*4660*/  PRMT R44, R47, 0x7632, R44 ;  /* 0x000076322f2c7816 */ /* 0x000fe4000000002c */
[----:B------:R-:W-:-:S07]  /*4670*/  PRMT R45, R46, 0x7632, R45 ;  /* 0x000076322e2d7816 */ /* 0x000fce000000002d */
.L_x_290:
[----:B------:R-:W-:Y:S02]  /*4680*/  LOP3.LUT R44, R44, 0xffff, RZ, 0xc0, !PT ;  /* 0x0000ffff2c2c7812 */ /* 0x000fe400078ec0ff */
[----:B------:R-:W-:-:S03]  /*4690*/  PRMT R91, R46, 0x5410, R45 ;  /* 0x000054102e5b7816 */ /* 0x000fc6000000002d */
[----:B------:R-:W-:-:S05]  /*46a0*/  IMAD.WIDE.U32 R44, R44, 0x10000, RZ ;  /* 0x000100002c2c7825 */ /* 0x000fca00078e00ff */
[----:B------:R-:W-:Y:S02]  /*46b0*/  LOP3.LUT R91, R91, R45, RZ, 0xfc, !PT ;  /* 0x0000002d5b5b7212 */ /* 0x000fe400078efcff */
[----:B------:R-:W-:Y:S02]  /*46c0*/  LOP3.LUT R90, R44, 0xffff, R47, 0xf8, !PT ;  /* 0x0000ffff2c5a7812 */ /* 0x000fe400078ef82f */
[----:B------:R-:W0:Y:S02]  /*46d0*/  LDC.64 R44, c[0x0][0x468] ;  /* 0x00011a00ff2c7b82 */ /* 0x000e240000000a00 */
        /* <DEDUP_REMOVED lines=10> */
.L_x_295:
        /* <DEDUP_REMOVED lines=10> */
.L_x_296:
[----:B------:R-:W-:-:S07]  /*4820*/  VIADD R75, R75, 0x80 ;  /* 0x000000804b4b7836 */ /* 0x000fce0000000000 */
.L_x_286:
[----:B------:R-:W-:Y:S05]  /*4830*/  BSYNC.RECONVERGENT B0 ;  /* 0x0000000000007941 */ /* 0x000fea0003800200 */
.L_x_285:
        /* <DEDUP_REMOVED lines=13> */
[----:B------:R-:W-:Y:S01]  /*4910*/  MOV R2, R62 ;  /* 0x0000003e00027202 */ /* 0x000fe20000000f00 */
[----:B------:R-:W-:Y:S01]  /*4920*/  FFMA.FTZ R0, R17, UR17, R92 ;  /* 0x0000001111007c23 */ /* 0x000fe2000801005c */
[----:B------:R-:W-:Y:S02]  /*4930*/  IMAD.U32 R7, R5, 0x10000, RZ ;  /* 0x0001000005077824 */ /* 0x000fe400078e00ff */
[----:B------:R-:W-:Y:S01]  /*4940*/  FADD.FTZ R4, R11, -R4 ;  /* 0x800000040b047221 */ /* 0x000fe20000010000 */
[----:B------:R-:W-:Y:S01]  /*4950*/  SHF.R.U32.HI R8, RZ, 0x10, R63 ;  /* 0x00000010ff087819 */ /* 0x000fe2000001163f */
[----:B------:R-:W-:Y:S02]  /*4960*/  IMAD.U32 R5, R2, 0x10000, RZ ;  /* 0x0001000002057824 */ /* 0x000fe400078e00ff */
[----:B------:R-:W-:Y:S01]  /*4970*/  FADD.FTZ R0, R15, -R0 ;  /* 0x800000000f007221 */ /* 0x000fe20000010000 */
[----:B------:R-:W-:Y:S01]  /*4980*/  FFMA.FTZ R7, R4, UR16, R7 ;  /* 0x0000001004077c23 */ /* 0x000fe20008010007 */
[--C-:B------:R-:W-:Y:S01]  /*4990*/  FFMA.FTZ R9, R12, UR17, R92.reuse ;  /* 0x000000110c097c23 */ /* 0x100fe2000801005c */
[----:B------:R-:W-:Y:S01]  /*49a0*/  SHF.R.U64 R4, R62, 0x10, R63 ;  /* 0x000000103e047819 */ /* 0x000fe2000000123f */
[----:B------:R-:W-:Y:S01]  /*49b0*/  FFMA.FTZ R0, R0, UR16, R5 ;  /* 0x0000001000007c23 */ /* 0x000fe20008010005 */
[----:B------:R-:W-:Y:S01]  /*49c0*/  FFMA.FTZ R5, R16, UR17, R92 ;  /* 0x0000001110057c23 */ /* 0x000fe2000801005c */
[----:B------:R-:W-:Y:S01]  /*49d0*/  FADD.FTZ R9, R10, -R9 ;  /* 0x800000090a097221 */ /* 0x000fe20000010000 */
[----:B------:R-:W-:-:S02]  /*49e0*/  IMAD.U32 R8, R8, 0x10000, RZ ;  /* 0x0001000008087824 */ /* 0x000fc400078e00ff */
[----:B------:R-:W-:Y:S01]  /*49f0*/  FMUL.FTZ R6, R7, UR25 ;  /* 0x0000001907067c20 */ /* 0x000fe20008410000 */
[----:B------:R-:W-:Y:S01]  /*4a00*/  LOP3.LUT P5, RZ, R18, 0xff0000, RZ, 0xc0, !PT ;  /* 0x00ff000012ff7812 */ /* 0x000fe200078ac0ff */
[----:B------:R-:W-:Y:S01]  /*4a10*/  FADD.FTZ R5, R14, -R5 ;  /* 0x800000050e057221 */ /* 0x000fe20000010000 */
[----:B------:R-:W-:Y:S02]  /*4a20*/  IMAD.U32 R4, R4, 0x10000, RZ ;  /* 0x0001000004047824 */ /* 0x000fe400078e00ff */
[----:B------:R-:W-:Y:S01]  /*4a30*/  FMUL.FTZ R2, R0, UR25 ;  /* 0x0000001900027c20 */ /* 0x000fe20008410000 */
[----:B------:R-:W-:Y:S01]  /*4a40*/  LOP3.LUT P4, RZ, R18, 0xff, RZ, 0xc0, !PT ;  /* 0x000000ff12ff7812 */ /* 0x000fe2000788c0ff */
[----:B012---:R-:W-:Y:S01]  /*4a50*/  FFMA.FTZ R44, R9, UR16, R8 ;  /* 0x00000010092c7c23 */ /* 0x007fe20008010008 */
[----:B------:R-:W-:Y:S01]  /*4a60*/  FSEL R8, R6, RZ, P5 ;  /* 0x000000ff06087208 */ /* 0x000fe20002800000 */
[----:B------:R-:W-:Y:S01]  /*4a70*/  FFMA.FTZ R9, R5, UR16, R4 ;  /* 0x0000001005097c23 */ /* 0x000fe20008010004 */
[----:B------:R-:W-:-:S02]  /*4a80*/  FSEL R5, R2, RZ, P4 ;  /* 0x000000ff02057208 */ /* 0x000fc40002000000 */
[----:B------:R-:W-:Y:S02]  /*4a90*/  LOP3.LUT P5, RZ, R19, 0xff0000, RZ, 0xc0, !PT ;  /* 0x00ff000013ff7812 */ /* 0x000fe400078ac0ff */
[----:B------:R-:W-:Y:S02]  /*4aa0*/  F2FP.BF16.F32.PACK_AB R7, R8, R7 ;  /* 0x000000070807723e */ /* 0x000fe400000010ff */
[----:B------:R-:W-:Y:S01]  /*4ab0*/  F2FP.BF16.F32.PACK_AB R8, R5, R0 ;  /* 0x000000000508723e */ /* 0x000fe200000010ff */
[----:B------:R-:W-:Y:S01]  /*4ac0*/  FMUL.FTZ R0, R9, UR25 ;  /* 0x0000001909007c20 */ /* 0x000fe20008410000 */
[----:B------:R-:W-:Y:S02]  /*4ad0*/  LOP3.LUT P6, RZ, R19, 0xff, RZ, 0xc0, !PT ;  /* 0x000000ff13ff7812 */ /* 0x000fe400078cc0ff */
[----:B------:R-:W-:Y:S02]  /*4ae0*/  FSEL R5, R6, RZ, P5 ;  /* 0x000000ff06057208 */ /* 0x000fe40002800000 */
[----:B------:R-:W-:-:S02]  /*4af0*/  LOP3.LUT P5, RZ, R18, 0xff00, RZ, 0xc0, !PT ;  /* 0x0000ff0012ff7812 */ /* 0x000fc400078ac0ff */
[----:B------:R-:W-:Y:S02]  /*4b00*/  FSEL R2, R2, RZ, P6 ;  /* 0x000000ff02027208 */ /* 0x000fe40003000000 */
[C---:B------:R-:W-:Y:S01]  /*4b10*/  F2FP.BF16.F32.PACK_AB R5, R44.reuse, R5 ;  /* 0x000000052c05723e */ /* 0x040fe200000010ff */
[----:B------:R-:W-:Y:S01]  /*4b20*/  FMUL.FTZ R44, R44, UR25 ;  /* 0x000000192c2c7c20 */ /* 0x000fe20008410000 */
[C---:B------:R-:W-:Y:S02]  /*4b30*/  LOP3.LUT P6, RZ, R19.reuse, 0xff00, RZ, 0xc0, !PT ;  /* 0x0000ff0013ff7812 */ /* 0x040fe400078cc0ff */
[----:B------:R-:W-:Y:S02]  /*4b40*/  FSEL R4, R0, RZ, P5 ;  /* 0x000000ff00047208 */ /* 0x000fe40002800000 */
[----:B------:R-:W-:Y:S02]  /*4b50*/  ISETP.GE.U32.AND P4, PT, R18, 0x1000000, PT ;  /* 0x010000001200780c */ /* 0x000fe40003f86070 */
[----:B------:R-:W-:-:S02]  /*4b60*/  ISETP.GE.U32.AND P5, PT, R19, 0x1000000, PT ;  /* 0x010000001300780c */ /* 0x000fc40003fa6070 */
        /* <DEDUP_REMOVED lines=8> */
[C---:B------:R-:W-:Y:S02]  /*4bf0*/  PRMT R8, R2.reuse, 0x7632, R8 ;  /* 0x0000763202087816 */ /* 0x040fe40000000008 */
[----:B------:R-:W-:Y:S02]  /*4c00*/  PRMT R4, R2, 0x7610, R4 ;  /* 0x0000761002047816 */ /* 0x000fe40000000004 */
[C---:B------:R-:W-:Y:S02]  /*4c10*/  PRMT R2, R45.reuse, 0x7632, R2 ;  /* 0x000076322d027816 */ /* 0x040fe40000000002 */
[----:B------:R-:W-:-:S02]  /*4c20*/  PRMT R44, R45, 0x7610, R44 ;  /* 0x000076102d2c7816 */ /* 0x000fc4000000002c */
[----:B------:R-:W-:Y:S02]  /*4c30*/  PRMT R45, R7, 0x7632, R45 ;  /* 0x00007632072d7816 */ /* 0x000fe4000000002d */
[----:B------:R-:W-:Y:S02]  /*4c40*/  PRMT R6, R5, 0x7632, R6 ;  /* 0x0000763205067816 */ /* 0x000fe40000000006 */
[C---:B------:R-:W-:Y:S02]  /*4c50*/  PRMT R0, R89.reuse, 0x7632, R0 ;  /* 0x0000763259007816 */ /* 0x040fe40000000000 */
[----:B------:R-:W-:Y:S01]  /*4c60*/  PRMT R46, R89, 0x7610, R46 ;  /* 0x00007610592e7816 */ /* 0x000fe2000000002e */
[----:B------:R-:W-:Y:S06]  /*4c70*/  BRA `(.L_x_302) ;  /* 0x0000001000907947 */ /* 0x000fec0003800000 */
.L_x_301:
[--C-:B------:R-:W-:Y:S01]  /*4c80*/  FFMA.FTZ R5, R16, UR17, R92.reuse ;  /* 0x0000001110057c23 */ /* 0x100fe2000801005c */
[--C-:B-----5:R-:W-:Y:S01]  /*4c90*/  SHF.R.U64 R0, R62, 0x10, R63.reuse ;  /* 0x000000103e007819 */ /* 0x120fe2000000123f */
[----:B012---:R-:W-:Y:S02]  /*4ca0*/  IMAD.MOV.U32 R44, RZ, RZ, R63 ;  /* 0x000000ffff2c7224 */ /* 0x007fe400078e003f */
[----:B------:R-:W-:Y:S01]  /*4cb0*/  FFMA.FTZ R4, R13, UR17, R92 ;  /* 0x000000110d047c23 */ /* 0x000fe2000801005c */
[----:B------:R-:W-:Y:S01]  /*4cc0*/  FADD.FTZ R2, R14, -R5 ;  /* 0x800000050e027221 */ /* 0x000fe20000010000 */
[----:B------:R-:W-:Y:S01]  /*4cd0*/  LOP3.LUT P6, RZ, R18, 0xff00, RZ, 0xc0, !PT ;  /* 0x0000ff0012ff7812 */ /* 0x000fe200078cc0ff */
[----:B------:R-:W-:Y:S02]  /*4ce0*/  IMAD.U32 R5, R0, 0x10000, RZ ;  /* 0x0001000000057824 */ /* 0x000fe400078e00ff */
[----:B------:R-:W-:Y:S01]  /*4cf0*/  FADD.FTZ R0, R11, -R4 ;  /* 0x800000040b007221 */ /* 0x000fe20000010000 */
[----:B------:R-:W-:Y:S01]  /*4d00*/  IMAD.U32 R45, R44, 0x10000, RZ ;  /* 0x000100002c2d7824 */ /* 0x000fe200078e00ff */
[----:B------:R-:W-:Y:S01]  /*4d10*/  LOP3.LUT P4, RZ, R19, 0xff00, RZ, 0xc0, !PT ;  /* 0x0000ff0013ff7812 */ /* 0x000fe2000788c0ff */
[----:B------:R-:W-:Y:S01]  /*4d20*/  FFMA.FTZ R2, R2, UR16, R5 ;  /* 0x0000001002027c23 */ /* 0x000fe20008010005 */
[--C-:B------:R-:W-:Y:S01]  /*4d30*/  FFMA.FTZ R5, R12, UR17, R92.reuse ;  /* 0x000000110c057c23 */ /* 0x100fe2000801005c */
[----:B------:R-:W-:Y:S01]  /*4d40*/  FFMA.FTZ R92, R17, UR17, R92 ;  /* 0x00000011115c7c23 */ /* 0x000fe2000801005c */
[----:B------:R-:W-:-:S02]  /*4d50*/  IMAD.MOV.U32 R4, RZ, RZ, R62 ;  /* 0x000000ffff047224 */ /* 0x000fc400078e003e */
[----:B------:R-:W-:Y:S01]  /*4d60*/  FFMA.FTZ R0, R0, UR16, R45 ;  /* 0x0000001000007c23 */ /* 0x000fe2000801002d */
[----:B------:R-:W-:Y:S01]  /*4d70*/  SHF.R.U32.HI R45, RZ, 0x10, R63 ;  /* 0x00000010ff2d7819 */ /* 0x000fe2000001163f */
[----:B------:R-:W-:Y:S01]  /*4d80*/  FADD.FTZ R44, R10, -R5 ;  /* 0x800000050a2c7221 */ /* 0x000fe20000010000 */
[----:B------:R-:W-:Y:S02]  /*4d90*/  IMAD.U32 R5, R4, 0x10000, RZ ;  /* 0x0001000004057824 */ /* 0x000fe400078e00ff */
[----:B------:R-:W-:Y:S01]  /*4da0*/  FADD.FTZ R92, R15, -R92 ;  /* 0x8000005c0f5c7221 */ /* 0x000fe20000010000 */
[----:B------:R-:W-:Y:S01]  /*4db0*/  SHF.L.U32 R45, R45, 0x10, RZ ;  /* 0x000000102d2d7819 */ /* 0x000fe200000006ff */
[----:B------:R-:W-:Y:S01]  /*4dc0*/  FMUL.FTZ R2, R2, UR25 ;  /* 0x0000001902027c20 */ /* 0x000fe20008410000 */
[----:B------:R-:W-:Y:S01]  /*4dd0*/  LOP3.LUT P5, RZ, R18, 0xff, RZ, 0xc0, !PT ;  /* 0x000000ff12ff7812 */ /* 0x000fe200078ac0ff */
[----:B------:R-:W-:Y:S01]  /*4de0*/  FFMA.FTZ R5, R92, UR16, R5 ;  /* 0x000000105c057c23 */ /* 0x000fe20008010005 */
[----:B------:R-:W-:Y:S01]  /*4df0*/  FMUL.FTZ R0, R0, UR25 ;  /* 0x0000001900007c20 */ /* 0x000fe20008410000 */
[----:B------:R-:W-:Y:S01]  /*4e00*/  FFMA.FTZ R4, R44, UR16, R45 ;  /* 0x000000102c047c23 */ /* 0x000fe2000801002d */
[----:B------:R-:W-:Y:S01]  /*4e10*/  FSEL R44, R2, RZ, P6 ;  /* 0x000000ff022c7208 */ /* 0x000fe20003000000 */
[----:B------:R-:W-:Y:S01]  /*4e20*/  FMUL.FTZ R5, R5, UR25 ;  /* 0x0000001905057c20 */ /* 0x000fe20008410000 */
[----:B------:R-:W-:Y:S01]  /*4e30*/  LOP3.LUT P6, RZ, R19, 0xff, RZ, 0xc0, !PT ;  /* 0x000000ff13ff7812 */ /* 0x000fe200078cc0ff */
[----:B------:R-:W-:Y:S01]  /*4e40*/  FMUL.FTZ R4, R4, UR25 ;  /* 0x0000001904047c20 */ /* 0x000fe20008410000 */
[----:B------:R-:W-:-:S02]  /*4e50*/  FSEL R45, R2, RZ, P4 ;  /* 0x000000ff022d7208 */ /* 0x000fc40002000000 */
[C---:B------:R-:W-:Y:S02]  /*4e60*/  FSEL R2, R5.reuse, RZ, P5 ;  /* 0x000000ff05027208 */ /* 0x040fe40002800000 */
[----:B------:R-:W-:Y:S02]  /*4e70*/  FSEL R5, R5, RZ, P6 ;  /* 0x000000ff05057208 */ /* 0x000fe40003000000 */
[----:B------:R-:W-:Y:S02]  /*4e80*/  LOP3.LUT P6, RZ, R18, 0xff0000, RZ, 0xc0, !PT ;  /* 0x00ff000012ff7812 */ /* 0x000fe400078cc0ff */
[----:B------:R-:W-:Y:S02]  /*4e90*/  F2FP.BF16.F32.PACK_AB R47, R5, R2 ;  /* 0x00000002052f723e */ /* 0x000fe400000010ff */
        /* <DEDUP_REMOVED lines=12> */
[----:B------:R-:W-:Y:S02]  /*4f60*/  PRMT R4, R47, 0x7632, R4 ;  /* 0x000076322f047816 */ /* 0x000fe40000000004 */
[----:B------:R-:W-:-:S02]  /*4f70*/  PRMT R2, R44, 0x7632, R2 ;  /* 0x000076322c027816 */ /* 0x000fc40000000002 */
[C---:B------:R-:W-:Y:S02]  /*4f80*/  PRMT R0, R88.reuse, 0x7632, R0 ;  /* 0x0000763258007816 */ /* 0x040fe40000000000 */
[----:B------:R-:W-:Y:S01]  /*4f90*/  PRMT R46, R88, 0x7610, R46 ;  /* 0x00007610582e7816 */ /* 0x000fe2000000002e */
[----:B------:R-:W-:Y:S06]  /*4fa0*/  BRA `(.L_x_302) ;  /* 0x0000000c00c47947 */ /* 0x000fec0003800000 */
.L_x_300:
        /* <DEDUP_REMOVED lines=10> */
[----:B012---:R-:W-:Y:S01]  /*5050*/  FFMA.FTZ R45, R12, UR17, R92 ;  /* 0x000000110c2d7c23 */ /* 0x007fe2000801005c */
[----:B------:R-:W-:Y:S01]  /*5060*/  FMUL.FTZ R7, R2, UR16 ;  /* 0x0000001002077c20 */ /* 0x000fe20008410000 */
[----:B------:R-:W-:Y:S01]  /*5070*/  FMUL.FTZ R9, R0, UR16 ;  /* 0x0000001000097c20 */ /* 0x000fe20008410000 */
[----:B------:R-:W-:Y:S01]  /*5080*/  FADD.FTZ R5, R14, -R5 ;  /* 0x800000050e057221 */ /* 0x000fe20000010000 */
[----:B------:R-:W-:Y:S01]  /*5090*/  LOP3.LUT P6, RZ, R19, 0xff, RZ, 0xc0, !PT ;  /* 0x000000ff13ff7812 */ /* 0x000fe200078cc0ff */
[----:B------:R-:W-:Y:S01]  /*50a0*/  FMUL.FTZ R4, R7, UR25 ;  /* 0x0000001907047c20 */ /* 0x000fe20008410000 */
[----:B------:R-:W-:-:S04]  /*50b0*/  FMUL.FTZ R0, R9, UR25 ;  /* 0x0000001909007c20 */ /* 0x000fc80008410000 */
[----:B------:R-:W-:Y:S02]  /*50c0*/  FSEL R6, R4, RZ, P5 ;  /* 0x000000ff04067208 */ /* 0x000fe40002800000 */
[----:B------:R-:W-:Y:S02]  /*50d0*/  FSEL R2, R0, RZ, P4 ;  /* 0x000000ff00027208 */ /* 0x000fe40002000000 */
[----:B------:R-:W-:Y:S01]  /*50e0*/  F2FP.BF16.F32.PACK_AB R7, R6, R7 ;  /* 0x000000070607723e */ /* 0x000fe200000010ff */
[----:B------:R-:W-:Y:S01]  /*50f0*/  FADD.FTZ R6, R10, -R45 ;  /* 0x8000002d0a067221 */ /* 0x000fe20000010000 */
[----:B------:R-:W-:Y:S01]  /*5100*/  LOP3.LUT P5, RZ, R19, 0xff0000, RZ, 0xc0, !PT ;  /* 0x00ff000013ff7812 */ /* 0x000fe200078ac0ff */
[----:B------:R-:W-:Y:S01]  /*5110*/  FMUL.FTZ R45, R5, UR16 ;  /* 0x00000010052d7c20 */ /* 0x000fe20008410000 */
[----:B------:R-:W-:Y:S01]  /*5120*/  F2FP.BF16.F32.PACK_AB R9, R2, R9 ;  /* 0x000000090209723e */ /* 0x000fe200000010ff */
[----:B------:R-:W-:Y:S01]  /*5130*/  FMUL.FTZ R6, R6, UR16 ;  /* 0x0000001006067c20 */ /* 0x000fe20008410000 */
[----:B------:R-:W-:Y:S01]  /*5140*/  FSEL R5, R4, RZ, P5 ;  /* 0x000000ff04057208 */ /* 0x000fe20002800000 */
[----:B------:R-:W-:Y:S01]  /*5150*/  FMUL.FTZ R2, R45, UR25 ;  /* 0x000000192d027c20 */ /* 0x000fe20008410000 */
[----:B------:R-:W-:-:S02]  /*5160*/  LOP3.LUT P5, RZ, R18, 0xff00, RZ, 0xc0, !PT ;  /* 0x0000ff0012ff7812 */ /* 0x000fc400078ac0ff */
[----:B------:R-:W-:Y:S02]  /*5170*/  FSEL R0, R0, RZ, P6 ;  /* 0x000000ff00007208 */ /* 0x000fe40003000000 */
[C---:B------:R-:W-:Y:S02]  /*5180*/  LOP3.LUT P6, RZ, R19.reuse, 0xff00, RZ, 0xc0, !PT ;  /* 0x0000ff0013ff7812 */ /* 0x040fe400078cc0ff */
[C---:B------:R-:W-:Y:S01]  /*5190*/  F2FP.BF16.F32.PACK_AB R5, R6.reuse, R5 ;  /* 0x000000050605723e */ /* 0x040fe200000010ff */
[----:B------:R-:W-:Y:S01]  /*51a0*/  FMUL.FTZ R6, R6, UR25 ;  /* 0x0000001906067c20 */ /* 0x000fe20008410000 */
[----:B------:R-:W-:Y:S02]  /*51b0*/  FSEL R4, R2, RZ, P5 ;  /* 0x000000ff02047208 */ /* 0x000fe40002800000 */
[----:B------:R-:W-:Y:S02]  /*51c0*/  ISETP.GE.U32.AND P4, PT, R18, 0x1000000, PT ;  /* 0x010000001200780c */ /* 0x000fe40003f86070 */
[----:B------:R-:W-:-:S02]  /*51d0*/  ISETP.GE.U32.AND P5, PT, R19, 0x1000000, PT ;  /* 0x010000001300780c */ /* 0x000fc40003fa6070 */
[----:B------:R-:W-:Y:S02]  /*51e0*/  FSEL R47, R2, RZ, P6 ;  /* 0x000000ff022f7208 */ /* 0x000fe40003000000 */
[----:B------:R-:W-:Y:S02]  /*51f0*/  F2FP.BF16.F32.PACK_AB R2, R45, R0 ;  /* 0x000000002d02723e */ /* 0x000fe400000010ff */
        /* <DEDUP_REMOVED lines=8> */
[----:B------:R-:W-:Y:S02]  /*5280*/  PRMT R45, R7, 0x7632, R45 ;  /* 0x00007632072d7816 */ /* 0x000fe4000000002d */
[----:B------:R-:W-:-:S02]  /*5290*/  PRMT R6, R5, 0x7632, R6 ;  /* 0x0000763205067816 */ /* 0x000fc40000000006 */
[----:B------:R-:W-:Y:S01]  /*52a0*/  PRMT R0, R46, 0x7632, R0 ;  /* 0x000076322e007816 */ /* 0x000fe20000000000 */
[----:B------:R-:W-:Y:S06]  /*52b0*/  BRA `(.L_x_302) ;  /* 0x0000000c00007947 */ /* 0x000fec0003800000 */
.L_x_303:
[--C-:B------:R-:W-:Y:S01]  /*52c0*/  FFMA.FTZ R5, R16, UR17, R92.reuse ;  /* 0x0000001110057c23 */ /* 0x100fe2000801005c */
[--C-:B------:R-:W-:Y:S01]  /*52d0*/  FFMA.FTZ R0, R17, UR17, R92.reuse ;  /* 0x0000001111007c23 */ /* 0x100fe2000801005c */
[--C-:B------:R-:W-:Y:S01]  /*52e0*/  FFMA.FTZ R2, R13, UR17, R92.reuse ;  /* 0x000000110d027c23 */ /* 0x100fe2000801005c */
[----:B012---:R-:W-:Y:S01]  /*52f0*/  FFMA.FTZ R45, R12, UR17, R92 ;  /* 0x000000110c2d7c23 */ /* 0x007fe2000801005c */
[----:B------:R-:W-:Y:S01]  /*5300*/  FADD.FTZ R5, R14, -R5 ;  /* 0x800000050e057221 */ /* 0x000fe20000010000 */
[----:B------:R-:W-:Y:S01]  /*5310*/  FADD.FTZ R0, R15, -R0 ;  /* 0x800000000f007221 */ /* 0x000fe20000010000 */
[----:B------:R-:W-:Y:S01]  /*5320*/  FADD.FTZ R4, R11, -R2 ;  /* 0x800000020b047221 */ /* 0x000fe20000010000 */
[----:B-----5:R-:W-:Y:S01]  /*5330*/  LOP3.LUT P4, RZ, R18, 0xff00, RZ, 0xc0, !PT ;  /* 0x0000ff0012ff7812 */ /* 0x020fe2000788c0ff */
[----:B------:R-:W-:Y:S01]  /*5340*/  FMUL.FTZ R5, R5, UR16 ;  /* 0x0000001005057c20 */ /* 0x000fe20008410000 */
[----:B------:R-:W-:Y:S01]  /*5350*/  LOP3.LUT P5, RZ, R19, 0xff00, RZ, 0xc0, !PT ;  /* 0x0000ff0013ff7812 */ /* 0x000fe200078ac0ff */
[----:B------:R-:W-:Y:S01]  /*5360*/  FMUL.FTZ R0, R0, UR16 ;  /* 0x0000001000007c20 */ /* 0x000fe20008410000 */
[----:B------:R-:W-:Y:S01]  /*5370*/  FADD.FTZ R45, R10, -R45 ;  /* 0x8000002d0a2d7221 */ /* 0x000fe20000010000 */
        /* <DEDUP_REMOVED lines=8> */
[----:B------:R-:W-:-:S02]  /*5400*/  FSEL R5, R5, RZ, P5 ;  /* 0x000000ff05057208 */ /* 0x000fc40002800000 */
[----:B------:R-:W-:Y:S02]  /*5410*/  LOP3.LUT P4, RZ, R18, 0xff, RZ, 0xc0, !PT ;  /* 0x000000ff12ff7812 */ /* 0x000fe4000788c0ff */
[----:B------:R-:W-:Y:S02]  /*5420*/  LOP3.LUT P5, RZ, R19, 0xff, RZ, 0xc0, !PT ;  /* 0x000000ff13ff7812 */ /* 0x000fe400078ac0ff */
[----:B------:R-:W-:Y:S02]  /*5430*/  F2FP.BF16.F32.PACK_AB R44, R5, R44 ;  /* 0x0000002c052c723e */ /* 0x000fe400000010ff */
[C---:B------:R-:W-:Y:S02]  /*5440*/  FSEL R2, R0.reuse, RZ, P4 ;  /* 0x000000ff00027208 */ /* 0x040fe40002000000 */
[----:B------:R-:W-:Y:S02]  /*5450*/  FSEL R5, R0, RZ, P5 ;  /* 0x000000ff00057208 */ /* 0x000fe40002800000 */
[----:B------:R-:W-:-:S02]  /*5460*/  LOP3.LUT P5, RZ, R19, 0xff0000, RZ, 0xc0, !PT ;  /* 0x00ff000013ff7812 */ /* 0x000fc400078ac0ff */
[----:B------:R-:W-:Y:S02]  /*5470*/  ISETP.GE.U32.AND P4, PT, R18, 0x1000000, PT ;  /* 0x010000001200780c */ /* 0x000fe40003f86070 */
[C---:B------:R-:W-:Y:S02]  /*5480*/  FSEL R0, R4.reuse, RZ, P6 ;  /* 0x000000ff04007208 */ /* 0x040fe40003000000 */
        /* <DEDUP_REMOVED lines=11> */
[----:B------:R-:W-:Y:S01]  /*5540*/  PRMT R0, R46, 0x7632, R0 ;  /* 0x000076322e007816 */ /* 0x000fe20000000000 */
[----:B------:R-:W-:Y:S06]  /*5550*/  BRA `(.L_x_302) ;  /* 0x0000000800587947 */ /* 0x000fec0003800000 */
.L_x_299:
[----:B------:R-:W-:-:S04]  /*5560*/  UISETP.NE.U32.AND UP3, UPT, UR26, URZ, UPT ;  /* 0x000000ff1a00728c */ /* 0x000fc8000bf65070 */
[----:B------:R-:W-:-:S09]  /*5570*/  UISETP.NE.AND.EX UP3, UPT, UR27, URZ, UPT, UP3 ;  /* 0x000000ff1b00728c */ /* 0x000fd2000bf65330 */
[----:B------:R-:W-:Y:S05]  /*5580*/  BRA.U !UP3, `(.L_x_304) ;  /* 0x000000050b4c7547 */ /* 0x000fea000b800000 */
[----:B------:R-:W-:-:S04]  /*5590*/  UISETP.NE.U32.AND UP3, UPT, UR10, URZ, UPT ;  /* 0x000000ff0a00728c */ /* 0x000fc8000bf65070 */
[----:B------:R-:W-:-:S09]  /*55a0*/  UISETP.NE.AND.EX UP3, UPT, UR11, URZ, UPT, UP3 ;  /* 0x000000ff0b00728c */ /* 0x000fd2000bf65330 */
[----:B------:R-:W-:Y:S05]  /*55b0*/  BRA.U !UP3, `(.L_x_305) ;  /* 0x000000010bac7547 */ /* 0x000fea000b800000 */
[----:B------:R-:W-:Y:S01]  /*55c0*/  FFMA.FTZ R6, R17, UR17, R92 ;  /* 0x0000001111067c23 */ /* 0x000fe2000801005c */
[----:B-----5:R-:W-:Y:S01]  /*55d0*/  IMAD.MOV.U32 R7, RZ, RZ, R62 ;  /* 0x000000ffff077224 */ /* 0x020fe200078e003e */
[----:B------:R-:W-:Y:S01]  /*55e0*/  SHF.R.U64 R8, R62, 0x10, R63 ;  /* 0x000000103e087819 */ /* 0x000fe2000000123f */
[----:B------:R-:W-:Y:S01]  /*55f0*/  FFMA.FTZ R9, R16, UR17, R92 ;  /* 0x0000001110097c23 */ /* 0x000fe2000801005c */
[----:B------:R-:W-:Y:S01]  /*5600*/  FADD.FTZ R6, R15, -R6 ;  /* 0x800000060f067221 */ /* 0x000fe20000010000 */
[----:B------:R-:W-:Y:S02]  /*5610*/  IMAD.U32 R7, R7, 0x10000, RZ ;  /* 0x0001000007077824 */ /* 0x000fe400078e00ff */
[--C-:B012---:R-:W-:Y:S01]  /*5620*/  FFMA.FTZ R45, R12, UR17, R92.reuse ;  /* 0x000000110c2d7c23 */ /* 0x107fe2000801005c */
[----:B------:R-:W-:Y:S02]  /*5630*/  IMAD.U32 R8, R8, 0x10000, RZ ;  /* 0x0001000008087824 */ /* 0x000fe400078e00ff */
[----:B------:R-:W-:Y:S01]  /*5640*/  FADD.FTZ R9, R14, -R9 ;  /* 0x800000090e097221 */ /* 0x000fe20000010000 */
[----:B------:R-:W-:Y:S01]  /*5650*/  FFMA.FTZ R6, R6, UR16, R7 ;  /* 0x0000001006067c23 */ /* 0x000fe20008010007 */
[----:B------:R-:W-:Y:S01]  /*5660*/  FFMA.FTZ R92, R13, UR17, R92 ;  /* 0x000000110d5c7c23 */ /* 0x000fe2000801005c */
[--C-:B------:R-:W-:Y:S01]  /*5670*/  SHF.R.U32.HI R44, RZ, 0x10, R63.reuse ;  /* 0x00000010ff2c7819 */ /* 0x100fe2000001163f */
[----:B------:R-:W-:Y:S01]  /*5680*/  FFMA.FTZ R7, R9, UR16, R8 ;  /* 0x0000001009077c23 */ /* 0x000fe20008010008 */
[----:B------:R-:W-:-:S02]  /*5690*/  IMAD.MOV.U32 R9, RZ, RZ, R63 ;  /* 0x000000ffff097224 */ /* 0x000fc400078e003f */
[----:B------:R-:W-:Y:S01]  /*56a0*/  FADD.FTZ R8, R11, -R92 ;  /* 0x8000005c0b087221 */ /* 0x000fe20000010000 */
[----:B------:R-:W-:Y:S01]  /*56b0*/  FADD.FTZ R45, R10, -R45 ;  /* 0x8000002d0a2d7221 */ /* 0x000fe20000010000 */
[----:B------:R-:W-:Y:S01]  /*56c0*/  IMAD.U32 R44, R44, 0x10000, RZ ;  /* 0x000100002c2c7824 */ /* 0x000fe200078e00ff */
[C---:B------:R-:W-:Y:S01]  /*56d0*/  LOP3.LUT P4, RZ, R18.reuse, 0xff, RZ, 0xc0, !PT ;  /* 0x000000ff12ff7812 */ /* 0x040fe2000788c0ff */
[----:B------:R-:W-:Y:S02]  /*56e0*/  IMAD.U32 R9, R9, 0x10000, RZ ;  /* 0x0001000009097824 */ /* 0x000fe400078e00ff */
[----:B------:R-:W-:Y:S01]  /*56f0*/  FMUL.FTZ R46, R7, UR25 ;  /* 0x00000019072e7c20 */ /* 0x000fe20008410000 */
[----:B------:R-:W-:Y:S01]  /*5700*/  LOP3.LUT P5, RZ, R18, 0xff00, RZ, 0xc0, !PT ;  /* 0x0000ff0012ff7812 */ /* 0x000fe200078ac0ff */
[----:B------:R-:W-:Y:S01]  /*5710*/  FFMA.FTZ R8, R8, UR16, R9 ;  /* 0x0000001008087c23 */ /* 0x000fe20008010009 */
[----:B------:R-:W-:Y:S01]  /*5720*/  FFMA.FTZ R9, R45, UR16, R44 ;  /* 0x000000102d097c23 */ /* 0x000fe2000801002c */
[----:B------:R-:W-:Y:S01]  /*5730*/  FMUL.FTZ R44, R6, UR25 ;  /* 0x00000019062c7c20 */ /* 0x000fe20008410000 */
[----:B------:R-:W-:-:S02]  /*5740*/  FSEL R46, R46, RZ, P5 ;  /* 0x000000ff2e2e7208 */ /* 0x000fc40002800000 */
[----:B------:R-:W-:Y:S02]  /*5750*/  ISETP.GE.U32.AND P5, PT, R18, 0x1000000, PT ;  /* 0x010000001200780c */ /* 0x000fe40003fa6070 */
[----:B------:R-:W-:Y:S01]  /*5760*/  FSEL R45, R44, RZ, P4 ;  /* 0x000000ff2c2d7208 */ /* 0x000fe20002000000 */
[----:B------:R-:W-:Y:S01]  /*5770*/  FMUL.FTZ R44, R9, UR25 ;  /* 0x00000019092c7c20 */ /* 0x000fe20008410000 */
[----:B------:R-:W-:Y:S02]  /*5780*/  LOP3.LUT P4, RZ, R18, 0xff0000, RZ, 0xc0, !PT ;  /* 0x00ff000012ff7812 */ /* 0x000fe4000788c0ff */
[----:B------:R-:W-:Y:S01]  /*5790*/  F2FP.BF16.F32.PACK_AB R45, R45, R6 ;  /* 0x000000062d2d723e */ /* 0x000fe200000010ff */
[----:B------:R-:W-:Y:S01]  /*57a0*/  FMUL.FTZ R6, R8, UR25 ;  /* 0x0000001908067c20 */ /* 0x000fe20008410000 */
        /* <DEDUP_REMOVED lines=9> */
[----:B------:R-:W-:Y:S02]  /*5840*/  PRMT R45, R7, 0x7632, R45 ;  /* 0x00007632072d7816 */ /* 0x000fe4000000002d */
[----:B------:R-:W-:Y:S01]  /*5850*/  PRMT R46, R6, 0x7632, R46 ;  /* 0x00007632062e7816 */ /* 0x000fe2000000002e */
[----:B------:R-:W-:Y:S06]  /*5860*/  BRA `(.L_x_302) ;  /* 0x0000000400947947 */ /* 0x000fec0003800000 */
.L_x_305:
[----:B012--5:R-:W-:Y:S02]  /*5870*/  IMAD.MOV.U32 R45, RZ, RZ, R62 ;  /* 0x000000ffff2d7224 */ /* 0x027fe400078e003e */
[--C-:B------:R-:W-:Y:S01]  /*5880*/  FFMA.FTZ R44, R17, UR17, R92.reuse ;  /* 0x00000011112c7c23 */ /* 0x100fe2000801005c */
[--C-:B------:R-:W-:Y:S01]  /*5890*/  SHF.R.U64 R46, R62, 0x10, R63.reuse ;  /* 0x000000103e2e7819 */ /* 0x100fe2000000123f */
[----:B------:R-:W-:Y:S02]  /*58a0*/  IMAD.MOV.U32 R47, RZ, RZ, R63 ;  /* 0x000000ffff2f7224 */ /* 0x000fe400078e003f */
[----:B------:R-:W-:Y:S01]  /*58b0*/  FFMA.FTZ R88, R13, UR17, R92 ;  /* 0x000000110d587c23 */ /* 0x000fe2000801005c */
[----:B------:R-:W-:Y:S01]  /*58c0*/  SHF.L.U32 R45, R45, 0x10, RZ ;  /* 0x000000102d2d7819 */ /* 0x000fe200000006ff */
[----:B------:R-:W-:Y:S01]  /*58d0*/  FADD.FTZ R44, R15, -R44 ;  /* 0x8000002c0f2c7221 */ /* 0x000fe20000010000 */
[----:B------:R-:W-:Y:S02]  /*58e0*/  IMAD.U32 R46, R46, 0x10000, RZ ;  /* 0x000100002e2e7824 */ /* 0x000fe400078e00ff */
[----:B------:R-:W-:Y:S01]  /*58f0*/  FADD.FTZ R88, R11, -R88 ;  /* 0x800000580b587221 */ /* 0x000fe20000010000 */
[----:B------:R-:W-:-:S02]  /*5900*/  IMAD.U32 R47, R47, 0x10000, RZ ;  /* 0x000100002f2f7824 */ /* 0x000fc400078e00ff */
        /* <DEDUP_REMOVED lines=25> */
[----:B------:R-:W-:Y:S01]  /*5aa0*/  PRMT R46, R45, 0x7632, R46 ;  /* 0x000076322d2e7816 */ /* 0x000fe2000000002e */
[----:B------:R-:W-:Y:S06]  /*5ab0*/  BRA `(.L_x_302) ;  /* 0x0000000400007947 */ /* 0x000fec0003800000 */
.L_x_304:
[----:B------:R-:W-:-:S04]  /*5ac0*/  UISETP.NE.U32.AND UP3, UPT, UR10, URZ, UPT ;  /* 0x000000ff0a00728c */ /* 0x000fc8000bf65070 */
[----:B------:R-:W-:-:S09]  /*5ad0*/  UISETP.NE.AND.EX UP3, UPT, UR11, URZ, UPT, UP3 ;  /* 0x000000ff0b00728c */ /* 0x000fd2000bf65330 */
[----:B------:R-:W-:Y:S05]  /*5ae0*/  BRA.U !UP3, `(.L_x_306) ;  /* 0x000000010b847547 */ /* 0x000fea000b800000 */
[--C-:B------:R-:W-:Y:S01]  /*5af0*/  FFMA.FTZ R6, R17, UR17, R92.reuse ;  /* 0x0000001111067c23 */ /* 0x100fe2000801005c */
[--C-:B------:R-:W-:Y:S01]  /*5b00*/  FFMA.FTZ R9, R16, UR17, R92.reuse ;  /* 0x0000001110097c23 */ /* 0x100fe2000801005c */
[----:B-----5:R-:W-:Y:S01]  /*5b10*/  LOP3.LUT P4, RZ, R18, 0xff, RZ, 0xc0, !PT ;  /* 0x000000ff12ff7812 */ /* 0x020fe2000788c0ff */
[----:B012---:R-:W-:Y:S01]  /*5b20*/  FFMA.FTZ R44, R13, UR17, R92 ;  /* 0x000000110d2c7c23 */ /* 0x007fe2000801005c */
        /* <DEDUP_REMOVED lines=9> */
[----:B------:R-:W-:Y:S01]  /*5bc0*/  ISETP.GE.U32.AND P5, PT, R18, 0x1000000, PT ;  /* 0x010000001200780c */ /* 0x000fe20003fa6070 */
[----:B------:R-:W-:-:S03]  /*5bd0*/  FMUL.FTZ R45, R45, UR16 ;  /* 0x000000102d2d7c20 */ /* 0x000fc60008410000 */
[----:B------:R-:W-:Y:S01]  /*5be0*/  FSEL R9, R7, RZ, P4 ;  /* 0x000000ff07097208 */ /* 0x000fe20002000000 */
[----:B------:R-:W-:Y:S01]  /*5bf0*/  FMUL.FTZ R46, R45, UR25 ;  /* 0x000000192d2e7c20 */ /* 0x000fe20008410000 */
[----:B------:R-:W-:Y:S02]  /*5c00*/  LOP3.LUT P4, RZ, R18, 0xff00, RZ, 0xc0, !PT ;  /* 0x0000ff0012ff7812 */ /* 0x000fe4000788c0ff */
[----:B------:R-:W-:Y:S01]  /*5c10*/  F2FP.BF16.F32.PACK_AB R9, R9, R6 ;  /* 0x000000060909723e */ /* 0x000fe200000010ff */
[----:B------:R-:W-:Y:S01]  /*5c20*/  FMUL.FTZ R6, R8, UR25 ;  /* 0x0000001908067c20 */ /* 0x000fe20008410000 */
[----:B------:R-:W-:Y:S02]  /*5c30*/  FSEL R46, R46, RZ, P5 ;  /* 0x000000ff2e2e7208 */ /* 0x000fe40002800000 */
[----:B------:R-:W-:Y:S02]  /*5c40*/  PRMT R47, R9, 0x7632, R47 ;  /* 0x00007632092f7816 */ /* 0x000fe4000000002f */
[----:B------:R-:W-:Y:S01]  /*5c50*/  FSEL R7, R6, RZ, P4 ;  /* 0x000000ff06077208 */ /* 0x000fe20002000000 */
[----:B------:R-:W-:Y:S01]  /*5c60*/  FMUL.FTZ R6, R44, UR25 ;  /* 0x000000192c067c20 */ /* 0x000fe20008410000 */
[----:B------:R-:W-:-:S02]  /*5c70*/  LOP3.LUT P4, RZ, R18, 0xff0000, RZ, 0xc0, !PT ;  /* 0x00ff000012ff7812 */ /* 0x000fc4000788c0ff */
[----:B------:R-:W-:Y:S02]  /*5c80*/  F2FP.BF16.F32.PACK_AB R8, R7, R8 ;  /* 0x000000080708723e */ /* 0x000fe400000010ff */
[----:B------:R-:W-:Y:S02]  /*5c90*/  FSEL R7, R6, RZ, P4 ;  /* 0x000000ff06077208 */ /* 0x000fe40002000000 */
[----:B------:R-:W-:Y:S02]  /*5ca0*/  F2FP.BF16.F32.PACK_AB R6, R46, R45 ;  /* 0x0000002d2e06723e */ /* 0x000fe400000010ff */
[----:B------:R-:W-:Y:S02]  /*5cb0*/  F2FP.BF16.F32.PACK_AB R7, R7, R44 ;  /* 0x0000002c0707723e */ /* 0x000fe400000010ff */
[----:B------:R-:W-:Y:S02]  /*5cc0*/  PRMT R44, R8, 0x7632, R44 ;  /* 0x00007632082c7816 */ /* 0x000fe4000000002c */
[----:B------:R-:W-:-:S02]  /*5cd0*/  PRMT R45, R7, 0x7632, R45 ;  /* 0x00007632072d7816 */ /* 0x000fc4000000002d */
[----:B------:R-:W-:Y:S01]  /*5ce0*/  PRMT R46, R6, 0x7632, R46 ;  /* 0x00007632062e7816 */ /* 0x000fe2000000002e */
[----:B------:R-:W-:Y:S06]  /*5cf0*/  BRA `(.L_x_302) ;  /* 0x0000000000707947 */ /* 0x000fec0003800000 */
.L_x_306:
[--C-:B012---:R-:W-:Y:S01]  /*5d00*/  FFMA.FTZ R44, R17, UR17, R92.reuse ;  /* 0x00000011112c7c23 */ /* 0x107fe2000801005c */
        /* <DEDUP_REMOVED lines=12> */
[----:B------:R-:W-:Y:S01]  /*5dd0*/  FFMA.FTZ R92, R13, UR17, R92 ;  /* 0x000000110d5c7c23 */ /* 0x000fe2000801005c */
[----:B------:R-:W-:Y:S02]  /*5de0*/  ISETP.GE.U32.AND P5, PT, R18, 0x1000000, PT ;  /* 0x010000001200780c */ /* 0x000fe40003fa6070 */
[----:B------:R-:W-:Y:S01]  /*5df0*/  FADD.FTZ R45, R10, -R45 ;  /* 0x8000002d0a2d7221 */ /* 0x000fe20000010000 */
[----:B------:R-:W-:Y:S01]  /*5e00*/  FADD.FTZ R92, R11, -R92 ;  /* 0x8000005c0b5c7221 */ /* 0x000fe20000010000 */
[----:B------:R-:W-:Y:S02]  /*5e10*/  LOP3.LUT P4, RZ, R18, 0xff0000, RZ, 0xc0, !PT ;  /* 0x00ff000012ff7812 */ /* 0x000fe4000788c0ff */
[----:B------:R-:W-:Y:S01]  /*5e20*/  FMUL.FTZ R45, R45, UR16 ;  /* 0x000000102d2d7c20 */ /* 0x000fe20008410000 */
[----:B------:R-:W-:Y:S01]  /*5e30*/  FMUL.FTZ R92, R92, UR16 ;  /* 0x000000105c5c7c20 */ /* 0x000fe20008410000 */
[----:B------:R-:W-:-:S02]  /*5e40*/  F2FP.BF16.F32.PACK_AB R47, R44, R47 ;  /* 0x0000002f2c2f723e */ /* 0x000fc400000010ff */
[----:B------:R-:W-:Y:S01]  /*5e50*/  FMUL.FTZ R45, R45, UR25 ;  /* 0x000000192d2d7c20 */ /* 0x000fe20008410000 */
[----:B------:R-:W-:Y:S01]  /*5e60*/  FMUL.FTZ R92, R92, UR25 ;  /* 0x000000195c5c7c20 */ /* 0x000fe20008410000 */
[----:B------:R-:W-:-:S03]  /*5e70*/  PRMT R44, R47, 0x7632, R44 ;  /* 0x000076322f2c7816 */ /* 0x000fc6000000002c */
[----:B------:R-:W-:Y:S02]  /*5e80*/  FSEL R45, R45, RZ, P5 ;  /* 0x000000ff2d2d7208 */ /* 0x000fe40002800000 */
[----:B------:R-:W-:-:S04]  /*5e90*/  FSEL R92, R92, RZ, P4 ;  /* 0x000000ff5c5c7208 */ /* 0x000fc80002000000 */
[----:B------:R-:W-:-:S04]  /*5ea0*/  F2FP.BF16.F32.PACK_AB R45, R45, R92 ;  /* 0x0000005c2d2d723e */ /* 0x000fc800000010ff */
[----:B------:R-:W-:-:S07]  /*5eb0*/  PRMT R46, R45, 0x7632, R46 ;  /* 0x000076322d2e7816 */ /* 0x000fce000000002e */
.L_x_302:
        /* <DEDUP_REMOVED lines=16> */
.L_x_307:
        /* <DEDUP_REMOVED lines=10> */
.L_x_298:
[----:B------:R-:W-:Y:S05]  /*6060*/  BSYNC.RECONVERGENT B0 ;  /* 0x0000000000007941 */ /* 0x000fea0003800200 */
.L_x_297:
[----:B------:R-:W-:Y:S01]  /*6070*/  UPLOP3.LUT UP1, UPT, UPT, UPT, UP1, 0x40, 0x4 ;  /* 0x000000000004789c */ /* 0x000fe20003f2e810 */
[----:B------:R-:W-:Y:S10]  /*6080*/  BRA.U !UP2, `(.L_x_308) ;  /* 0xffffffa50a087547 */ /* 0x000ff4000b83ffff */
.L_x_264:
[----:B------:R-:W0:Y:S01]  /*6090*/  LDC.64 R2, c[0x0][0x440] ;  /* 0x00011000ff027b82 */ /* 0x000e220000000a00 */
[----:B------:R-:W-:-:S06]  /*60a0*/  UIMAD UR5, UR7, UR8, URZ ;  /* 0x00000008070572a4 */ /* 0x000fcc000f8e02ff */
[----:B------:R-:W-:Y:S01]  /*60b0*/  IMAD.U32 R0, RZ, RZ, UR5 ;  /* 0x00000005ff007e24 */ /* 0x000fe2000f8e00ff */
[----:B------:R-:W1:Y:S04]  /*60c0*/  LDC.64 R4, c[0x0][0x448] ;  /* 0x00011200ff047b82 */ /* 0x000e680000000a00 */
[----:B------:R-:W-:-:S04]  /*60d0*/  LEA.HI R87, R0, R87, RZ, 0x1e ;  /* 0x0000005700577211 */ /* 0x000fc800078ff0ff */
[----:B-----5:R-:W2:Y:S08]  /*60e0*/  LDC.64 R6, c[0x0][0x440] ;  /* 0x00011000ff067b82 */ /* 0x020eb00000000a00 */
[----:B------:R-:W3:Y:S01]  /*60f0*/  LDC.64 R8, c[0x0][0x448] ;  /* 0x00011200ff087b82 */ /* 0x000ee20000000a00 */
[----:B0-----:R-:W-:-:S05]  /*6100*/  @P0 IMAD.WIDE.U32 R2, R87, 0x10, R2 ;  /* 0x0000001057020825 */ /* 0x001fca00078e0002 */
[----:B------:R0:W-:Y:S01]  /*6110*/  @P0 STG.E.128 desc[UR18][R2.64], R32 ;  /* 0x0000002002000986 */ /* 0x0001e2000c101d12 */
[----:B-1----:R-:W-:-:S04]  /*6120*/  @P0 IMAD.WIDE.U32 R4, R87, 0x10, R4 ;  /* 0x0000001057040825 */ /* 0x002fc800078e0004 */
[----:B------:R-:W-:Y:S01]  /*6130*/  @P0 VIADD R87, R87, 0x80 ;  /* 0x0000008057570836 */ /* 0x000fe20000000000 */
[----:B------:R0:W-:Y:S03]  /*6140*/  @P0 STG.E.128 desc[UR18][R4.64], R20 ;  /* 0x0000001404000986 */ /* 0x0001e6000c101d12 */
[----:B--2---:R-:W-:-:S05]  /*6150*/  @P2 IMAD.WIDE.U32 R6, R87, 0x10, R6 ;  /* 0x0000001057062825 */ /* 0x004fca00078e0006 */
[----:B------:R0:W-:Y:S01]  /*6160*/  @P2 STG.E.128 desc[UR18][R6.64], R36 ;  /* 0x0000002406002986 */ /* 0x0001e2000c101d12 */
[----:B---3--:R-:W-:-:S05]  /*6170*/  @P2 IMAD.WIDE.U32 R8, R87, 0x10, R8 ;  /* 0x0000001057082825 */ /* 0x008fca00078e0008 */
[----:B------:R0:W-:Y:S01]  /*6180*/  @P2 STG.E.128 desc[UR18][R8.64], R24 ;  /* 0x0000001808002986 */ /* 0x0001e2000c101d12 */
[----:B------:R-:W-:Y:S05]  /*6190*/  @!P3 EXIT ;  /* 0x000000000000b94d */ /* 0x000fea0003800000 */
[----:B0-----:R-:W0:Y:S01]  /*61a0*/  LDC.64 R2, c[0x0][0x440] ;  /* 0x00011000ff027b82 */ /* 0x001e220000000a00 */
[----:B------:R-:W-:-:S07]  /*61b0*/  @P2 VIADD R87, R87, 0x80 ;  /* 0x0000008057572836 */ /* 0x000fce0000000000 */
[----:B------:R-:W1:Y:S01]  /*61c0*/  LDC.64 R4, c[0x0][0x448] ;  /* 0x00011200ff047b82 */ /* 0x000e620000000a00 */
[----:B0-----:R-:W-:-:S05]  /*61d0*/  IMAD.WIDE.U32 R2, R87, 0x10, R2 ;  /* 0x0000001057027825 */ /* 0x001fca00078e0002 */
[----:B------:R-:W-:Y:S01]  /*61e0*/  STG.E.128 desc[UR18][R2.64], R40 ;  /* 0x0000002802007986 */ /* 0x000fe2000c101d12 */
[----:B-1----:R-:W-:-:S05]  /*61f0*/  IMAD.WIDE.U32 R4, R87, 0x10, R4 ;  /* 0x0000001057047825 */ /* 0x002fca00078e0004 */
[----:B------:R-:W-:Y:S01]  /*6200*/  STG.E.128 desc[UR18][R4.64], R28 ;  /* 0x0000001c04007986 */ /* 0x000fe2000c101d12 */
[----:B------:R-:W-:Y:S05]  /*6210*/  EXIT ;  /* 0x000000000000794d */ /* 0x000fea0003800000 */
.L_x_309:
        /* <DEDUP_REMOVED lines=14> */
.L_x_3504:


//--------------------- .text._ZN10layer_norm22ln_bwd_finalize_kernelINS_22Kernel_traits_finalizeILj1536E13__nv_bfloat16S2_S2_S2_fjLb0ELj1024ELj4ENS_18Kernel_traits_baseILj1536ES2_S2_S2_S2_fjLj1024EEEEELb0ELb1EEEvNS_9BwdParamsE --------------------------
	.section	.text._ZN10layer_norm22ln_bwd_finalize_kernelINS_22Kernel_traits_finalizeILj1536E13__nv_bfloat16S2_S2_S2_fjLb0ELj1024ELj4ENS_18Kernel_traits_baseILj1536ES2_S2_S2_S2_fjLj1024EEEEELb0ELb1EEEvNS_9BwdParamsE,"ax",@progbits
	.align	128
        .global         _ZN10layer_norm22ln_bwd_finalize_kernelINS_22Kernel_traits_finalizeILj1536E13__nv_bfloat16S2_S2_S2_fjLb0ELj1024ELj4ENS_18Kernel_traits_baseILj1536ES2_S2_S2_S2_fjLj1024EEEEELb0ELb1EEEvNS_9BwdParamsE
        .type           _ZN10layer_norm22ln_bwd_finalize_kernelINS_22Kernel_traits_finalizeILj1536E13__nv_bfloat16S2_S2_S2_fjLb0ELj1024ELj4ENS_18Kernel_traits_baseILj1536ES2_S2_S2_S2_fjLj1024EEEEELb0ELb1EEEvNS_9BwdParamsE,@function
        .size           _ZN10layer_norm22ln_bwd_finalize_kernelINS_22Kernel_traits_finalizeILj1536E13__nv_bfloat16S2_S2_S2_fjLb0ELj1024ELj4ENS_18Kernel_traits_baseILj1536ES2_S2_S2_S2_fjLj1024EEEEELb0ELb1EEEvNS_9BwdParamsE,(.L_x_3505 - _ZN10layer_norm22ln_bwd_finalize_kernelINS_22Kernel_traits_finalizeILj1536E13__nv_bfloat16S2_S2_S2_fjLb0ELj1024ELj4ENS_18Kernel_traits_baseILj1536ES2_S2_S2_S2_fjLj1024EEEEELb0ELb1EEEvNS_9BwdParamsE)
        .other          _ZN10layer_norm22ln_bwd_finalize_kernelINS_22Kernel_traits_finalizeILj1536E13__nv_bfloat16S2_S2_S2_fjLb0ELj1024ELj4ENS_18Kernel_traits_baseILj1536ES2_S2_S2_S2_fjLj1024EEEEELb0ELb1EEEvNS_9BwdParamsE,@"STO_CUDA_ENTRY STV_DEFAULT"
_ZN10layer_norm22ln_bwd_finalize_kernelINS_22Kernel_traits_finalizeILj1536E13__nv_bfloat16S2_S2_S2_fjLb0ELj1024ELj4ENS_18Kernel_traits_baseILj1536ES2_S2_S2_S2_fjLj1024EEEEELb0ELb1EEEvNS_9BwdParamsE:
.text._ZN10layer_norm22ln_bwd_finalize_kernelINS_22Kernel_traits_finalizeILj1536E13__nv_bfloat16S2_S2_S2_fjLb0ELj1024ELj4ENS_18Kernel_traits_baseILj1536ES2_S2_S2_S2_fjLj1024EEEEELb0ELb1EEEvNS_9BwdParamsE:
[----:B------:R-:W-:Y:S01]  /*0000*/  LDC R1, c[0x0][0x37c] ;  /* 0x0000df00ff017b82 */ /* 0x000fe20000000800 */
[----:B------:R-:W0:Y:S01]  /*0010*/  S2R R58, SR_CTAID.X ;  /* 0x00000000003a7919 */ /* 0x000e220000002500 */
[----:B------:R-:W1:Y:S01]  /*0020*/  S2R R57, SR_TID.X ;  /* 0x0000000000397919 */ /* 0x000e620000002100 */
[----:B0-----:R-:W-:-:S04]  /*0030*/  SHF.L.U32 R0, R58, 0x5, RZ ;  /* 0x000000053a007819 */ /* 0x001fc800000006ff */
[----:B-1----:R-:W-:-:S04]  /*0040*/  LOP3.LUT R2, R0, 0x1f, R57, 0xf8, !PT ;  /* 0x0000001f00027812 */ /* 0x002fc800078ef839 */
[----:B------:R-:W-:-:S13]  /*0050*/  ISETP.GT.U32.AND P0, PT, R2, 0x5ff, PT ;  /* 0x000005ff0200780c */ /* 0x000fda0003f04070 */
[----:B------:R-:W-:Y:S05]  /*0060*/  @P0 EXIT ;  /* 0x000000000000094d */ /* 0x000fea0003800000 */
[----:B------:R-:W0:Y:S01]  /*0070*/  LDCU UR8, c[0x0][0x380] ;  /* 0x00007000ff0877ac */ /* 0x000e220008000800 */
[----:B------:R-:W-:Y:S01]  /*0080*/  SHF.R.U32.HI R2, RZ, 0x5, R57 ;  /* 0x00000005ff027819 */ /* 0x000fe20000011639 */
[----:B------:R-:W-:Y:S01]  /*0090*/  BSSY.RECONVERGENT B0, `(.L_x_310) ;  /* 0x0000139000007945 */ /* 0x000fe20003800200 */
[----:B------:R-:W-:Y:S01]  /*00a0*/  HFMA2 R3, -RZ, RZ, 0, 0 ;  /* 0x00000000ff037431 */ /* 0x000fe200000001ff */
[----:B------:R-:W1:Y:S01]  /*00b0*/  LDCU.64 UR6, c[0x0][0x358] ;  /* 0x00006b00ff0677ac */ /* 0x000e620008000a00 */
[----:B------:R-:W-:Y:S02]  /*00c0*/  LOP3.LUT R57, R57, 0x1f, RZ, 0xc0, !PT ;  /* 0x0000001f39397812 */ /* 0x000fe400078ec0ff */
[----:B------:R-:W-:Y:S02]  /*00d0*/  MOV R43, RZ ;  /* 0x000000ff002b7202 */ /* 0x000fe40000000f00 */
[----:B0-----:R-:W-:-:S13]  /*00e0*/  ISETP.GE.U32.AND P0, PT, R2, UR8, PT ;  /* 0x0000000802007c0c */ /* 0x001fda000bf06070 */
[----:B-1----:R-:W-:Y:S05]  /*00f0*/  @P0 BRA `(.L_x_311) ;  /* 0x0000001000c80947 */ /* 0x002fea0003800000 */
[----:B------:R-:W-:Y:S01]  /*0100*/  LOP3.LUT R36, R2, 0x20, RZ, 0xfc, !PT ;  /* 0x0000002002247812 */ /* 0x000fe200078efcff */
[----:B------:R-:W-:Y:S01]  /*0110*/  BSSY.RECONVERGENT B1, `(.L_x_312) ;  /* 0x00000b2000017945 */ /* 0x000fe20003800200 */
[----:B------:R-:W-:Y:S02]  /*0120*/  LOP3.LUT R4, RZ, R2, RZ, 0x33, !PT ;  /* 0x00000002ff047212 */ /* 0x000fe400078e33ff */
[----:B------:R-:W-:Y:S02]  /*0130*/  VIMNMX.U32 R3, PT, PT, R36, UR8, !PT ;  /* 0x0000000824037c48 */ /* 0x000fe4000ffe0000 */
[----:B------:R-:W-:Y:S02]  /*0140*/  MOV R43, RZ ;  /* 0x000000ff002b7202 */ /* 0x000fe40000000f00 */
[----:B------:R-:W-:-:S04]  /*0150*/  IADD3 R3, PT, PT, R3, R4, RZ ;  /* 0x0000000403037210 */ /* 0x000fc80007ffe0ff */
[C---:B------:R-:W-:Y:S02]  /*0160*/  ISETP.GE.U32.AND P1, PT, R3.reuse, 0x1e0, PT ;  /* 0x000001e00300780c */ /* 0x040fe40003f26070 */
[----:B------:R-:W-:Y:S02]  /*0170*/  LEA.HI R54, R3, 0x1, RZ, 0x1b ;  /* 0x0000000103367811 */ /* 0x000fe400078fd8ff */
[----:B------:R-:W-:Y:S02]  /*0180*/  MOV R3, RZ ;  /* 0x000000ff00037202 */ /* 0x000fe40000000f00 */
[----:B------:R-:W-:-:S07]  /*0190*/  LOP3.LUT P0, R56, R54, 0xf, RZ, 0xc0, !PT ;  /* 0x0000000f36387812 */ /* 0x000fce000780c0ff */
[----:B------:R-:W-:Y:S06]  /*01a0*/  @!P1 BRA `(.L_x_313) ;  /* 0x0000000800a09947 */ /* 0x000fec0003800000 */
[----:B------:R-:W0:Y:S01]  /*01b0*/  LDC R55, c[0x0][0x388] ;  /* 0x0000e200ff377b82 */ /* 0x000e220000000800 */
[C---:B------:R-:W-:Y:S01]  /*01c0*/  LOP3.LUT R5, R2.reuse, 0x120, RZ, 0xfc, !PT ;  /* 0x0000012002057812 */ /* 0x040fe200078efcff */
[----:B------:R-:W-:Y:S01]  /*01d0*/  HFMA2 R43, -RZ, RZ, 0, 0 ;  /* 0x00000000ff2b7431 */ /* 0x000fe200000001ff */
[C---:B------:R-:W-:Y:S02]  /*01e0*/  LOP3.LUT R7, R2.reuse, 0x140, RZ, 0xfc, !PT ;  /* 0x0000014002077812 */ /* 0x040fe400078efcff */
[C---:B------:R-:W-:Y:S02]  /*01f0*/  LOP3.LUT R4, R2.reuse, 0x100, RZ, 0xfc, !PT ;  /* 0x0000010002047812 */ /* 0x040fe400078efcff */
[C---:B------:R-:W-:Y:S02]  /*0200*/  LOP3.LUT R9, R2.reuse, 0x160, RZ, 0xfc, !PT ;  /* 0x0000016002097812 */ /* 0x040fe400078efcff */
[C---:B------:R-:W-:Y:S02]  /*0210*/  LOP3.LUT R11, R2.reuse, 0x180, RZ, 0xfc, !PT ;  /* 0x00000180020b7812 */ /* 0x040fe400078efcff */
[----:B------:R-:W-:-:S02]  /*0220*/  LOP3.LUT R12, R2, 0x1a0, RZ, 0xfc, !PT ;  /* 0x000001a0020c7812 */ /* 0x000fc400078efcff */
[C---:B------:R-:W-:Y:S02]  /*0230*/  LOP3.LUT R13, R2.reuse, 0x1c0, RZ, 0xfc, !PT ;  /* 0x000001c0020d7812 */ /* 0x040fe400078efcff */
[C---:B------:R-:W-:Y:S02]  /*0240*/  LOP3.LUT R15, R2.reuse, 0x1e0, RZ, 0xfc, !PT ;  /* 0x000001e0020f7812 */ /* 0x040fe400078efcff */
[C---:B------:R-:W-:Y:S02]  /*0250*/  LOP3.LUT R16, R2.reuse, 0x80, RZ, 0xfc, !PT ;  /* 0x0000008002107812 */ /* 0x040fe400078efcff */
[C---:B------:R-:W-:Y:S02]  /*0260*/  LOP3.LUT R17, R2.reuse, 0xa0, RZ, 0xfc, !PT ;  /* 0x000000a002117812 */ /* 0x040fe400078efcff */
[C---:B------:R-:W-:Y:S02]  /*0270*/  LOP3.LUT R19, R2.reuse, 0xc0, RZ, 0xfc, !PT ;  /* 0x000000c002137812 */ /* 0x040fe400078efcff */
[C---:B------:R-:W-:Y:S01]  /*0280*/  LOP3.LUT R21, R2.reuse, 0xe0, RZ, 0xfc, !PT ;  /* 0x000000e002157812 */ /* 0x040fe200078efcff */
[-CC-:B0-----:R-:W-:Y:S01]  /*0290*/  IMAD R6, R5, R55.reuse, R0.reuse ;  /* 0x0000003705067224 */ /* 0x181fe200078e0200 */
[C---:B------:R-:W-:Y:S01]  /*02a0*/  LOP3.LUT R23, R2.reuse, 0x40, RZ, 0xfc, !PT ;  /* 0x0000004002177812 */ /* 0x040fe200078efcff */
[-CC-:B------:R-:W-:Y:S01]  /*02b0*/  IMAD R8, R7, R55.reuse, R0.reuse ;  /* 0x0000003707087224 */ /* 0x180fe200078e0200 */
[----:B------:R-:W-:Y:S01]  /*02c0*/  LOP3.LUT R25, R2, 0x60, RZ, 0xfc, !PT ;  /* 0x0000006002197812 */ /* 0x000fe200078efcff */
[-CC-:B------:R-:W-:Y:S01]  /*02d0*/  IMAD R36, R36, R55.reuse, R0.reuse ;  /* 0x0000003724247224 */ /* 0x180fe200078e0200 */
[----:B------:R-:W-:Y:S01]  /*02e0*/  LOP3.LUT R27, R54, 0xffffff0, RZ, 0xc0, !PT ;  /* 0x0ffffff0361b7812 */ /* 0x000fe200078ec0ff */
[-CC-:B------:R-:W-:Y:S01]  /*02f0*/  IMAD R4, R4, R55.reuse, R0.reuse ;  /* 0x0000003704047224 */ /* 0x180fe200078e0200 */
[----:B------:R-:W-:Y:S01]  /*0300*/  IADD3 R5, PT, PT, R57, R6, RZ ;  /* 0x0000000639057210 */ /* 0x000fe20007ffe0ff */
[-CC-:B------:R-:W-:Y:S01]  /*0310*/  IMAD R10, R9, R55.reuse, R0.reuse ;  /* 0x00000037090a7224 */ /* 0x180fe200078e0200 */
[----:B------:R-:W-:Y:S01]  /*0320*/  IADD3 R6, PT, PT, R57, R8, RZ ;  /* 0x0000000839067210 */ /* 0x000fe20007ffe0ff */
[----:B------:R-:W-:-:S02]  /*0330*/  IMAD R14, R11, R55, R0 ;  /* 0x000000370b0e7224 */ /* 0x000fc400078e0200 */
[-CC-:B------:R-:W-:Y:S01]  /*0340*/  IMAD R18, R12, R55.reuse, R0.reuse ;  /* 0x000000370c127224 */ /* 0x180fe200078e0200 */
[----:B------:R-:W-:Y:S01]  /*0350*/  IADD3 R7, PT, PT, R57, R10, RZ ;  /* 0x0000000a39077210 */ /* 0x000fe20007ffe0ff */
[-CC-:B------:R-:W-:Y:S01]  /*0360*/  IMAD R20, R13, R55.reuse, R0.reuse ;  /* 0x000000370d147224 */ /* 0x180fe200078e0200 */
[----:B------:R-:W-:Y:S01]  /*0370*/  IADD3 R8, PT, PT, R57, R14, RZ ;  /* 0x0000000e39087210 */ /* 0x000fe20007ffe0ff */
[-CC-:B------:R-:W-:Y:S01]  /*0380*/  IMAD R22, R15, R55.reuse, R0.reuse ;  /* 0x000000370f167224 */ /* 0x180fe200078e0200 */
[C---:B------:R-:W-:Y:S01]  /*0390*/  IADD3 R9, PT, PT, R57.reuse, R18, RZ ;  /* 0x0000001239097210 */ /* 0x040fe20007ffe0ff */
[-CC-:B------:R-:W-:Y:S01]  /*03a0*/  IMAD R24, R16, R55.reuse, R0.reuse ;  /* 0x0000003710187224 */ /* 0x180fe200078e0200 */
[----:B------:R-:W-:Y:S01]  /*03b0*/  IADD3 R16, PT, PT, R57, R4, RZ ;  /* 0x0000000439107210 */ /* 0x000fe20007ffe0ff */
[-CC-:B------:R-:W-:Y:S01]  /*03c0*/  IMAD R26, R17, R55.reuse, R0.reuse ;  /* 0x00000037111a7224 */ /* 0x180fe200078e0200 */
[----:B------:R-:W-:Y:S01]  /*03d0*/  IADD3 R12, PT, PT, R57, R36, RZ ;  /* 0x00000024390c7210 */ /* 0x000fe20007ffe0ff */
[-CC-:B------:R-:W-:Y:S01]  /*03e0*/  IMAD R28, R19, R55.reuse, R0.reuse ;  /* 0x00000037131c7224 */ /* 0x180fe200078e0200 */
[----:B------:R-:W-:Y:S01]  /*03f0*/  IADD3 R19, PT, PT, -R27, RZ, RZ ;  /* 0x000000ff1b137210 */ /* 0x000fe20007ffe1ff */
[-CC-:B------:R-:W-:Y:S01]  /*0400*/  IMAD R30, R21, R55.reuse, R0.reuse ;  /* 0x00000037151e7224 */ /* 0x180fe200078e0200 */
[----:B------:R-:W-:Y:S01]  /*0410*/  IADD3 R10, PT, PT, R57, R20, RZ ;  /* 0x00000014390a7210 */ /* 0x000fe20007ffe0ff */
[-CC-:B------:R-:W-:Y:S01]  /*0420*/  IMAD R32, R23, R55.reuse, R0.reuse ;  /* 0x0000003717207224 */ /* 0x180fe200078e0200 */
[----:B------:R-:W-:Y:S01]  /*0430*/  IADD3 R11, PT, PT, R57, R22, RZ ;  /* 0x00000016390b7210 */ /* 0x000fe20007ffe0ff */
[-CC-:B------:R-:W-:Y:S01]  /*0440*/  IMAD R34, R25, R55.reuse, R0.reuse ;  /* 0x0000003719227224 */ /* 0x180fe200078e0200 */
[C---:B------:R-:W-:Y:S01]  /*0450*/  IADD3 R18, PT, PT, R57.reuse, R24, RZ ;  /* 0x0000001839127210 */ /* 0x040fe20007ffe0ff */
[----:B------:R-:W-:Y:S01]  /*0460*/  IMAD R0, R2, R55, R0 ;  /* 0x0000003702007224 */ /* 0x000fe200078e0200 */
[----:B------:R-:W-:-:S02]  /*0470*/  IADD3 R13, PT, PT, R57, R26, RZ ;  /* 0x0000001a390d7210 */ /* 0x000fc40007ffe0ff */
[C---:B------:R-:W-:Y:S02]  /*0480*/  IADD3 R14, PT, PT, R57.reuse, R28, RZ ;  /* 0x0000001c390e7210 */ /* 0x040fe40007ffe0ff */
[C---:B------:R-:W-:Y:S02]  /*0490*/  IADD3 R15, PT, PT, R57.reuse, R30, RZ ;  /* 0x0000001e390f7210 */ /* 0x040fe40007ffe0ff */
[C---:B------:R-:W-:Y:S02]  /*04a0*/  IADD3 R4, PT, PT, R57.reuse, R32, RZ ;  /* 0x0000002039047210 */ /* 0x040fe40007ffe0ff */
[C---:B------:R-:W-:Y:S02]  /*04b0*/  IADD3 R17, PT, PT, R57.reuse, R34, RZ ;  /* 0x0000002239117210 */ /* 0x040fe40007ffe0ff */
[----:B------:R-:W-:-:S07]  /*04c0*/  IADD3 R0, PT, PT, R57, R0, RZ ;  /* 0x0000000039007210 */ /* 0x000fce0007ffe0ff */
.L_x_314:
        /* <DEDUP_REMOVED lines=118> */
.L_x_313:
[----:B------:R-:W-:Y:S05]  /*0c30*/  BSYNC.RECONVERGENT B1 ;  /* 0x0000000000017941 */ /* 0x000fea0003800200 */
.L_x_312:
        /* <DEDUP_REMOVED lines=9> */
[----:B------:R-:W0:Y:S08]  /*0cd0*/  LDC R32, c[0x0][0x388] ;  /* 0x0000e200ff207b82 */ /* 0x000e300000000800 */
[----:B------:R-:W1:Y:S08]  /*0ce0*/  LDC.64 R6, c[0x0][0x448] ;  /* 0x00011200ff067b82 */ /* 0x000e700000000a00 */
[----:B------:R-:W2:Y:S01]  /*0cf0*/  LDC.64 R8, c[0x0][0x440] ;  /* 0x00011000ff087b82 */ /* 0x000ea20000000a00 */
[----:B0-----:R-:W-:-:S05]  /*0d00*/  IMAD R13, R2, R32, R11 ;  /* 0x00000020020d7224 */ /* 0x001fca00078e020b */
[CC--:B------:R-:W-:Y:S02]  /*0d10*/  LEA R21, R32.reuse, R13.reuse, 0x5 ;  /* 0x0000000d20157211 */ /* 0x0c0fe400078e28ff */
[CC--:B------:R-:W-:Y:S01]  /*0d20*/  LEA R23, R32.reuse, R13.reuse, 0x6 ;  /* 0x0000000d20177211 */ /* 0x0c0fe200078e30ff */
[----:B-1----:R-:W-:Y:S01]  /*0d30*/  IMAD.WIDE.U32 R14, R13, 0x4, R6 ;  /* 0x000000040d0e7825 */ /* 0x002fe200078e0006 */
[----:B------:R-:W-:-:S03]  /*0d40*/  LEA R29, R32, R13, 0x7 ;  /* 0x0000000d201d7211 */ /* 0x000fc600078e38ff */
[--C-:B--2---:R-:W-:Y:S02]  /*0d50*/  IMAD.WIDE.U32 R16, R13, 0x4, R8.reuse ;  /* 0x000000040d107825 */ /* 0x104fe400078e0008 */
[----:B------:R0:W2:Y:S02]  /*0d60*/  LDG.E R14, desc[UR6][R14.64] ;  /* 0x000000060e0e7981 */ /* 0x0000a4000c1e1900 */
[C---:B------:R-:W-:Y:S02]  /*0d70*/  IMAD.WIDE.U32 R18, R21.reuse, 0x4, R8 ;  /* 0x0000000415127825 */ /* 0x040fe400078e0008 */
[----:B------:R1:W3:Y:S01]  /*0d80*/  LDG.E R0, desc[UR6][R16.64] ;  /* 0x0000000610007981 */ /* 0x0002e2000c1e1900 */
[----:B------:R-:W-:Y:S01]  /*0d90*/  LEA R27, R32, R23, 0x5 ;  /* 0x00000017201b7211 */ /* 0x000fe200078e28ff */
[----:B------:R-:W-:Y:S02]  /*0da0*/  IMAD.WIDE.U32 R20, R21, 0x4, R6 ;  /* 0x0000000415147825 */ /* 0x000fe400078e0006 */
[----:B------:R4:W5:Y:S02]  /*0db0*/  LDG.E R4, desc[UR6][R18.64] ;  /* 0x0000000612047981 */ /* 0x000964000c1e1900 */
[----:B------:R-:W-:-:S02]  /*0dc0*/  IMAD.WIDE.U32 R12, R23, 0x4, R8 ;  /* 0x00000004170c7825 */ /* 0x000fc400078e0008 */
[----:B------:R-:W5:Y:S02]  /*0dd0*/  LDG.E R31, desc[UR6][R20.64] ;  /* 0x00000006141f7981 */ /* 0x000f64000c1e1900 */
[----:B------:R-:W-:Y:S01]  /*0de0*/  IMAD.WIDE.U32 R22, R23, 0x4, R6 ;  /* 0x0000000417167825 */ /* 0x000fe200078e0006 */
[----:B0-----:R-:W-:Y:S01]  /*0df0*/  LEA R15, R32, R29, 0x5 ;  /* 0x0000001d200f7211 */ /* 0x001fe200078e28ff */
[----:B------:R0:W5:Y:S02]  /*0e00*/  LDG.E R12, desc[UR6][R12.64] ;  /* 0x000000060c0c7981 */ /* 0x000164000c1e1900 */
[C---:B-1----:R-:W-:Y:S02]  /*0e10*/  IMAD.WIDE.U32 R16, R27.reuse, 0x4, R8 ;  /* 0x000000041b107825 */ /* 0x042fe400078e0008 */
[----:B------:R1:W5:Y:S02]  /*0e20*/  LDG.E R33, desc[UR6][R22.64] ;  /* 0x0000000616217981 */ /* 0x000364000c1e1900 */
[----:B----4-:R-:W-:-:S02]  /*0e30*/  IMAD.WIDE.U32 R18, R27, 0x4, R6 ;  /* 0x000000041b127825 */ /* 0x010fc400078e0006 */
[----:B------:R-:W4:Y:S02]  /*0e40*/  LDG.E R17, desc[UR6][R16.64] ;  /* 0x0000000610117981 */ /* 0x000f24000c1e1900 */
[C---:B------:R-:W-:Y:S01]  /*0e50*/  IMAD.WIDE.U32 R26, R29.reuse, 0x4, R6 ;  /* 0x000000041d1a7825 */ /* 0x040fe200078e0006 */
[----:B0-----:R-:W-:Y:S01]  /*0e60*/  LEA R13, R32, R29, 0x6 ;  /* 0x0000001d200d7211 */ /* 0x001fe200078e30ff */
[----:B------:R-:W4:Y:S02]  /*0e70*/  LDG.E R19, desc[UR6][R18.64] ;  /* 0x0000000612137981 */ /* 0x000f24000c1e1900 */
[--C-:B------:R-:W-:Y:S02]  /*0e80*/  IMAD.WIDE.U32 R24, R29, 0x4, R8.reuse ;  /* 0x000000041d187825 */ /* 0x100fe400078e0008 */
[----:B------:R-:W4:Y:S02]  /*0e90*/  LDG.E R27, desc[UR6][R26.64] ;  /* 0x000000061a1b7981 */ /* 0x000f24000c1e1900 */
[----:B------:R-:W-:-:S02]  /*0ea0*/  IMAD.WIDE.U32 R28, R15, 0x4, R8 ;  /* 0x000000040f1c7825 */ /* 0x000fc400078e0008 */
[----:B------:R0:W4:Y:S02]  /*0eb0*/  LDG.E R10, desc[UR6][R24.64] ;  /* 0x00000006180a7981 */ /* 0x000124000c1e1900 */
[--C-:B------:R-:W-:Y:S01]  /*0ec0*/  IMAD.WIDE.U32 R20, R15, 0x4, R6.reuse ;  /* 0x000000040f147825 */ /* 0x100fe200078e0006 */
[----:B------:R-:W-:Y:S01]  /*0ed0*/  LEA R15, R32, R13, 0x5 ;  /* 0x0000000d200f7211 */ /* 0x000fe200078e28ff */
[----:B------:R-:W4:Y:S02]  /*0ee0*/  LDG.E R29, desc[UR6][R28.64] ;  /* 0x000000061c1d7981 */ /* 0x000f24000c1e1900 */
[C---:B-1----:R-:W-:Y:S02]  /*0ef0*/  IMAD.WIDE.U32 R22, R13.reuse, 0x4, R6 ;  /* 0x000000040d167825 */ /* 0x042fe400078e0006 */
[----:B------:R-:W4:Y:S02]  /*0f00*/  LDG.E R21, desc[UR6][R20.64] ;  /* 0x0000000614157981 */ /* 0x000f24000c1e1900 */
[----:B0-----:R-:W-:-:S02]  /*0f10*/  IMAD.WIDE.U32 R24, R13, 0x4, R8 ;  /* 0x000000040d187825 */ /* 0x001fc400078e0008 */
[----:B------:R-:W4:Y:S02]  /*0f20*/  LDG.E R23, desc[UR6][R22.64] ;  /* 0x0000000616177981 */ /* 0x000f24000c1e1900 */
[C---:B------:R-:W-:Y:S02]  /*0f30*/  IMAD.WIDE.U32 R8, R15.reuse, 0x4, R8 ;  /* 0x000000040f087825 */ /* 0x040fe400078e0008 */
[----:B------:R-:W4:Y:S02]  /*0f40*/  LDG.E R25, desc[UR6][R24.64] ;  /* 0x0000000618197981 */ /* 0x000f24000c1e1900 */
[----:B------:R-:W-:Y:S02]  /*0f50*/  IMAD.WIDE.U32 R6, R15, 0x4, R6 ;  /* 0x000000040f067825 */ /* 0x000fe400078e0006 */
[----:B------:R-:W4:Y:S04]  /*0f60*/  LDG.E R9, desc[UR6][R8.64] ;  /* 0x0000000608097981 */ /* 0x000f28000c1e1900 */
[----:B------:R-:W4:Y:S01]  /*0f70*/  LDG.E R7, desc[UR6][R6.64] ;  /* 0x0000000606077981 */ /* 0x000f22000c1e1900 */
[----:B------:R-:W-:Y:S01]  /*0f80*/  IADD3 R2, PT, PT, R2, 0x100, RZ ;  /* 0x0000010002027810 */ /* 0x000fe20007ffe0ff */
[----:B--2---:R-:W-:Y:S01]  /*0f90*/  FADD.FTZ R14, R3, R14 ;  /* 0x0000000e030e7221 */ /* 0x004fe20000010000 */
[----:B---3--:R-:W-:-:S04]  /*0fa0*/  FADD.FTZ R43, R43, R0 ;  /* 0x000000002b2b7221 */ /* 0x008fc80000010000 */
[----:B-----5:R-:W-:Y:S01]  /*0fb0*/  FADD.FTZ R43, R43, R4 ;  /* 0x000000042b2b7221 */ /* 0x020fe20000010000 */
[----:B------:R-:W-:-:S03]  /*0fc0*/  FADD.FTZ R14, R14, R31 ;  /* 0x0000001f0e0e7221 */ /* 0x000fc60000010000 */
[----:B------:R-:W-:Y:S01]  /*0fd0*/  FADD.FTZ R12, R43, R12 ;  /* 0x0000000c2b0c7221 */ /* 0x000fe20000010000 */
[----:B------:R-:W-:-:S03]  /*0fe0*/  FADD.FTZ R14, R14, R33 ;  /* 0x000000210e0e7221 */ /* 0x000fc60000010000 */
[----:B----4-:R-:W-:Y:S01]  /*0ff0*/  FADD.FTZ R17, R12, R17 ;  /* 0x000000110c117221 */ /* 0x010fe20000010000 */
[----:B------:R-:W-:-:S04]  /*1000*/  FADD.FTZ R14, R14, R19 ;  /* 0x000000130e0e7221 */ /* 0x000fc80000010000 */
[----:B------:R-:W-:Y:S01]  /*1010*/  FADD.FTZ R14, R14, R27 ;  /* 0x0000001b0e0e7221 */ /* 0x000fe20000010000 */
[----:B------:R-:W-:-:S04]  /*1020*/  FADD.FTZ R10, R17, R10 ;  /* 0x0000000a110a7221 */ /* 0x000fc80000010000 */
[----:B------:R-:W-:Y:S01]  /*1030*/  FADD.FTZ R10, R10, R29 ;  /* 0x0000001d0a0a7221 */ /* 0x000fe20000010000 */
[----:B------:R-:W-:-:S04]  /*1040*/  FADD.FTZ R14, R14, R21 ;  /* 0x000000150e0e7221 */ /* 0x000fc80000010000 */
[----:B------:R-:W-:Y:S01]  /*1050*/  FADD.FTZ R14, R14, R23 ;  /* 0x000000170e0e7221 */ /* 0x000fe20000010000 */
[----:B------:R-:W-:-:S04]  /*1060*/  FADD.FTZ R10, R10, R25 ;  /* 0x000000190a0a7221 */ /* 0x000fc80000010000 */
[----:B------:R-:W-:Y:S01]  /*1070*/  FADD.FTZ R43, R10, R9 ;  /* 0x000000090a2b7221 */ /* 0x000fe20000010000 */
[----:B------:R-:W-:-:S07]  /*1080*/  FADD.FTZ R3, R14, R7 ;  /* 0x000000070e037221 */ /* 0x000fce0000010000 */
.L_x_316:
[----:B------:R-:W-:Y:S05]  /*1090*/  BSYNC.RECONVERGENT B1 ;  /* 0x0000000000017941 */ /* 0x000fea0003800200 */
.L_x_315:
[----:B------:R-:W-:Y:S05]  /*10a0*/  @!P1 BRA `(.L_x_311) ;  /* 0x0000000000dc9947 */ /* 0x000fea0003800000 */
[----:B------:R-:W-:Y:S01]  /*10b0*/  ISETP.GE.U32.AND P0, PT, R30, 0x4, PT ;  /* 0x000000041e00780c */ /* 0x000fe20003f06070 */
[----:B------:R-:W-:Y:S01]  /*10c0*/  BSSY.RECONVERGENT B1, `(.L_x_317) ;  /* 0x0000024000017945 */ /* 0x000fe20003800200 */
[----:B------:R-:W-:-:S04]  /*10d0*/  LOP3.LUT R0, R54, 0x3, RZ, 0xc0, !PT ;  /* 0x0000000336007812 */ /* 0x000fc800078ec0ff */
[----:B------:R-:W-:-:S07]  /*10e0*/  ISETP.NE.AND P1, PT, R0, RZ, PT ;  /* 0x000000ff0000720c */ /* 0x000fce0003f25270 */
[----:B------:R-:W-:Y:S06]  /*10f0*/  @!P0 BRA `(.L_x_318) ;  /* 0x0000000000808947 */ /* 0x000fec0003800000 */
[----:B------:R-:W0:Y:S08]  /*1100*/  LDC R4, c[0x0][0x388] ;  /* 0x0000e200ff047b82 */ /* 0x000e300000000800 */
[----:B------:R-:W1:Y:S08]  /*1110*/  LDC.64 R6, c[0x0][0x440] ;  /* 0x00011000ff067b82 */ /* 0x000e700000000a00 */
[----:B------:R-:W2:Y:S01]  /*1120*/  LDC.64 R12, c[0x0][0x448] ;  /* 0x00011200ff0c7b82 */ /* 0x000ea20000000a00 */
[----:B0-----:R-:W-:-:S05]  /*1130*/  IMAD R15, R2, R4, R11 ;  /* 0x00000004020f7224 */ /* 0x001fca00078e020b */
[CC--:B------:R-:W-:Y:S01]  /*1140*/  LEA R17, R4.reuse, R15.reuse, 0x5 ;  /* 0x0000000f04117211 */ /* 0x0c0fe200078e28ff */
[----:B-1----:R-:W-:Y:S01]  /*1150*/  IMAD.WIDE.U32 R8, R15, 0x4, R6 ;  /* 0x000000040f087825 */ /* 0x002fe200078e0006 */
[----:B------:R-:W-:-:S03]  /*1160*/  LEA R21, R4, R15, 0x6 ;  /* 0x0000000f04157211 */ /* 0x000fc600078e30ff */
[----:B--2---:R-:W-:Y:S02]  /*1170*/  IMAD.WIDE.U32 R10, R15, 0x4, R12 ;  /* 0x000000040f0a7825 */ /* 0x004fe400078e000c */
[----:B------:R-:W2:Y:S02]  /*1180*/  LDG.E R8, desc[UR6][R8.64] ;  /* 0x0000000608087981 */ /* 0x000ea4000c1e1900 */
[C---:B------:R-:W-:Y:S01]  /*1190*/  IMAD.WIDE.U32 R14, R17.reuse, 0x4, R6 ;  /* 0x00000004110e7825 */ /* 0x040fe200078e0006 */
[----:B------:R-:W-:Y:S01]  /*11a0*/  LEA R23, R4, R21, 0x5 ;  /* 0x0000001504177211 */ /* 0x000fe200078e28ff */
        /* <DEDUP_REMOVED lines=21> */
.L_x_318:
[----:B------:R-:W-:Y:S05]  /*1300*/  BSYNC.RECONVERGENT B1 ;  /* 0x0000000000017941 */ /* 0x000fea0003800200 */
.L_x_317:
[----:B------:R-:W-:Y:S05]  /*1310*/  @!P1 BRA `(.L_x_311) ;  /* 0x0000000000409947 */ /* 0x000fea0003800000 */
[----:B------:R-:W0:Y:S01]  /*1320*/  LDC R12, c[0x0][0x388] ;  /* 0x0000e200ff0c7b82 */ /* 0x000e220000000800 */
[----:B------:R-:W-:-:S07]  /*1330*/  IADD3 R0, PT, PT, -R0, RZ, RZ ;  /* 0x000000ff00007210 */ /* 0x000fce0007ffe1ff */
[----:B------:R-:W1:Y:S08]  /*1340*/  LDC.64 R8, c[0x0][0x440] ;  /* 0x00011000ff087b82 */ /* 0x000e700000000a00 */
[----:B------:R-:W2:Y:S01]  /*1350*/  LDC.64 R10, c[0x0][0x448] ;  /* 0x00011200ff0a7b82 */ /* 0x000ea20000000a00 */
[----:B0-----:R-:W-:-:S05]  /*1360*/  IMAD R2, R2, R12, R5 ;  /* 0x0000000c02027224 */ /* 0x001fca00078e0205 */
[----:B------:R-:W-:-:S07]  /*1370*/  IADD3 R13, PT, PT, R57, R2, RZ ;  /* 0x00000002390d7210 */ /* 0x000fce0007ffe0ff */
.L_x_319:
[----:B-1----:R-:W-:-:S04]  /*1380*/  IMAD.WIDE.U32 R4, R13, 0x4, R8 ;  /* 0x000000040d047825 */ /* 0x002fc800078e0008 */
[----:B--2---:R-:W-:Y:S02]  /*1390*/  IMAD.WIDE.U32 R6, R13, 0x4, R10 ;  /* 0x000000040d067825 */ /* 0x004fe400078e000a */
        /* <DEDUP_REMOVED lines=8> */
.L_x_311:
[----:B------:R-:W-:Y:S05]  /*1420*/  BSYNC.RECONVERGENT B0 ;  /* 0x0000000000007941 */ /* 0x000fea0003800200 */
.L_x_310:
[----:B------:R-:W0:Y:S01]  /*1430*/  S2R R5, SR_TID.X ;  /* 0x0000000000057919 */ /* 0x000e220000002100 */
[----:B------:R-:W1:Y:S01]  /*1440*/  S2UR UR5, SR_CgaCtaId ;  /* 0x00000000000579c3 */ /* 0x000e620000008800 */
[----:B------:R-:W-:Y:S01]  /*1450*/  UMOV UR4, 0x400 ;  /* 0x0000040000047882 */ /* 0x000fe20000000000 */
[C---:B------:R-:W-:Y:S02]  /*1460*/  ISETP.NE.AND P1, PT, R57.reuse, RZ, PT ;  /* 0x000000ff3900720c */ /* 0x040fe40003f25270 */
[----:B------:R-:W-:Y:S01]  /*1470*/  ISETP.GT.U32.AND P0, PT, R57, 0xf, PT ;  /* 0x0000000f3900780c */ /* 0x000fe20003f04070 */
[----:B-1----:R-:W-:Y:S01]  /*1480*/  ULEA UR4, UR5, UR4, 0x18 ;  /* 0x0000000405047291 */ /* 0x002fe2000f8ec0ff */
[----:B0-----:R-:W-:-:S04]  /*1490*/  SHF.R.U32.HI R12, RZ, 0x5, R5 ;  /* 0x00000005ff0c7819 */ /* 0x001fc80000011605 */
[C-C-:B------:R-:W-:Y:S02]  /*14a0*/  LOP3.LUT R0, R12.reuse, 0x1f, R5.reuse, 0x78, !PT ;  /* 0x0000001f0c007812 */ /* 0x140fe400078e7805 */
[----:B------:R-:W-:Y:S02]  /*14b0*/  ISETP.NE.OR P0, PT, R12, 0x1f, P0 ;  /* 0x0000001f0c00780c */ /* 0x000fe40000705670 */
        /* <DEDUP_REMOVED lines=21> */
[----:B-1----:R-:W-:-:S04]  /*1610*/  FADD.FTZ R2, R7, R2 ;  /* 0x0000000207027221 */ /* 0x002fc80000010000 */
[----:B------:R-:W0:Y:S01]  /*1620*/  SHFL.BFLY PT, R5, R10, 0x8, 0x1f ;  /* 0x0d001f000a057f89 */ /* 0x000e2200000e0000 */
[----:B------:R-:W-:-:S03]  /*1630*/  @!P1 LEA R7, R12, UR4, 0x2 ;  /* 0x000000040c079c11 */ /* 0x000fc6000f8e10ff */
[----:B------:R-:W1:Y:S01]  /*1640*/  SHFL.BFLY PT, R3, R2, 0x8, 0x1f ;  /* 0x0d001f0002037f89 */ /* 0x000e6200000e0000 */
        /* <DEDUP_REMOVED lines=10> */
[----:B0-----:R-:W-:Y:S01]  /*16f0*/  LEA R0, R57, UR4, 0x3 ;  /* 0x0000000439007c11 */ /* 0x001fe2000f8e18ff */
[----:B------:R-:W0:Y:S01]  /*1700*/  LDC.64 R2, c[0x0][0x488] ;  /* 0x00012200ff027b82 */ /* 0x000e220000000a00 */
[----:B------:R-:W-:-:S03]  /*1710*/  SHF.L.U32 R58, R58, 0x4, RZ ;  /* 0x000000043a3a7819 */ /* 0x000fc600000006ff */
[----:B------:R-:W1:Y:S01]  /*1720*/  LDS.64 R6, [R0+0x2000] ;  /* 0x0020000000067984 */ /* 0x000e620000000a00 */
[----:B------:R-:W-:-:S03]  /*1730*/  LOP3.LUT R58, R58, 0x7ffffff0, RZ, 0xc0, !PT ;  /* 0x7ffffff03a3a7812 */ /* 0x000fc600078ec0ff */
[----:B------:R-:W2:Y:S01]  /*1740*/  LDS.64 R8, [R0+0x2080] ;  /* 0x0020800000087984 */ /* 0x000ea20000000a00 */
[----:B------:R-:W3:Y:S01]  /*1750*/  LDC.64 R4, c[0x0][0x480] ;  /* 0x00012000ff047b82 */ /* 0x000ee20000000a00 */
[----:B------:R-:W-:-:S05]  /*1760*/  IADD3 R57, PT, PT, R57, R58, RZ ;  /* 0x0000003a39397210 */ /* 0x000fca0007ffe0ff */
[----:B0-----:R-:W-:-:S04]  /*1770*/  IMAD.WIDE.U32 R2, R57, 0x4, R2 ;  /* 0x0000000439027825 */ /* 0x001fc800078e0002 */
[----:B---3--:R-:W-:Y:S01]  /*1780*/  IMAD.WIDE.U32 R4, R57, 0x4, R4 ;  /* 0x0000000439047825 */ /* 0x008fe200078e0004 */
[----:B-1----:R-:W-:Y:S02]  /*1790*/  F2FP.BF16.F32.PACK_AB R7, R7, R6 ;  /* 0x000000060707723e */ /* 0x002fe400000010ff */
[----:B--2---:R-:W-:-:S03]  /*17a0*/  F2FP.BF16.F32.PACK_AB R9, R9, R8 ;  /* 0x000000080909723e */ /* 0x004fc600000010ff */
[----:B------:R-:W-:Y:S04]  /*17b0*/  STG.E desc[UR6][R2.64], R7 ;  /* 0x0000000702007986 */ /* 0x000fe8000c101906 */
[----:B------:R-:W-:Y:S01]  /*17c0*/  STG.E desc[UR6][R4.64], R9 ;  /* 0x0000000904007986 */ /* 0x000fe2000c101906 */
[----:B------:R-:W-:Y:S05]  /*17d0*/  EXIT ;  /* 0x000000000000794d */ /* 0x000fea0003800000 */
.L_x_320:
        /* <DEDUP_REMOVED lines=10> */
.L_x_3505:


//--------------------- .text._ZN10layer_norm40ln_parallel_residual_bwd_finalize_kernelINS_22Kernel_traits_finalizeILj1536E13__nv_bfloat16S2_S2_S2_fjLb0ELj1024ELj4ENS_18Kernel_traits_baseILj1536ES2_S2_S2_S2_fjLj1024EEEEELb1EEEvNS_9BwdParamsE --------------------------
	.section	.text._ZN10layer_norm40ln_parallel_residual_bwd_finalize_kernelINS_22Kernel_traits_finalizeILj1536E13__nv_bfloat16S2_S2_S2_fjLb0ELj1024ELj4ENS_18Kernel_traits_baseILj1536ES2_S2_S2_S2_fjLj1024EEEEELb1EEEvNS_9BwdParamsE,"ax",@progbits
	.align	128
        .global         _ZN10layer_norm40ln_parallel_residual_bwd_finalize_kernelINS_22Kernel_traits_finalizeILj1536E13__nv_bfloat16S2_S2_S2_fjLb0ELj1024ELj4ENS_18Kernel_traits_baseILj1536ES2_S2_S2_S2_fjLj1024EEEEELb1EEEvNS_9BwdParamsE
        .type           _ZN10layer_norm40ln_parallel_residual_bwd_finalize_kernelINS_22Kernel_traits_finalizeILj1536E13__nv_bfloat16S2_S2_S2_fjLb0ELj1024ELj4ENS_18Kernel_traits_baseILj1536ES2_S2_S2_S2_fjLj1024EEEEELb1EEEvNS_9BwdParamsE,@function
        .size           _ZN10layer_norm40ln_parallel_residual_bwd_finalize_kernelINS_22Kernel_traits_finalizeILj1536E13__nv_bfloat16S2_S2_S2_fjLb0ELj1024ELj4ENS_18Kernel_traits_baseILj1536ES2_S2_S2_S2_fjLj1024EEEEELb1EEEvNS_9BwdParamsE,(.L_x_3506 - _ZN10layer_norm40ln_parallel_residual_bwd_finalize_kernelINS_22Kernel_traits_finalizeILj1536E13__nv_bfloat16S2_S2_S2_fjLb0ELj1024ELj4ENS_18Kernel_traits_baseILj1536ES2_S2_S2_S2_fjLj1024EEEEELb1EEEvNS_9BwdParamsE)
        .other          _ZN10layer_norm40ln_parallel_residual_bwd_finalize_kernelINS_22Kernel_traits_finalizeILj1536E13__nv_bfloat16S2_S2_S2_fjLb0ELj1024ELj4ENS_18Kernel_traits_baseILj1536ES2_S2_S2_S2_fjLj1024EEEEELb1EEEvNS_9BwdParamsE,@"STO_CUDA_ENTRY STV_DEFAULT"
_ZN10layer_norm40ln_parallel_residual_bwd_finalize_kernelINS_22Kernel_traits_finalizeILj1536E13__nv_bfloat16S2_S2_S2_fjLb0ELj1024ELj4ENS_18Kernel_traits_baseILj1536ES2_S2_S2_S2_fjLj1024EEEEELb1EEEvNS_9BwdParamsE:
.text._ZN10layer_norm40ln_parallel_residual_bwd_finalize_kernelINS_22Kernel_traits_finalizeILj1536E13__nv_bfloat16S2_S2_S2_fjLb0ELj1024ELj4ENS_18Kernel_traits_baseILj1536ES2_S2_S2_S2_fjLj1024EEEEELb1EEEvNS_9BwdParamsE:
        /* <DEDUP_REMOVED lines=12> */
[----:B------:R-:W-:Y:S01]  /*00c0*/  MOV R6, R3 ;  /* 0x0000000300067202 */ /* 0x000fe20000000f00 */
[----:B------:R-:W-:Y:S01]  /*00d0*/  HFMA2 R22, -RZ, RZ, 0, 0 ;  /* 0x00000000ff167431 */ /* 0x000fe200000001ff */
[----:B------:R-:W-:Y:S02]  /*00e0*/  LOP3.LUT R5, R2, 0x1f, RZ, 0xc0, !PT ;  /* 0x0000001f02057812 */ /* 0x000fe400078ec0ff */
[----:B------:R-:W-:Y:S02]  /*00f0*/  MOV R10, RZ ;  /* 0x000000ff000a7202 */ /* 0x000fe40000000f00 */
[----:B------:R-:W-:-:S02]  /*0100*/  MOV R7, RZ ;  /* 0x000000ff00077202 */ /* 0x000fc40000000f00 */
[----:B0-----:R-:W-:-:S13]  /*0110*/  ISETP.GE.U32.AND P0, PT, R6, UR8, PT ;  /* 0x0000000806007c0c */ /* 0x001fda000bf06070 */
[----:B-1----:R-:W-:Y:S05]  /*0120*/  @P0 BRA `(.L_x_322) ;  /* 0x0000001000500947 */ /* 0x002fea0003800000 */
        /* <DEDUP_REMOVED lines=20> */
[----:B------:R-:W-:-:S04]  /*0270*/  LOP3.LUT R8, R8, 0xffffff8, RZ, 0xc0, !PT ;  /* 0x0ffffff808087812 */ /* 0x000fc800078ec0ff */
[----:B------:R-:W-:Y:S01]  /*0280*/  IADD3 R8, PT, PT, -R8, RZ, RZ ;  /* 0x000000ff08087210 */ /* 0x000fe20007ffe1ff */
[-CC-:B0-----:R-:W-:Y:S02]  /*0290*/  IMAD R28, R28, R11.reuse, R4.reuse ;  /* 0x0000000b1c1c7224 */ /* 0x181fe400078e0204 */
[-CC-:B------:R-:W-:Y:S02]  /*02a0*/  IMAD R12, R12, R11.reuse, R4.reuse ;  /* 0x0000000b0c0c7224 */ /* 0x180fe400078e0204 */
[-CC-:B------:R-:W-:Y:S01]  /*02b0*/  IMAD R14, R13, R11.reuse, R4.reuse ;  /* 0x0000000b0d0e7224 */ /* 0x180fe200078e0204 */
[----:B------:R-:W-:Y:S01]  /*02c0*/  IADD3 R23, PT, PT, R5, R28, RZ ;  /* 0x0000001c05177210 */ /* 0x000fe20007ffe0ff */
[-CC-:B------:R-:W-:Y:S01]  /*02d0*/  IMAD R16, R15, R11.reuse, R4.reuse ;  /* 0x0000000b0f107224 */ /* 0x180fe200078e0204 */
[----:B------:R-:W-:Y:S01]  /*02e0*/  IADD3 R27, PT, PT, R5, R12, RZ ;  /* 0x0000000c051b7210 */ /* 0x000fe20007ffe0ff */
        /* <DEDUP_REMOVED lines=9> */
[----:B------:R-:W-:-:S07]  /*0380*/  IADD3 R4, PT, PT, R5, R4, RZ ;  /* 0x0000000405047210 */ /* 0x000fce0007ffe0ff */
.L_x_325:
        /* <DEDUP_REMOVED lines=51> */
[----:B0-----:R-:W-:-:S04]  /*06c0*/  IMAD.WIDE.U32 R14, R23, 0x4, R16 ;  /* 0x00000004170e7825 */ /* 0x001fc800078e0010 */
[----:B-----5:R-:W-:Y:S01]  /*06d0*/  FADD.FTZ R22, R22, R28 ;  /* 0x0000001c16167221 */ /* 0x020fe20000010000 */
[----:B------:R-:W4:Y:S01]  /*06e0*/  LDG.E R26, desc[UR6][R14.64] ;  /* 0x000000060e1a7981 */ /* 0x000f22000c1e1900 */
[----:B------:R-:W-:-:S04]  /*06f0*/  IMAD.WIDE.U32 R28, R12, 0x4, R16 ;  /* 0x000000040c1c7825 */ /* 0x000fc800078e0010 */
[----:B---3--:R-:W-:Y:S02]  /*0700*/  FADD.FTZ R18, R18, R10 ;  /* 0x0000000a12127221 */ /* 0x008fe40000010000 */
[----:B------:R0:W3:Y:S02]  /*0710*/  LDG.E R10, desc[UR6][R28.64] ;  /* 0x000000061c0a7981 */ /* 0x0000e4000c1e1900 */
[----:B0-----:R-:W-:-:S04]  /*0720*/  IMAD.WIDE.U32 R28, R25, 0x4, R16 ;  /* 0x00000004191c7825 */ /* 0x001fc800078e0010 */
[----:B----4-:R-:W-:Y:S02]  /*0730*/  FADD.FTZ R18, R18, R26 ;  /* 0x0000001a12127221 */ /* 0x010fe40000010000 */
[----:B------:R0:W4:Y:S02]  /*0740*/  LDG.E R26, desc[UR6][R28.64] ;  /* 0x000000061c1a7981 */ /* 0x000124000c1e1900 */
[----:B0-----:R-:W-:-:S04]  /*0750*/  IMAD.WIDE.U32 R28, R27, 0x4, R16 ;  /* 0x000000041b1c7825 */ /* 0x001fc800078e0010 */
[----:B---3--:R-:W-:Y:S02]  /*0760*/  FADD.FTZ R10, R18, R10 ;  /* 0x0000000a120a7221 */ /* 0x008fe40000010000 */
[----:B------:R-:W3:Y:S01]  /*0770*/  LDG.E R18, desc[UR6][R28.64] ;  /* 0x000000061c127981 */ /* 0x000ee2000c1e1900 */
[----:B------:R-:W-:-:S04]  /*0780*/  IMAD.WIDE.U32 R14, R13, 0x4, R16 ;  /* 0x000000040d0e7825 */ /* 0x000fc800078e0010 */
[----:B----4-:R-:W-:Y:S02]  /*0790*/  FADD.FTZ R10, R10, R26 ;  /* 0x0000001a0a0a7221 */ /* 0x010fe40000010000 */
[----:B------:R0:W4:Y:S02]  /*07a0*/  LDG.E R26, desc[UR6][R14.64] ;  /* 0x000000060e1a7981 */ /* 0x000124000c1e1900 */
[----:B0-----:R-:W-:-:S04]  /*07b0*/  IMAD.WIDE.U32 R14, R19, 0x4, R16 ;  /* 0x00000004130e7825 */ /* 0x001fc800078e0010 */
[----:B------:R-:W-:-:S04]  /*07c0*/  IMAD.WIDE.U32 R28, R21, 0x4, R16 ;  /* 0x00000004151c7825 */ /* 0x000fc800078e0010 */
[----:B---3--:R-:W-:Y:S02]  /*07d0*/  FADD.FTZ R10, R10, R18 ;  /* 0x000000120a0a7221 */ /* 0x008fe40000010000 */
[----:B------:R0:W3:Y:S02]  /*07e0*/  LDG.E R18, desc[UR6][R14.64] ;  /* 0x000000060e127981 */ /* 0x0000e4000c1e1900 */
[----:B0-----:R-:W0:Y:S02]  /*07f0*/  LDC.64 R14, c[0x0][0x458] ;  /* 0x00011600ff0e7b82 */ /* 0x001e240000000a00 */
[----:B0-----:R-:W-:-:S06]  /*0800*/  IMAD.WIDE.U32 R16, R4, 0x4, R14 ;  /* 0x0000000404107825 */ /* 0x001fcc00078e000e */
[----:B------:R-:W5:Y:S01]  /*0810*/  LDG.E R17, desc[UR6][R16.64] ;  /* 0x0000000610117981 */ /* 0x000f62000c1e1900 */
[----:B----4-:R-:W-:-:S03]  /*0820*/  FADD.FTZ R26, R10, R26 ;  /* 0x0000001a0a1a7221 */ /* 0x010fc60000010000 */
[----:B------:R3:W4:Y:S02]  /*0830*/  LDG.E R10, desc[UR6][R28.64] ;  /* 0x000000061c0a7981 */ /* 0x000724000c1e1900 */
[----:B---3--:R-:W-:Y:S01]  /*0840*/  FADD.FTZ R29, R26, R18 ;  /* 0x000000121a1d7221 */ /* 0x008fe20000010000 */
[----:B-----5:R-:W-:Y:S01]  /*0850*/  FADD.FTZ R20, R17, R20 ;  /* 0x0000001411147221 */ /* 0x020fe20000010000 */
[----:B------:R-:W-:-:S05]  /*0860*/  IMAD.WIDE.U32 R16, R23, 0x4, R14 ;  /* 0x0000000417107825 */ /* 0x000fca00078e000e */
[----:B------:R0:W3:Y:S02]  /*0870*/  LDG.E R18, desc[UR6][R16.64] ;  /* 0x0000000610127981 */ /* 0x0000e4000c1e1900 */
[----:B0-----:R-:W-:-:S04]  /*0880*/  IMAD.WIDE.U32 R16, R12, 0x4, R14 ;  /* 0x000000040c107825 */ /* 0x001fc800078e000e */
[----:B---3--:R-:W-:Y:S02]  /*0890*/  FADD.FTZ R18, R20, R18 ;  /* 0x0000001214127221 */ /* 0x008fe40000010000 */
        /* <DEDUP_REMOVED lines=11> */
[----:B------:R-:W-:-:S06]  /*0950*/  IMAD.WIDE.U32 R14, R21, 0x4, R14 ;  /* 0x00000004150e7825 */ /* 0x000fcc00078e000e */
[----:B------:R-:W5:Y:S01]  /*0960*/  LDG.E R15, desc[UR6][R14.64] ;  /* 0x000000060e0f7981 */ /* 0x000f62000c1e1900 */
[----:B---3--:R-:W-:-:S03]  /*0970*/  FADD.FTZ R18, R18, R20 ;  /* 0x0000001412127221 */ /* 0x008fc60000010000 */
[----:B------:R-:W3:Y:S01]  /*0980*/  LDG.E R20, desc[UR6][R16.64] ;  /* 0x0000000610147981 */ /* 0x000ee2000c1e1900 */
[----:B------:R-:W-:-:S04]  /*0990*/  IADD3 R8, PT, PT, R8, 0x8, RZ ;  /* 0x0000000808087810 */ /* 0x000fc80007ffe0ff */
[----:B------:R-:W-:Y:S01]  /*09a0*/  ISETP.NE.AND P0, PT, R8, RZ, PT ;  /* 0x000000ff0800720c */ /* 0x000fe20003f05270 */
[----:B--2---:R-:W-:Y:S01]  /*09b0*/  FADD.FTZ R22, R22, R24 ;  /* 0x0000001816167221 */ /* 0x004fe20000010000 */
[----:B----4-:R-:W-:Y:S01]  /*09c0*/  FADD.FTZ R10, R29, R10 ;  /* 0x0000000a1d0a7221 */ /* 0x010fe20000010000 */
[----:B------:R-:W-:Y:S02]  /*09d0*/  IADD3 R6, PT, PT, R6, 0x100, RZ ;  /* 0x0000010006067810 */ /* 0x000fe40007ffe0ff */
[C---:B------:R-:W-:Y:S02]  /*09e0*/  LEA R4, R11.reuse, R4, 0x8 ;  /* 0x000000040b047211 */ /* 0x040fe400078e40ff */
[C---:B------:R-:W-:Y:S02]  /*09f0*/  LEA R23, R11.reuse, R23, 0x8 ;  /* 0x000000170b177211 */ /* 0x040fe400078e40ff */
[C---:B------:R-:W-:Y:S02]  /*0a00*/  LEA R12, R11.reuse, R12, 0x8 ;  /* 0x0000000c0b0c7211 */ /* 0x040fe400078e40ff */
[----:B------:R-:W-:-:S02]  /*0a10*/  LEA R25, R11, R25, 0x8 ;  /* 0x000000190b197211 */ /* 0x000fc400078e40ff */
[C---:B------:R-:W-:Y:S02]  /*0a20*/  LEA R27, R11.reuse, R27, 0x8 ;  /* 0x0000001b0b1b7211 */ /* 0x040fe400078e40ff */
[C---:B------:R-:W-:Y:S02]  /*0a30*/  LEA R13, R11.reuse, R13, 0x8 ;  /* 0x0000000d0b0d7211 */ /* 0x040fe400078e40ff */
[C---:B------:R-:W-:Y:S02]  /*0a40*/  LEA R19, R11.reuse, R19, 0x8 ;  /* 0x000000130b137211 */ /* 0x040fe400078e40ff */
[----:B------:R-:W-:Y:S01]  /*0a50*/  LEA R21, R11, R21, 0x8 ;  /* 0x000000150b157211 */ /* 0x000fe200078e40ff */
[----:B---3--:R-:W-:-:S04]  /*0a60*/  FADD.FTZ R20, R18, R20 ;  /* 0x0000001412147221 */ /* 0x008fc80000010000 */
[----:B-----5:R-:W-:Y:S01]  /*0a70*/  FADD.FTZ R20, R20, R15 ;  /* 0x0000000f14147221 */ /* 0x020fe20000010000 */
[----:B------:R-:W-:Y:S06]  /*0a80*/  @P0 BRA `(.L_x_325) ;  /* 0xfffffff800400947 */ /* 0x000fec000383ffff */
.L_x_324:
[----:B------:R-:W-:Y:S05]  /*0a90*/  BSYNC.RECONVERGENT B1 ;  /* 0x0000000000017941 */ /* 0x000fea0003800200 */
.L_x_323:
        /* <DEDUP_REMOVED lines=9> */
[----:B------:R-:W0:Y:S08]  /*0b30*/  LDC R8, c[0x0][0x388] ;  /* 0x0000e200ff087b82 */ /* 0x000e300000000800 */
[----:B------:R-:W1:Y:S08]  /*0b40*/  LDC.64 R12, c[0x0][0x440] ;  /* 0x00011000ff0c7b82 */ /* 0x000e700000000a00 */
[----:B------:R-:W2:Y:S01]  /*0b50*/  LDC.64 R18, c[0x0][0x458] ;  /* 0x00011600ff127b82 */ /* 0x000ea20000000a00 */
[----:B0-----:R-:W-:-:S07]  /*0b60*/  IMAD R21, R6, R8, R11 ;  /* 0x0000000806157224 */ /* 0x001fce00078e020b */
[----:B------:R-:W0:Y:S01]  /*0b70*/  LDC.64 R16, c[0x0][0x450] ;  /* 0x00011400ff107b82 */ /* 0x000e220000000a00 */
[----:B-1----:R-:W-:-:S05]  /*0b80*/  IMAD.WIDE.U32 R14, R21, 0x4, R12 ;  /* 0x00000004150e7825 */ /* 0x002fca00078e000c */
[----:B------:R1:W3:Y:S02]  /*0b90*/  LDG.E R26, desc[UR6][R14.64] ;  /* 0x000000060e1a7981 */ /* 0x0002e4000c1e1900 */
[----:B-1----:R-:W1:Y:S02]  /*0ba0*/  LDC.64 R14, c[0x0][0x448] ;  /* 0x00011200ff0e7b82 */ /* 0x002e640000000a00 */
[----:B-1----:R-:W-:-:S06]  /*0bb0*/  IMAD.WIDE.U32 R28, R21, 0x4, R14 ;  /* 0x00000004151c7825 */ /* 0x002fcc00078e000e */
[----:B------:R-:W4:Y:S01]  /*0bc0*/  LDG.E R29, desc[UR6][R28.64] ;  /* 0x000000061c1d7981 */ /* 0x000f22000c1e1900 */
[----:B0-----:R-:W-:-:S06]  /*0bd0*/  IMAD.WIDE.U32 R24, R21, 0x4, R16 ;  /* 0x0000000415187825 */ /* 0x001fcc00078e0010 */
[----:B------:R-:W5:Y:S01]  /*0be0*/  LDG.E R25, desc[UR6][R24.64] ;  /* 0x0000000618197981 */ /* 0x000f62000c1e1900 */
[----:B---3--:R-:W-:Y:S01]  /*0bf0*/  FADD.FTZ R7, R7, R26 ;  /* 0x0000001a07077221 */ /* 0x008fe20000010000 */
[----:B--2---:R-:W-:-:S06]  /*0c00*/  IMAD.WIDE.U32 R26, R21, 0x4, R18 ;  /* 0x00000004151a7825 */ /* 0x004fcc00078e0012 */
[----:B------:R0:W2:Y:S02]  /*0c10*/  LDG.E R26, desc[UR6][R26.64] ;  /* 0x000000061a1a7981 */ /* 0x0000a4000c1e1900 */
[----:B0-----:R-:W-:Y:S01]  /*0c20*/  LEA R27, R8, R21, 0x5 ;  /* 0x00000015081b7211 */ /* 0x001fe200078e28ff */
[----:B----4-:R-:W-:-:S04]  /*0c30*/  FADD.FTZ R24, R22, R29 ;  /* 0x0000001d16187221 */ /* 0x010fc80000010000 */
[----:B------:R-:W-:-:S04]  /*0c40*/  IMAD.WIDE.U32 R28, R27, 0x4, R14 ;  /* 0x000000041b1c7825 */ /* 0x000fc800078e000e */
[C---:B------:R-:W-:Y:S02]  /*0c50*/  IMAD.WIDE.U32 R22, R27.reuse, 0x4, R12 ;  /* 0x000000041b167825 */ /* 0x040fe400078e000c */
[----:B------:R-:W3:Y:S04]  /*0c60*/  LDG.E R29, desc[UR6][R28.64] ;  /* 0x000000061c1d7981 */ /* 0x000ee8000c1e1900 */
[----:B------:R-:W4:Y:S01]  /*0c70*/  LDG.E R22, desc[UR6][R22.64] ;  /* 0x0000000616167981 */ /* 0x000f22000c1e1900 */
[----:B------:R-:W-:Y:S01]  /*0c80*/  LEA R21, R8, R21, 0x6 ;  /* 0x0000001508157211 */ /* 0x000fe200078e30ff */
[----:B-----5:R-:W-:Y:S01]  /*0c90*/  FADD.FTZ R10, R10, R25 ;  /* 0x000000190a0a7221 */ /* 0x020fe20000010000 */
[----:B--2---:R-:W-:Y:S01]  /*0ca0*/  FADD.FTZ R20, R20, R26 ;  /* 0x0000001a14147221 */ /* 0x004fe20000010000 */
[----:B---3--:R-:W-:Y:S01]  /*0cb0*/  FADD.FTZ R24, R24, R29 ;  /* 0x0000001d18187221 */ /* 0x008fe20000010000 */
[----:B------:R-:W-:-:S04]  /*0cc0*/  IMAD.WIDE.U32 R28, R27, 0x4, R16 ;  /* 0x000000041b1c7825 */ /* 0x000fc800078e0010 */
[----:B------:R-:W-:-:S04]  /*0cd0*/  IMAD.WIDE.U32 R26, R27, 0x4, R18 ;  /* 0x000000041b1a7825 */ /* 0x000fc800078e0012 */
[----:B----4-:R-:W-:Y:S01]  /*0ce0*/  FADD.FTZ R7, R7, R22 ;  /* 0x0000001607077221 */ /* 0x010fe20000010000 */
[----:B------:R-:W2:Y:S04]  /*0cf0*/  LDG.E R25, desc[UR6][R28.64] ;  /* 0x000000061c197981 */ /* 0x000ea8000c1e1900 */
[----:B------:R0:W3:Y:S02]  /*0d00*/  LDG.E R22, desc[UR6][R26.64] ;  /* 0x000000061a167981 */ /* 0x0000e4000c1e1900 */
[----:B0-----:R-:W-:-:S06]  /*0d10*/  IMAD.WIDE.U32 R26, R21, 0x4, R12 ;  /* 0x00000004151a7825 */ /* 0x001fcc00078e000c */
[----:B------:R-:W4:Y:S01]  /*0d20*/  LDG.E R26, desc[UR6][R26.64] ;  /* 0x000000061a1a7981 */ /* 0x000f22000c1e1900 */
[----:B------:R-:W-:-:S04]  /*0d30*/  IMAD.WIDE.U32 R28, R21, 0x4, R14 ;  /* 0x00000004151c7825 */ /* 0x000fc800078e000e */
[----:B--2---:R-:W-:Y:S01]  /*0d40*/  FADD.FTZ R23, R10, R25 ;  /* 0x000000190a177221 */ /* 0x004fe20000010000 */
[----:B------:R-:W-:Y:S01]  /*0d50*/  LEA R25, R8, R21, 0x5 ;  /* 0x0000001508197211 */ /* 0x000fe200078e28ff */
[----:B---3--:R-:W-:-:S04]  /*0d60*/  FADD.FTZ R22, R20, R22 ;  /* 0x0000001614167221 */ /* 0x008fc80000010000 */
[----:B------:R-:W-:-:S04]  /*0d70*/  IMAD.WIDE.U32 R12, R25, 0x4, R12 ;  /* 0x00000004190c7825 */ /* 0x000fc800078e000c */
[----:B------:R-:W-:Y:S02]  /*0d80*/  IMAD.WIDE.U32 R14, R25, 0x4, R14 ;  /* 0x00000004190e7825 */ /* 0x000fe400078e000e */
[----:B------:R-:W2:Y:S04]  /*0d90*/  LDG.E R13, desc[UR6][R12.64] ;  /* 0x000000060c0d7981 */ /* 0x000ea8000c1e1900 */
[----:B------:R-:W3:Y:S01]  /*0da0*/  LDG.E R15, desc[UR6][R14.64] ;  /* 0x000000060e0f7981 */ /* 0x000ee2000c1e1900 */
[----:B----4-:R-:W-:Y:S01]  /*0db0*/  FADD.FTZ R10, R7, R26 ;  /* 0x0000001a070a7221 */ /* 0x010fe20000010000 */
[C---:B------:R-:W-:Y:S02]  /*0dc0*/  IMAD.WIDE.U32 R26, R21.reuse, 0x4, R16 ;  /* 0x00000004151a7825 */ /* 0x040fe400078e0010 */
[----:B------:R-:W4:Y:S02]  /*0dd0*/  LDG.E R7, desc[UR6][R28.64] ;  /* 0x000000061c077981 */ /* 0x000f24000c1e1900 */
[----:B------:R-:W-:-:S02]  /*0de0*/  IMAD.WIDE.U32 R20, R21, 0x4, R18 ;  /* 0x0000000415147825 */ /* 0x000fc400078e0012 */
[----:B------:R-:W5:Y:S02]  /*0df0*/  LDG.E R8, desc[UR6][R26.64] ;  /* 0x000000061a087981 */ /* 0x000f64000c1e1900 */
[C---:B------:R-:W-:Y:S02]  /*0e00*/  IMAD.WIDE.U32 R16, R25.reuse, 0x4, R16 ;  /* 0x0000000419107825 */ /* 0x040fe400078e0010 */
[----:B------:R-:W3:Y:S02]  /*0e10*/  LDG.E R21, desc[UR6][R20.64] ;  /* 0x0000000614157981 */ /* 0x000ee4000c1e1900 */
[----:B------:R-:W-:Y:S02]  /*0e20*/  IMAD.WIDE.U32 R18, R25, 0x4, R18 ;  /* 0x0000000419127825 */ /* 0x000fe400078e0012 */
[----:B------:R-:W3:Y:S04]  /*0e30*/  LDG.E R16, desc[UR6][R16.64] ;  /* 0x0000000610107981 */ /* 0x000ee8000c1e1900 */
[----:B------:R-:W3:Y:S01]  /*0e40*/  LDG.E R19, desc[UR6][R18.64] ;  /* 0x0000000612137981 */ /* 0x000ee2000c1e1900 */
[----:B------:R-:W-:Y:S01]  /*0e50*/  IADD3 R6, PT, PT, R6, 0x80, RZ ;  /* 0x0000008006067810 */ /* 0x000fe20007ffe0ff */
[----:B----4-:R-:W-:Y:S01]  /*0e60*/  FADD.FTZ R24, R24, R7 ;  /* 0x0000000718187221 */ /* 0x010fe20000010000 */
[----:B-----5:R-:W-:Y:S01]  /*0e70*/  FADD.FTZ R23, R23, R8 ;  /* 0x0000000817177221 */ /* 0x020fe20000010000 */
[----:B--2---:R-:W-:Y:S01]  /*0e80*/  FADD.FTZ R7, R10, R13 ;  /* 0x0000000d0a077221 */ /* 0x004fe20000010000 */
[----:B---3--:R-:W-:Y:S01]  /*0e90*/  FADD.FTZ R8, R22, R21 ;  /* 0x0000001516087221 */ /* 0x008fe20000010000 */
[----:B------:R-:W-:Y:S01]  /*0ea0*/  FADD.FTZ R22, R24, R15 ;  /* 0x0000000f18167221 */ /* 0x000fe20000010000 */
[----:B------:R-:W-:-:S02]  /*0eb0*/  FADD.FTZ R10, R23, R16 ;  /* 0x00000010170a7221 */ /* 0x000fc40000010000 */
[----:B------:R-:W-:-:S07]  /*0ec0*/  FADD.FTZ R20, R8, R19 ;  /* 0x0000001308147221 */ /* 0x000fce0000010000 */
.L_x_327:
[----:B------:R-:W-:Y:S05]  /*0ed0*/  BSYNC.RECONVERGENT B1 ;  /* 0x0000000000017941 */ /* 0x000fea0003800200 */
.L_x_326:
[----:B------:R-:W-:Y:S05]  /*0ee0*/  @!P1 BRA `(.L_x_322) ;  /* 0x0000000000e09947 */ /* 0x000fea0003800000 */
[----:B------:R-:W-:Y:S01]  /*0ef0*/  ISETP.NE.AND P1, PT, R4, 0x1, PT ;  /* 0x000000010400780c */ /* 0x000fe20003f25270 */
[----:B------:R-:W-:Y:S01]  /*0f00*/  BSSY.RECONVERGENT B1, `(.L_x_328) ;  /* 0x0000023000017945 */ /* 0x000fe20003800200 */
[----:B------:R-:W-:-:S11]  /*0f10*/  LOP3.LUT P0, RZ, R9, 0x20, RZ, 0xc0, !PT ;  /* 0x0000002009ff7812 */ /* 0x000fd6000780c0ff */
[----:B------:R-:W-:Y:S05]  /*0f20*/  @!P1 BRA `(.L_x_329) ;  /* 0x0000000000809947 */ /* 0x000fea0003800000 */
[----:B------:R-:W0:Y:S08]  /*0f30*/  LDC R8, c[0x0][0x388] ;  /* 0x0000e200ff087b82 */ /* 0x000e300000000800 */
[----:B------:R-:W1:Y:S08]  /*0f40*/  LDC.64 R12, c[0x0][0x440] ;  /* 0x00011000ff0c7b82 */ /* 0x000e700000000a00 */
[----:B------:R-:W2:Y:S08]  /*0f50*/  LDC.64 R14, c[0x0][0x448] ;  /* 0x00011200ff0e7b82 */ /* 0x000eb00000000a00 */
[----:B------:R-:W3:Y:S01]  /*0f60*/  LDC.64 R16, c[0x0][0x450] ;  /* 0x00011400ff107b82 */ /* 0x000ee20000000a00 */
[----:B0-----:R-:W-:-:S07]  /*0f70*/  IMAD R9, R6, R8, R11 ;  /* 0x0000000806097224 */ /* 0x001fce00078e020b */
[----:B------:R-:W0:Y:S01]  /*0f80*/  LDC.64 R18, c[0x0][0x458] ;  /* 0x00011600ff127b82 */ /* 0x000e220000000a00 */
[----:B-1----:R-:W-:Y:S01]  /*0f90*/  IMAD.WIDE.U32 R28, R9, 0x4, R12 ;  /* 0x00000004091c7825 */ /* 0x002fe200078e000c */
[----:B------:R-:W-:-:S04]  /*0fa0*/  LEA R21, R8, R9, 0x5 ;  /* 0x0000000908157211 */ /* 0x000fc800078e28ff */
[----:B------:R-:W4:Y:S01]  /*0fb0*/  LDG.E R4, desc[UR6][R28.64] ;  /* 0x000000061c047981 */ /* 0x000f22000c1e1900 */
[----:B--2---:R-:W-:-:S04]  /*0fc0*/  IMAD.WIDE.U32 R26, R9, 0x4, R14 ;  /* 0x00000004091a7825 */ /* 0x004fc800078e000e */
[----:B---3--:R-:W-:Y:S01]  /*0fd0*/  IMAD.WIDE.U32 R24, R9, 0x4, R16 ;  /* 0x0000000409187825 */ /* 0x008fe200078e0010 */
[----:B------:R-:W2:Y:S03]  /*0fe0*/  LDG.E R23, desc[UR6][R26.64] ;  /* 0x000000061a177981 */ /* 0x000ea6000c1e1900 */
[----:B------:R-:W-:Y:S02]  /*0ff0*/  IMAD.WIDE.U32 R12, R21, 0x4, R12 ;  /* 0x00000004150c7825 */ /* 0x000fe400078e000c */
[----:B------:R-:W3:Y:S02]  /*1000*/  LDG.E R25, desc[UR6][R24.64] ;  /* 0x0000000618197981 */ /* 0x000ee4000c1e1900 */
[----:B0-----:R-:W-:Y:S02]  /*1010*/  IMAD.WIDE.U32 R8, R9, 0x4, R18 ;  /* 0x0000000409087825 */ /* 0x001fe400078e0012 */
[----:B------:R-:W5:Y:S02]  /*1020*/  LDG.E R13, desc[UR6][R12.64] ;  /* 0x000000060c0d7981 */ /* 0x000f64000c1e1900 */
[----:B------:R-:W-:-:S02]  /*1030*/  IMAD.WIDE.U32 R14, R21, 0x4, R14 ;  /* 0x00000004150e7825 */ /* 0x000fc400078e000e */
[----:B------:R-:W5:Y:S02]  /*1040*/  LDG.E R9, desc[UR6][R8.64] ;  /* 0x0000000608097981 */ /* 0x000f64000c1e1900 */
[C---:B------:R-:W-:Y:S02]  /*1050*/  IMAD.WIDE.U32 R16, R21.reuse, 0x4, R16 ;  /* 0x0000000415107825 */ /* 0x040fe400078e0010 */
[----:B------:R-:W5:Y:S02]  /*1060*/  LDG.E R15, desc[UR6][R14.64] ;  /* 0x000000060e0f7981 */ /* 0x000f64000c1e1900 */
[----:B------:R-:W-:Y:S02]  /*1070*/  IMAD.WIDE.U32 R18, R21, 0x4, R18 ;  /* 0x0000000415127825 */ /* 0x000fe400078e0012 */
[----:B------:R-:W5:Y:S04]  /*1080*/  LDG.E R17, desc[UR6][R16.64] ;  /* 0x0000000610117981 */ /* 0x000f68000c1e1900 */
[----:B------:R-:W5:Y:S01]  /*1090*/  LDG.E R19, desc[UR6][R18.64] ;  /* 0x0000000612137981 */ /* 0x000f62000c1e1900 */
[----:B------:R-:W-:Y:S01]  /*10a0*/  IADD3 R6, PT, PT, R6, 0x40, RZ ;  /* 0x0000004006067810 */ /* 0x000fe20007ffe0ff */
[----:B----4-:R-:W-:Y:S01]  /*10b0*/  FADD.FTZ R4, R7, R4 ;  /* 0x0000000407047221 */ /* 0x010fe20000010000 */
[----:B--2---:R-:W-:Y:S01]  /*10c0*/  FADD.FTZ R22, R22, R23 ;  /* 0x0000001716167221 */ /* 0x004fe20000010000 */
[----:B---3--:R-:W-:-:S02]  /*10d0*/  FADD.FTZ R10, R10, R25 ;  /* 0x000000190a0a7221 */ /* 0x008fc40000010000 */
[----:B-----5:R-:W-:Y:S01]  /*10e0*/  FADD.FTZ R7, R4, R13 ;  /* 0x0000000d04077221 */ /* 0x020fe20000010000 */
[----:B------:R-:W-:Y:S01]  /*10f0*/  FADD.FTZ R20, R20, R9 ;  /* 0x0000000914147221 */ /* 0x000fe20000010000 */
[----:B------:R-:W-:Y:S01]  /*1100*/  FADD.FTZ R22, R22, R15 ;  /* 0x0000000f16167221 */ /* 0x000fe20000010000 */
[----:B------:R-:W-:Y:S02]  /*1110*/  FADD.FTZ R10, R10, R17 ;  /* 0x000000110a0a7221 */ /* 0x000fe40000010000 */
[----:B------:R-:W-:-:S07]  /*1120*/  FADD.FTZ R20, R20, R19 ;  /* 0x0000001314147221 */ /* 0x000fce0000010000 */
.L_x_329:
[----:B------:R-:W-:Y:S05]  /*1130*/  BSYNC.RECONVERGENT B1 ;  /* 0x0000000000017941 */ /* 0x000fea0003800200 */
.L_x_328:
[----:B------:R-:W-:Y:S05]  /*1140*/  @P0 BRA `(.L_x_322) ;  /* 0x0000000000480947 */ /* 0x000fea0003800000 */
[----:B------:R-:W0:Y:S01]  /*1150*/  LDC.64 R16, c[0x0][0x440] ;  /* 0x00011000ff107b82 */ /* 0x000e220000000a00 */
[----:B------:R-:W1:Y:S07]  /*1160*/  LDCU UR4, c[0x0][0x388] ;  /* 0x00007100ff0477ac */ /* 0x000e6e0008000800 */
[----:B------:R-:W2:Y:S08]  /*1170*/  LDC.64 R8, c[0x0][0x448] ;  /* 0x00011200ff087b82 */ /* 0x000eb00000000a00 */
[----:B------:R-:W3:Y:S01]  /*1180*/  LDC.64 R12, c[0x0][0x450] ;  /* 0x00011400ff0c7b82 */ /* 0x000ee20000000a00 */
[----:B-1----:R-:W-:-:S07]  /*1190*/  IMAD R11, R6, UR4, R11 ;  /* 0x00000004060b7c24 */ /* 0x002fce000f8e020b */
[----:B------:R-:W1:Y:S01]  /*11a0*/  LDC.64 R14, c[0x0][0x458] ;  /* 0x00011600ff0e7b82 */ /* 0x000e620000000a00 */
[----:B0-----:R-:W-:-:S06]  /*11b0*/  IMAD.WIDE.U32 R16, R11, 0x4, R16 ;  /* 0x000000040b107825 */ /* 0x001fcc00078e0010 */
[----:B------:R-:W4:Y:S01]  /*11c0*/  LDG.E R16, desc[UR6][R16.64] ;  /* 0x0000000610107981 */ /* 0x000f22000c1e1900 */
[----:B--2---:R-:W-:-:S06]  /*11d0*/  IMAD.WIDE.U32 R8, R11, 0x4, R8 ;  /* 0x000000040b087825 */ /* 0x004fcc00078e0008 */
[----:B------:R-:W2:Y:S01]  /*11e0*/  LDG.E R9, desc[UR6][R8.64] ;  /* 0x0000000608097981 */ /* 0x000ea2000c1e1900 */
[----:B---3--:R-:W-:-:S06]  /*11f0*/  IMAD.WIDE.U32 R12, R11, 0x4, R12 ;  /* 0x000000040b0c7825 */ /* 0x008fcc00078e000c */
[----:B------:R-:W3:Y:S01]  /*1200*/  LDG.E R13, desc[UR6][R12.64] ;  /* 0x000000060c0d7981 */ /* 0x000ee2000c1e1900 */
[----:B-1----:R-:W-:-:S06]  /*1210*/  IMAD.WIDE.U32 R14, R11, 0x4, R14 ;  /* 0x000000040b0e7825 */ /* 0x002fcc00078e000e */
[----:B------:R-:W5:Y:S01]  /*1220*/  LDG.E R15, desc[UR6][R14.64] ;  /* 0x000000060e0f7981 */ /* 0x000f62000c1e1900 */
[----:B----4-:R-:W-:Y:S01]  /*1230*/  FADD.FTZ R7, R7, R16 ;  /* 0x0000001007077221 */ /* 0x010fe20000010000 */
[----:B--2---:R-:W-:Y:S01]  /*1240*/  FADD.FTZ R22, R22, R9 ;  /* 0x0000000916167221 */ /* 0x004fe20000010000 */
[----:B---3--:R-:W-:Y:S01]  /*1250*/  FADD.FTZ R10, R10, R13 ;  /* 0x0000000d0a0a7221 */ /* 0x008fe20000010000 */
[----:B-----5:R-:W-:-:S07]  /*1260*/  FADD.FTZ R20, R20, R15 ;  /* 0x0000000f14147221 */ /* 0x020fce0000010000 */
.L_x_322:
[----:B------:R-:W-:Y:S05]  /*1270*/  BSYNC.RECONVERGENT B0 ;  /* 0x0000000000007941 */ /* 0x000fea0003800200 */
.L_x_321:
[----:B------:R-:W0:Y:S01]  /*1280*/  S2UR UR5, SR_CgaCtaId ;  /* 0x00000000000579c3 */ /* 0x000e220000008800 */
[----:B------:R-:W-:Y:S01]  /*1290*/  UMOV UR4, 0x400 ;  /* 0x0000040000047882 */ /* 0x000fe20000000000 */
[--C-:B------:R-:W-:Y:S02]  /*12a0*/  LOP3.LUT R9, R3, 0x1f, R2.reuse, 0x78, !PT ;  /* 0x0000001f03097812 */ /* 0x100fe400078e7802 */
[----:B------:R-:W-:Y:S02]  /*12b0*/  SHF.L.U32 R11, R5, 0x7, RZ ;  /* 0x00000007050b7819 */ /* 0x000fe400000006ff */
[C---:B------:R-:W-:Y:S02]  /*12c0*/  LOP3.LUT R2, R9.reuse, 0x3e0, R2, 0xf8, !PT ;  /* 0x000003e009027812 */ /* 0x040fe400078ef802 */
[----:B------:R-:W-:Y:S02]  /*12d0*/  SHF.L.U32 R4, R9, 0x2, RZ ;  /* 0x0000000209047819 */ /* 0x000fe400000006ff */
[----:B------:R-:W-:-:S02]  /*12e0*/  ISETP.NE.AND P1, PT, R5, RZ, PT ;  /* 0x000000ff0500720c */ /* 0x000fc40003f25270 */
[----:B------:R-:W-:Y:S02]  /*12f0*/  LOP3.LUT R4, R11, R4, RZ, 0xfc, !PT ;  /* 0x000000040b047212 */ /* 0x000fe400078efcff */
[----:B------:R-:W-:-:S04]  /*1300*/  ISETP.GT.U32.AND P0, PT, R5, 0xf, PT ;  /* 0x0000000f0500780c */ /* 0x000fc80003f04070 */
[----:B------:R-:W-:Y:S01]  /*1310*/  ISETP.NE.OR P0, PT, R3, 0x1f, P0 ;  /* 0x0000001f0300780c */ /* 0x000fe20000705670 */
[----:B0-----:R-:W-:-:S06]  /*1320*/  ULEA UR4, UR5, UR4, 0x18 ;  /* 0x0000000405047291 */ /* 0x001fcc000f8ec0ff */
[----:B------:R-:W-:Y:S02]  /*1330*/  LEA R9, R2, UR4, 0x2 ;  /* 0x0000000402097c11 */ /* 0x000fe4000f8e10ff */
[----:B------:R-:W-:-:S03]  /*1340*/  @!P1 LEA R3, R3, UR4, 0x2 ;  /* 0x0000000403039c11 */ /* 0x000fc6000f8e10ff */
        /* <DEDUP_REMOVED lines=14> */
[----:B-1----:R-:W-:Y:S01]  /*1430*/  FADD.FTZ R13, R2, R13 ;  /* 0x0000000d020d7221 */ /* 0x002fe20000010000 */
[----:B--2---:R-:W-:-:S04]  /*1440*/  FADD.FTZ R15, R6, R15 ;  /* 0x0000000f060f7221 */ /* 0x004fc80000010000 */
[----:B------:R-:W0:Y:S01]  /*1450*/  SHFL.BFLY PT, R10, R13, 0x2, 0x1f ;  /* 0x0c401f000d0a7f89 */ /* 0x000e2200000e0000 */
[----:B---3--:R-:W-:-:S03]  /*1460*/  FADD.FTZ R14, R8, R7 ;  /* 0x00000007080e7221 */ /* 0x008fc60000010000 */
[----:B------:R-:W1:Y:S04]  /*1470*/  SHFL.BFLY PT, R4, R15, 0x2, 0x1f ;  /* 0x0c401f000f047f89 */ /* 0x000e6800000e0000 */
[----:B------:R-:W2:Y:S04]  /*1480*/  SHFL.BFLY PT, R7, R12, 0x2, 0x1f ;  /* 0x0c401f000c077f89 */ /* 0x000ea800000e0000 */
[----:B------:R-:W3:Y:S01]  /*1490*/  SHFL.BFLY PT, R9, R14, 0x2, 0x1f ;  /* 0x0c401f000e097f89 */ /* 0x000ee200000e0000 */
        /* <DEDUP_REMOVED lines=9> */
[----:B-1----:R-:W-:-:S04]  /*1530*/  FADD.FTZ R2, R7, R2 ;  /* 0x0000000207027221 */ /* 0x002fc80000010000 */
[----:B------:R-:W0:Y:S01]  /*1540*/  SHFL.BFLY PT, R13, R12, 0x8, 0x1f ;  /* 0x0d001f000c0d7f89 */ /* 0x000e2200000e0000 */
[----:B--2---:R-:W-:-:S03]  /*1550*/  FADD.FTZ R6, R10, R9 ;  /* 0x000000090a067221 */ /* 0x004fc60000010000 */
[----:B------:R-:W1:Y:S01]  /*1560*/  SHFL.BFLY PT, R9, R2, 0x8, 0x1f ;  /* 0x0d001f0002097f89 */ /* 0x000e6200000e0000 */
[----:B---3--:R-:W-:-:S03]  /*1570*/  FADD.FTZ R17, R8, R17 ;  /* 0x0000001108117221 */ /* 0x008fc60000010000 */
        /* <DEDUP_REMOVED lines=12> */
[----:B------:R0:W-:Y:S01]  /*1640*/  @!P1 STS [R3+0x4180], R2 ;  /* 0x0041800203009388 */ /* 0x0001e20000000800 */
[----:B--2---:R-:W-:-:S03]  /*1650*/  FADD.FTZ R8, R11, R8 ;  /* 0x000000080b087221 */ /* 0x004fc60000010000 */
[----:B------:R0:W-:Y:S01]  /*1660*/  @!P1 STS [R3+0x4080], R4 ;  /* 0x0040800403009388 */ /* 0x0001e20000000800 */
[----:B---3--:R-:W-:-:S03]  /*1670*/  FADD.FTZ R7, R14, R7 ;  /* 0x000000070e077221 */ /* 0x008fc60000010000 */
        /* <DEDUP_REMOVED lines=11> */
[----:B------:R-:W-:Y:S02]  /*1730*/  IADD3 R5, PT, PT, R5, R0, RZ ;  /* 0x0000000005057210 */ /* 0x000fe40007ffe0ff */
[----:B------:R-:W4:Y:S04]  /*1740*/  LDS.64 R10, [R4+0x4100] ;  /* 0x00410000040a7984 */ /* 0x000f280000000a00 */
[----:B------:R-:W5:Y:S01]  /*1750*/  LDS.64 R16, [R4+0x4180] ;  /* 0x0041800004107984 */ /* 0x000f620000000a00 */
[----:B------:R-:W1:Y:S01]  /*1760*/  LDC.64 R6, c[0x0][0x498] ;  /* 0x00012600ff067b82 */ /* 0x000e620000000a00 */
[----:B0-----:R-:W-:-:S07]  /*1770*/  IMAD.WIDE.U32 R14, R5, 0x4, R14 ;  /* 0x00000004050e7825 */ /* 0x001fce00078e000e */
[----:B------:R-:W0:Y:S01]  /*1780*/  LDC.64 R2, c[0x0][0x490] ;  /* 0x00012400ff027b82 */ /* 0x000e220000000a00 */
[----:B---3--:R-:W-:-:S04]  /*1790*/  IMAD.WIDE.U32 R8, R5, 0x4, R8 ;  /* 0x0000000405087825 */ /* 0x008fc800078e0008 */
[----:B-1----:R-:W-:Y:S01]  /*17a0*/  IMAD.WIDE.U32 R6, R5, 0x4, R6 ;  /* 0x0000000405067825 */ /* 0x002fe200078e0006 */
        /* <DEDUP_REMOVED lines=10> */
.L_x_330:
        /* <DEDUP_REMOVED lines=11> */
.L_x_3506:


//--------------------- .text._ZN10layer_norm31ln_parallel_residual_bwd_kernelINS_13Kernel_traitsI13__nv_bfloat16S2_S2_S2_fjLj1536ELj1ELj1ELj4ELj8ENS_18Kernel_traits_baseILj1536ES2_S2_S2_S2_fjLj128EEEEELb1ELb1ELb1EEEvNS_9BwdParamsE --------------------------
	.section	.text._ZN10layer_norm31ln_parallel_residual_bwd_kernelINS_13Kernel_traitsI13__nv_bfloat16S2_S2_S2_fjLj1536ELj1ELj1ELj4ELj8ENS_18Kernel_traits_baseILj1536ES2_S2_S2_S2_fjLj128EEEEELb1ELb1ELb1EEEvNS_9BwdParamsE,"ax",@progbits
	.align	128
        .global         _ZN10layer_norm31ln_parallel_residual_bwd_kernelINS_13Kernel_traitsI13__nv_bfloat16S2_S2_S2_fjLj1536ELj1ELj1ELj4ELj8ENS_18Kernel_traits_baseILj1536ES2_S2_S2_S2_fjLj128EEEEELb1ELb1ELb1EEEvNS_9BwdParamsE
        .type           _ZN10layer_norm31ln_parallel_residual_bwd_kernelINS_13Kernel_traitsI13__nv_bfloat16S2_S2_S2_fjLj1536ELj1ELj1ELj4ELj8ENS_18Kernel_traits_baseILj1536ES2_S2_S2_S2_fjLj128EEEEELb1ELb1ELb1EEEvNS_9BwdParamsE,@function
        .size           _ZN10layer_norm31ln_parallel_residual_bwd_kernelINS_13Kernel_traitsI13__nv_bfloat16S2_S2_S2_fjLj1536ELj1ELj1ELj4ELj8ENS_18Kernel_traits_baseILj1536ES2_S2_S2_S2_fjLj128EEEEELb1ELb1ELb1EEEvNS_9BwdParamsE,(.L_x_3507 - _ZN10layer_norm31ln_parallel_residual_bwd_kernelINS_13Kernel_traitsI13__nv_bfloat16S2_S2_S2_fjLj1536ELj1ELj1ELj4ELj8ENS_18Kernel_traits_baseILj1536ES2_S2_S2_S2_fjLj128EEEEELb1ELb1ELb1EEEvNS_9BwdParamsE)
        .other          _ZN10layer_norm31ln_parallel_residual_bwd_kernelINS_13Kernel_traitsI13__nv_bfloat16S2_S2_S2_fjLj1536ELj1ELj1ELj4ELj8ENS_18Kernel_traits_baseILj1536ES2_S2_S2_S2_fjLj128EEEEELb1ELb1ELb1EEEvNS_9BwdParamsE,@"STO_CUDA_ENTRY STV_DEFAULT"
_ZN10layer_norm31ln_parallel_residual_bwd_kernelINS_13Kernel_traitsI13__nv_bfloat16S2_S2_S2_fjLj1536ELj1ELj1ELj4ELj8ENS_18Kernel_traits_baseILj1536ES2_S2_S2_S2_fjLj128EEEEELb1ELb1ELb1EEEvNS_9BwdParamsE:
.text._ZN10layer_norm31ln_parallel_residual_bwd_kernelINS_13Kernel_traitsI13__nv_bfloat16S2_S2_S2_fjLj1536ELj1ELj1ELj4ELj8ENS_18Kernel_traits_baseILj1536ES2_S2_S2_S2_fjLj128EEEEELb1ELb1ELb1EEEvNS_9BwdParamsE:
        /* <DEDUP_REMOVED lines=20> */
[----:B------:R-:W1:Y:S01]  /*0140*/  LDCU.64 UR4, c[0x0][0x438] ;  /* 0x00008700ff0477ac */ /* 0x000e620008000a00 */
[----:B------:R-:W3:Y:S01]  /*0150*/  LDCU.U8 UR24, c[0x0][0x410] ;  /* 0x00008200ff1877ac */ /* 0x000ee20008000000 */
[----:B------:R-:W-:Y:S02]  /*0160*/  PLOP3.LUT P2, PT, PT, PT, PT, 0x8, 0x80 ;  /* 0x000000000080781c */ /* 0x000fe40003f4e170 */
[----:B------:R-:W-:Y:S02]  /*0170*/  CS2R R18, SRZ ;  /* 0x0000000000127805 */ /* 0x000fe4000001ff00 */
[----:B------:R-:W-:Y:S02]  /*0180*/  SHF.R.U32.HI R70, RZ, 0x5, R2 ;  /* 0x00000005ff467819 */ /* 0x000fe40000011602 */
        /* <DEDUP_REMOVED lines=8> */
[----:B------:R-:W-:Y:S01]  /*0210*/  IMAD.MOV.U32 R3, RZ, RZ, RZ ;  /* 0x000000ffff037224 */ /* 0x000fe200078e00ff */
[----:B------:R-:W4:Y:S01]  /*0220*/  LDCU UR8, c[0x0][0x408] ;  /* 0x00008100ff0877ac */ /* 0x000f220008000800 */
[----:B------:R-:W0:Y:S02]  /*0230*/  LDCU UR25, c[0x0][0x388] ;  /* 0x00007100ff1977ac */ /* 0x000e240008000800 */
[----:B0-----:R-:W-:Y:S01]  /*0240*/  IMAD.WIDE.U32 R4, R2, 0x8, R4 ;  /* 0x0000000802047825 */ /* 0x001fe200078e0004 */
[----:B------:R-:W0:Y:S04]  /*0250*/  LDCU UR30, c[0x0][0x400] ;  /* 0x00008000ff1e77ac */ /* 0x000e280008000800 */
[----:B--2---:R-:W2:Y:S01]  /*0260*/  LDG.E.64 R66, desc[UR22][R4.64+0x800] ;  /* 0x0008001604427981 */ /* 0x004ea2000c1e1b00 */
[----:B------:R-:W0:Y:S03]  /*0270*/  LDCU.64 UR14, c[0x0][0x478] ;  /* 0x00008f00ff0e77ac */ /* 0x000e260008000a00 */
[----:B------:R-:W5:Y:S01]  /*0280*/  LDG.E.64 R64, desc[UR22][R4.64+0x400] ;  /* 0x0004001604407981 */ /* 0x000f62000c1e1b00 */
[----:B------:R-:W0:Y:S03]  /*0290*/  LDCU.64 UR12, c[0x0][0x438] ;  /* 0x00008700ff0c77ac */ /* 0x000e260008000a00 */
[----:B------:R4:W5:Y:S01]  /*02a0*/  LDG.E.64 R62, desc[UR22][R4.64] ;  /* 0x00000016043e7981 */ /* 0x000962000c1e1b00 */
[----:B-1----:R-:W-:Y:S01]  /*02b0*/  UISETP.NE.U32.AND UP0, UPT, UR4, URZ, UPT ;  /* 0x000000ff0400728c */ /* 0x002fe2000bf05070 */
[----:B------:R-:W-:Y:S01]  /*02c0*/  CS2R R22, SRZ ;  /* 0x0000000000167805 */ /* 0x000fe2000001ff00 */
[----:B---3--:R-:W-:Y:S01]  /*02d0*/  UISETP.NE.AND UP1, UPT, UR24, URZ, UPT ;  /* 0x000000ff1800728c */ /* 0x008fe2000bf25270 */
[----:B------:R-:W-:Y:S01]  /*02e0*/  IMAD.MOV.U32 R69, RZ, RZ, RZ ;  /* 0x000000ffff457224 */ /* 0x000fe200078e00ff */
[----:B------:R-:W-:Y:S01]  /*02f0*/  UISETP.NE.AND.EX UP0, UPT, UR5, URZ, UPT, UP0 ;  /* 0x000000ff0500728c */ /* 0x000fe2000bf05300 */
[----:B------:R-:W1:Y:S03]  /*0300*/  LDCU.128 UR16, c[0x0][0x3c0] ;  /* 0x00007800ff1077ac */ /* 0x000e660008000c00 */
[----:B------:R-:W-:-:S02]  /*0310*/  PLOP3.LUT P3, PT, PT, PT, UP1, 0x80, 0x8 ;  /* 0x000000000008781c */ /* 0x000fc40003f6f018 */
[----:B----4-:R-:W-:Y:S02]  /*0320*/  CS2R R4, SRZ ;  /* 0x0000000000047805 */ /* 0x010fe4000001ff00 */
[----:B------:R-:W-:Y:S01]  /*0330*/  PLOP3.LUT P1, PT, PT, PT, UP0, 0x80, 0x8 ;  /* 0x000000000008781c */ /* 0x000fe20003f2f008 */
[----:B------:R-:W3:Y:S01]  /*0340*/  LDCU.64 UR26, c[0x0][0x380] ;  /* 0x00007000ff1a77ac */ /* 0x000ee20008000a00 */
[----:B------:R-:W4:Y:S01]  /*0350*/  LDCU.64 UR28, c[0x0][0x470] ;  /* 0x00008e00ff1c77ac */ /* 0x000f220008000a00 */
[----:B------:R-:W-:Y:S01]  /*0360*/  UMOV UR4, UR7 ;  /* 0x0000000700047c82 */ /* 0x000fe20008000000 */
[C---:B--2---:R-:W-:Y:S01]  /*0370*/  IMAD.U32 R76, R66.reuse, 0x10000, RZ ;  /* 0x00010000424c7824 */ /* 0x044fe200078e00ff */
[--C-:B------:R-:W-:Y:S01]  /*0380*/  SHF.R.U64 R68, R66, 0x10, R67.reuse ;  /* 0x0000001042447819 */ /* 0x100fe20000001243 */
[----:B------:R-:W-:Y:S01]  /*0390*/  IMAD.U32 R75, R67, 0x10000, RZ ;  /* 0x00010000434b7824 */ /* 0x000fe200078e00ff */
[----:B------:R-:W-:Y:S01]  /*03a0*/  SHF.R.U32.HI R67, RZ, 0x10, R67 ;  /* 0x00000010ff437819 */ /* 0x000fe20000011643 */
[C---:B-----5:R-:W-:Y:S01]  /*03b0*/  IMAD.U32 R74, R64.reuse, 0x10000, RZ ;  /* 0x00010000404a7824 */ /* 0x060fe200078e00ff */
[--C-:B------:R-:W-:Y:S01]  /*03c0*/  SHF.R.U64 R66, R64, 0x10, R65.reuse ;  /* 0x0000001040427819 */ /* 0x100fe20000001241 */
[----:B------:R-:W-:Y:S01]  /*03d0*/  IMAD.U32 R73, R65, 0x10000, RZ ;  /* 0x0001000041497824 */ /* 0x000fe200078e00ff */
[----:B------:R-:W-:Y:S01]  /*03e0*/  SHF.R.U32.HI R65, RZ, 0x10, R65 ;  /* 0x00000010ff417819 */ /* 0x000fe20000011641 */
[----:B------:R-:W-:Y:S01]  /*03f0*/  IMAD.U32 R71, R63, 0x10000, RZ ;  /* 0x000100003f477824 */ /* 0x000fe200078e00ff */
[C-C-:B------:R-:W-:Y:S01]  /*0400*/  SHF.R.U64 R64, R62.reuse, 0x10, R63.reuse ;  /* 0x000000103e407819 */ /* 0x140fe2000000123f */
[----:B------:R-:W-:Y:S01]  /*0410*/  IMAD.U32 R72, R62, 0x10000, RZ ;  /* 0x000100003e487824 */ /* 0x000fe200078e00ff */
[----:B------:R-:W-:Y:S01]  /*0420*/  SHF.R.U32.HI R63, RZ, 0x10, R63 ;  /* 0x00000010ff3f7819 */ /* 0x000fe2000001163f */
[----:B------:R-:W-:-:S02]  /*0430*/  IMAD.U32 R68, R68, 0x10000, RZ ;  /* 0x0001000044447824 */ /* 0x000fc400078e00ff */
[----:B------:R-:W-:Y:S02]  /*0440*/  IMAD.U32 R67, R67, 0x10000, RZ ;  /* 0x0001000043437824 */ /* 0x000fe400078e00ff */
[----:B------:R-:W-:Y:S02]  /*0450*/  IMAD.U32 R66, R66, 0x10000, RZ ;  /* 0x0001000042427824 */ /* 0x000fe400078e00ff */
[----:B------:R-:W-:Y:S02]  /*0460*/  IMAD.U32 R65, R65, 0x10000, RZ ;  /* 0x0001000041417824 */ /* 0x000fe400078e00ff */
[----:B------:R-:W-:Y:S02]  /*0470*/  IMAD.U32 R64, R64, 0x10000, RZ ;  /* 0x0001000040407824 */ /* 0x000fe400078e00ff */
[----:B01-34-:R-:W-:-:S07]  /*0480*/  IMAD.U32 R63, R63, 0x10000, RZ ;  /* 0x000100003f3f7824 */ /* 0x01bfce00078e00ff */
.L_x_362:
[----:B------:R-:W-:Y:S01]  /*0490*/  UIMAD UR5, UR4, UR25, URZ ;  /* 0x00000019040572a4 */ /* 0x000fe2000f8e02ff */
[----:B0---4-:R-:W0:Y:S01]  /*04a0*/  LDC.64 R24, c[0x0][0x3a8] ;  /* 0x0000ea00ff187b82 */ /* 0x011e220000000a00 */
[----:B------:R-:W-:Y:S02]  /*04b0*/  UIMAD.WIDE UR20, UR4, 0x4, UR18 ;  /* 0x00000004041478a5 */ /* 0x000fe4000f8e0212 */
[----:B------:R-:W-:Y:S02]  /*04c0*/  USHF.R.S32.HI UR6, URZ, 0x1f, UR5 ;  /* 0x0000001fff067899 */ /* 0x000fe40008011405 */
[----:B------:R-:W-:Y:S02]  /*04d0*/  UIMAD.WIDE UR10, UR4, 0x4, UR16 ;  /* 0x00000004040a78a5 */ /* 0x000fe4000f8e0210 */
[----:B------:R-:W-:Y:S01]  /*04e0*/  ULEA.HI UR6, UR6, UR5, URZ, 0x2 ;  /* 0x0000000506067291 */ /* 0x000fe2000f8f10ff */
[----:B---3--:R-:W-:Y:S02]  /*04f0*/  IMAD.U32 R34, RZ, RZ, UR20 ;  /* 0x00000014ff227e24 */ /* 0x008fe4000f8e00ff */
[----:B------:R-:W-:-:S03]  /*0500*/  IMAD.U32 R35, RZ, RZ, UR21 ;  /* 0x00000015ff237e24 */ /* 0x000fc6000f8e00ff */
[----:B------:R-:W-:Y:S02]  /*0510*/  IMAD.U32 R27, RZ, RZ, UR6 ;  /* 0x00000006ff1b7e24 */ /* 0x000fe4000f8e00ff */
[----:B------:R-:W-:Y:S01]  /*0520*/  IMAD.U32 R40, RZ, RZ, UR10 ;  /* 0x0000000aff287e24 */ /* 0x000fe2000f8e00ff */
[----:B-12---:R1:W2:Y:S02]  /*0530*/  LDG.E R0, desc[UR22][R34.64] ;  /* 0x0000001622007981 */ /* 0x0062a4000c1e1900 */
[----:B------:R-:W-:Y:S02]  /*0540*/  LEA.HI.SX32 R62, R27, R2, 0x1e ;  /* 0x000000021b3e7211 */ /* 0x000fe400078ff2ff */
[----:B------:R-:W3:Y:S03]  /*0550*/  LDC.64 R26, c[0x0][0x428] ;  /* 0x00010a00ff1a7b82 */ /* 0x000ee60000000a00 */
[----:B------:R-:W-:-:S02]  /*0560*/  VIADD R61, R62, 0x80 ;  /* 0x000000803e3d7836 */ /* 0x000fc40000000000 */
[----:B0-----:R-:W-:-:S04]  /*0570*/  IMAD.WIDE.U32 R36, R62, 0x8, R24 ;  /* 0x000000083e247825 */ /* 0x001fc800078e0018 */
[----:B------:R-:W-:Y:S02]  /*0580*/  VIADD R60, R62, 0x100 ;  /* 0x000001003e3c7836 */ /* 0x000fe40000000000 */
[--C-:B------:R-:W-:Y:S01]  /*0590*/  IMAD.WIDE.U32 R32, R61, 0x8, R24.reuse ;  /* 0x000000083d207825 */ /* 0x100fe200078e0018 */
[----:B------:R-:W4:Y:S03]  /*05a0*/  LDG.E.64 R36, desc[UR22][R36.64] ;  /* 0x0000001624247981 */ /* 0x000f26000c1e1b00 */
[----:B------:R-:W-:Y:S02]  /*05b0*/  IMAD.U32 R41, RZ, RZ, UR11 ;  /* 0x0000000bff297e24 */ /* 0x000fe4000f8e00ff */
[----:B------:R-:W-:Y:S01]  /*05c0*/  IMAD.WIDE.U32 R24, R60, 0x8, R24 ;  /* 0x000000083c187825 */ /* 0x000fe200078e0018 */
[----:B------:R-:W4:Y:S04]  /*05d0*/  LDG.E.64 R32, desc[UR22][R32.64] ;  /* 0x0000001620207981 */ /* 0x000f28000c1e1b00 */
[----:B------:R4:W4:Y:S04]  /*05e0*/  LDG.E R31, desc[UR22][R40.64] ;  /* 0x00000016281f7981 */ /* 0x000928000c1e1900 */
[----:B------:R-:W4:Y:S01]  /*05f0*/  LDG.E.64 R24, desc[UR22][R24.64] ;  /* 0x0000001618187981 */ /* 0x000f22000c1e1b00 */
[----:B---3--:R-:W-:-:S06]  /*0600*/  IMAD.WIDE.U32 R38, R62, 0x8, R26 ;  /* 0x000000083e267825 */ /* 0x008fcc00078e001a */
[----:B------:R-:W3:Y:S01]  /*0610*/  LDG.E.64 R38, desc[UR22][R38.64] ;  /* 0x0000001626267981 */ /* 0x000ee2000c1e1b00 */
[----:B-1----:R-:W-:-:S04]  /*0620*/  IMAD.WIDE.U32 R34, R61, 0x8, R26 ;  /* 0x000000083d227825 */ /* 0x002fc800078e001a */
[----:B------:R-:W-:Y:S02]  /*0630*/  IMAD.WIDE.U32 R26, R60, 0x8, R26 ;  /* 0x000000083c1a7825 */ /* 0x000fe400078e001a */
[----:B------:R-:W3:Y:S04]  /*0640*/  LDG.E.64 R34, desc[UR22][R34.64] ;  /* 0x0000001622227981 */ /* 0x000ee8000c1e1b00 */
[----:B------:R-:W3:Y:S01]  /*0650*/  LDG.E.64 R26, desc[UR22][R26.64] ;  /* 0x000000161a1a7981 */ /* 0x000ee2000c1e1b00 */
[----:B------:R-:W-:Y:S02]  /*0660*/  PLOP3.LUT P0, PT, PT, PT, PT, 0x80, 0x8 ;  /* 0x000000000008781c */ /* 0x000fe40003f0f070 */
[----:B--2---:R-:W-:Y:S01]  /*0670*/  R2UR UR11, R0 ;  /* 0x00000000000b72ca */ /* 0x004fe200000e0000 */
[--C-:B----4-:R-:W-:Y:S01]  /*0680*/  IMAD.MOV.U32 R40, RZ, RZ, R37.reuse ;  /* 0x000000ffff287224 */ /* 0x110fe200078e0025 */
[--C-:B------:R-:W-:Y:S01]  /*0690*/  SHF.R.U32.HI R41, RZ, 0x10, R37.reuse ;  /* 0x00000010ff297819 */ /* 0x100fe20000011625 */
[----:B------:R-:W-:Y:S01]  /*06a0*/  IMAD.MOV.U32 R0, RZ, RZ, R36 ;  /* 0x000000ffff007224 */ /* 0x000fe200078e0024 */
[----:B------:R-:W-:Y:S01]  /*06b0*/  SHF.R.U64 R58, R36, 0x10, R37 ;  /* 0x00000010243a7819 */ /* 0x000fe20000001225 */
[----:B------:R-:W-:Y:S01]  /*06c0*/  IMAD.U32 R40, R40, 0x10000, RZ ;  /* 0x0001000028287824 */ /* 0x000fe200078e00ff */
[--C-:B------:R-:W-:Y:S01]  /*06d0*/  SHF.R.U64 R44, R32, 0x10, R33.reuse ;  /* 0x00000010202c7819 */ /* 0x100fe20000001221 */
[----:B------:R-:W-:Y:S01]  /*06e0*/  IMAD.MOV.U32 R36, RZ, RZ, R32 ;  /* 0x000000ffff247224 */ /* 0x000fe200078e0020 */
[--C-:B------:R-:W-:Y:S01]  /*06f0*/  SHF.R.U32.HI R43, RZ, 0x10, R33.reuse ;  /* 0x00000010ff2b7819 */ /* 0x100fe20000011621 */
[----:B------:R-:W-:Y:S01]  /*0700*/  IMAD.MOV.U32 R37, RZ, RZ, R33 ;  /* 0x000000ffff257224 */ /* 0x000fe200078e0021 */
[----:B------:R-:W-:Y:S01]  /*0710*/  FSEL R31, R31, RZ, !P3 ;  /* 0x000000ff1f1f7208 */ /* 0x000fe20005800000 */
[----:B------:R-:W-:-:S02]  /*0720*/  IMAD.U32 R32, R41, 0x10000, RZ ;  /* 0x0001000029207824 */ /* 0x000fc400078e00ff */
[----:B------:R-:W-:Y:S01]  /*0730*/  IMAD.MOV.U32 R33, RZ, RZ, R24 ;  /* 0x000000ffff217224 */ /* 0x000fe200078e0018 */
[--C-:B------:R-:W-:Y:S01]  /*0740*/  SHF.R.U64 R42, R24, 0x10, R25.reuse ;  /* 0x00000010182a7819 */ /* 0x100fe20000001219 */
[--C-:B------:R-:W-:Y:S01]  /*0750*/  IMAD.MOV.U32 R41, RZ, RZ, R25.reuse ;  /* 0x000000ffff297224 */ /* 0x100fe200078e0019 */
[----:B------:R-:W-:Y:S01]  /*0760*/  SHF.R.U32.HI R56, RZ, 0x10, R25 ;  /* 0x00000010ff387819 */ /* 0x000fe20000011619 */
[C---:B------:R-:W-:Y:S01]  /*0770*/  FADD.FTZ R57, -R31.reuse, R40 ;  /* 0x000000281f397221 */ /* 0x040fe20000010100 */
[----:B------:R-:W-:Y:S02]  /*0780*/  IMAD.U32 R24, R44, 0x10000, RZ ;  /* 0x000100002c187824 */ /* 0x000fe400078e00ff */
[----:B------:R-:W-:Y:S01]  /*0790*/  FADD.FTZ R55, -R31, R32 ;  /* 0x000000201f377221 */ /* 0x000fe20000010100 */
[----:B------:R-:W-:Y:S02]  /*07a0*/  IMAD.U32 R40, R33, 0x10000, RZ ;  /* 0x0001000021287824 */ /* 0x000fe400078e00ff */
[----:B------:R-:W-:-:S02]  /*07b0*/  IMAD.U32 R0, R0, 0x10000, RZ ;  /* 0x0001000000007824 */ /* 0x000fc400078e00ff */
[----:B------:R-:W-:Y:S02]  /*07c0*/  IMAD.U32 R32, R43, 0x10000, RZ ;  /* 0x000100002b207824 */ /* 0x000fe400078e00ff */
[----:B------:R-:W-:Y:S01]  /*07d0*/  FADD.FTZ R43, -R31, R24 ;  /* 0x000000181f2b7221 */ /* 0x000fe20000010100 */
[----:B------:R-:W-:Y:S02]  /*07e0*/  IMAD.U32 R58, R58, 0x10000, RZ ;  /* 0x000100003a3a7824 */ /* 0x000fe400078e00ff */
[----:B------:R-:W-:Y:S02]  /*07f0*/  IMAD.U32 R36, R36, 0x10000, RZ ;  /* 0x0001000024247824 */ /* 0x000fe400078e00ff */
[----:B------:R-:W-:Y:S02]  /*0800*/  IMAD.U32 R44, R37, 0x10000, RZ ;  /* 0x00010000252c7824 */ /* 0x000fe400078e00ff */
[----:B------:R-:W-:Y:S02]  /*0810*/  IMAD.U32 R42, R42, 0x10000, RZ ;  /* 0x000100002a2a7824 */ /* 0x000fe400078e00ff */
[----:B------:R-:W-:-:S02]  /*0820*/  IMAD.U32 R54, R41, 0x10000, RZ ;  /* 0x0001000029367824 */ /* 0x000fc400078e00ff */
[C---:B------:R-:W-:Y:S01]  /*0830*/  FADD.FTZ R24, -R31.reuse, R40 ;  /* 0x000000281f187221 */ /* 0x040fe20000010100 */
[----:B------:R-:W-:Y:S02]  /*0840*/  IMAD.U32 R56, R56, 0x10000, RZ ;  /* 0x0001000038387824 */ /* 0x000fe400078e00ff */
[C---:B------:R-:W-:Y:S01]  /*0850*/  FADD.FTZ R0, -R31.reuse, R0 ;  /* 0x000000001f007221 */ /* 0x040fe20000010100 */
[C---:B------:R-:W-:Y:S01]  /*0860*/  FADD.FTZ R25, -R31.reuse, R32 ;  /* 0x000000201f197221 */ /* 0x040fe20000010100 */
[----:B---3--:R-:W-:Y:S02]  /*0870*/  IMAD.MOV.U32 R40, RZ, RZ, R38 ;  /* 0x000000ffff287224 */ /* 0x008fe400078e0026 */
[C---:B------:R-:W-:Y:S01]  /*0880*/  FADD.FTZ R58, -R31.reuse, R58 ;  /* 0x0000003a1f3a7221 */ /* 0x040fe20000010100 */
[C---:B------:R-:W-:Y:S01]  /*0890*/  FADD.FTZ R52, -R31.reuse, R36 ;  /* 0x000000241f347221 */ /* 0x040fe20000010100 */
[C---:B------:R-:W-:Y:S01]  /*08a0*/  FADD.FTZ R44, -R31.reuse, R44 ;  /* 0x0000002c1f2c7221 */ /* 0x040fe20000010100 */
[C---:B------:R-:W-:Y:S01]  /*08b0*/  FADD.FTZ R33, -R31.reuse, R42 ;  /* 0x0000002a1f217221 */ /* 0x040fe20000010100 */
[C---:B------:R-:W-:Y:S01]  /*08c0*/  FADD.FTZ R32, -R31.reuse, R54 ;  /* 0x000000361f207221 */ /* 0x040fe20000010100 */
[----:B------:R-:W-:Y:S01]  /*08d0*/  FADD.FTZ R31, -R31, R56 ;  /* 0x000000381f1f7221 */ /* 0x000fe20000010100 */
[----:B------:R-:W-:Y:S01]  /*08e0*/  SHF.R.U64 R56, R38, 0x10, R39 ;  /* 0x0000001026387819 */ /* 0x000fe20000001227 */
[----:B------:R-:W-:-:S02]  /*08f0*/  IMAD.U32 R59, R40, 0x10000, RZ ;  /* 0x00010000283b7824 */ /* 0x000fc400078e00ff */
[----:B------:R-:W-:Y:S01]  /*0900*/  FMUL.FTZ R0, R0, UR11 ;  /* 0x0000000b00007c20 */ /* 0x000fe20008410000 */
[----:B------:R-:W-:Y:S02]  /*0910*/  IMAD.MOV.U32 R41, RZ, RZ, R39 ;  /* 0x000000ffff297224 */ /* 0x000fe400078e0027 */
[----:B------:R-:W-:Y:S01]  /*0920*/  FMUL.FTZ R58, R58, UR11 ;  /* 0x0000000b3a3a7c20 */ /* 0x000fe20008410000 */
[----:B------:R-:W-:Y:S02]  /*0930*/  IMAD.U32 R56, R56, 0x10000, RZ ;  /* 0x0001000038387824 */ /* 0x000fe400078e00ff */
[----:B------:R-:W-:Y:S01]  /*0940*/  FADD.FTZ R28, R59, R28 ;  /* 0x0000001c3b1c7221 */ /* 0x000fe20000010000 */
[-C--:B------:R-:W-:Y:S01]  /*0950*/  FFMA.FTZ R69, R0, R59.reuse, R69 ;  /* 0x0000003b00457223 */ /* 0x080fe20000010045 */
[----:B------:R-:W-:Y:S01]  /*0960*/  FMUL.FTZ R59, R72, R59 ;  /* 0x0000003b483b7220 */ /* 0x000fe20000410000 */
[----:B------:R-:W-:Y:S01]  /*0970*/  SHF.R.U32.HI R42, RZ, 0x10, R39 ;  /* 0x00000010ff2a7819 */ /* 0x000fe20000011627 */
[----:B------:R-:W-:Y:S01]  /*0980*/  IMAD.MOV.U32 R39, RZ, RZ, R34 ;  /* 0x000000ffff277224 */ /* 0x000fe200078e0022 */
[----:B------:R-:W-:Y:S01]  /*0990*/  SHF.R.U64 R38, R34, 0x10, R35 ;  /* 0x0000001022267819 */ /* 0x000fe20000001223 */
[--C-:B------:R-:W-:Y:S01]  /*09a0*/  IMAD.MOV.U32 R88, RZ, RZ, R27.reuse ;  /* 0x000000ffff587224 */ /* 0x100fe200078e001b */
[--C-:B------:R-:W-:Y:S01]  /*09b0*/  SHF.R.U64 R34, R26, 0x10, R27.reuse ;  /* 0x000000101a227819 */ /* 0x100fe2000000121b */
[----:B------:R-:W-:Y:S01]  /*09c0*/  IMAD.U32 R54, R41, 0x10000, RZ ;  /* 0x0001000029367824 */ /* 0x000fe200078e00ff */
[----:B------:R-:W-:Y:S01]  /*09d0*/  SHF.R.U32.HI R87, RZ, 0x10, R27 ;  /* 0x00000010ff577819 */ /* 0x000fe2000001161b */
[----:B------:R-:W-:Y:S01]  /*09e0*/  FADD.FTZ R29, R56, R29 ;  /* 0x0000001d381d7221 */ /* 0x000fe20000010000 */
[----:B------:R-:W-:Y:S01]  /*09f0*/  FMUL.FTZ R57, R57, UR11 ;  /* 0x0000000b39397c20 */ /* 0x000fe20008410000 */
[-C--:B------:R-:W-:Y:S01]  /*0a00*/  FFMA.FTZ R23, R58, R56.reuse, R23 ;  /* 0x000000383a177223 */ /* 0x080fe20000010017 */
[----:B------:R-:W-:Y:S01]  /*0a10*/  FMUL.FTZ R56, R64, R56 ;  /* 0x0000003840387220 */ /* 0x000fe20000410000 */
[----:B------:R-:W-:Y:S01]  /*0a20*/  FADD.FTZ R27, RZ, R59 ;  /* 0x0000003bff1b7221 */ /* 0x000fe20000010000 */
[--C-:B------:R-:W-:Y:S01]  /*0a30*/  IMAD.MOV.U32 R37, RZ, RZ, R35.reuse ;  /* 0x000000ffff257224 */ /* 0x100fe200078e0023 */
[----:B------:R-:W-:Y:S01]  /*0a40*/  SHF.R.U32.HI R36, RZ, 0x10, R35 ;  /* 0x00000010ff247819 */ /* 0x000fe20000011623 */
[----:B------:R-:W-:-:S02]  /*0a50*/  IMAD.MOV.U32 R35, RZ, RZ, R26 ;  /* 0x000000ffff237224 */ /* 0x000fc400078e001a */
[----:B------:R-:W-:Y:S01]  /*0a60*/  FADD.FTZ R21, R54, R21 ;  /* 0x0000001536157221 */ /* 0x000fe20000010000 */
[----:B------:R-:W-:Y:S02]  /*0a70*/  IMAD.U32 R26, R42, 0x10000, RZ ;  /* 0x000100002a1a7824 */ /* 0x000fe400078e00ff */
[----:B------:R-:W-:Y:S01]  /*0a80*/  FMUL.FTZ R55, R55, UR11 ;  /* 0x0000000b37377c20 */ /* 0x000fe20008410000 */
[-C--:B------:R-:W-:Y:S01]  /*0a90*/  FFMA.FTZ R22, R57, R54.reuse, R22 ;  /* 0x0000003639167223 */ /* 0x080fe20000010016 */
[----:B------:R-:W-:Y:S01]  /*0aa0*/  FMUL.FTZ R54, R71, R54 ;  /* 0x0000003647367220 */ /* 0x000fe20000410000 */
[----:B------:R-:W-:Y:S01]  /*0ab0*/  FADD.FTZ R27, R27, R56 ;  /* 0x000000381b1b7221 */ /* 0x000fe20000010000 */
[----:B------:R-:W-:Y:S01]  /*0ac0*/  FADD.FTZ R19, R26, R19 ;  /* 0x000000131a137221 */ /* 0x000fe20000010000 */
[-C--:B------:R-:W-:Y:S01]  /*0ad0*/  FFMA.FTZ R20, R55, R26.reuse, R20 ;  /* 0x0000001a37147223 */ /* 0x080fe20000010014 */
[----:B------:R-:W-:Y:S01]  /*0ae0*/  FMUL.FTZ R53, R63, R26 ;  /* 0x0000001a3f357220 */ /* 0x000fe20000410000 */
[----:B------:R-:W-:-:S02]  /*0af0*/  IMAD.U32 R39, R39, 0x10000, RZ ;  /* 0x0001000027277824 */ /* 0x000fc400078e00ff */
[----:B------:R-:W-:Y:S01]  /*0b00*/  FADD.FTZ R26, R27, R54 ;  /* 0x000000361b1a7221 */ /* 0x000fe20000010000 */
[----:B------:R-:W-:Y:S02]  /*0b10*/  IMAD.U32 R41, R38, 0x10000, RZ ;  /* 0x0001000026297824 */ /* 0x000fe400078e00ff */
[----:B------:R-:W-:Y:S01]  /*0b20*/  FMUL.FTZ R45, R74, R39 ;  /* 0x000000274a2d7220 */ /* 0x000fe20000410000 */
[----:B------:R-:W-:Y:S01]  /*0b30*/  FADD.FTZ R26, R26, R53 ;  /* 0x000000351a1a7221 */ /* 0x000fe20000010000 */
[----:B------:R-:W-:Y:S01]  /*0b40*/  FMUL.FTZ R43, R43, UR11 ;  /* 0x0000000b2b2b7c20 */ /* 0x000fe20008410000 */
[----:B------:R-:W-:Y:S02]  /*0b50*/  IMAD.U32 R38, R37, 0x10000, RZ ;  /* 0x0001000025267824 */ /* 0x000fe400078e00ff */
[----:B------:R-:W-:Y:S01]  /*0b60*/  FMUL.FTZ R44, R44, UR11 ;  /* 0x0000000b2c2c7c20 */ /* 0x000fe20008410000 */
[-C--:B------:R-:W-:Y:S01]  /*0b70*/  FMUL.FTZ R42, R66, R41.reuse ;  /* 0x00000029422a7220 */ /* 0x080fe20000410000 */
[----:B------:R-:W-:Y:S01]  /*0b80*/  FADD.FTZ R27, R26, R45 ;  /* 0x0000002d1a1b7221 */ /* 0x000fe20000010000 */
[----:B------:R-:W-:Y:S01]  /*0b90*/  FADD.FTZ R12, R41, R12 ;  /* 0x0000000c290c7221 */ /* 0x000fe20000010000 */
[----:B------:R-:W-:Y:S01]  /*0ba0*/  FFMA.FTZ R4, R43, R41, R4 ;  /* 0x000000292b047223 */ /* 0x000fe20000010004 */
[----:B------:R-:W-:Y:S01]  /*0bb0*/  FADD.FTZ R13, R38, R13 ;  /* 0x0000000d260d7221 */ /* 0x000fe20000010000 */
[-C--:B------:R-:W-:Y:S01]  /*0bc0*/  FFMA.FTZ R5, R44, R38.reuse, R5 ;  /* 0x000000262c057223 */ /* 0x080fe20000010005 */
[----:B------:R-:W-:Y:S01]  /*0bd0*/  FMUL.FTZ R41, R73, R38 ;  /* 0x0000002649297220 */ /* 0x000fe20000410000 */
[----:B------:R-:W-:Y:S01]  /*0be0*/  SHF.L.U32 R89, R36, 0x10, RZ ;  /* 0x0000001024597819 */ /* 0x000fe200000006ff */
[----:B------:R-:W-:Y:S01]  /*0bf0*/  FADD.FTZ R38, R27, R42 ;  /* 0x0000002a1b267221 */ /* 0x000fe20000010000 */
[----:B------:R-:W-:Y:S01]  /*0c00*/  FMUL.FTZ R52, R52, UR11 ;  /* 0x0000000b34347c20 */ /* 0x000fe20008410000 */
[----:B------:R-:W-:-:S02]  /*0c10*/  IMAD.U32 R26, R35, 0x10000, RZ ;  /* 0x00010000231a7824 */ /* 0x000fc400078e00ff */
[----:B------:R-:W-:Y:S01]  /*0c20*/  FADD.FTZ R37, R38, R41 ;  /* 0x0000002926257221 */ /* 0x000fe20000010000 */
[----:B------:R-:W-:Y:S01]  /*0c30*/  FMUL.FTZ R40, R65, R89 ;  /* 0x0000005941287220 */ /* 0x000fe20000410000 */
[----:B------:R-:W-:Y:S01]  /*0c40*/  FFMA.FTZ R35, R0, R59, RZ ;  /* 0x0000003b00237223 */ /* 0x000fe200000100ff */
[----:B------:R-:W-:Y:S01]  /*0c50*/  FADD.FTZ R11, R39, R11 ;  /* 0x0000000b270b7221 */ /* 0x000fe20000010000 */
[----:B------:R-:W-:Y:S01]  /*0c60*/  FFMA.FTZ R3, R52, R39, R3 ;  /* 0x0000002734037223 */ /* 0x000fe20000010003 */
[----:B------:R-:W-:Y:S02]  /*0c70*/  IMAD.U32 R27, R34, 0x10000, RZ ;  /* 0x00010000221b7824 */ /* 0x000fe400078e00ff */
[----:B------:R-:W-:Y:S01]  /*0c80*/  FADD.FTZ R36, R37, R40 ;  /* 0x0000002825247221 */ /* 0x000fe20000010000 */
[----:B------:R-:W-:Y:S01]  /*0c90*/  FMUL.FTZ R39, R76, R26 ;  /* 0x0000001a4c277220 */ /* 0x000fe20000410000 */
[----:B------:R-:W-:Y:S01]  /*0ca0*/  FFMA.FTZ R34, R58, R56, R35 ;  /* 0x000000383a227223 */ /* 0x000fe20000010023 */
[----:B------:R-:W-:-:S02]  /*0cb0*/  IMAD.U32 R88, R88, 0x10000, RZ ;  /* 0x0001000058587824 */ /* 0x000fc400078e00ff */
[----:B------:R-:W-:Y:S01]  /*0cc0*/  FMUL.FTZ R38, R68, R27 ;  /* 0x0000001b44267220 */ /* 0x000fe20000410000 */
[----:B------:R-:W-:Y:S01]  /*0cd0*/  FADD.FTZ R35, R36, R39 ;  /* 0x0000002724237221 */ /* 0x000fe20000010000 */
[----:B------:R-:W-:Y:S01]  /*0ce0*/  FFMA.FTZ R34, R57, R54, R34 ;  /* 0x0000003639227223 */ /* 0x000fe20000010022 */
[----:B------:R-:W-:Y:S01]  /*0cf0*/  FMUL.FTZ R37, R75, R88 ;  /* 0x000000584b257220 */ /* 0x000fe20000410000 */
[----:B------:R-:W-:Y:S02]  /*0d00*/  IMAD.U32 R87, R87, 0x10000, RZ ;  /* 0x0001000057577824 */ /* 0x000fe400078e00ff */
[----:B------:R-:W-:Y:S01]  /*0d10*/  FADD.FTZ R36, R35, R38 ;  /* 0x0000002623247221 */ /* 0x000fe20000010000 */
[----:B------:R-:W-:-:S03]  /*0d20*/  FFMA.FTZ R91, R55, R53, R34 ;  /* 0x00000035375b7223 */ /* 0x000fc60000010022 */
[----:B------:R-:W-:Y:S01]  /*0d30*/  FADD.FTZ R93, R36, R37 ;  /* 0x00000025245d7221 */ /* 0x000fe20000010000 */
[----:B------:R-:W-:Y:S01]  /*0d40*/  FMUL.FTZ R36, R67, R87 ;  /* 0x0000005743247220 */ /* 0x000fe20000410000 */
[----:B------:R-:W-:Y:S01]  /*0d50*/  FFMA.FTZ R34, R52, R45, R91 ;  /* 0x0000002d34227223 */ /* 0x000fe2000001005b */
[----:B------:R-:W-:Y:S02]  /*0d60*/  FMUL.FTZ R35, R25, UR11 ;  /* 0x0000000b19237c20 */ /* 0x000fe40008410000 */
[----:B------:R-:W-:Y:S01]  /*0d70*/  FADD.FTZ R25, R93, R36 ;  /* 0x000000245d197221 */ /* 0x000fe20000010000 */
[----:B------:R-:W-:Y:S01]  /*0d80*/  FFMA.FTZ R91, R43, R42, R34 ;  /* 0x0000002a2b5b7223 */ /* 0x000fe20000010022 */
[----:B------:R-:W-:-:S03]  /*0d90*/  FADD.FTZ R14, R89, R14 ;  /* 0x0000000e590e7221 */ /* 0x000fc60000010000 */
[----:B------:R-:W-:Y:S01]  /*0da0*/  FFMA.FTZ R92, R44, R41, R91 ;  /* 0x000000292c5c7223 */ /* 0x000fe2000001005b */
[----:B------:R-:W0:Y:S01]  /*0db0*/  SHFL.DOWN PT, R90, R25, 0x10, 0x1f ;  /* 0x0a001f00195a7f89 */ /* 0x000e2200000e0000 */
[C---:B------:R-:W-:Y:S01]  /*0dc0*/  FFMA.FTZ R6, R35.reuse, R89, R6 ;  /* 0x0000005923067223 */ /* 0x040fe20000010006 */
[----:B------:R-:W-:Y:S01]  /*0dd0*/  FMUL.FTZ R34, R24, UR11 ;  /* 0x0000000b18227c20 */ /* 0x000fe20008410000 */
[----:B------:R-:W-:Y:S01]  /*0de0*/  FFMA.FTZ R89, R35, R40, R92 ;  /* 0x0000002823597223 */ /* 0x000fe2000001005c */
[----:B------:R-:W-:-:S03]  /*0df0*/  FMUL.FTZ R33, R33, UR11 ;  /* 0x0000000b21217c20 */ /* 0x000fc60008410000 */
[----:B------:R-:W-:Y:S01]  /*0e00*/  FFMA.FTZ R24, R34, R39, R89 ;  /* 0x0000002722187223 */ /* 0x000fe20000010059 */
[----:B------:R-:W-:-:S03]  /*0e10*/  FMUL.FTZ R32, R32, UR11 ;  /* 0x0000000b20207c20 */ /* 0x000fc60008410000 */
[----:B------:R-:W-:Y:S01]  /*0e20*/  FFMA.FTZ R89, R33, R38, R24 ;  /* 0x0000002621597223 */ /* 0x000fe20000010018 */
[----:B------:R-:W-:-:S03]  /*0e30*/  FMUL.FTZ R31, R31, UR11 ;  /* 0x0000000b1f1f7c20 */ /* 0x000fc60008410000 */
[----:B------:R-:W-:-:S04]  /*0e40*/  FFMA.FTZ R24, R32, R37, R89 ;  /* 0x0000002520187223 */ /* 0x000fc80000010059 */
[----:B------:R-:W-:Y:S01]  /*0e50*/  FFMA.FTZ R24, R31, R36, R24 ;  /* 0x000000241f187223 */ /* 0x000fe20000010018 */
[----:B0-----:R-:W-:-:S04]  /*0e60*/  FADD.FTZ R90, R25, R90 ;  /* 0x0000005a195a7221 */ /* 0x001fc80000010000 */
        /* <DEDUP_REMOVED lines=8> */
[----:B------:R-:W0:Y:S01]  /*0ef0*/  SHFL.DOWN PT, R91, R92, 0x4, 0x1f ;  /* 0x08801f005c5b7f89 */ /* 0x000e2200000e0000 */
[----:B------:R-:W-:Y:S01]  /*0f00*/  FADD.FTZ R15, R26, R15 ;  /* 0x0000000f1a0f7221 */ /* 0x000fe20000010000 */
[----:B------:R-:W-:Y:S02]  /*0f10*/  FFMA.FTZ R7, R34, R26, R7 ;  /* 0x0000001a22077223 */ /* 0x000fe40000010007 */
[----:B------:R-:W1:Y:S01]  /*0f20*/  SHFL.DOWN PT, R24, R93, 0x2, 0x1f ;  /* 0x08401f005d187f89 */ /* 0x000e6200000e0000 */
[----:B0-----:R-:W-:-:S05]  /*0f30*/  FADD.FTZ R91, R92, R91 ;  /* 0x0000005b5c5b7221 */ /* 0x001fca0000010000 */
[----:B------:R-:W0:Y:S01]  /*0f40*/  SHFL.DOWN PT, R26, R91, 0x2, 0x1f ;  /* 0x08401f005b1a7f89 */ /* 0x000e2200000e0000 */
[----:B------:R-:W2:Y:S01]  /*0f50*/  S2R R89, SR_CgaCtaId ;  /* 0x0000000000597919 */ /* 0x000ea20000008800 */
[----:B-1----:R-:W-:Y:S01]  /*0f60*/  FADD.FTZ R24, R93, R24 ;  /* 0x000000185d187221 */ /* 0x002fe20000010000 */
[----:B------:R-:W-:Y:S01]  /*0f70*/  FADD.FTZ R16, R27, R16 ;  /* 0x000000101b107221 */ /* 0x000fe20000010000 */
[----:B------:R-:W-:Y:S01]  /*0f80*/  FFMA.FTZ R8, R33, R27, R8 ;  /* 0x0000001b21087223 */ /* 0x000fe20000010008 */
[----:B------:R-:W-:Y:S02]  /*0f90*/  LOP3.LUT P3, RZ, R2, 0x1f, RZ, 0xc0, !PT ;  /* 0x0000001f02ff7812 */ /* 0x000fe4000786c0ff */
[----:B------:R-:W1:Y:S01]  /*0fa0*/  SHFL.DOWN PT, R25, R24, 0x1, 0x1f ;  /* 0x08201f0018197f89 */ /* 0x000e6200000e0000 */
[----:B0-----:R-:W-:-:S05]  /*0fb0*/  FADD.FTZ R26, R91, R26 ;  /* 0x0000001a5b1a7221 */ /* 0x001fca0000010000 */
[----:B------:R-:W0:Y:S01]  /*0fc0*/  SHFL.DOWN PT, R27, R26, 0x1, 0x1f ;  /* 0x08201f001a1b7f89 */ /* 0x000e2200000e0000 */
[----:B------:R-:W-:-:S04]  /*0fd0*/  MOV R90, 0x400 ;  /* 0x00000400005a7802 */ /* 0x000fc80000000f00 */
[----:B------:R-:W-:Y:S02]  /*0fe0*/  @!P3 PLOP3.LUT P0, PT, P2, PT, PT, 0x80, 0x8 ;  /* 0x000000000008b81c */ /* 0x000fe4000170f070 */
[----:B--2---:R-:W-:Y:S01]  /*0ff0*/  LEA R90, R89, R90, 0x18 ;  /* 0x0000005a595a7211 */ /* 0x004fe200078ec0ff */
[----:B-1----:R-:W-:-:S04]  /*1000*/  FADD.FTZ R24, R24, R25 ;  /* 0x0000001918187221 */ /* 0x002fc80000010000 */
[----:B------:R-:W-:Y:S02]  /*1010*/  VIADD R91, R90, 0x1820 ;  /* 0x000018205a5b7836 */ /* 0x000fe40000000000 */
[----:B0-----:R-:W-:Y:S02]  /*1020*/  FADD.FTZ R25, R26, R27 ;  /* 0x0000001b1a197221 */ /* 0x001fe40000010000 */
[----:B------:R-:W-:Y:S02]  /*1030*/  @!P3 IMAD.MOV.U32 R27, RZ, RZ, R91 ;  /* 0x000000ffff1bb224 */ /* 0x000fe400078e005b */
[----:B------:R-:W-:-:S04]  /*1040*/  @!P0 VIADD R27, R90, 0x1800 ;  /* 0x000018005a1b8836 */ /* 0x000fc80000000000 */
[----:B------:R-:W-:Y:S02]  /*1050*/  @!P3 IMAD R89, R70, 0x8, R27 ;  /* 0x000000084659b824 */ /* 0x000fe400078e021b */
[----:B------:R-:W0:Y:S01]  /*1060*/  @P1 LDC.64 R26, c[0x0][0x438] ;  /* 0x00010e00ff1a1b82 */ /* 0x000e220000000a00 */
[----:B------:R-:W-:-:S04]  /*1070*/  ISETP.NE.U32.AND P0, PT, RZ, UR28, PT ;  /* 0x0000001cff007c0c */ /* 0x000fc8000bf05070 */
[----:B------:R-:W-:Y:S01]  /*1080*/  ISETP.NE.AND.EX P0, PT, RZ, UR29, PT, P0 ;  /* 0x0000001dff007c0c */ /* 0x000fe2000bf05300 */
[----:B0-----:R-:W-:-:S12]  /*1090*/  @P1 IMAD.WIDE.U32 R92, R62, 0x8, R26 ;  /* 0x000000083e5c1825 */ /* 0x001fd800078e001a */
[----:B------:R-:W0:Y:S01]  /*10a0*/  @P0 LDC.64 R26, c[0x0][0x3b8] ;  /* 0x0000ee00ff1a0b82 */ /* 0x000e220000000a00 */
[----:B------:R0:W5:Y:S02]  /*10b0*/  @P1 LDG.E.64 R46, desc[UR22][R92.64] ;  /* 0x000000165c2e1981 */ /* 0x000164000c1e1b00 */
[----:B0-----:R-:W-:-:S05]  /*10c0*/  @P0 IMAD.WIDE.U32 R92, R62, 0x4, R26 ;  /* 0x000000043e5c0825 */ /* 0x001fca00078e001a */
[----:B------:R-:W0:Y:S01]  /*10d0*/  @P1 LDC.64 R26, c[0x0][0x438] ;  /* 0x00010e00ff1a1b82 */ /* 0x000e220000000a00 */
[----:B------:R0:W5:Y:S04]  /*10e0*/  @P0 LDG.E R30, desc[UR22][R92.64] ;  /* 0x000000165c1e0981 */ /* 0x000168000c1e1900 */
[----:B------:R1:W-:Y:S03]  /*10f0*/  @!P3 STS.64 [R89], R24 ;  /* 0x000000185900b388 */ /* 0x0003e60000000a00 */
[----:B-1----:R-:W1:Y:S01]  /*1100*/  @P0 LDC.64 R24, c[0x0][0x3b8] ;  /* 0x0000ee00ff180b82 */ /* 0x002e620000000a00 */
[----:B0-----:R-:W-:-:S07]  /*1110*/  @P1 IMAD.WIDE.U32 R92, R61, 0x8, R26 ;  /* 0x000000083d5c1825 */ /* 0x001fce00078e001a */
[----:B------:R-:W0:Y:S01]  /*1120*/  LDC.64 R26, c[0x0][0x3b0] ;  /* 0x0000ec00ff1a7b82 */ /* 0x000e220000000a00 */
[----:B------:R-:W-:Y:S01]  /*1130*/  FADD.FTZ R17, R88, R17 ;  /* 0x0000001158117221 */ /* 0x000fe20000010000 */
[----:B------:R2:W5:Y:S01]  /*1140*/  @P1 LDG.E.64 R48, desc[UR22][R92.64] ;  /* 0x000000165c301981 */ /* 0x000562000c1e1b00 */
[----:B------:R-:W-:Y:S01]  /*1150*/  FFMA.FTZ R9, R32, R88, R9 ;  /* 0x0000005820097223 */ /* 0x000fe20000010009 */
[----:B------:R-:W-:Y:S01]  /*1160*/  FADD.FTZ R18, R87, R18 ;  /* 0x0000001257127221 */ /* 0x000fe20000010000 */
[----:B------:R-:W-:Y:S01]  /*1170*/  FFMA.FTZ R10, R31, R87, R10 ;  /* 0x000000571f0a7223 */ /* 0x000fe2000001000a */
[----:B0-----:R-:W-:-:S04]  /*1180*/  IMAD.WIDE.U32 R88, R62, 0x4, R26 ;  /* 0x000000043e587825 */ /* 0x001fc800078e001a */
[--C-:B--2---:R-:W-:Y:S02]  /*1190*/  IMAD.WIDE.U32 R92, R61, 0x4, R26.reuse ;  /* 0x000000043d5c7825 */ /* 0x104fe400078e001a */
[----:B------:R-:W5:Y:S02]  /*11a0*/  LDG.E R89, desc[UR22][R88.64] ;  /* 0x0000001658597981 */ /* 0x000f64000c1e1900 */
[----:B------:R-:W-:-:S05]  /*11b0*/  IMAD.WIDE.U32 R26, R60, 0x4, R26 ;  /* 0x000000043c1a7825 */ /* 0x000fca00078e001a */
[----:B------:R1:W5:Y:S04]  /*11c0*/  LDG.E R87, desc[UR22][R26.64] ;  /* 0x000000161a577981 */ /* 0x000368000c1e1900 */
[----:B------:R0:W5:Y:S01]  /*11d0*/  LDG.E R88, desc[UR22][R92.64] ;  /* 0x000000165c587981 */ /* 0x000162000c1e1900 */
[----:B-1----:R-:W-:Y:S02]  /*11e0*/  @P0 IMAD.WIDE.U32 R26, R61, 0x4, R24 ;  /* 0x000000043d1a0825 */ /* 0x002fe400078e0018 */
[----:B------:R-:W0:Y:S03]  /*11f0*/  @P1 LDC.64 R24, c[0x0][0x438] ;  /* 0x00010e00ff181b82 */ /* 0x000e260000000a00 */
[----:B------:R-:W5:Y:S01]  /*1200*/  @P0 LDG.E R77, desc[UR22][R26.64] ;  /* 0x000000161a4d0981 */ /* 0x000f62000c1e1900 */
[----:B0-----:R-:W-:-:S04]  /*1210*/  @P1 IMAD.WIDE.U32 R92, R60, 0x8, R24 ;  /* 0x000000083c5c1825 */ /* 0x001fc800078e0018 */
[----:B------:R-:W0:Y:S01]  /*1220*/  @P0 LDC.64 R24, c[0x0][0x3b8] ;  /* 0x0000ee00ff180b82 */ /* 0x000e220000000a00 */
[----:B------:R0:W5:Y:S02]  /*1230*/  @P1 LDG.E.64 R50, desc[UR22][R92.64] ;  /* 0x000000165c321981 */ /* 0x000164000c1e1b00 */
[----:B0-----:R-:W-:-:S05]  /*1240*/  @P0 IMAD.WIDE.U32 R92, R60, 0x4, R24 ;  /* 0x000000043c5c0825 */ /* 0x001fca00078e0018 */
[----:B------:R0:W5:Y:S01]  /*1250*/  @P0 LDG.E R78, desc[UR22][R92.64] ;  /* 0x000000165c4e0981 */ /* 0x000162000c1e1900 */
[----:B------:R-:W-:Y:S01]  /*1260*/  @!P2 VIADD R91, R90, 0x1800 ;  /* 0x000018005a5ba836 */ /* 0x000fe20000000000 */
[----:B------:R-:W-:Y:S06]  /*1270*/  BAR.SYNC.DEFER_BLOCKING 0x0 ;  /* 0x0000000000007b1d */ /* 0x000fec0000010000 */
[----:B------:R-:W1:Y:S02]  /*1280*/  LDS.128 R24, [R91] ;  /* 0x000000005b187984 */ /* 0x000e640000000c00 */
[----:B-1----:R-:W-:-:S04]  /*1290*/  FADD.FTZ R24, RZ, R24 ;  /* 0x00000018ff187221 */ /* 0x002fc80000010000 */
[----:B------:R-:W-:Y:S01]  /*12a0*/  FADD.FTZ R91, R26, R24 ;  /* 0x000000181a5b7221 */ /* 0x000fe20000010000 */
[----:B------:R-:W-:-:S04]  /*12b0*/  FADD.FTZ R24, RZ, R25 ;  /* 0x00000019ff187221 */ /* 0x000fc80000010000 */
[----:B0-----:R-:W-:Y:S01]  /*12c0*/  FADD.FTZ R92, R27, R24 ;  /* 0x000000181b5c7221 */ /* 0x001fe20000010000 */
[C---:B------:R-:W-:Y:S02]  /*12d0*/  VIADD R24, R90.reuse, 0x1830 ;  /* 0x000018305a187836 */ /* 0x040fe40000000000 */
[----:B------:R-:W-:-:S06]  /*12e0*/  @!P2 VIADD R24, R90, 0x1810 ;  /* 0x000018105a18a836 */ /* 0x000fcc0000000000 */
[----:B------:R-:W0:Y:S01]  /*12f0*/  LDS.128 R24, [R24] ;  /* 0x0000000018187984 */ /* 0x000e220000000c00 */
[----:B------:R-:W-:-:S04]  /*1300*/  UISETP.NE.U32.AND UP0, UPT, UR28, URZ, UPT ;  /* 0x000000ff1c00728c */ /* 0x000fc8000bf05070 */
[----:B------:R-:W-:Y:S01]  /*1310*/  UISETP.NE.AND.EX UP0, UPT, UR29, URZ, UPT, UP0 ;  /* 0x000000ff1d00728c */ /* 0x000fe2000bf05300 */
[----:B------:R-:W-:Y:S01]  /*1320*/  ISETP.NE.AND P3, PT, RZ, UR24, PT ;  /* 0x00000018ff007c0c */ /* 0x000fe2000bf65270 */
[----:B------:R-:W-:-:S04]  /*1330*/  UIADD3 UR4, UPT, UPT, UR4, UR26, URZ ;  /* 0x0000001a04047290 */ /* 0x000fc8000fffe0ff */
[----:B------:R-:W-:Y:S01]  /*1340*/  UISETP.GE.AND UP1, UPT, UR4, UR27, UPT ;  /* 0x0000001b0400728c */ /* 0x000fe2000bf26270 */
[----:B0-----:R-:W-:-:S04]  /*1350*/  FADD.FTZ R92, R92, R25 ;  /* 0x000000195c5c7221 */ /* 0x001fc80000010000 */
[----:B------:R-:W-:Y:S01]  /*1360*/  FADD.FTZ R27, R27, R92 ;  /* 0x0000005c1b1b7221 */ /* 0x000fe20000010000 */
[----:B------:R-:W-:-:S03]  /*1370*/  FADD.FTZ R93, R91, R24 ;  /* 0x000000185b5d7221 */ /* 0x000fc60000010000 */
[----:B------:R-:W-:Y:S01]  /*1380*/  FMUL.FTZ R27, R27, UR30 ;  /* 0x0000001e1b1b7c20 */ /* 0x000fe20008410000 */
[----:B------:R-:W-:-:S04]  /*1390*/  FADD.FTZ R26, R26, R93 ;  /* 0x0000005d1a1a7221 */ /* 0x000fc80000010000 */
[----:B------:R-:W-:Y:S01]  /*13a0*/  R2UR UR20, R27 ;  /* 0x000000001b1472ca */ /* 0x000fe200000e0000 */
[----:B------:R-:W-:-:S05]  /*13b0*/  FMUL.FTZ R26, R26, UR30 ;  /* 0x0000001e1a1a7c20 */ /* 0x000fca0008410000 */
[----:B------:R-:W-:Y:S01]  /*13c0*/  FSEL R90, R26, RZ, !P3 ;  /* 0x000000ff1a5a7208 */ /* 0x000fe20005800000 */
[----:B------:R-:W-:Y:S08]  /*13d0*/  BRA.U UP0, `(.L_x_332) ;  /* 0x0000000900987547 */ /* 0x000ff0000b800000 */
        /* <DEDUP_REMOVED lines=41> */
.L_x_334:
        /* <DEDUP_REMOVED lines=33> */
[C---:B------:R-:W-:Y:S02]  /*1880*/  PRMT R27, R25.reuse, 0x7632, R27 ;  /* 0x00007632191b7816 */ /* 0x040fe4000000001b */
[----:B------:R-:W-:Y:S01]  /*1890*/  PRMT R82, R25, 0x7610, R82 ;  /* 0x0000761019527816 */ /* 0x000fe20000000052 */
[----:B------:R-:W-:Y:S06]  /*18a0*/  BRA `(.L_x_335) ;  /* 0x0000001000c07947 */ /* 0x000fec0003800000 */
.L_x_333:
[----:B------:R-:W-:Y:S01]  /*18b0*/  UMOV UR5, UR14 ;  /* 0x0000000e00057c82 */ /* 0x000fe20008000000 */
[----:B------:R-:W-:Y:S01]  /*18c0*/  UMOV UR6, UR15 ;  /* 0x0000000f00067c82 */ /* 0x000fe20008000000 */
[----:B------:R-:W-:-:S04]  /*18d0*/  UISETP.NE.U32.AND UP0, UPT, UR5, URZ, UPT ;  /* 0x000000ff0500728c */ /* 0x000fc8000bf05070 */
[----:B------:R-:W-:-:S09]  /*18e0*/  UISETP.NE.AND.EX UP0, UPT, UR6, URZ, UPT, UP0 ;  /* 0x000000ff0600728c */ /* 0x000fd2000bf05300 */
[----:B------:R-:W-:Y:S05]  /*18f0*/  BRA.U UP0, `(.L_x_336) ;  /* 0x00000001009c7547 */ /* 0x000fea000b800000 */
[--C-:B------:R-:W-:Y:S01]  /*1900*/  FFMA.FTZ R25, R58, UR20, R90.reuse ;  /* 0x000000143a197c23 */ /* 0x100fe2000801005a */
[--C-:B------:R-:W-:Y:S01]  /*1910*/  FFMA.FTZ R0, R0, UR20, R90.reuse ;  /* 0x0000001400007c23 */ /* 0x100fe2000801005a */
[----:B------:R-:W-:Y:S01]  /*1920*/  FFMA.FTZ R24, R55, UR20, R90 ;  /* 0x0000001437187c23 */ /* 0x000fe2000801005a */
[----:B-----5:R-:W-:Y:S01]  /*1930*/  SHF.R.U32.HI R26, RZ, 0x10, R47 ;  /* 0x00000010ff1a7819 */ /* 0x020fe2000001162f */
[----:B------:R-:W-:Y:S01]  /*1940*/  FADD.FTZ R56, R56, -R25 ;  /* 0x8000001938387221 */ /* 0x000fe20000010000 */
[----:B------:R-:W-:Y:S01]  /*1950*/  FADD.FTZ R59, R59, -R0 ;  /* 0x800000003b3b7221 */ /* 0x000fe20000010000 */
[----:B------:R-:W-:Y:S01]  /*1960*/  FADD.FTZ R53, R53, -R24 ;  /* 0x8000001835357221 */ /* 0x000fe20000010000 */
[--C-:B------:R-:W-:Y:S01]  /*1970*/  SHF.R.U64 R25, R46, 0x10, R47.reuse ;  /* 0x000000102e197819 */ /* 0x100fe2000000122f */
[----:B------:R-:W-:Y:S02]  /*1980*/  IMAD.MOV.U32 R0, RZ, RZ, R46 ;  /* 0x000000ffff007224 */ /* 0x000fe400078e002e */
[----:B------:R-:W-:Y:S01]  /*1990*/  FFMA.FTZ R57, R57, UR20, R90 ;  /* 0x0000001439397c23 */ /* 0x000fe2000801005a */
[----:B------:R-:W-:Y:S01]  /*19a0*/  IMAD.MOV.U32 R24, RZ, RZ, R47 ;  /* 0x000000ffff187224 */ /* 0x000fe200078e002f */
[----:B------:R-:W-:Y:S01]  /*19b0*/  LOP3.LUT P1, RZ, R89, 0xff, RZ, 0xc0, !PT ;  /* 0x000000ff59ff7812 */ /* 0x000fe2000782c0ff */
[----:B------:R-:W-:-:S02]  /*19c0*/  IMAD.U32 R0, R0, 0x10000, RZ ;  /* 0x0001000000007824 */ /* 0x000fc400078e00ff */
[----:B------:R-:W-:Y:S01]  /*19d0*/  FADD.FTZ R57, R54, -R57 ;  /* 0x8000003936397221 */ /* 0x000fe20000010000 */
[----:B------:R-:W-:Y:S01]  /*19e0*/  IMAD.U32 R25, R25, 0x10000, RZ ;  /* 0x0001000019197824 */ /* 0x000fe200078e00ff */
[----:B------:R-:W-:Y:S01]  /*19f0*/  LOP3.LUT P4, RZ, R89, 0xff00, RZ, 0xc0, !PT ;  /* 0x0000ff0059ff7812 */ /* 0x000fe2000788c0ff */
[----:B------:R-:W-:Y:S02]  /*1a00*/  IMAD.U32 R24, R24, 0x10000, RZ ;  /* 0x0001000018187824 */ /* 0x000fe400078e00ff */
[----:B------:R-:W-:Y:S01]  /*1a10*/  FFMA.FTZ R0, R59, UR11, R0 ;  /* 0x0000000b3b007c23 */ /* 0x000fe20008010000 */
[----:B------:R-:W-:Y:S02]  /*1a20*/  IMAD.U32 R26, R26, 0x10000, RZ ;  /* 0x000100001a1a7824 */ /* 0x000fe400078e00ff */
[----:B------:R-:W-:Y:S01]  /*1a30*/  FFMA.FTZ R25, R56, UR11, R25 ;  /* 0x0000000b38197c23 */ /* 0x000fe20008010019 */
[----:B------:R-:W-:Y:S01]  /*1a40*/  FFMA.FTZ R24, R57, UR11, R24 ;  /* 0x0000000b39187c23 */ /* 0x000fe20008010018 */
[----:B------:R-:W-:Y:S01]  /*1a50*/  FMUL.FTZ R0, R0, UR8 ;  /* 0x0000000800007c20 */ /* 0x000fe20008410000 */
[----:B------:R-:W-:Y:S01]  /*1a60*/  FFMA.FTZ R26, R53, UR11, R26 ;  /* 0x0000000b351a7c23 */ /* 0x000fe2000801001a */
[----:B------:R-:W-:Y:S01]  /*1a70*/  FMUL.FTZ R25, R25, UR8 ;  /* 0x0000000819197c20 */ /* 0x000fe20008410000 */
[----:B------:R-:W-:Y:S01]  /*1a80*/  FMUL.FTZ R24, R24, UR8 ;  /* 0x0000000818187c20 */ /* 0x000fe20008410000 */
[C---:B------:R-:W-:Y:S01]  /*1a90*/  LOP3.LUT P5, RZ, R89.reuse, 0xff0000, RZ, 0xc0, !PT ;  /* 0x00ff000059ff7812 */ /* 0x040fe200078ac0ff */
[----:B------:R-:W-:Y:S01]  /*1aa0*/  FMUL.FTZ R26, R26, UR8 ;  /* 0x000000081a1a7c20 */ /* 0x000fe20008410000 */
[----:B------:R-:W-:-:S02]  /*1ab0*/  ISETP.GE.U32.AND P6, PT, R89, 0x1000000, PT ;  /* 0x010000005900780c */ /* 0x000fc40003fc6070 */
[----:B------:R-:W-:Y:S02]  /*1ac0*/  FSEL R0, R0, RZ, P1 ;  /* 0x000000ff00007208 */ /* 0x000fe40000800000 */
[----:B------:R-:W-:Y:S02]  /*1ad0*/  FSEL R25, R25, RZ, P4 ;  /* 0x000000ff19197208 */ /* 0x000fe40002000000 */
[----:B------:R-:W-:Y:S02]  /*1ae0*/  FSEL R24, R24, RZ, P5 ;  /* 0x000000ff18187208 */ /* 0x000fe40002800000 */
[----:B------:R-:W-:Y:S02]  /*1af0*/  FSEL R27, R26, RZ, P6 ;  /* 0x000000ff1a1b7208 */ /* 0x000fe40003000000 */
[----:B------:R-:W-:Y:S02]  /*1b00*/  F2FP.BF16.F32.PACK_AB R25, R25, R0 ;  /* 0x000000001919723e */ /* 0x000fe400000010ff */
[----:B------:R-:W-:-:S02]  /*1b10*/  F2FP.BF16.F32.PACK_AB R24, R27, R24 ;  /* 0x000000181b18723e */ /* 0x000fc400000010ff */
[C---:B------:R-:W-:Y:S02]  /*1b20*/  PRMT R0, R25.reuse, 0x7632, R0 ;  /* 0x0000763219007816 */ /* 0x040fe40000000000 */
[----:B------:R-:W-:Y:S02]  /*1b30*/  PRMT R53, R25, 0x7610, R53 ;  /* 0x0000761019357816 */ /* 0x000fe40000000035 */
[C---:B------:R-:W-:Y:S02]  /*1b40*/  PRMT R27, R24.reuse, 0x7632, R27 ;  /* 0x00007632181b7816 */ /* 0x040fe4000000001b */
[----:B------:R-:W-:Y:S01]  /*1b50*/  PRMT R26, R24, 0x7610, R26 ;  /* 0x00007610181a7816 */ /* 0x000fe2000000001a */
[----:B------:R-:W-:Y:S06]  /*1b60*/  BRA `(.L_x_335) ;  /* 0x0000001000107947 */ /* 0x000fec0003800000 */
.L_x_336:
[--C-:B------:R-:W-:Y:S01]  /*1b70*/  FFMA.FTZ R57, R57, UR20, R90.reuse ;  /* 0x0000001439397c23 */ /* 0x100fe2000801005a */
[--C-:B------:R-:W-:Y:S01]  /*1b80*/  FFMA.FTZ R25, R58, UR20, R90.reuse ;  /* 0x000000143a197c23 */ /* 0x100fe2000801005a */
[----:B------:R-:W-:Y:S01]  /*1b90*/  FFMA.FTZ R0, R0, UR20, R90 ;  /* 0x0000001400007c23 */ /* 0x000fe2000801005a */
[----:B-----5:R-:W-:Y:S02]  /*1ba0*/  IMAD.MOV.U32 R24, RZ, RZ, R46 ;  /* 0x000000ffff187224 */ /* 0x020fe400078e002e */
[----:B------:R-:W-:Y:S01]  /*1bb0*/  FADD.FTZ R57, R54, -R57 ;  /* 0x8000003936397221 */ /* 0x000fe20000010000 */
[----:B------:R-:W-:Y:S01]  /*1bc0*/  FADD.FTZ R56, R56, -R25 ;  /* 0x8000001938387221 */ /* 0x000fe20000010000 */
[--C-:B------:R-:W-:Y:S02]  /*1bd0*/  IMAD.MOV.U32 R54, RZ, RZ, R47.reuse ;  /* 0x000000ffff367224 */ /* 0x100fe400078e002f */
[----:B------:R-:W-:Y:S01]  /*1be0*/  FADD.FTZ R0, R59, -R0 ;  /* 0x800000003b007221 */ /* 0x000fe20000010000 */
[----:B------:R-:W-:Y:S01]  /*1bf0*/  FFMA.FTZ R58, R55, UR20, R90 ;  /* 0x00000014373a7c23 */ /* 0x000fe2000801005a */
[--C-:B------:R-:W-:Y:S01]  /*1c00*/  SHF.R.U64 R26, R46, 0x10, R47.reuse ;  /* 0x000000102e1a7819 */ /* 0x100fe2000000122f */
[----:B------:R-:W-:Y:S01]  /*1c10*/  IMAD.U32 R25, R24, 0x10000, RZ ;  /* 0x0001000018197824 */ /* 0x000fe200078e00ff */
[----:B------:R-:W-:Y:S01]  /*1c20*/  SHF.R.U32.HI R55, RZ, 0x10, R47 ;  /* 0x00000010ff377819 */ /* 0x000fe2000001162f */
[----:B------:R-:W-:-:S02]  /*1c30*/  IMAD.U32 R24, R54, 0x10000, RZ ;  /* 0x0001000036187824 */ /* 0x000fc400078e00ff */
[----:B------:R-:W-:Y:S01]  /*1c40*/  FADD.FTZ R58, R53, -R58 ;  /* 0x8000003a353a7221 */ /* 0x000fe20000010000 */
[----:B------:R-:W-:Y:S01]  /*1c50*/  FFMA.FTZ R0, R0, UR11, R25 ;  /* 0x0000000b00007c23 */ /* 0x000fe20008010019 */
[----:B------:R-:W-:Y:S02]  /*1c60*/  IMAD.U32 R27, R26, 0x10000, RZ ;  /* 0x000100001a1b7824 */ /* 0x000fe400078e00ff */
[----:B------:R-:W-:Y:S01]  /*1c70*/  FFMA.FTZ R57, R57, UR11, R24 ;  /* 0x0000000b39397c23 */ /* 0x000fe20008010018 */
[----:B------:R-:W-:Y:S02]  /*1c80*/  IMAD.U32 R55, R55, 0x10000, RZ ;  /* 0x0001000037377824 */ /* 0x000fe400078e00ff */
[----:B------:R-:W-:Y:S01]  /*1c90*/  FMUL.FTZ R24, R0, UR8 ;  /* 0x0000000800187c20 */ /* 0x000fe20008410000 */
[----:B------:R-:W-:Y:S01]  /*1ca0*/  FFMA.FTZ R27, R56, UR11, R27 ;  /* 0x0000000b381b7c23 */ /* 0x000fe2000801001b */
[C---:B------:R-:W-:Y:S01]  /*1cb0*/  LOP3.LUT P1, RZ, R89.reuse, 0xff, RZ, 0xc0, !PT ;  /* 0x000000ff59ff7812 */ /* 0x040fe2000782c0ff */
[----:B------:R-:W-:Y:S01]  /*1cc0*/  FFMA.FTZ R55, R58, UR11, R55 ;  /* 0x0000000b3a377c23 */ /* 0x000fe20008010037 */
[----:B------:R-:W-:Y:S01]  /*1cd0*/  LOP3.LUT P4, RZ, R89, 0xff00, RZ, 0xc0, !PT ;  /* 0x0000ff0059ff7812 */ /* 0x000fe2000788c0ff */
[----:B------:R-:W-:Y:S01]  /*1ce0*/  FMUL.FTZ R26, R27, UR8 ;  /* 0x000000081b1a7c20 */ /* 0x000fe20008410000 */
[----:B------:R-:W-:Y:S01]  /*1cf0*/  FSEL R25, R24, RZ, P1 ;  /* 0x000000ff18197208 */ /* 0x000fe20000800000 */
[----:B------:R-:W-:Y:S01]  /*1d00*/  FMUL.FTZ R53, R57, UR8 ;  /* 0x0000000839357c20 */ /* 0x000fe20008410000 */
        /* <DEDUP_REMOVED lines=19> */
.L_x_332:
        /* <DEDUP_REMOVED lines=47> */
[C---:B------:R-:W-:Y:S02]  /*2130*/  PRMT R84, R54.reuse, 0x7632, R84 ;  /* 0x0000763236547816 */ /* 0x040fe40000000054 */
[----:B------:R-:W-:Y:S02]  /*2140*/  PRMT R0, R54, 0x7610, R0 ;  /* 0x0000761036007816 */ /* 0x000fe40000000000 */
[C---:B------:R-:W-:Y:S02]  /*2150*/  PRMT R85, R25.reuse, 0x7632, R85 ;  /* 0x0000763219557816 */ /* 0x040fe40000000055 */
[----:B------:R-:W-:Y:S02]  /*2160*/  PRMT R26, R25, 0x7610, R26 ;  /* 0x00007610191a7816 */ /* 0x000fe4000000001a */
[----:B------:R-:W-:Y:S01]  /*2170*/  PRMT R86, R27, 0x7632, R86 ;  /* 0x000076321b567816 */ /* 0x000fe20000000056 */
[----:B------:R-:W-:Y:S06]  /*2180*/  BRA `(.L_x_335) ;  /* 0x0000000800887947 */ /* 0x000fec0003800000 */
.L_x_338:
        /* <DEDUP_REMOVED lines=13> */
[----:B------:R-:W-:-:S02]  /*2260*/  LOP3.LUT P5, RZ, R89, 0xff00, RZ, 0xc0, !PT ;  /* 0x0000ff0059ff7812 */ /* 0x000fc400078ac0ff */
[----:B------:R-:W-:Y:S02]  /*2270*/  LOP3.LUT P1, RZ, R89, 0xff0000, RZ, 0xc0, !PT ;  /* 0x00ff000059ff7812 */ /* 0x000fe4000782c0ff */
[----:B------:R-:W-:Y:S02]  /*2280*/  FSEL R25, R24, RZ, P6 ;  /* 0x000000ff18197208 */ /* 0x000fe40003000000 */
[----:B------:R-:W-:Y:S02]  /*2290*/  LOP3.LUT P6, RZ, R30, 0xff, RZ, 0xc0, !PT ;  /* 0x000000ff1eff7812 */ /* 0x000fe400078cc0ff */
[----:B------:R-:W-:Y:S02]  /*22a0*/  F2FP.BF16.F32.PACK_AB R25, R25, R0 ;  /* 0x000000001919723e */ /* 0x000fe400000010ff */
[----:B------:R-:W-:Y:S02]  /*22b0*/  FSEL R24, R24, RZ, P6 ;  /* 0x000000ff18187208 */ /* 0x000fe40003000000 */
[----:B------:R-:W-:-:S02]  /*22c0*/  PRMT R53, R25, 0x7632, R53 ;  /* 0x0000763219357816 */ /* 0x000fc40000000035 */
[C---:B------:R-:W-:Y:S01]  /*22d0*/  F2FP.BF16.F32.PACK_AB R24, R27.reuse, R24 ;  /* 0x000000181b18723e */ /* 0x040fe200000010ff */
[----:B------:R-:W-:Y:S01]  /*22e0*/  FMUL.FTZ R27, R27, UR8 ;  /* 0x000000081b1b7c20 */ /* 0x000fe20008410000 */
[----:B------:R-:W-:Y:S01]  /*22f0*/  PRMT R79, R25, 0x7610, R79 ;  /* 0x00007610194f7816 */ /* 0x000fe2000000004f */
[----:B------:R-:W-:Y:S01]  /*2300*/  FMUL.FTZ R25, R26, UR11 ;  /* 0x0000000b1a197c20 */ /* 0x000fe20008410000 */
[C---:B------:R-:W-:Y:S02]  /*2310*/  PRMT R80, R24.reuse, 0x7632, R80 ;  /* 0x0000763218507816 */ /* 0x040fe40000000050 */
[----:B------:R-:W-:Y:S01]  /*2320*/  PRMT R83, R24, 0x7610, R83 ;  /* 0x0000761018537816 */ /* 0x000fe20000000053 */
[----:B------:R-:W-:Y:S01]  /*2330*/  FMUL.FTZ R24, R57, UR8 ;  /* 0x0000000839187c20 */ /* 0x000fe20008410000 */
[----:B------:R-:W-:Y:S01]  /*2340*/  LOP3.LUT P6, RZ, R30, 0xff00, RZ, 0xc0, !PT ;  /* 0x0000ff001eff7812 */ /* 0x000fe200078cc0ff */
[----:B------:R-:W-:Y:S01]  /*2350*/  FMUL.FTZ R54, R25, UR8 ;  /* 0x0000000819367c20 */ /* 0x000fe20008410000 */
[----:B------:R-:W-:-:S02]  /*2360*/  FSEL R0, R27, RZ, P5 ;  /* 0x000000ff1b007208 */ /* 0x000fc40002800000 */
[----:B------:R-:W-:Y:S02]  /*2370*/  FSEL R27, R27, RZ, P6 ;  /* 0x000000ff1b1b7208 */ /* 0x000fe40003000000 */
[----:B------:R-:W-:Y:S02]  /*2380*/  FSEL R26, R24, RZ, P1 ;  /* 0x000000ff181a7208 */ /* 0x000fe40000800000 */
[----:B------:R-:W-:Y:S02]  /*2390*/  ISETP.GE.U32.AND P4, PT, R89, 0x1000000, PT ;  /* 0x010000005900780c */ /* 0x000fe40003f86070 */
[C---:B------:R-:W-:Y:S02]  /*23a0*/  LOP3.LUT P5, RZ, R30.reuse, 0xff0000, RZ, 0xc0, !PT ;  /* 0x00ff00001eff7812 */ /* 0x040fe400078ac0ff */
[----:B------:R-:W-:Y:S02]  /*23b0*/  ISETP.GE.U32.AND P1, PT, R30, 0x1000000, PT ;  /* 0x010000001e00780c */ /* 0x000fe40003f26070 */
[----:B------:R-:W-:-:S02]  /*23c0*/  F2FP.BF16.F32.PACK_AB R0, R27, R0 ;  /* 0x000000001b00723e */ /* 0x000fc400000010ff */
        /* <DEDUP_REMOVED lines=9> */
[C---:B------:R-:W-:Y:S02]  /*2460*/  PRMT R82, R24.reuse, 0x7632, R82 ;  /* 0x0000763218527816 */ /* 0x040fe40000000052 */
[----:B------:R-:W-:Y:S02]  /*2470*/  PRMT R85, R24, 0x7610, R85 ;  /* 0x0000761018557816 */ /* 0x000fe40000000055 */
[----:B------:R-:W-:Y:S01]  /*2480*/  PRMT R86, R27, 0x7632, R86 ;  /* 0x000076321b567816 */ /* 0x000fe20000000056 */
[----:B------:R-:W-:Y:S06]  /*2490*/  BRA `(.L_x_335) ;  /* 0x0000000400c47947 */ /* 0x000fec0003800000 */
.L_x_337:
        /* <DEDUP_REMOVED lines=22> */
[----:B------:R-:W-:Y:S01]  /*2600*/  FADD.FTZ R56, R53, -R56 ;  /* 0x8000003835387221 */ /* 0x000fe20000010000 */
[----:B------:R-:W-:Y:S01]  /*2610*/  IMAD.U32 R27, R27, 0x10000, RZ ;  /* 0x000100001b1b7824 */ /* 0x000fe200078e00ff */
        /* <DEDUP_REMOVED lines=14> */
[C---:B------:R-:W-:Y:S02]  /*2700*/  LOP3.LUT P1, RZ, R89.reuse, 0xff0000, RZ, 0xc0, !PT ;  /* 0x00ff000059ff7812 */ /* 0x040fe4000782c0ff */
[----:B------:R-:W-:Y:S02]  /*2710*/  ISETP.GE.U32.AND P5, PT, R89, 0x1000000, PT ;  /* 0x010000005900780c */ /* 0x000fe40003fa6070 */
[C---:B------:R-:W-:Y:S02]  /*2720*/  LOP3.LUT P4, RZ, R30.reuse, 0xff0000, RZ, 0xc0, !PT ;  /* 0x00ff00001eff7812 */ /* 0x040fe4000788c0ff */
        /* <DEDUP_REMOVED lines=16> */
.L_x_339:
[----:B------:R-:W-:Y:S01]  /*2830*/  FFMA.FTZ R0, R0, UR20, R90 ;  /* 0x0000001400007c23 */ /* 0x000fe2000801005a */
[----:B-----5:R-:W-:Y:S02]  /*2840*/  IMAD.MOV.U32 R24, RZ, RZ, R46 ;  /* 0x000000ffff187224 */ /* 0x020fe400078e002e */
[--C-:B------:R-:W-:Y:S01]  /*2850*/  FFMA.FTZ R57, R57, UR20, R90.reuse ;  /* 0x0000001439397c23 */ /* 0x100fe2000801005a */
[----:B------:R-:W-:Y:S01]  /*2860*/  FFMA.FTZ R26, R55, UR20, R90 ;  /* 0x00000014371a7c23 */ /* 0x000fe2000801005a */
[----:B------:R-:W-:Y:S01]  /*2870*/  FADD.FTZ R0, R59, -R0 ;  /* 0x800000003b007221 */ /* 0x000fe20000010000 */
[----:B------:R-:W-:Y:S02]  /*2880*/  IMAD.U32 R25, R24, 0x10000, RZ ;  /* 0x0001000018197824 */ /* 0x000fe400078e00ff */
[----:B------:R-:W-:Y:S01]  /*2890*/  FFMA.FTZ R27, R58, UR20, R90 ;  /* 0x000000143a1b7c23 */ /* 0x000fe2000801005a */
[----:B------:R-:W-:Y:S01]  /*28a0*/  LOP3.LUT P6, RZ, R89, 0xff, RZ, 0xc0, !PT ;  /* 0x000000ff59ff7812 */ /* 0x000fe200078cc0ff */
[----:B------:R-:W-:Y:S01]  /*28b0*/  FADD.FTZ R57, R54, -R57 ;  /* 0x8000003936397221 */ /* 0x000fe20000010000 */
[----:B------:R-:W-:Y:S01]  /*28c0*/  FFMA.FTZ R0, R0, UR11, R25 ;  /* 0x0000000b00007c23 */ /* 0x000fe20008010019 */
[--C-:B------:R-:W-:Y:S01]  /*28d0*/  SHF.R.U64 R25, R46, 0x10, R47.reuse ;  /* 0x000000102e197819 */ /* 0x100fe2000000122f */
[----:B------:R-:W-:-:S02]  /*28e0*/  IMAD.MOV.U32 R54, RZ, RZ, R47 ;  /* 0x000000ffff367224 */ /* 0x000fc400078e002f */
[----:B------:R-:W-:Y:S01]  /*28f0*/  FADD.FTZ R53, R53, -R26 ;  /* 0x8000001a35357221 */ /* 0x000fe20000010000 */
[----:B------:R-:W-:Y:S01]  /*2900*/  FMUL.FTZ R24, R0, UR8 ;  /* 0x0000000800187c20 */ /* 0x000fe20008410000 */
[----:B------:R-:W-:Y:S01]  /*2910*/  FADD.FTZ R27, R56, -R27 ;  /* 0x8000001b381b7221 */ /* 0x000fe20000010000 */
[----:B------:R-:W-:Y:S01]  /*2920*/  IMAD.U32 R26, R25, 0x10000, RZ ;  /* 0x00010000191a7824 */ /* 0x000fe200078e00ff */
[----:B------:R-:W-:Y:S01]  /*2930*/  SHF.R.U32.HI R55, RZ, 0x10, R47 ;  /* 0x00000010ff377819 */ /* 0x000fe2000001162f */
[----:B------:R-:W-:Y:S01]  /*2940*/  IMAD.U32 R54, R54, 0x10000, RZ ;  /* 0x0001000036367824 */ /* 0x000fe200078e00ff */
[----:B------:R-:W-:Y:S01]  /*2950*/  FSEL R25, R24, RZ, P6 ;  /* 0x000000ff18197208 */ /* 0x000fe20003000000 */
[----:B------:R-:W-:Y:S01]  /*2960*/  FFMA.FTZ R27, R27, UR11, R26 ;  /* 0x0000000b1b1b7c23 */ /* 0x000fe2000801001a */
[----:B------:R-:W-:Y:S01]  /*2970*/  LOP3.LUT P6, RZ, R30, 0xff, RZ, 0xc0, !PT ;  /* 0x000000ff1eff7812 */ /* 0x000fe200078cc0ff */
[----:B------:R-:W-:Y:S01]  /*2980*/  FFMA.FTZ R54, R57, UR11, R54 ;  /* 0x0000000b39367c23 */ /* 0x000fe20008010036 */
[----:B------:R-:W-:Y:S01]  /*2990*/  IMAD.U32 R56, R55, 0x10000, RZ ;  /* 0x0001000037387824 */ /* 0x000fe200078e00ff */
[----:B------:R-:W-:-:S02]  /*29a0*/  F2FP.BF16.F32.PACK_AB R25, R25, R0 ;  /* 0x000000001919723e */ /* 0x000fc400000010ff */
[----:B------:R-:W-:Y:S01]  /*29b0*/  FSEL R24, R24, RZ, P6 ;  /* 0x000000ff18187208 */ /* 0x000fe20003000000 */
[----:B------:R-:W-:Y:S01]  /*29c0*/  FFMA.FTZ R55, R53, UR11, R56 ;  /* 0x0000000b35377c23 */ /* 0x000fe20008010038 */
[----:B------:R-:W-:Y:S02]  /*29d0*/  LOP3.LUT P1, RZ, R89, 0xff0000, RZ, 0xc0, !PT ;  /* 0x00ff000059ff7812 */ /* 0x000fe4000782c0ff */
[C---:B------:R-:W-:Y:S01]  /*29e0*/  F2FP.BF16.F32.PACK_AB R83, R27.reuse, R24 ;  /* 0x000000181b53723e */ /* 0x040fe200000010ff */
[----:B------:R-:W-:Y:S01]  /*29f0*/  FMUL.FTZ R24, R54, UR8 ;  /* 0x0000000836187c20 */ /* 0x000fe20008410000 */
[----:B------:R-:W-:Y:S01]  /*2a00*/  FMUL.FTZ R27, R27, UR8 ;  /* 0x000000081b1b7c20 */ /* 0x000fe20008410000 */
[----:B------:R-:W-:Y:S01]  /*2a10*/  LOP3.LUT P5, RZ, R89, 0xff00, RZ, 0xc0, !PT ;  /* 0x0000ff0059ff7812 */ /* 0x000fe200078ac0ff */
[----:B------:R-:W-:Y:S01]  /*2a20*/  FMUL.FTZ R26, R55, UR8 ;  /* 0x00000008371a7c20 */ /* 0x000fe20008410000 */
[C---:B------:R-:W-:Y:S02]  /*2a30*/  PRMT R53, R25.reuse, 0x7632, R53 ;  /* 0x0000763219357816 */ /* 0x040fe40000000035 */
[----:B------:R-:W-:-:S02]  /*2a40*/  PRMT R79, R25, 0x7610, R79 ;  /* 0x00007610194f7816 */ /* 0x000fc4000000004f */
[----:B------:R-:W-:Y:S02]  /*2a50*/  FSEL R25, R24, RZ, P1 ;  /* 0x000000ff18197208 */ /* 0x000fe40000800000 */
[----:B------:R-:W-:Y:S02]  /*2a60*/  ISETP.GE.U32.AND P4, PT, R89, 0x1000000, PT ;  /* 0x010000005900780c */ /* 0x000fe40003f86070 */
[----:B------:R-:W-:Y:S02]  /*2a70*/  FSEL R0, R27, RZ, P5 ;  /* 0x000000ff1b007208 */ /* 0x000fe40002800000 */
[C---:B------:R-:W-:Y:S02]  /*2a80*/  LOP3.LUT P6, RZ, R30.reuse, 0xff00, RZ, 0xc0, !PT ;  /* 0x0000ff001eff7812 */ /* 0x040fe400078cc0ff */
[C---:B------:R-:W-:Y:S02]  /*2a90*/  LOP3.LUT P5, RZ, R30.reuse, 0xff0000, RZ, 0xc0, !PT ;  /* 0x00ff00001eff7812 */ /* 0x040fe400078ac0ff */
[----:B------:R-:W-:-:S02]  /*2aa0*/  ISETP.GE.U32.AND P1, PT, R30, 0x1000000, PT ;  /* 0x010000001e00780c */ /* 0x000fc40003f26070 */
[----:B------:R-:W-:Y:S02]  /*2ab0*/  F2FP.BF16.F32.PACK_AB R54, R25, R54 ;  /* 0x000000361936723e */ /* 0x000fe400000010ff */
[----:B------:R-:W-:Y:S02]  /*2ac0*/  FSEL R25, R26, RZ, P4 ;  /* 0x000000ff1a197208 */ /* 0x000fe40002000000 */
[----:B------:R-:W-:Y:S02]  /*2ad0*/  FSEL R27, R27, RZ, P6 ;  /* 0x000000ff1b1b7208 */ /* 0x000fe40003000000 */
[----:B------:R-:W-:Y:S02]  /*2ae0*/  FSEL R24, R24, RZ, P5 ;  /* 0x000000ff18187208 */ /* 0x000fe40002800000 */
[----:B------:R-:W-:Y:S02]  /*2af0*/  FSEL R26, R26, RZ, P1 ;  /* 0x000000ff1a1a7208 */ /* 0x000fe40000800000 */
[----:B------:R-:W-:-:S02]  /*2b00*/  F2FP.BF16.F32.PACK_AB R0, R27, R0 ;  /* 0x000000001b00723e */ /* 0x000fc400000010ff */
[----:B------:R-:W-:Y:S02]  /*2b10*/  F2FP.BF16.F32.PACK_AB R24, R55, R24 ;  /* 0x000000183718723e */ /* 0x000fe400000010ff */
[----:B------:R-:W-:Y:S02]  /*2b20*/  F2FP.BF16.F32.PACK_AB R25, R26, R25 ;  /* 0x000000191a19723e */ /* 0x000fe400000010ff */
[----:B------:R-:W-:Y:S02]  /*2b30*/  PRMT R80, R83, 0x7632, R80 ;  /* 0x0000763253507816 */ /* 0x000fe40000000050 */
[----:B------:R-:W-:Y:S02]  /*2b40*/  PRMT R84, R0, 0x7632, R84 ;  /* 0x0000763200547816 */ /* 0x000fe40000000054 */
[C---:B------:R-:W-:Y:S02]  /*2b50*/  PRMT R26, R54.reuse, 0x7632, R26 ;  /* 0x00007632361a7816 */ /* 0x040fe4000000001a */
[----:B------:R-:W-:-:S02]  /*2b60*/  PRMT R81, R54, 0x7610, R81 ;  /* 0x0000761036517816 */ /* 0x000fc40000000051 */
[C---:B------:R-:W-:Y:S02]  /*2b70*/  PRMT R82, R24.reuse, 0x7632, R82 ;  /* 0x0000763218527816 */ /* 0x040fe40000000052 */
[----:B------:R-:W-:Y:S02]  /*2b80*/  PRMT R85, R24, 0x7610, R85 ;  /* 0x0000761018557816 */ /* 0x000fe40000000055 */
[C---:B------:R-:W-:Y:S02]  /*2b90*/  PRMT R86, R25.reuse, 0x7632, R86 ;  /* 0x0000763219567816 */ /* 0x040fe40000000056 */
[----:B------:R-:W-:-:S07]  /*2ba0*/  PRMT R27, R25, 0x7610, R27 ;  /* 0x00007610191b7816 */ /* 0x000fce000000001b */
.L_x_335:
        /* <DEDUP_REMOVED lines=18> */
.L_x_340:
        /* <DEDUP_REMOVED lines=10> */
.L_x_341:
[----:B------:R-:W-:Y:S05]  /*2d70*/  @!P0 BRA `(.L_x_342) ;  /* 0x0000000c003c8947 */ /* 0x000fea0003800000 */
[----:B------:R-:W-:-:S04]  /*2d80*/  ISETP.NE.U32.AND P1, PT, RZ, UR9, PT ;  /* 0x00000009ff007c0c */ /* 0x000fc8000bf25070 */
[----:B------:R-:W-:-:S13]  /*2d90*/  ISETP.NE.AND.EX P1, PT, RZ, UR10, PT, P1 ;  /* 0x0000000aff007c0c */ /* 0x000fda000bf25310 */
[----:B------:R-:W-:Y:S05]  /*2da0*/  @!P1 BRA `(.L_x_343) ;  /* 0x0000000400b49947 */ /* 0x000fea0003800000 */
[----:B------:R-:W-:Y:S05]  /*2db0*/  BRA.U !UP0, `(.L_x_344) ;  /* 0x0000000108e87547 */ /* 0x000fea000b800000 */
[----:B------:R-:W-:Y:S01]  /*2dc0*/  MOV R0, R48 ;  /* 0x0000003000007202 */ /* 0x000fe20000000f00 */
[--C-:B------:R-:W-:Y:S01]  /*2dd0*/  FFMA.FTZ R52, R52, UR20, R90.reuse ;  /* 0x0000001434347c23 */ /* 0x100fe2000801005a */
[--C-:B------:R-:W-:Y:S01]  /*2de0*/  FFMA.FTZ R43, R43, UR20, R90.reuse ;  /* 0x000000142b2b7c23 */ /* 0x100fe2000801005a */
[----:B------:R-:W-:Y:S01]  /*2df0*/  LOP3.LUT P5, RZ, R88, 0xff, RZ, 0xc0, !PT ;  /* 0x000000ff58ff7812 */ /* 0x000fe200078ac0ff */
[----:B------:R-:W-:Y:S01]  /*2e00*/  FFMA.FTZ R44, R44, UR20, R90 ;  /* 0x000000142c2c7c23 */ /* 0x000fe2000801005a */
[----:B0-2---:R-:W-:Y:S02]  /*2e10*/  IMAD.U32 R27, R0, 0x10000, RZ ;  /* 0x00010000001b7824 */ /* 0x005fe400078e00ff */
[----:B------:R-:W-:Y:S01]  /*2e20*/  FADD.FTZ R52, R45, -R52 ;  /* 0x800000342d347221 */ /* 0x000fe20000010000 */
[----:B------:R-:W-:Y:S01]  /*2e30*/  FADD.FTZ R43, R42, -R43 ;  /* 0x8000002b2a2b7221 */ /* 0x000fe20000010000 */
[----:B------:R-:W-:Y:S01]  /*2e40*/  IMAD.MOV.U32 R45, RZ, RZ, R49 ;  /* 0x000000ffff2d7224 */ /* 0x000fe200078e0031 */
[----:B------:R-:W-:Y:S01]  /*2e50*/  LOP3.LUT P6, RZ, R77, 0xff, RZ, 0xc0, !PT ;  /* 0x000000ff4dff7812 */ /* 0x000fe200078cc0ff */
[----:B------:R-:W-:Y:S01]  /*2e60*/  FFMA.FTZ R27, R52, UR11, R27 ;  /* 0x0000000b341b7c23 */ /* 0x000fe2000801001b */
[--C-:B------:R-:W-:Y:S01]  /*2e70*/  SHF.R.U64 R52, R48, 0x10, R49.reuse ;  /* 0x0000001030347819 */ /* 0x100fe20000001231 */
[----:B------:R-:W-:Y:S01]  /*2e80*/  FADD.FTZ R44, R41, -R44 ;  /* 0x8000002c292c7221 */ /* 0x000fe20000010000 */
[----:B------:R-:W-:Y:S01]  /*2e90*/  FFMA.FTZ R41, R35, UR20, R90 ;  /* 0x0000001423297c23 */ /* 0x000fe2000801005a */
[----:B------:R-:W-:Y:S01]  /*2ea0*/  FMUL.FTZ R0, R27, UR8 ;  /* 0x000000081b007c20 */ /* 0x000fe20008410000 */
[----:B------:R-:W-:Y:S01]  /*2eb0*/  IMAD.U32 R35, R45, 0x10000, RZ ;  /* 0x000100002d237824 */ /* 0x000fe200078e00ff */
[----:B------:R-:W-:Y:S01]  /*2ec0*/  LOP3.LUT P4, RZ, R88, 0xff00, RZ, 0xc0, !PT ;  /* 0x0000ff0058ff7812 */ /* 0x000fe2000788c0ff */
[----:B------:R-:W-:Y:S01]  /*2ed0*/  IMAD.U32 R42, R52, 0x10000, RZ ;  /* 0x00010000342a7824 */ /* 0x000fe200078e00ff */
[----:B------:R-:W-:Y:S01]  /*2ee0*/  SHF.R.U32.HI R52, RZ, 0x10, R49 ;  /* 0x00000010ff347819 */ /* 0x000fe20000011631 */
[----:B------:R-:W-:Y:S01]  /*2ef0*/  FADD.FTZ R41, R40, -R41 ;  /* 0x8000002928297221 */ /* 0x000fe20000010000 */
[C---:B------:R-:W-:Y:S01]  /*2f00*/  FSEL R26, R0.reuse, RZ, P5 ;  /* 0x000000ff001a7208 */ /* 0x040fe20002800000 */
[----:B------:R-:W-:Y:S01]  /*2f10*/  FFMA.FTZ R43, R43, UR11, R42 ;  /* 0x0000000b2b2b7c23 */ /* 0x000fe2000801002a */
[----:B------:R-:W-:Y:S01]  /*2f20*/  FSEL R0, R0, RZ, P6 ;  /* 0x000000ff00007208 */ /* 0x000fe20003000000 */
[----:B------:R-:W-:Y:S01]  /*2f30*/  IMAD.U32 R42, R52, 0x10000, RZ ;  /* 0x00010000342a7824 */ /* 0x000fe200078e00ff */
[----:B------:R-:W-:Y:S01]  /*2f40*/  F2FP.BF16.F32.PACK_AB R27, R26, R27 ;  /* 0x0000001b1a1b723e */ /* 0x000fe200000010ff */
[C---:B------:R-:W-:Y:S01]  /*2f50*/  FMUL.FTZ R26, R43.reuse, UR8 ;  /* 0x000000082b1a7c20 */ /* 0x040fe20008410000 */
[----:B------:R-:W-:Y:S01]  /*2f60*/  FFMA.FTZ R44, R44, UR11, R35 ;  /* 0x0000000b2c2c7c23 */ /* 0x000fe20008010023 */
[----:B------:R-:W-:Y:S01]  /*2f70*/  F2FP.BF16.F32.PACK_AB R43, R43, R0 ;  /* 0x000000002b2b723e */ /* 0x000fe200000010ff */
[----:B------:R-:W-:Y:S01]  /*2f80*/  FFMA.FTZ R45, R41, UR11, R42 ;  /* 0x0000000b292d7c23 */ /* 0x000fe2000801002a */
[----:B------:R-:W-:Y:S01]  /*2f90*/  LOP3.LUT P5, RZ, R88, 0xff0000, RZ, 0xc0, !PT ;  /* 0x00ff000058ff7812 */ /* 0x000fe200078ac0ff */
[----:B------:R-:W-:Y:S01]  /*2fa0*/  FMUL.FTZ R40, R44, UR8 ;  /* 0x000000082c287c20 */ /* 0x000fe20008410000 */
[----:B------:R-:W-:-:S02]  /*2fb0*/  FSEL R0, R26, RZ, P4 ;  /* 0x000000ff1a007208 */ /* 0x000fc40002000000 */
[----:B------:R-:W-:Y:S02]  /*2fc0*/  LOP3.LUT P4, RZ, R77, 0xff00, RZ, 0xc0, !PT ;  /* 0x0000ff004dff7812 */ /* 0x000fe4000788c0ff */
[C---:B------:R-:W-:Y:S02]  /*2fd0*/  PRMT R35, R27.reuse, 0x7632, R35 ;  /* 0x000076321b237816 */ /* 0x040fe40000000023 */
[----:B------:R-:W-:Y:S02]  /*2fe0*/  PRMT R79, R27, 0x7610, R79 ;  /* 0x000076101b4f7816 */ /* 0x000fe4000000004f */
[----:B------:R-:W-:Y:S01]  /*2ff0*/  FSEL R27, R26, RZ, P4 ;  /* 0x000000ff1a1b7208 */ /* 0x000fe20002000000 */
[----:B------:R-:W-:Y:S01]  /*3000*/  FMUL.FTZ R26, R45, UR8 ;  /* 0x000000082d1a7c20 */ /* 0x000fe20008410000 */
[----:B------:R-:W-:Y:S02]  /*3010*/  ISETP.GE.U32.AND P6, PT, R88, 0x1000000, PT ;  /* 0x010000005800780c */ /* 0x000fe40003fc6070 */
        /* <DEDUP_REMOVED lines=20> */
.L_x_344:
[--C-:B------:R-:W-:Y:S01]  /*3160*/  FFMA.FTZ R44, R44, UR20, R90.reuse ;  /* 0x000000142c2c7c23 */ /* 0x100fe2000801005a */
[--C-:B0-2---:R-:W-:Y:S01]  /*3170*/  SHF.R.U64 R26, R48, 0x10, R49.reuse ;  /* 0x00000010301a7819 */ /* 0x105fe20000001231 */
[----:B------:R-:W-:Y:S01]  /*3180*/  FFMA.FTZ R43, R43, UR20, R90 ;  /* 0x000000142b2b7c23 */ /* 0x000fe2000801005a */
[----:B------:R-:W-:Y:S02]  /*3190*/  IMAD.MOV.U32 R27, RZ, RZ, R49 ;  /* 0x000000ffff1b7224 */ /* 0x000fe400078e0031 */
[----:B------:R-:W-:Y:S01]  /*31a0*/  FADD.FTZ R44, R41, -R44 ;  /* 0x8000002c292c7221 */ /* 0x000fe20000010000 */
[--C-:B------:R-:W-:Y:S01]  /*31b0*/  FFMA.FTZ R41, R35, UR20, R90.reuse ;  /* 0x0000001423297c23 */ /* 0x100fe2000801005a */
[----:B------:R-:W-:Y:S01]  /*31c0*/  FADD.FTZ R43, R42, -R43 ;  /* 0x8000002b2a2b7221 */ /* 0x000fe20000010000 */
[----:B------:R-:W-:Y:S02]  /*31d0*/  IMAD.U32 R26, R26, 0x10000, RZ ;  /* 0x000100001a1a7824 */ /* 0x000fe400078e00ff */
[----:B------:R-:W-:Y:S01]  /*31e0*/  FFMA.FTZ R52, R52, UR20, R90 ;  /* 0x0000001434347c23 */ /* 0x000fe2000801005a */
[----:B------:R-:W-:Y:S01]  /*31f0*/  IMAD.MOV.U32 R0, RZ, RZ, R48 ;  /* 0x000000ffff007224 */ /* 0x000fe200078e0030 */
[----:B------:R-:W-:Y:S01]  /*3200*/  LOP3.LUT P5, RZ, R88, 0xff00, RZ, 0xc0, !PT ;  /* 0x0000ff0058ff7812 */ /* 0x000fe200078ac0ff */
[----:B------:R-:W-:-:S02]  /*3210*/  IMAD.U32 R35, R27, 0x10000, RZ ;  /* 0x000100001b237824 */ /* 0x000fc400078e00ff */
[----:B------:R-:W-:Y:S01]  /*3220*/  FFMA.FTZ R26, R43, UR11, R26 ;  /* 0x0000000b2b1a7c23 */ /* 0x000fe2000801001a */
[----:B------:R-:W-:Y:S02]  /*3230*/  IMAD.U32 R27, R0, 0x10000, RZ ;  /* 0x00010000001b7824 */ /* 0x000fe400078e00ff */
[----:B------:R-:W-:Y:S01]  /*3240*/  FADD.FTZ R52, R45, -R52 ;  /* 0x800000342d347221 */ /* 0x000fe20000010000 */
[----:B------:R-:W-:Y:S01]  /*3250*/  FFMA.FTZ R44, R44, UR11, R35 ;  /* 0x0000000b2c2c7c23 */ /* 0x000fe20008010023 */
[----:B------:R-:W-:Y:S01]  /*3260*/  SHF.R.U32.HI R0, RZ, 0x10, R49 ;  /* 0x00000010ff007819 */ /* 0x000fe20000011631 */
[----:B------:R-:W-:Y:S01]  /*3270*/  FMUL.FTZ R26, R26, UR8 ;  /* 0x000000081a1a7c20 */ /* 0x000fe20008410000 */
[----:B------:R-:W-:Y:S01]  /*3280*/  FFMA.FTZ R27, R52, UR11, R27 ;  /* 0x0000000b341b7c23 */ /* 0x000fe2000801001b */
[----:B------:R-:W-:Y:S01]  /*3290*/  FMUL.FTZ R44, R44, UR8 ;  /* 0x000000082c2c7c20 */ /* 0x000fe20008410000 */
[----:B------:R-:W-:Y:S01]  /*32a0*/  LOP3.LUT P6, RZ, R88, 0xff0000, RZ, 0xc0, !PT ;  /* 0x00ff000058ff7812 */ /* 0x000fe200078cc0ff */
[----:B------:R-:W-:Y:S01]  /*32b0*/  FADD.FTZ R41, R40, -R41 ;  /* 0x8000002928297221 */ /* 0x000fe20000010000 */
[----:B------:R-:W-:Y:S01]  /*32c0*/  IMAD.U32 R0, R0, 0x10000, RZ ;  /* 0x0001000000007824 */ /* 0x000fe200078e00ff */
[----:B------:R-:W-:Y:S01]  /*32d0*/  FSEL R35, R26, RZ, P5 ;  /* 0x000000ff1a237208 */ /* 0x000fe20002800000 */
[----:B------:R-:W-:Y:S01]  /*32e0*/  FMUL.FTZ R27, R27, UR8 ;  /* 0x000000081b1b7c20 */ /* 0x000fe20008410000 */
[----:B------:R-:W-:Y:S01]  /*32f0*/  LOP3.LUT P4, RZ, R77, 0xff00, RZ, 0xc0, !PT ;  /* 0x0000ff004dff7812 */ /* 0x000fe2000788c0ff */
[----:B------:R-:W-:Y:S01]  /*3300*/  FFMA.FTZ R41, R41, UR11, R0 ;  /* 0x0000000b29297c23 */ /* 0x000fe20008010000 */
[----:B------:R-:W-:-:S02]  /*3310*/  LOP3.LUT P5, RZ, R88, 0xff, RZ, 0xc0, !PT ;  /* 0x000000ff58ff7812 */ /* 0x000fc400078ac0ff */
[----:B------:R-:W-:Y:S01]  /*3320*/  FSEL R40, R44, RZ, P6 ;  /* 0x000000ff2c287208 */ /* 0x000fe20003000000 */
        /* <DEDUP_REMOVED lines=21> */
.L_x_343:
[----:B------:R-:W-:Y:S05]  /*3480*/  BRA.U !UP0, `(.L_x_346) ;  /* 0x0000000108cc7547 */ /* 0x000fea000b800000 */
[--C-:B------:R-:W-:Y:S01]  /*3490*/  FFMA.FTZ R52, R52, UR20, R90.reuse ;  /* 0x0000001434347c23 */ /* 0x100fe2000801005a */
[--C-:B------:R-:W-:Y:S01]  /*34a0*/  FFMA.FTZ R43, R43, UR20, R90.reuse ;  /* 0x000000142b2b7c23 */ /* 0x100fe2000801005a */
[----:B------:R-:W-:Y:S01]  /*34b0*/  LOP3.LUT P5, RZ, R88, 0xff, RZ, 0xc0, !PT ;  /* 0x000000ff58ff7812 */ /* 0x000fe200078ac0ff */
        /* <DEDUP_REMOVED lines=9> */
[----:B0-2---:R-:W-:Y:S01]  /*3550*/  FMUL.FTZ R26, R0, UR8 ;  /* 0x00000008001a7c20 */ /* 0x005fe20008410000 */
        /* <DEDUP_REMOVED lines=14> */
[C---:B------:R-:W-:Y:S02]  /*3640*/  PRMT R80, R43.reuse, 0x7632, R80 ;  /* 0x000076322b507816 */ /* 0x040fe40000000050 */
[----:B------:R-:W-:Y:S02]  /*3650*/  PRMT R83, R43, 0x7610, R83 ;  /* 0x000076102b537816 */ /* 0x000fe40000000053 */
[----:B------:R-:W-:Y:S01]  /*3660*/  FSEL R27, R0, RZ, P4 ;  /* 0x000000ff001b7208 */ /* 0x000fe20002000000 */
[----:B------:R-:W-:Y:S01]  /*3670*/  FMUL.FTZ R0, R42, UR8 ;  /* 0x000000082a007c20 */ /* 0x000fe20008410000 */
[----:B------:R-:W-:-:S02]  /*3680*/  LOP3.LUT P4, RZ, R77, 0xff0000, RZ, 0xc0, !PT ;  /* 0x00ff00004dff7812 */ /* 0x000fc4000788c0ff */
[----:B------:R-:W-:Y:S02]  /*3690*/  FSEL R43, R41, RZ, P5 ;  /* 0x000000ff292b7208 */ /* 0x000fe40002800000 */
        /* <DEDUP_REMOVED lines=18> */
.L_x_346:
[--C-:B------:R-:W-:Y:S01]  /*37c0*/  FFMA.FTZ R43, R43, UR20, R90.reuse ;  /* 0x000000142b2b7c23 */ /* 0x100fe2000801005a */
[--C-:B------:R-:W-:Y:S01]  /*37d0*/  FFMA.FTZ R44, R44, UR20, R90.reuse ;  /* 0x000000142c2c7c23 */ /* 0x100fe2000801005a */
        /* <DEDUP_REMOVED lines=11> */
[----:B------:R-:W-:Y:S01]  /*3890*/  FMUL.FTZ R44, R44, UR8 ;  /* 0x000000082c2c7c20 */ /* 0x000fe20008410000 */
[----:B------:R-:W-:Y:S01]  /*38a0*/  FADD.FTZ R35, R40, -R35 ;  /* 0x8000002328237221 */ /* 0x000fe20000010000 */
[----:B------:R-:W-:Y:S01]  /*38b0*/  LOP3.LUT P4, RZ, R77, 0xff00, RZ, 0xc0, !PT ;  /* 0x0000ff004dff7812 */ /* 0x000fe2000788c0ff */
[----:B------:R-:W-:Y:S01]  /*38c0*/  FMUL.FTZ R52, R52, UR8 ;  /* 0x0000000834347c20 */ /* 0x000fe20008410000 */
[----:B0-2---:R-:W-:Y:S01]  /*38d0*/  FSEL R26, R43, RZ, P5 ;  /* 0x000000ff2b1a7208 */ /* 0x005fe20002800000 */
        /* <DEDUP_REMOVED lines=25> */
.L_x_342:
[----:B------:R-:W-:-:S04]  /*3a70*/  ISETP.NE.U32.AND P1, PT, RZ, UR9, PT ;  /* 0x00000009ff007c0c */ /* 0x000fc8000bf25070 */
[----:B------:R-:W-:-:S13]  /*3a80*/  ISETP.NE.AND.EX P1, PT, RZ, UR10, PT, P1 ;  /* 0x0000000aff007c0c */ /* 0x000fda000bf25310 */
[----:B------:R-:W-:Y:S05]  /*3a90*/  @!P1 BRA `(.L_x_347) ;  /* 0x0000000400509947 */ /* 0x000fea0003800000 */
[----:B------:R-:W-:Y:S05]  /*3aa0*/  BRA.U !UP0, `(.L_x_348) ;  /* 0x0000000108b47547 */ /* 0x000fea000b800000 */
[--C-:B------:R-:W-:Y:S01]  /*3ab0*/  FFMA.FTZ R43, R43, UR20, R90.reuse ;  /* 0x000000142b2b7c23 */ /* 0x100fe2000801005a */
[--C-:B------:R-:W-:Y:S01]  /*3ac0*/  FFMA.FTZ R44, R44, UR20, R90.reuse ;  /* 0x000000142c2c7c23 */ /* 0x100fe2000801005a */
[----:B------:R-:W-:Y:S01]  /*3ad0*/  FFMA.FTZ R52, R52, UR20, R90 ;  /* 0x0000001434347c23 */ /* 0x000fe2000801005a */
[----:B------:R-:W-:Y:S02]  /*3ae0*/  IMAD.MOV.U32 R0, RZ, RZ, R48 ;  /* 0x000000ffff007224 */ /* 0x000fe400078e0030 */
[----:B------:R-:W-:Y:S01]  /*3af0*/  FADD.FTZ R43, R42, -R43 ;  /* 0x8000002b2a2b7221 */ /* 0x000fe20000010000 */
[----:B------:R-:W-:Y:S01]  /*3b00*/  FADD.FTZ R44, R41, -R44 ;  /* 0x8000002c292c7221 */ /* 0x000fe20000010000 */
[----:B------:R-:W-:Y:S01]  /*3b10*/  FADD.FTZ R52, R45, -R52 ;  /* 0x800000342d347221 */ /* 0x000fe20000010000 */
[----:B------:R-:W-:Y:S01]  /*3b20*/  FFMA.FTZ R41, R35, UR20, R90 ;  /* 0x0000001423297c23 */ /* 0x000fe2000801005a */
[--C-:B0-2---:R-:W-:Y:S01]  /*3b30*/  SHF.R.U64 R26, R48, 0x10, R49.reuse ;  /* 0x00000010301a7819 */ /* 0x105fe20000001231 */
[----:B------:R-:W-:Y:S01]  /*3b40*/  IMAD.U32 R27, R0, 0x10000, RZ ;  /* 0x00010000001b7824 */ /* 0x000fe200078e00ff */
[--C-:B------:R-:W-:Y:S01]  /*3b50*/  SHF.R.U32.HI R42, RZ, 0x10, R49.reuse ;  /* 0x00000010ff2a7819 */ /* 0x100fe20000011631 */
[----:B------:R-:W-:-:S02]  /*3b60*/  IMAD.MOV.U32 R35, RZ, RZ, R49 ;  /* 0x000000ffff237224 */ /* 0x000fc400078e0031 */
[----:B------:R-:W-:Y:S01]  /*3b70*/  FADD.FTZ R41, R40, -R41 ;  /* 0x8000002928297221 */ /* 0x000fe20000010000 */
[----:B------:R-:W-:Y:S01]  /*3b80*/  FFMA.FTZ R27, R52, UR11, R27 ;  /* 0x0000000b341b7c23 */ /* 0x000fe2000801001b */
[----:B------:R-:W-:Y:S01]  /*3b90*/  IMAD.U32 R26, R26, 0x10000, RZ ;  /* 0x000100001a1a7824 */ /* 0x000fe200078e00ff */
[----:B------:R-:W-:Y:S01]  /*3ba0*/  LOP3.LUT P5, RZ, R88, 0xff, RZ, 0xc0, !PT ;  /* 0x000000ff58ff7812 */ /* 0x000fe200078ac0ff */
        /* <DEDUP_REMOVED lines=12> */
[----:B------:R-:W-:Y:S02]  /*3c70*/  ISETP.GE.U32.AND P5, PT, R88, 0x1000000, PT ;  /* 0x010000005800780c */ /* 0x000fe40003fa6070 */
[----:B------:R-:W-:Y:S02]  /*3c80*/  F2FP.BF16.F32.PACK_AB R0, R0, R27 ;  /* 0x0000001b0000723e */ /* 0x000fe400000010ff */
[----:B------:R-:W-:Y:S02]  /*3c90*/  FSEL R35, R35, RZ, P6 ;  /* 0x000000ff23237208 */ /* 0x000fe40003000000 */
        /* <DEDUP_REMOVED lines=14> */
.L_x_348:
        /* <DEDUP_REMOVED lines=34> */
[C---:B------:R-:W-:Y:S02]  /*3fa0*/  PRMT R0, R26.reuse, 0x7632, R0 ;  /* 0x000076321a007816 */ /* 0x040fe40000000000 */
[----:B------:R-:W-:Y:S02]  /*3fb0*/  PRMT R35, R26, 0x7610, R35 ;  /* 0x000076101a237816 */ /* 0x000fe40000000023 */
[----:B------:R-:W-:Y:S01]  /*3fc0*/  PRMT R41, R40, 0x7632, R41 ;  /* 0x0000763228297816 */ /* 0x000fe20000000029 */
[----:B------:R-:W-:Y:S06]  /*3fd0*/  BRA `(.L_x_345) ;  /* 0x00000004000c7947 */ /* 0x000fec0003800000 */
.L_x_347:
        /* <DEDUP_REMOVED lines=15> */
[----:B0-2---:R-:W-:Y:S01]  /*40d0*/  FMUL.FTZ R26, R43, UR8 ;  /* 0x000000082b1a7c20 */ /* 0x005fe20008410000 */
[----:B------:R-:W-:Y:S01]  /*40e0*/  FMUL.FTZ R35, R44, UR8 ;  /* 0x000000082c237c20 */ /* 0x000fe20008410000 */
[----:B------:R-:W-:-:S02]  /*40f0*/  LOP3.LUT P6, RZ, R88, 0xff00, RZ, 0xc0, !PT ;  /* 0x0000ff0058ff7812 */ /* 0x000fc400078cc0ff */
[----:B------:R-:W-:Y:S01]  /*4100*/  FSEL R27, R0, RZ, P5 ;  /* 0x000000ff001b7208 */ /* 0x000fe20002800000 */
[----:B------:R-:W-:Y:S01]  /*4110*/  FMUL.FTZ R0, R40, UR8 ;  /* 0x0000000828007c20 */ /* 0x000fe20008410000 */
        /* <DEDUP_REMOVED lines=15> */
[----:B------:R-:W-:Y:S01]  /*4210*/  PRMT R41, R82, 0x7632, R41 ;  /* 0x0000763252297816 */ /* 0x000fe20000000029 */
[----:B------:R-:W-:Y:S06]  /*4220*/  BRA `(.L_x_345) ;  /* 0x0000000000787947 */ /* 0x000fec0003800000 */
.L_x_349:
        /* <DEDUP_REMOVED lines=29> */
[----:B------:R-:W-:-:S07]  /*4400*/  PRMT R40, R44, 0x7610, R40 ;  /* 0x000076102c287816 */ /* 0x000fce0000000028 */
.L_x_345:
[----:B------:R-:W-:Y:S01]  /*4410*/  LOP3.LUT R0, R0, 0xffff, RZ, 0xc0, !PT ;  /* 0x0000ffff00007812 */ /* 0x000fe200078ec0ff */
[----:B------:R-:W-:Y:S01]  /*4420*/  IMAD.WIDE.U32 R44, R61, 0x8, R24 ;  /* 0x000000083d2c7825 */ /* 0x000fe200078e0018 */
[----:B------:R-:W-:-:S03]  /*4430*/  PRMT R41, R40, 0x5410, R41 ;  /* 0x0000541028297816 */ /* 0x000fc60000000029 */
[----:B0-2---:R-:W-:-:S05]  /*4440*/  IMAD.WIDE.U32 R26, R0, 0x10000, RZ ;  /* 0x00010000001a7825 */ /* 0x005fca00078e00ff */
        /* <DEDUP_REMOVED lines=11> */
.L_x_350:
[----:B------:R2:W-:Y:S01]  /*4500*/  STG.E.64 desc[UR22][R44.64], R42 ;  /* 0x0000002a2c007986 */ /* 0x0005e2000c101b16 */
[----:B------:R-:W-:Y:S05]  /*4510*/  @!P0 BRA `(.L_x_351) ;  /* 0x0000000000208947 */ /* 0x000fea0003800000 */
        /* <DEDUP_REMOVED lines=8> */
.L_x_351:
[----:B------:R-:W-:Y:S05]  /*45a0*/  @!P0 BRA `(.L_x_352) ;  /* 0x0000000c00408947 */ /* 0x000fea0003800000 */
[----:B------:R-:W-:Y:S05]  /*45b0*/  @!P1 BRA `(.L_x_353) ;  /* 0x0000000400c09947 */ /* 0x000fea0003800000 */
[----:B------:R-:W-:Y:S05]  /*45c0*/  BRA.U !UP0, `(.L_x_354) ;  /* 0x0000000108ec7547 */ /* 0x000fea000b800000 */
[----:B------:R-:W-:Y:S02]  /*45d0*/  IMAD.MOV.U32 R0, RZ, RZ, R50 ;  /* 0x000000ffff007224 */ /* 0x000fe400078e0032 */
[--C-:B------:R-:W-:Y:S01]  /*45e0*/  FFMA.FTZ R34, R34, UR20, R90.reuse ;  /* 0x0000001422227c23 */ /* 0x100fe2000801005a */
[----:B------:R-:W-:Y:S01]  /*45f0*/  FFMA.FTZ R33, R33, UR20, R90 ;  /* 0x0000001421217c23 */ /* 0x000fe2000801005a */
[----:B------:R-:W-:Y:S01]  /*4600*/  LOP3.LUT P5, RZ, R87, 0xff, RZ, 0xc0, !PT ;  /* 0x000000ff57ff7812 */ /* 0x000fe200078ac0ff */
[----:B0--3--:R-:W-:Y:S02]  /*4610*/  IMAD.U32 R27, R0, 0x10000, RZ ;  /* 0x00010000001b7824 */ /* 0x009fe400078e00ff */
[----:B------:R-:W-:Y:S01]  /*4620*/  FADD.FTZ R34, R39, -R34 ;  /* 0x8000002227227221 */ /* 0x000fe20000010000 */
[----:B------:R-:W-:Y:S01]  /*4630*/  FADD.FTZ R33, R38, -R33 ;  /* 0x8000002126217221 */ /* 0x000fe20000010000 */
[----:B------:R-:W-:Y:S01]  /*4640*/  FFMA.FTZ R35, R31, UR20, R90 ;  /* 0x000000141f237c23 */ /* 0x000fe2000801005a */
[----:B------:R-:W-:-:S02]  /*4650*/  IMAD.MOV.U32 R31, RZ, RZ, R51 ;  /* 0x000000ffff1f7224 */ /* 0x000fc400078e0033 */
[----:B------:R-:W-:Y:S01]  /*4660*/  FFMA.FTZ R27, R34, UR11, R27 ;  /* 0x0000000b221b7c23 */ /* 0x000fe2000801001b */
[----:B------:R-:W-:Y:S01]  /*4670*/  FFMA.FTZ R34, R32, UR20, R90 ;  /* 0x0000001420227c23 */ /* 0x000fe2000801005a */
[--C-:B------:R-:W-:Y:S01]  /*4680*/  SHF.R.U64 R32, R50, 0x10, R51.reuse ;  /* 0x0000001032207819 */ /* 0x100fe20000001233 */
[----:B------:R-:W-:Y:S02]  /*4690*/  IMAD.U32 R31, R31, 0x10000, RZ ;  /* 0x000100001f1f7824 */ /* 0x000fe400078e00ff */
[----:B------:R-:W-:Y:S01]  /*46a0*/  FMUL.FTZ R0, R27, UR8 ;  /* 0x000000081b007c20 */ /* 0x000fe20008410000 */
[----:B------:R-:W-:Y:S01]  /*46b0*/  LOP3.LUT P6, RZ, R78, 0xff, RZ, 0xc0, !PT ;  /* 0x000000ff4eff7812 */ /* 0x000fe200078cc0ff */
[----:B------:R-:W-:Y:S01]  /*46c0*/  FADD.FTZ R34, R37, -R34 ;  /* 0x8000002225227221 */ /* 0x000fe20000010000 */
        /* <DEDUP_REMOVED lines=9> */
[----:B------:R-:W-:Y:S01]  /*4760*/  LOP3.LUT P4, RZ, R87, 0xff00, RZ, 0xc0, !PT ;  /* 0x0000ff0057ff7812 */ /* 0x000fe2000788c0ff */
[----:B------:R-:W-:Y:S01]  /*4770*/  FFMA.FTZ R34, R34, UR11, R31 ;  /* 0x0000000b22227c23 */ /* 0x000fe2000801001f */
[----:B------:R-:W-:Y:S01]  /*4780*/  F2FP.BF16.F32.PACK_AB R33, R33, R0 ;  /* 0x000000002121723e */ /* 0x000fe200000010ff */
[----:B------:R-:W-:Y:S01]  /*4790*/  FFMA.FTZ R35, R35, UR11, R32 ;  /* 0x0000000b23237c23 */ /* 0x000fe20008010020 */
[----:B------:R-:W-:Y:S01]  /*47a0*/  FSEL R0, R26, RZ, P4 ;  /* 0x000000ff1a007208 */ /* 0x000fe20002000000 */
[----:B------:R-:W-:Y:S01]  /*47b0*/  FMUL.FTZ R32, R34, UR8 ;  /* 0x0000000822207c20 */ /* 0x000fe20008410000 */
[----:B------:R-:W-:-:S02]  /*47c0*/  LOP3.LUT P4, RZ, R78, 0xff00, RZ, 0xc0, !PT ;  /* 0x0000ff004eff7812 */ /* 0x000fc4000788c0ff */
[----:B------:R-:W-:Y:S02]  /*47d0*/  LOP3.LUT P5, RZ, R87, 0xff0000, RZ, 0xc0, !PT ;  /* 0x00ff000057ff7812 */ /* 0x000fe400078ac0ff */
[C---:B------:R-:W-:Y:S02]  /*47e0*/  PRMT R31, R27.reuse, 0x7632, R31 ;  /* 0x000076321b1f7816 */ /* 0x040fe4000000001f */
[----:B------:R-:W-:Y:S02]  /*47f0*/  PRMT R79, R27, 0x7610, R79 ;  /* 0x000076101b4f7816 */ /* 0x000fe4000000004f */
[C---:B------:R-:W-:Y:S02]  /*4800*/  PRMT R80, R33.reuse, 0x7632, R80 ;  /* 0x0000763221507816 */ /* 0x040fe40000000050 */
[----:B------:R-:W-:Y:S02]  /*4810*/  PRMT R83, R33, 0x7610, R83 ;  /* 0x0000761021537816 */ /* 0x000fe40000000053 */
[----:B------:R-:W-:Y:S01]  /*4820*/  FSEL R27, R26, RZ, P4 ;  /* 0x000000ff1a1b7208 */ /* 0x000fe20002000000 */
[----:B------:R-:W-:Y:S01]  /*4830*/  FMUL.FTZ R26, R35, UR8 ;  /* 0x00000008231a7c20 */ /* 0x000fe20008410000 */
[----:B------:R-:W-:-:S02]  /*4840*/  FSEL R33, R32, RZ, P5 ;  /* 0x000000ff20217208 */ /* 0x000fc40002800000 */
[----:B------:R-:W-:Y:S02]  /*4850*/  ISETP.GE.U32.AND P6, PT, R87, 0x1000000, PT ;  /* 0x010000005700780c */ /* 0x000fe40003fc6070 */
        /* <DEDUP_REMOVED lines=18> */
.L_x_354:
[--C-:B0--3--:R-:W-:Y:S01]  /*4980*/  SHF.R.U64 R26, R50, 0x10, R51.reuse ;  /* 0x00000010321a7819 */ /* 0x109fe20000001233 */
[--C-:B------:R-:W-:Y:S01]  /*4990*/  FFMA.FTZ R33, R33, UR20, R90.reuse ;  /* 0x0000001421217c23 */ /* 0x100fe2000801005a */
[--C-:B------:R-:W-:Y:S01]  /*49a0*/  FFMA.FTZ R32, R32, UR20, R90.reuse ;  /* 0x0000001420207c23 */ /* 0x100fe2000801005a */
[----:B------:R-:W-:Y:S02]  /*49b0*/  IMAD.MOV.U32 R27, RZ, RZ, R51 ;  /* 0x000000ffff1b7224 */ /* 0x000fe400078e0033 */
[--C-:B------:R-:W-:Y:S01]  /*49c0*/  FFMA.FTZ R35, R31, UR20, R90.reuse ;  /* 0x000000141f237c23 */ /* 0x100fe2000801005a */
[----:B------:R-:W-:Y:S01]  /*49d0*/  FADD.FTZ R33, R38, -R33 ;  /* 0x8000002126217221 */ /* 0x000fe20000010000 */
[----:B------:R-:W-:Y:S02]  /*49e0*/  IMAD.U32 R26, R26, 0x10000, RZ ;  /* 0x000100001a1a7824 */ /* 0x000fe400078e00ff */
[----:B------:R-:W-:Y:S01]  /*49f0*/  FFMA.FTZ R34, R34, UR20, R90 ;  /* 0x0000001422227c23 */ /* 0x000fe2000801005a */
[----:B------:R-:W-:-:S02]  /*4a00*/  IMAD.MOV.U32 R0, RZ, RZ, R50 ;  /* 0x000000ffff007224 */ /* 0x000fc400078e0032 */
[----:B------:R-:W-:Y:S01]  /*4a10*/  FADD.FTZ R32, R37, -R32 ;  /* 0x8000002025207221 */ /* 0x000fe20000010000 */
[----:B------:R-:W-:Y:S02]  /*4a20*/  IMAD.U32 R31, R27, 0x10000, RZ ;  /* 0x000100001b1f7824 */ /* 0x000fe400078e00ff */
[----:B------:R-:W-:Y:S01]  /*4a30*/  FFMA.FTZ R26, R33, UR11, R26 ;  /* 0x0000000b211a7c23 */ /* 0x000fe2000801001a */
[----:B------:R-:W-:Y:S02]  /*4a40*/  IMAD.U32 R27, R0, 0x10000, RZ ;  /* 0x00010000001b7824 */ /* 0x000fe400078e00ff */
[----:B------:R-:W-:Y:S01]  /*4a50*/  FADD.FTZ R34, R39, -R34 ;  /* 0x8000002227227221 */ /* 0x000fe20000010000 */
[----:B------:R-:W-:Y:S01]  /*4a60*/  FFMA.FTZ R32, R32, UR11, R31 ;  /* 0x0000000b20207c23 */ /* 0x000fe2000801001f */
[----:B------:R-:W-:Y:S01]  /*4a70*/  SHF.R.U32.HI R0, RZ, 0x10, R51 ;  /* 0x00000010ff007819 */ /* 0x000fe20000011633 */
[----:B------:R-:W-:Y:S01]  /*4a80*/  FMUL.FTZ R26, R26, UR8 ;  /* 0x000000081a1a7c20 */ /* 0x000fe20008410000 */
[----:B------:R-:W-:Y:S01]  /*4a90*/  FFMA.FTZ R27, R34, UR11, R27 ;  /* 0x0000000b221b7c23 */ /* 0x000fe2000801001b */
[C---:B------:R-:W-:Y:S01]  /*4aa0*/  LOP3.LUT P5, RZ, R87.reuse, 0xff00, RZ, 0xc0, !PT ;  /* 0x0000ff0057ff7812 */ /* 0x040fe200078ac0ff */
        /* <DEDUP_REMOVED lines=8> */
[----:B------:R-:W-:-:S02]  /*4b30*/  FSEL R33, R32, RZ, P6 ;  /* 0x000000ff20217208 */ /* 0x000fc40003000000 */
[C---:B------:R-:W-:Y:S01]  /*4b40*/  LOP3.LUT P4, RZ, R78.reuse, 0xff00, RZ, 0xc0, !PT ;  /* 0x0000ff004eff7812 */ /* 0x040fe2000788c0ff */
[----:B------:R-:W-:Y:S01]  /*4b50*/  FMUL.FTZ R35, R35, UR8 ;  /* 0x0000000823237c20 */ /* 0x000fe20008410000 */
[----:B------:R-:W-:Y:S02]  /*4b60*/  LOP3.LUT P6, RZ, R78, 0xff, RZ, 0xc0, !PT ;  /* 0x000000ff4eff7812 */ /* 0x000fe400078cc0ff */
[C---:B------:R-:W-:Y:S02]  /*4b70*/  FSEL R0, R27.reuse, RZ, P5 ;  /* 0x000000ff1b007208 */ /* 0x040fe40002800000 */
[----:B------:R-:W-:Y:S02]  /*4b80*/  FSEL R26, R26, RZ, P4 ;  /* 0x000000ff1a1a7208 */ /* 0x000fe40002000000 */
        /* <DEDUP_REMOVED lines=19> */
.L_x_353:
        /* <DEDUP_REMOVED lines=13> */
[----:B0--3--:R-:W-:Y:S01]  /*4d90*/  FMUL.FTZ R26, R0, UR8 ;  /* 0x00000008001a7c20 */ /* 0x009fe20008410000 */
[----:B------:R-:W-:Y:S01]  /*4da0*/  FADD.FTZ R34, R36, -R31 ;  /* 0x8000001f24227221 */ /* 0x000fe20000010000 */
[----:B------:R-:W-:-:S03]  /*4db0*/  FMUL.FTZ R32, R32, UR11 ;  /* 0x0000000b20207c20 */ /* 0x000fc60008410000 */
[----:B------:R-:W-:Y:S01]  /*4dc0*/  FSEL R27, R26, RZ, P5 ;  /* 0x000000ff1a1b7208 */ /* 0x000fe20002800000 */
[----:B------:R-:W-:Y:S01]  /*4dd0*/  FMUL.FTZ R34, R34, UR11 ;  /* 0x0000000b22227c20 */ /* 0x000fe20008410000 */
[----:B------:R-:W-:Y:S02]  /*4de0*/  FSEL R26, R26, RZ, P6 ;  /* 0x000000ff1a1a7208 */ /* 0x000fe40003000000 */
[----:B------:R-:W-:Y:S01]  /*4df0*/  F2FP.BF16.F32.PACK_AB R27, R27, R0 ;  /* 0x000000001b1b723e */ /* 0x000fe200000010ff */
[C---:B------:R-:W-:Y:S01]  /*4e00*/  FMUL.FTZ R0, R33.reuse, UR8 ;  /* 0x0000000821007c20 */ /* 0x040fe20008410000 */
[----:B------:R-:W-:Y:S01]  /*4e10*/  F2FP.BF16.F32.PACK_AB R83, R33, R26 ;  /* 0x0000001a2153723e */ /* 0x000fe200000010ff */
[----:B------:R-:W-:Y:S01]  /*4e20*/  FMUL.FTZ R33, R32, UR8 ;  /* 0x0000000820217c20 */ /* 0x000fe20008410000 */
[----:B------:R-:W-:Y:S02]  /*4e30*/  LOP3.LUT P5, RZ, R87, 0xff0000, RZ, 0xc0, !PT ;  /* 0x00ff000057ff7812 */ /* 0x000fe400078ac0ff */
[----:B------:R-:W-:-:S02]  /*4e40*/  FSEL R26, R0, RZ, P4 ;  /* 0x000000ff001a7208 */ /* 0x000fc40002000000 */
[----:B------:R-:W-:Y:S02]  /*4e50*/  LOP3.LUT P4, RZ, R78, 0xff00, RZ, 0xc0, !PT ;  /* 0x0000ff004eff7812 */ /* 0x000fe4000788c0ff */
[C---:B------:R-:W-:Y:S02]  /*4e60*/  PRMT R31, R27.reuse, 0x7632, R31 ;  /* 0x000076321b1f7816 */ /* 0x040fe4000000001f */
[----:B------:R-:W-:Y:S02]  /*4e70*/  PRMT R79, R27, 0x7610, R79 ;  /* 0x000076101b4f7816 */ /* 0x000fe4000000004f */
[----:B------:R-:W-:Y:S01]  /*4e80*/  FSEL R27, R0, RZ, P4 ;  /* 0x000000ff001b7208 */ /* 0x000fe20002000000 */
[----:B------:R-:W-:Y:S01]  /*4e90*/  FMUL.FTZ R0, R34, UR8 ;  /* 0x0000000822007c20 */ /* 0x000fe20008410000 */
[----:B------:R-:W-:Y:S02]  /*4ea0*/  ISETP.GE.U32.AND P6, PT, R87, 0x1000000, PT ;  /* 0x010000005700780c */ /* 0x000fe40003fc6070 */
[----:B------:R-:W-:-:S02]  /*4eb0*/  LOP3.LUT P4, RZ, R78, 0xff0000, RZ, 0xc0, !PT ;  /* 0x00ff00004eff7812 */ /* 0x000fc4000788c0ff */
[----:B------:R-:W-:Y:S02]  /*4ec0*/  FSEL R35, R33, RZ, P5 ;  /* 0x000000ff21237208 */ /* 0x000fe40002800000 */
        /* <DEDUP_REMOVED lines=17> */
.L_x_356:
        /* <DEDUP_REMOVED lines=17> */
[----:B0--3--:R-:W-:Y:S01]  /*50f0*/  FSEL R26, R33, RZ, P5 ;  /* 0x000000ff211a7208 */ /* 0x009fe20002800000 */
        /* <DEDUP_REMOVED lines=27> */
.L_x_352:
[----:B------:R-:W-:Y:S05]  /*52b0*/  @!P1 BRA `(.L_x_357) ;  /* 0x00000004004c9947 */ /* 0x000fea0003800000 */
[----:B------:R-:W-:Y:S05]  /*52c0*/  BRA.U !UP0, `(.L_x_358) ;  /* 0x0000000108b07547 */ /* 0x000fea000b800000 */
[--C-:B------:R-:W-:Y:S01]  /*52d0*/  FFMA.FTZ R32, R32, UR20, R90.reuse ;  /* 0x0000001420207c23 */ /* 0x100fe2000801005a */
[----:B------:R-:W-:Y:S01]  /*52e0*/  MOV R0, R50 ;  /* 0x0000003200007202 */ /* 0x000fe20000000f00 */
[--C-:B------:R-:W-:Y:S01]  /*52f0*/  FFMA.FTZ R34, R34, UR20, R90.reuse ;  /* 0x0000001422227c23 */ /* 0x100fe2000801005a */
[----:B------:R-:W-:Y:S01]  /*5300*/  FFMA.FTZ R35, R31, UR20, R90 ;  /* 0x000000141f237c23 */ /* 0x000fe2000801005a */
[----:B------:R-:W-:Y:S01]  /*5310*/  FADD.FTZ R32, R37, -R32 ;  /* 0x8000002025207221 */ /* 0x000fe20000010000 */
[--C-:B------:R-:W-:Y:S01]  /*5320*/  SHF.R.U32.HI R37, RZ, 0x10, R51.reuse ;  /* 0x00000010ff257819 */ /* 0x100fe20000011633 */
[----:B------:R-:W-:Y:S01]  /*5330*/  FADD.FTZ R34, R39, -R34 ;  /* 0x8000002227227221 */ /* 0x000fe20000010000 */
[--C-:B0--3--:R-:W-:Y:S01]  /*5340*/  SHF.R.U64 R26, R50, 0x10, R51.reuse ;  /* 0x00000010321a7819 */ /* 0x109fe20000001233 */
[----:B------:R-:W-:Y:S02]  /*5350*/  IMAD.MOV.U32 R31, RZ, RZ, R51 ;  /* 0x000000ffff1f7224 */ /* 0x000fe400078e0033 */
[----:B------:R-:W-:Y:S01]  /*5360*/  FFMA.FTZ R33, R33, UR20, R90 ;  /* 0x0000001421217c23 */ /* 0x000fe2000801005a */
[----:B------:R-:W-:-:S02]  /*5370*/  IMAD.U32 R27, R0, 0x10000, RZ ;  /* 0x00010000001b7824 */ /* 0x000fc400078e00ff */
[----:B------:R-:W-:Y:S01]  /*5380*/  FADD.FTZ R35, R36, -R35 ;  /* 0x8000002324237221 */ /* 0x000fe20000010000 */
[----:B------:R-:W-:Y:S02]  /*5390*/  IMAD.U32 R0, R37, 0x10000, RZ ;  /* 0x0001000025007824 */ /* 0x000fe400078e00ff */
[----:B------:R-:W-:Y:S01]  /*53a0*/  FADD.FTZ R33, R38, -R33 ;  /* 0x8000002126217221 */ /* 0x000fe20000010000 */
[----:B------:R-:W-:Y:S02]  /*53b0*/  IMAD.U32 R31, R31, 0x10000, RZ ;  /* 0x000100001f1f7824 */ /* 0x000fe400078e00ff */
[----:B------:R-:W-:Y:S01]  /*53c0*/  FFMA.FTZ R27, R34, UR11, R27 ;  /* 0x0000000b221b7c23 */ /* 0x000fe2000801001b */
[----:B------:R-:W-:Y:S02]  /*53d0*/  IMAD.U32 R26, R26, 0x10000, RZ ;  /* 0x000100001a1a7824 */ /* 0x000fe400078e00ff */
[----:B------:R-:W-:Y:S01]  /*53e0*/  FFMA.FTZ R35, R35, UR11, R0 ;  /* 0x0000000b23237c23 */ /* 0x000fe20008010000 */
[----:B------:R-:W-:Y:S01]  /*53f0*/  FFMA.FTZ R32, R32, UR11, R31 ;  /* 0x0000000b20207c23 */ /* 0x000fe2000801001f */
[----:B------:R-:W-:Y:S01]  /*5400*/  FMUL.FTZ R0, R27, UR8 ;  /* 0x000000081b007c20 */ /* 0x000fe20008410000 */
[----:B------:R-:W-:Y:S01]  /*5410*/  FFMA.FTZ R26, R33, UR11, R26 ;  /* 0x0000000b211a7c23 */ /* 0x000fe2000801001a */
[C---:B------:R-:W-:Y:S01]  /*5420*/  LOP3.LUT P5, RZ, R87.reuse, 0xff, RZ, 0xc0, !PT ;  /* 0x000000ff57ff7812 */ /* 0x040fe200078ac0ff */
        /* <DEDUP_REMOVED lines=18> */
[----:B------:R-:W-:Y:S02]  /*5550*/  PRMT R26, R80, 0x7632, R26 ;  /* 0x00007632501a7816 */ /* 0x000fe4000000001a */
[C---:B------:R-:W-:Y:S02]  /*5560*/  PRMT R33, R34.reuse, 0x7632, R33 ;  /* 0x0000763222217816 */ /* 0x040fe40000000021 */
[----:B------:R-:W-:Y:S01]  /*5570*/  PRMT R82, R34, 0x7610, R82 ;  /* 0x0000761022527816 */ /* 0x000fe20000000052 */
[----:B------:R-:W-:Y:S06]  /*5580*/  BRA `(.L_x_355) ;  /* 0x0000000400a87947 */ /* 0x000fec0003800000 */
.L_x_358:
[--C-:B------:R-:W-:Y:S01]  /*5590*/  FFMA.FTZ R32, R32, UR20, R90.reuse ;  /* 0x0000001420207c23 */ /* 0x100fe2000801005a */
[----:B------:R-:W-:Y:S01]  /*55a0*/  FFMA.FTZ R34, R34, UR20, R90 ;  /* 0x0000001422227c23 */ /* 0x000fe2000801005a */
[----:B------:R-:W-:Y:S02]  /*55b0*/  IMAD.MOV.U32 R0, RZ, RZ, R50 ;  /* 0x000000ffff007224 */ /* 0x000fe400078e0032 */
[----:B------:R-:W-:Y:S01]  /*55c0*/  FFMA.FTZ R35, R31, UR20, R90 ;  /* 0x000000141f237c23 */ /* 0x000fe2000801005a */
[----:B------:R-:W-:Y:S01]  /*55d0*/  FADD.FTZ R32, R37, -R32 ;  /* 0x8000002025207221 */ /* 0x000fe20000010000 */
[----:B------:R-:W-:Y:S01]  /*55e0*/  FADD.FTZ R34, R39, -R34 ;  /* 0x8000002227227221 */ /* 0x000fe20000010000 */
[--C-:B0--3--:R-:W-:Y:S01]  /*55f0*/  SHF.R.U64 R26, R50, 0x10, R51.reuse ;  /* 0x00000010321a7819 */ /* 0x109fe20000001233 */
[----:B------:R-:W-:Y:S01]  /*5600*/  IMAD.U32 R27, R0, 0x10000, RZ ;  /* 0x00010000001b7824 */ /* 0x000fe200078e00ff */
[--C-:B------:R-:W-:Y:S01]  /*5610*/  SHF.R.U32.HI R37, RZ, 0x10, R51.reuse ;  /* 0x00000010ff257819 */ /* 0x100fe20000011633 */
[----:B------:R-:W-:Y:S01]  /*5620*/  FFMA.FTZ R33, R33, UR20, R90 ;  /* 0x0000001421217c23 */ /* 0x000fe2000801005a */
[----:B------:R-:W-:-:S02]  /*5630*/  IMAD.MOV.U32 R31, RZ, RZ, R51 ;  /* 0x000000ffff1f7224 */ /* 0x000fc400078e0033 */
[----:B------:R-:W-:Y:S01]  /*5640*/  FFMA.FTZ R27, R34, UR11, R27 ;  /* 0x0000000b221b7c23 */ /* 0x000fe2000801001b */
        /* <DEDUP_REMOVED lines=26> */
.L_x_357:
        /* <DEDUP_REMOVED lines=15> */
[----:B0--3--:R-:W-:Y:S01]  /*58e0*/  FMUL.FTZ R26, R33, UR8 ;  /* 0x00000008211a7c20 */ /* 0x009fe20008410000 */
        /* <DEDUP_REMOVED lines=22> */
.L_x_359:
        /* <DEDUP_REMOVED lines=10> */
[----:B------:R-:W-:Y:S01]  /*5af0*/  LOP3.LUT P6, RZ, R87, 0xff, RZ, 0xc0, !PT ;  /* 0x000000ff57ff7812 */ /* 0x000fe200078cc0ff */
[----:B------:R-:W-:Y:S01]  /*5b00*/  FMUL.FTZ R32, R32, UR11 ;  /* 0x0000000b20207c20 */ /* 0x000fe20008410000 */
[----:B------:R-:W-:Y:S01]  /*5b10*/  FMUL.FTZ R34, R34, UR8 ;  /* 0x0000000822227c20 */ /* 0x000fe20008410000 */
[----:B------:R-:W-:Y:S01]  /*5b20*/  FMUL.FTZ R31, R31, UR11 ;  /* 0x0000000b1f1f7c20 */ /* 0x000fe20008410000 */
        /* <DEDUP_REMOVED lines=12> */
[C---:B0--3--:R-:W-:Y:S02]  /*5bf0*/  PRMT R26, R33.reuse, 0x7632, R26 ;  /* 0x00007632211a7816 */ /* 0x049fe4000000001a */
[----:B------:R-:W-:Y:S02]  /*5c00*/  PRMT R31, R33, 0x7610, R31 ;  /* 0x00007610211f7816 */ /* 0x000fe4000000001f */
[C---:B------:R-:W-:Y:S02]  /*5c10*/  PRMT R33, R32.reuse, 0x7632, R33 ;  /* 0x0000763220217816 */ /* 0x040fe40000000021 */
[----:B------:R-:W-:-:S07]  /*5c20*/  PRMT R0, R32, 0x7610, R0 ;  /* 0x0000761020007816 */ /* 0x000fce0000000000 */
.L_x_355:
        /* <DEDUP_REMOVED lines=15> */
.L_x_360:
        /* <DEDUP_REMOVED lines=10> */
.L_x_361:
[----:B------:R-:W-:Y:S01]  /*5dc0*/  PLOP3.LUT P2, PT, P2, PT, PT, 0x8, 0x80 ;  /* 0x000000000080781c */ /* 0x000fe2000174e170 */
[----:B------:R-:W-:-:S12]  /*5dd0*/  BRA.U !UP1, `(.L_x_362) ;  /* 0xffffffa509ac7547 */ /* 0x000fd8000b83ffff */
[----:B---3--:R-:W-:Y:S02]  /*5de0*/  IMAD.MOV.U32 R33, RZ, RZ, R12 ;  /* 0x000000ffff217224 */ /* 0x008fe400078e000c */
[----:B0---4-:R-:W-:Y:S02]  /*5df0*/  IMAD.MOV.U32 R25, RZ, RZ, R23 ;  /* 0x000000ffff197224 */ /* 0x011fe400078e0017 */
        /* <DEDUP_REMOVED lines=19> */
[----:B------:R-:W-:-:S07]  /*5f30*/  IMAD.MOV.U32 R15, RZ, RZ, R18 ;  /* 0x000000ffff0f7224 */ /* 0x000fce00078e0012 */
.L_x_331:
[----:B------:R-:W0:Y:S08]  /*5f40*/  LDC R3, c[0x0][0x388] ;  /* 0x0000e200ff037b82 */ /* 0x000e300000000800 */
[----:B------:R-:W3:Y:S08]  /*5f50*/  LDC.64 R4, c[0x0][0x440] ;  /* 0x00011000ff047b82 */ /* 0x000ef00000000a00 */
[----:B------:R-:W4:Y:S01]  /*5f60*/  LDC.64 R6, c[0x0][0x448] ;  /* 0x00011200ff067b82 */ /* 0x000f220000000a00 */
[----:B0-----:R-:W-:-:S05]  /*5f70*/  IMAD R3, R3, UR7, RZ ;  /* 0x0000000703037c24 */ /* 0x001fca000f8e02ff */
[----:B------:R-:W-:-:S05]  /*5f80*/  LEA.HI R9, R3, R2, RZ, 0x1e ;  /* 0x0000000203097211 */ /* 0x000fca00078ff0ff */
[----:B---3--:R-:W-:-:S05]  /*5f90*/  IMAD.WIDE.U32 R2, R9, 0x10, R4 ;  /* 0x0000001009027825 */ /* 0x008fca00078e0004 */
[----:B--2---:R-:W-:Y:S01]  /*5fa0*/  STG.E.128 desc[UR22][R2.64], R28 ;  /* 0x0000001c02007986 */ /* 0x004fe2000c101d16 */
[----:B----4-:R-:W-:-:S05]  /*5fb0*/  IMAD.WIDE.U32 R4, R9, 0x10, R6 ;  /* 0x0000001009047825 */ /* 0x010fca00078e0006 */
[----:B------:R-:W-:Y:S04]  /*5fc0*/  STG.E.128 desc[UR22][R4.64], R24 ;  /* 0x0000001804007986 */ /* 0x000fe8000c101d16 */
[----:B------:R-:W-:Y:S04]  /*5fd0*/  STG.E.128 desc[UR22][R2.64+0x800], R32 ;  /* 0x0008002002007986 */ /* 0x000fe8000c101d16 */
[----:B------:R-:W-:Y:S04]  /*5fe0*/  STG.E.128 desc[UR22][R4.64+0x800], R20 ;  /* 0x0008001404007986 */ /* 0x000fe8000c101d16 */
[----:B------:R-:W-:Y:S04]  /*5ff0*/  STG.E.128 desc[UR22][R2.64+0x1000], R12 ;  /* 0x0010000c02007986 */ /* 0x000fe8000c101d16 */
[----:B------:R-:W-:Y:S01]  /*6000*/  STG.E.128 desc[UR22][R4.64+0x1000], R36 ;  /* 0x0010002404007986 */ /* 0x000fe2000c101d16 */
[----:B------:R-:W-:Y:S05]  /*6010*/  EXIT ;  /* 0x000000000000794d */ /* 0x000fea0003800000 */
.L_x_363:
        /* <DEDUP_REMOVED lines=14> */
.L_x_3507:


//--------------------- .text._ZN10layer_norm31ln_parallel_residual_bwd_kernelINS_13Kernel_traitsI6__halfS2_S2_S2_fjLj1536ELj1ELj1ELj4ELj8ENS_18Kernel_traits_baseILj1536ES2_S2_S2_S2_fjLj128EEEEELb0ELb0ELb0EEEvNS_9BwdParamsE --------------------------
	.section	.text._ZN10layer_norm31ln_parallel_residual_bwd_kernelINS_13Kernel_traitsI6__halfS2_S2_S2_fjLj1536ELj1ELj1ELj4ELj8ENS_18Kernel_traits_baseILj1536ES2_S2_S2_S2_fjLj128EEEEELb0ELb0ELb0EEEvNS_9BwdParamsE,"ax",@progbits
	.align	128
        .global         _ZN10layer_norm31ln_parallel_residual_bwd_kernelINS_13Kernel_traitsI6__halfS2_S2_S2_fjLj1536ELj1ELj1ELj4ELj8ENS_18Kernel_traits_baseILj1536ES2_S2_S2_S2_fjLj128EEEEELb0ELb0ELb0EEEvNS_9BwdParamsE
        .type           _ZN10layer_norm31ln_parallel_residual_bwd_kernelINS_13Kernel_traitsI6__halfS2_S2_S2_fjLj1536ELj1ELj1ELj4ELj8ENS_18Kernel_traits_baseILj1536ES2_S2_S2_S2_fjLj128EEEEELb0ELb0ELb0EEEvNS_9BwdParamsE,@function
        .size           _ZN10layer_norm31ln_parallel_residual_bwd_kernelINS_13Kernel_traitsI6__halfS2_S2_S2_fjLj1536ELj1ELj1ELj4ELj8ENS_18Kernel_traits_baseILj1536ES2_S2_S2_S2_fjLj128EEEEELb0ELb0ELb0EEEvNS_9BwdParamsE,(.L_x_3508 - _ZN10layer_norm31ln_parallel_residual_bwd_kernelINS_13Kernel_traitsI6__halfS2_S2_S2_fjLj1536ELj1ELj1ELj4ELj8ENS_18Kernel_traits_baseILj1536ES2_S2_S2_S2_fjLj128EEEEELb0ELb0ELb0EEEvNS_9BwdParamsE)
        .other          _ZN10layer_norm31ln_parallel_residual_bwd_kernelINS_13Kernel_traitsI6__halfS2_S2_S2_fjLj1536ELj1ELj1ELj4ELj8ENS_18Kernel_traits_baseILj1536ES2_S2_S2_S2_fjLj128EEEEELb0ELb0ELb0EEEvNS_9BwdParamsE,@"STO_CUDA_ENTRY STV_DEFAULT"
_ZN10layer_norm31ln_parallel_residual_bwd_kernelINS_13Kernel_traitsI6__halfS2_S2_S2_fjLj1536ELj1ELj1ELj4ELj8ENS_18Kernel_traits_baseILj1536ES2_S2_S2_S2_fjLj128EEEEELb0ELb0ELb0EEEvNS_9BwdParamsE:
.text._ZN10layer_norm31ln_parallel_residual_bwd_kernelINS_13Kernel_traitsI6__halfS2_S2_S2_fjLj1536ELj1ELj1ELj4ELj8ENS_18Kernel_traits_baseILj1536ES2_S2_S2_S2_fjLj128EEEEELb0ELb0ELb0EEEvNS_9BwdParamsE:
        /* <DEDUP_REMOVED lines=62> */
[----:B-----5:R-:W-:Y:S02]  /*03e0*/  MOV R103, R4 ;  /* 0x0000000400677202 */ /* 0x020fe40000000f00 */
[----:B------:R-:W-:Y:S02]  /*03f0*/  CS2R R64, SRZ ;  /* 0x0000000000407805 */ /* 0x000fe4000001ff00 */
[----:B------:R-:W-:Y:S02]  /*0400*/  MOV R0, R8 ;  /* 0x0000000800007202 */ /* 0x000fe40000000f00 */
[----:B------:R-:W-:Y:S02]  /*0410*/  CS2R R66, SRZ ;  /* 0x0000000000427805 */ /* 0x000fe4000001ff00 */
[----:B------:R-:W-:Y:S02]  /*0420*/  SHF.R.U64 R7, R8, 0x10, R9 ;  /* 0x0000001008077819 */ /* 0x000fe40000001209 */
[----:B------:R-:W-:-:S02]  /*0430*/  CS2R R60, SRZ ;  /* 0x00000000003c7805 */ /* 0x000fc4000001ff00 */
[----:B------:R-:W-:Y:S02]  /*0440*/  SHF.R.U64 R4, R4, 0x10, R5 ;  /* 0x0000001004047819 */ /* 0x000fe40000001205 */
[----:B------:R-:W-:Y:S02]  /*0450*/  CS2R R62, SRZ ;  /* 0x00000000003e7805 */ /* 0x000fe4000001ff00 */
[----:B------:R-:W-:Y:S02]  /*0460*/  MOV R104, R5 ;  /* 0x0000000500687202 */ /* 0x000fe40000000f00 */
[----:B------:R-:W-:Y:S02]  /*0470*/  CS2R R56, SRZ ;  /* 0x0000000000387805 */ /* 0x000fe4000001ff00 */
[----:B------:R-:W-:Y:S02]  /*0480*/  MOV R105, R2 ;  /* 0x0000000200697202 */ /* 0x000fe40000000f00 */
[----:B------:R-:W-:-:S02]  /*0490*/  CS2R R58, SRZ ;  /* 0x00000000003a7805 */ /* 0x000fc4000001ff00 */
[----:B------:R-:W-:Y:S02]  /*04a0*/  MOV R10, R9 ;  /* 0x00000009000a7202 */ /* 0x000fe40000000f00 */
[----:B------:R-:W-:Y:S02]  /*04b0*/  CS2R R52, SRZ ;  /* 0x0000000000347805 */ /* 0x000fe4000001ff00 */
[----:B------:R-:W-:Y:S02]  /*04c0*/  SHF.R.U32.HI R11, RZ, 0x10, R9 ;  /* 0x00000010ff0b7819 */ /* 0x000fe40000011609 */
[----:B------:R-:W-:Y:S02]  /*04d0*/  CS2R R54, SRZ ;  /* 0x0000000000367805 */ /* 0x000fe4000001ff00 */
[----:B------:R-:W-:Y:S01]  /*04e0*/  MOV R6, R12 ;  /* 0x0000000c00067202 */ /* 0x000fe20000000f00 */
[----:B0-----:R-:W-:Y:S01]  /*04f0*/  UISETP.NE.AND UP0, UPT, UR4, URZ, UPT ;  /* 0x000000ff0400728c */ /* 0x001fe2000bf05270 */
[----:B------:R-:W-:-:S02]  /*0500*/  SHF.R.U64 R8, R12, 0x10, R13 ;  /* 0x000000100c087819 */ /* 0x000fc4000000120d */
[----:B------:R-:W-:Y:S02]  /*0510*/  CS2R R48, SRZ ;  /* 0x0000000000307805 */ /* 0x000fe4000001ff00 */
[----:B------:R-:W-:Y:S02]  /*0520*/  SHF.R.U32.HI R5, RZ, 0x10, R5 ;  /* 0x00000010ff057819 */ /* 0x000fe40000011605 */
[----:B------:R-:W-:Y:S02]  /*0530*/  CS2R R50, SRZ ;  /* 0x0000000000327805 */ /* 0x000fe4000001ff00 */
[----:B------:R-:W-:Y:S02]  /*0540*/  SHF.R.U64 R2, R2, 0x10, R3 ;  /* 0x0000001002027819 */ /* 0x000fe40000001203 */
[----:B------:R-:W-:Y:S02]  /*0550*/  CS2R R44, SRZ ;  /* 0x00000000002c7805 */ /* 0x000fe4000001ff00 */
[----:B------:R-:W-:-:S02]  /*0560*/  MOV R9, R13 ;  /* 0x0000000d00097202 */ /* 0x000fc40000000f00 */
[----:B------:R-:W-:Y:S02]  /*0570*/  CS2R R46, SRZ ;  /* 0x00000000002e7805 */ /* 0x000fe4000001ff00 */
[----:B------:R-:W-:Y:S02]  /*0580*/  SHF.R.U32.HI R12, RZ, 0x10, R13 ;  /* 0x00000010ff0c7819 */ /* 0x000fe4000001160d */
[----:B------:R-:W-:Y:S02]  /*0590*/  CS2R R40, SRZ ;  /* 0x0000000000287805 */ /* 0x000fe4000001ff00 */
[----:B------:R-:W-:Y:S02]  /*05a0*/  MOV R99, R14 ;  /* 0x0000000e00637202 */ /* 0x000fe40000000f00 */
[----:B------:R-:W-:Y:S02]  /*05b0*/  CS2R R42, SRZ ;  /* 0x00000000002a7805 */ /* 0x000fe4000001ff00 */
[----:B------:R-:W-:-:S02]  /*05c0*/  SHF.R.U64 R13, R14, 0x10, R15 ;  /* 0x000000100e0d7819 */ /* 0x000fc4000000120f */
[----:B------:R-:W-:Y:S02]  /*05d0*/  CS2R R36, SRZ ;  /* 0x0000000000247805 */ /* 0x000fe4000001ff00 */
[----:B------:R-:W-:Y:S02]  /*05e0*/  MOV R100, R15 ;  /* 0x0000000f00647202 */ /* 0x000fe40000000f00 */
[----:B------:R-:W-:Y:S02]  /*05f0*/  CS2R R38, SRZ ;  /* 0x0000000000267805 */ /* 0x000fe4000001ff00 */
[----:B------:R-:W-:Y:S02]  /*0600*/  MOV R101, R16 ;  /* 0x0000001000657202 */ /* 0x000fe40000000f00 */
[----:B------:R-:W-:Y:S02]  /*0610*/  CS2R R32, SRZ ;  /* 0x0000000000207805 */ /* 0x000fe4000001ff00 */
[----:B------:R-:W-:-:S02]  /*0620*/  SHF.R.U64 R14, R16, 0x10, R17 ;  /* 0x00000010100e7819 */ /* 0x000fc40000001211 */
[----:B------:R-:W-:Y:S02]  /*0630*/  CS2R R34, SRZ ;  /* 0x0000000000227805 */ /* 0x000fe4000001ff00 */
[----:B------:R-:W-:Y:S02]  /*0640*/  MOV R106, R3 ;  /* 0x00000003006a7202 */ /* 0x000fe40000000f00 */
[----:B------:R-:W-:Y:S02]  /*0650*/  CS2R R28, SRZ ;  /* 0x00000000001c7805 */ /* 0x000fe4000001ff00 */
[----:B------:R-:W-:Y:S02]  /*0660*/  SHF.R.U32.HI R15, RZ, 0x10, R15 ;  /* 0x00000010ff0f7819 */ /* 0x000fe4000001160f */
[----:B------:R-:W-:Y:S02]  /*0670*/  CS2R R30, SRZ ;  /* 0x00000000001e7805 */ /* 0x000fe4000001ff00 */
[----:B------:R-:W-:-:S02]  /*0680*/  MOV R102, R17 ;  /* 0x0000001100667202 */ /* 0x000fc40000000f00 */
[----:B------:R-:W-:Y:S02]  /*0690*/  CS2R R24, SRZ ;  /* 0x0000000000187805 */ /* 0x000fe4000001ff00 */
[----:B------:R-:W-:Y:S02]  /*06a0*/  SHF.R.U32.HI R16, RZ, 0x10, R17 ;  /* 0x00000010ff107819 */ /* 0x000fe40000011611 */
[----:B------:R-:W-:Y:S02]  /*06b0*/  CS2R R26, SRZ ;  /* 0x00000000001a7805 */ /* 0x000fe4000001ff00 */
[----:B------:R-:W-:Y:S02]  /*06c0*/  SHF.R.U32.HI R3, RZ, 0x10, R3 ;  /* 0x00000010ff037819 */ /* 0x000fe40000011603 */
[----:B------:R-:W-:Y:S02]  /*06d0*/  CS2R R20, SRZ ;  /* 0x0000000000147805 */ /* 0x000fe4000001ff00 */
[----:B------:R-:W-:-:S02]  /*06e0*/  PRMT R2, R2, 0x5410, R7 ;  /* 0x0000541002027816 */ /* 0x000fc40000000007 */
[----:B------:R-:W-:Y:S02]  /*06f0*/  CS2R R22, SRZ ;  /* 0x0000000000167805 */ /* 0x000fe4000001ff00 */
[----:B------:R-:W-:Y:S01]  /*0700*/  PRMT R4, R4, 0x5410, R10 ;  /* 0x0000541004047816 */ /* 0x000fe2000000000a */
[----:B------:R-:W-:Y:S01]  /*0710*/  UPLOP3.LUT UP1, UPT, UPT, UPT, UPT, 0x40, 0x4 ;  /* 0x000000000004789c */ /* 0x000fe20003f2e870 */
[----:B------:R-:W-:Y:S01]  /*0720*/  PRMT R5, R5, 0x5410, R11 ;  /* 0x0000541005057816 */ /* 0x000fe2000000000b */
[----:B------:R-:W0:Y:S01]  /*0730*/  LDCU UR6, c[0x0][0x388] ;  /* 0x00007100ff0677ac */ /* 0x000e220008000800 */
[----:B------:R-:W-:Y:S02]  /*0740*/  PRMT R7, R7, 0x5410, R8 ;  /* 0x0000541007077816 */ /* 0x000fe40000000008 */
[----:B------:R-:W-:Y:S01]  /*0750*/  PRMT R8, R8, 0x5410, R9 ;  /* 0x0000541008087816 */ /* 0x000fe20000000009 */
[----:B------:R-:W1:Y:S01]  /*0760*/  LDCU.U8 UR27, c[0x0][0x410] ;  /* 0x00008200ff1b77ac */ /* 0x000e620008000000 */
[----:B------:R-:W-:-:S02]  /*0770*/  PRMT R0, R0, 0x5410, R0 ;  /* 0x0000541000007816 */ /* 0x000fc40000000000 */
[----:B------:R-:W-:Y:S01]  /*0780*/  PRMT R6, R6, 0x5410, R6 ;  /* 0x0000541006067816 */ /* 0x000fe20000000006 */
[----:B------:R-:W2:Y:S01]  /*0790*/  LDCU UR26, c[0x0][0x400] ;  /* 0x00008000ff1a77ac */ /* 0x000ea20008000800 */
[----:B------:R-:W-:Y:S02]  /*07a0*/  PRMT R9, R9, 0x5410, R12 ;  /* 0x0000541009097816 */ /* 0x000fe4000000000c */
[----:B------:R-:W-:Y:S01]  /*07b0*/  PRMT R99, R99, 0x5410, R13 ;  /* 0x0000541063637816 */ /* 0x000fe2000000000d */
[----:B------:R-:W3:Y:S01]  /*07c0*/  LDCU.64 UR12, c[0x0][0x470] ;  /* 0x00008e00ff0c77ac */ /* 0x000ee20008000a00 */
[----:B------:R-:W-:Y:S02]  /*07d0*/  PRMT R100, R100, 0x5410, R15 ;  /* 0x0000541064647816 */ /* 0x000fe4000000000f */
[----:B------:R-:W-:Y:S01]  /*07e0*/  PRMT R101, R101, 0x5410, R14 ;  /* 0x0000541065657816 */ /* 0x000fe2000000000e */
[----:B------:R-:W4:Y:S01]  /*07f0*/  LDCU.64 UR24, c[0x0][0x438] ;  /* 0x00008700ff1877ac */ /* 0x000f220008000a00 */
[----:B------:R-:W-:-:S02]  /*0800*/  PRMT R102, R102, 0x5410, R16 ;  /* 0x0000541066667816 */ /* 0x000fc40000000010 */
[----:B------:R-:W-:Y:S01]  /*0810*/  PRMT R103, R103, 0x5410, R4 ;  /* 0x0000541067677816 */ /* 0x000fe20000000004 */
[----:B------:R-:W0:Y:S01]  /*0820*/  LDCU.64 UR10, c[0x0][0x478] ;  /* 0x00008f00ff0a77ac */ /* 0x000e220008000a00 */
[----:B------:R-:W-:Y:S02]  /*0830*/  PRMT R104, R104, 0x5410, R5 ;  /* 0x0000541068687816 */ /* 0x000fe40000000005 */
[----:B------:R-:W-:Y:S01]  /*0840*/  PRMT R105, R105, 0x5410, R2 ;  /* 0x0000541069697816 */ /* 0x000fe20000000002 */
[----:B------:R-:W0:Y:S01]  /*0850*/  LDCU.128 UR16, c[0x0][0x3c0] ;  /* 0x00007800ff1077ac */ /* 0x000e220008000c00 */
[----:B------:R-:W-:Y:S02]  /*0860*/  PRMT R106, R106, 0x5410, R3 ;  /* 0x000054106a6a7816 */ /* 0x000fe40000000003 */
[----:B------:R-:W-:Y:S01]  /*0870*/  PLOP3.LUT P3, PT, PT, PT, UP0, 0x80, 0x8 ;  /* 0x000000000008781c */ /* 0x000fe20003f6f008 */
[----:B-12---:R-:W0:-:S12]  /*0880*/  LDCU.64 UR22, c[0x0][0x380] ;  /* 0x00007000ff1677ac */ /* 0x006e180008000a00 */
.L_x_408:
[----:B0-----:R-:W-:Y:S02]  /*0890*/  UIMAD.WIDE UR14, UR9, 0x4, UR18 ;  /* 0x00000004090e78a5 */ /* 0x001fe4000f8e0212 */
[----:B------:R-:W-:-:S04]  /*08a0*/  UIMAD.WIDE UR4, UR9, 0x4, UR16 ;  /* 0x00000004090478a5 */ /* 0x000fc8000f8e0210 */
[----:B-1234-:R-:W-:Y:S02]  /*08b0*/  MOV R68, UR14 ;  /* 0x0000000e00447c02 */ /* 0x01efe40008000f00 */
[----:B------:R-:W-:Y:S02]  /*08c0*/  MOV R69, UR15 ;  /* 0x0000000f00457c02 */ /* 0x000fe40008000f00 */
[----:B------:R-:W-:Y:S02]  /*08d0*/  MOV R70, UR4 ;  /* 0x0000000400467c02 */ /* 0x000fe40008000f00 */
[----:B------:R-:W-:Y:S01]  /*08e0*/  MOV R71, UR5 ;  /* 0x0000000500477c02 */ /* 0x000fe20008000f00 */
[----:B------:R-:W2:Y:S04]  /*08f0*/  LDG.E R68, desc[UR20][R68.64] ;  /* 0x0000001444447981 */ /* 0x000ea8000c1e1900 */
[----:B-----5:R0:W5:Y:S01]  /*0900*/  LDG.E R70, desc[UR20][R70.64] ;  /* 0x0000001446467981 */ /* 0x020162000c1e1900 */
[----:B------:R-:W-:Y:S01]  /*0910*/  UIMAD UR4, UR9, UR6, URZ ;  /* 0x00000006090472a4 */ /* 0x000fe2000f8e02ff */
[----:B------:R-:W-:Y:S01]  /*0920*/  BSSY.RECONVERGENT B0, `(.L_x_365) ;  /* 0x0000061000007945 */ /* 0x000fe20003800200 */
[----:B------:R-:W-:-:S02]  /*0930*/  ISETP.GE.U32.AND P1, PT, R96, 0x100, PT ;  /* 0x000001006000780c */ /* 0x000fc40003f26070 */
[----:B------:R-:W-:Y:S01]  /*0940*/  USHF.R.S32.HI UR5, URZ, 0x1f, UR4 ;  /* 0x0000001fff057899 */ /* 0x000fe20008011404 */
[----:B------:R-:W-:-:S03]  /*0950*/  ISETP.GE.U32.AND P2, PT, R96, 0x180, PT ;  /* 0x000001806000780c */ /* 0x000fc60003f46070 */
[----:B------:R-:W-:-:S06]  /*0960*/  ULEA.HI UR5, UR5, UR4, URZ, 0x2 ;  /* 0x0000000405057291 */ /* 0x000fcc000f8f10ff */
[----:B------:R-:W-:-:S04]  /*0970*/  MOV R72, UR5 ;  /* 0x0000000500487c02 */ /* 0x000fc80008000f00 */
[----:B------:R-:W-:-:S04]  /*0980*/  LEA.HI.SX32 R95, R72, R97, 0x1e ;  /* 0x00000061485f7211 */ /* 0x000fc800078ff2ff */
[----:B0-----:R-:W-:Y:S02]  /*0990*/  MOV R71, R95 ;  /* 0x0000005f00477202 */ /* 0x001fe40000000f00 */
[----:B--2---:R-:W-:Y:S02]  /*09a0*/  R2UR UR14, R68 ;  /* 0x00000000440e72ca */ /* 0x004fe400000e0000 */
[----:B------:R-:W-:Y:S02]  /*09b0*/  CS2R R68, SRZ ;  /* 0x0000000000447805 */ /* 0x000fe4000001ff00 */
[----:B-----5:R-:W-:Y:S01]  /*09c0*/  FSEL R70, R70, RZ, !P3 ;  /* 0x000000ff46467208 */ /* 0x020fe20005800000 */
[----:B------:R-:W-:Y:S10]  /*09d0*/  @!P0 BRA `(.L_x_366) ;  /* 0x0000000400548947 */ /* 0x000ff40003800000 */
[----:B------:R-:W0:Y:S08]  /*09e0*/  LDC.64 R72, c[0x0][0x430] ;  /* 0x00010c00ff487b82 */ /* 0x000e300000000a00 */
[----:B------:R-:W1:Y:S08]  /*09f0*/  LDC.64 R74, c[0x0][0x428] ;  /* 0x00010a00ff4a7b82 */ /* 0x000e700000000a00 */
[----:B------:R-:W2:Y:S01]  /*0a00*/  LDC.64 R68, c[0x0][0x3a8] ;  /* 0x0000ea00ff447b82 */ /* 0x000ea20000000a00 */
[----:B0-----:R-:W-:-:S06]  /*0a10*/  IMAD.WIDE.U32 R72, R95, 0x8, R72 ;  /* 0x000000085f487825 */ /* 0x001fcc00078e0048 */
[----:B------:R-:W3:Y:S01]  /*0a20*/  LDG.E.64 R72, desc[UR20][R72.64] ;  /* 0x0000001448487981 */ /* 0x000ee2000c1e1b00 */
[----:B-1----:R-:W-:-:S06]  /*0a30*/  IMAD.WIDE.U32 R74, R95, 0x8, R74 ;  /* 0x000000085f4a7825 */ /* 0x002fcc00078e004a */
[----:B------:R-:W3:Y:S01]  /*0a40*/  LDG.E.64 R74, desc[UR20][R74.64] ;  /* 0x000000144a4a7981 */ /* 0x000ee2000c1e1b00 */
[----:B--2---:R-:W-:-:S06]  /*0a50*/  IMAD.WIDE.U32 R68, R95, 0x8, R68 ;  /* 0x000000085f447825 */ /* 0x004fcc00078e0044 */
[----:B------:R-:W2:Y:S01]  /*0a60*/  LDG.E.64 R68, desc[UR20][R68.64] ;  /* 0x0000001444447981 */ /* 0x000ea2000c1e1b00 */
[----:B----4-:R-:W-:-:S04]  /*0a70*/  ISETP.NE.U32.AND P0, PT, RZ, UR24, PT ;  /* 0x00000018ff007c0c */ /* 0x010fc8000bf05070 */
[----:B------:R-:W-:-:S13]  /*0a80*/  ISETP.NE.AND.EX P0, PT, RZ, UR25, PT, P0 ;  /* 0x00000019ff007c0c */ /* 0x000fda000bf05300 */
[----:B------:R-:W0:Y:S01]  /*0a90*/  @P0 LDC.64 R82, c[0x0][0x438] ;  /* 0x00010e00ff520b82 */ /* 0x000e220000000a00 */
[----:B------:R-:W-:Y:S02]  /*0aa0*/  HADD2.F32 R86, -RZ, R6.H1_H1 ;  /* 0x30000006ff567230 */ /* 0x000fe40000004100 */
[----:B------:R-:W-:Y:S02]  /*0ab0*/  HADD2.F32 R108, -RZ, R8.H1_H1 ;  /* 0x30000008ff6c7230 */ /* 0x000fe40000004100 */
[----:B------:R-:W-:Y:S02]  /*0ac0*/  HADD2.F32 R87, -RZ, R2.H1_H1 ;  /* 0x30000002ff577230 */ /* 0x000fe40000004100 */
[----:B0-----:R-:W-:-:S05]  /*0ad0*/  @P0 IMAD.WIDE.U32 R82, R95, 0x8, R82 ;  /* 0x000000085f520825 */ /* 0x001fca00078e0052 */
[----:B------:R0:W5:Y:S01]  /*0ae0*/  @P0 LDG.E.64 R92, desc[UR20][R82.64] ;  /* 0x00000014525c0981 */ /* 0x000162000c1e1b00 */
[----:B------:R-:W-:Y:S02]  /*0af0*/  HADD2.F32 R94, -RZ, R0.H1_H1 ;  /* 0x30000000ff5e7230 */ /* 0x000fe40000004100 */
[----:B0-----:R-:W-:Y:S01]  /*0b00*/  HADD2.F32 R83, -RZ, R7.H1_H1 ;  /* 0x30000007ff537230 */ /* 0x001fe20000004100 */
[----:B---3--:R-:W-:Y:S02]  /*0b10*/  MOV R71, R72 ;  /* 0x0000004800477202 */ /* 0x008fe40000000f00 */
[----:B------:R-:W-:Y:S02]  /*0b20*/  MOV R82, R73 ;  /* 0x0000004900527202 */ /* 0x000fe40000000f00 */
[----:B------:R-:W-:Y:S01]  /*0b30*/  SHF.R.U64 R72, R72, 0x10, R73 ;  /* 0x0000001048487819 */ /* 0x000fe20000001249 */
[----:B------:R-:W-:Y:S01]  /*0b40*/  HADD2.F32 R71, -RZ, R71.H0_H0 ;  /* 0x20000047ff477230 */ /* 0x000fe20000004100 */
[----:B------:R-:W-:-:S02]  /*0b50*/  MOV R84, R74 ;  /* 0x0000004a00547202 */ /* 0x000fc40000000f00 */
[----:B------:R-:W-:Y:S02]  /*0b60*/  SHF.R.U64 R3, R74, 0x10, R75 ;  /* 0x000000104a037819 */ /* 0x000fe4000000124b */
[----:B------:R-:W-:Y:S02]  /*0b70*/  MOV R97, R75 ;  /* 0x0000004b00617202 */ /* 0x000fe40000000f00 */
[----:B------:R-:W-:Y:S01]  /*0b80*/  SHF.R.U32.HI R74, RZ, 0x10, R73 ;  /* 0x00000010ff4a7819 */ /* 0x000fe20000011649 */
[----:B------:R-:W-:Y:S02]  /*0b90*/  HADD2.F32 R73, -RZ, R82.H0_H0 ;  /* 0x20000052ff497230 */ /* 0x000fe40000004100 */
[----:B------:R-:W-:Y:S01]  /*0ba0*/  FMUL.FTZ R85, R86, R71 ;  /* 0x0000004756557220 */ /* 0x000fe20000410000 */
[----:B------:R-:W-:Y:S02]  /*0bb0*/  HADD2.F32 R72, -RZ, R72.H0_H0 ;  /* 0x20000048ff487230 */ /* 0x000fe40000004100 */
[----:B------:R-:W-:-:S02]  /*0bc0*/  HADD2.F32 R82, -RZ, R3.H0_H0 ;  /* 0x20000003ff527230 */ /* 0x000fc40000004100 */
[----:B------:R-:W-:Y:S01]  /*0bd0*/  FMUL.FTZ R3, R108, R73 ;  /* 0x000000496c037220 */ /* 0x000fe20000410000 */
[----:B------:R-:W-:Y:S02]  /*0be0*/  HADD2.F32 R86, -RZ, R4.H1_H1 ;  /* 0x30000004ff567230 */ /* 0x000fe40000004100 */
[----:B------:R-:W-:Y:S01]  /*0bf0*/  HADD2.F32 R97, -RZ, R97.H0_H0 ;  /* 0x20000061ff617230 */ /* 0x000fe20000004100 */
[----:B------:R-:W-:Y:S01]  /*0c00*/  SHF.R.U32.HI R98, RZ, 0x10, R75 ;  /* 0x00000010ff627819 */ /* 0x000fe2000001164b */
[----:B------:R-:W-:Y:S02]  /*0c10*/  HADD2.F32 R75, -RZ, R84.H0_H0 ;  /* 0x20000054ff4b7230 */ /* 0x000fe40000004100 */
[----:B------:R-:W-:Y:S01]  /*0c20*/  FMUL.FTZ R84, R83, R72 ;  /* 0x0000004853547220 */ /* 0x000fe20000410000 */
[----:B------:R-:W-:Y:S02]  /*0c30*/  HADD2.F32 R83, -RZ, R9.H1_H1 ;  /* 0x30000009ff537230 */ /* 0x000fe40000004100 */
[----:B------:R-:W-:Y:S01]  /*0c40*/  FFMA.FTZ R86, R86, R97, R3 ;  /* 0x0000006156567223 */ /* 0x000fe20000010003 */
[----:B------:R-:W-:-:S02]  /*0c50*/  HADD2.F32 R74, -RZ, R74.H0_H0 ;  /* 0x2000004aff4a7230 */ /* 0x000fc40000004100 */
[----:B--2---:R-:W-:Y:S01]  /*0c60*/  HADD2.F32 R3, -RZ, R68.H0_H0 ;  /* 0x20000044ff037230 */ /* 0x004fe20000004100 */
[----:B------:R-:W-:Y:S01]  /*0c70*/  SHF.R.U64 R68, R68, 0x10, R69 ;  /* 0x0000001044447819 */ /* 0x000fe20000001245 */
[----:B------:R-:W-:Y:S01]  /*0c80*/  FFMA.FTZ R87, R87, R82, R84 ;  /* 0x0000005257577223 */ /* 0x000fe20000010054 */
[----:B------:R-:W-:Y:S01]  /*0c90*/  FFMA.FTZ R94, R94, R75, R85 ;  /* 0x0000004b5e5e7223 */ /* 0x000fe20000010055 */
[----:B------:R-:W-:Y:S01]  /*0ca0*/  FMUL.FTZ R84, R83, R74 ;  /* 0x0000004a53547220 */ /* 0x000fe20000410000 */
[----:B------:R-:W-:Y:S02]  /*0cb0*/  HADD2.F32 R85, -RZ, R5.H1_H1 ;  /* 0x30000005ff557230 */ /* 0x000fe40000004100 */
[----:B------:R-:W-:Y:S02]  /*0cc0*/  HADD2.F32 R98, -RZ, R98.H0_H0 ;  /* 0x20000062ff627230 */ /* 0x000fe40000004100 */
[----:B------:R-:W-:Y:S01]  /*0cd0*/  HADD2.F32 R83, -RZ, R69.H0_H0 ;  /* 0x20000045ff537230 */ /* 0x000fe20000004100 */
[----:B------:R-:W-:Y:S01]  /*0ce0*/  SHF.R.U32.HI R69, RZ, 0x10, R69 ;  /* 0x00000010ff457819 */ /* 0x000fe20000011645 */
[----:B------:R-:W-:-:S02]  /*0cf0*/  HADD2.F32 R107, -RZ, R68.H0_H0 ;  /* 0x20000044ff6b7230 */ /* 0x000fc40000004100 */
[C---:B------:R-:W-:Y:S01]  /*0d00*/  FADD.FTZ R3, -R70.reuse, R3 ;  /* 0x0000000346037221 */ /* 0x040fe20000010100 */
[----:B------:R-:W-:Y:S01]  /*0d10*/  FFMA.FTZ R85, R85, R98, R84 ;  /* 0x0000006255557223 */ /* 0x000fe20000010054 */
[----:B------:R-:W-:Y:S02]  /*0d20*/  HADD2.F32 R69, -RZ, R69.H0_H0 ;  /* 0x20000045ff457230 */ /* 0x000fe40000004100 */
[----:B------:R-:W-:Y:S01]  /*0d30*/  FMUL.FTZ R3, R3, UR14 ;  /* 0x0000000e03037c20 */ /* 0x000fe20008410000 */
[----:B------:R-:W-:Y:S01]  /*0d40*/  FADD.FTZ R84, -R70, R107 ;  /* 0x0000006b46547221 */ /* 0x000fe20000010100 */
[----:B------:R-:W-:Y:S02]  /*0d50*/  FADD.FTZ R28, R28, R71 ;  /* 0x000000471c1c7221 */ /* 0x000fe40000010000 */
[C---:B------:R-:W-:Y:S01]  /*0d60*/  FFMA.FTZ R40, R3.reuse, R71, R40 ;  /* 0x0000004703287223 */ /* 0x040fe20000010028 */
[----:B------:R-:W-:Y:S01]  /*0d70*/  FMUL.FTZ R84, R84, UR14 ;  /* 0x0000000e54547c20 */ /* 0x000fe20008410000 */
[C---:B------:R-:W-:Y:S01]  /*0d80*/  FADD.FTZ R71, -R70.reuse, R69 ;  /* 0x0000004546477221 */ /* 0x040fe20000010100 */
[----:B------:R-:W-:Y:S01]  /*0d90*/  FADD.FTZ R68, RZ, R94 ;  /* 0x0000005eff447221 */ /* 0x000fe20000010000 */
[----:B------:R-:W-:Y:S01]  /*0da0*/  FADD.FTZ R83, -R70, R83 ;  /* 0x0000005346537221 */ /* 0x000fe20000010100 */
[----:B------:R-:W-:Y:S01]  /*0db0*/  FFMA.FTZ R69, R3, R94, RZ ;  /* 0x0000005e03457223 */ /* 0x000fe200000100ff */
[----:B------:R-:W-:Y:S01]  /*0dc0*/  FADD.FTZ R53, R53, R82 ;  /* 0x0000005235357221 */ /* 0x000fe20000010000 */
[----:B------:R-:W-:Y:S01]  /*0dd0*/  FFMA.FTZ R65, R84, R82, R65 ;  /* 0x0000005254417223 */ /* 0x000fe20000010041 */
[----:B------:R-:W-:Y:S01]  /*0de0*/  FMUL.FTZ R82, R71, UR14 ;  /* 0x0000000e47527c20 */ /* 0x000fe20008410000 */
[----:B------:R-:W-:Y:S01]  /*0df0*/  FADD.FTZ R71, R68, R87 ;  /* 0x0000005744477221 */ /* 0x000fe20000010000 */
[----:B------:R-:W-:Y:S01]  /*0e00*/  FMUL.FTZ R83, R83, UR14 ;  /* 0x0000000e53537c20 */ /* 0x000fe20008410000 */
[C---:B------:R-:W-:Y:S01]  /*0e10*/  FFMA.FTZ R68, R84.reuse, R87, R69 ;  /* 0x0000005754447223 */ /* 0x040fe20000010045 */
        /* <DEDUP_REMOVED lines=14> */
[----:B------:R-:W-:Y:S01]  /*0f00*/  IADD3 R71, PT, PT, R95, 0x80, RZ ;  /* 0x000000805f477810 */ /* 0x000fe20007ffe0ff */
[----:B------:R-:W-:Y:S01]  /*0f10*/  FADD.FTZ R69, R72, R85 ;  /* 0x0000005548457221 */ /* 0x000fe20000010000 */
[----:B------:R-:W-:-:S07]  /*0f20*/  FFMA.FTZ R68, R82, R85, R68 ;  /* 0x0000005552447223 */ /* 0x000fce0000010044 */
.L_x_366:
[----:B---34-:R-:W-:Y:S05]  /*0f30*/  BSYNC.RECONVERGENT B0 ;  /* 0x0000000000007941 */ /* 0x018fea0003800200 */
.L_x_365:
        /* <DEDUP_REMOVED lines=13> */
[----:B------:R-:W0:Y:S01]  /*1010*/  @P0 LDC.64 R76, c[0x0][0x438] ;  /* 0x00010e00ff4c0b82 */ /* 0x000e220000000a00 */
[----:B------:R-:W-:Y:S02]  /*1020*/  HADD2.F32 R108, -RZ, R101.H0_H0 ;  /* 0x20000065ff6c7230 */ /* 0x000fe40000004100 */
[--C-:B------:R-:W-:Y:S02]  /*1030*/  HADD2.F32 R110, -RZ, R102.reuse.H0_H0 ;  /* 0x20000066ff6e7230 */ /* 0x100fe40000004100 */
[----:B------:R-:W-:Y:S02]  /*1040*/  HADD2.F32 R80, -RZ, R99.H0_H0 ;  /* 0x20000063ff507230 */ /* 0x000fe40000004100 */
[----:B------:R-:W-:Y:S02]  /*1050*/  HADD2.F32 R109, -RZ, R102.H1_H1 ;  /* 0x30000066ff6d7230 */ /* 0x000fe40000004100 */
[----:B0-----:R-:W-:-:S05]  /*1060*/  @P0 IMAD.WIDE.U32 R76, R71, 0x8, R76 ;  /* 0x00000008474c0825 */ /* 0x001fca00078e004c */
[----:B------:R0:W5:Y:S02]  /*1070*/  @P0 LDG.E.64 R90, desc[UR20][R76.64] ;  /* 0x000000144c5a0981 */ /* 0x000164000c1e1b00 */
[----:B0-----:R-:W-:Y:S02]  /*1080*/  HADD2.F32 R77, -RZ, R101.H1_H1 ;  /* 0x30000065ff4d7230 */ /* 0x001fe40000004100 */
[----:B------:R-:W-:Y:S02]  /*1090*/  HADD2.F32 R76, -RZ, R100.H0_H0 ;  /* 0x20000064ff4c7230 */ /* 0x000fe40000004100 */
[----:B------:R-:W-:Y:S01]  /*10a0*/  HADD2.F32 R81, -RZ, R99.H1_H1 ;  /* 0x30000063ff517230 */ /* 0x000fe20000004100 */
[----:B------:R-:W-:Y:S02]  /*10b0*/  IADD3 R71, PT, PT, R71, 0x80, RZ ;  /* 0x0000008047477810 */ /* 0x000fe40007ffe0ff */
[----:B---3--:R-:W-:-:S05]  /*10c0*/  MOV R78, R72 ;  /* 0x00000048004e7202 */ /* 0x008fca0000000f00 */
[----:B------:R-:W-:Y:S01]  /*10d0*/  HADD2.F32 R97, -RZ, R78.H0_H0 ;  /* 0x2000004eff617230 */ /* 0x000fe20000004100 */
[----:B----4-:R-:W-:Y:S02]  /*10e0*/  MOV R107, R74 ;  /* 0x0000004a006b7202 */ /* 0x010fe40000000f00 */
[--C-:B------:R-:W-:Y:S02]  /*10f0*/  SHF.R.U64 R98, R74, 0x10, R75.reuse ;  /* 0x000000104a627819 */ /* 0x100fe4000000124b */
[----:B------:R-:W-:Y:S01]  /*1100*/  FMUL.FTZ R79, R108, R97 ;  /* 0x000000616c4f7220 */ /* 0x000fe20000410000 */
[----:B------:R-:W-:Y:S02]  /*1110*/  MOV R78, R75 ;  /* 0x0000004b004e7202 */ /* 0x000fe40000000f00 */
[----:B------:R-:W-:Y:S02]  /*1120*/  SHF.R.U32.HI R74, RZ, 0x10, R75 ;  /* 0x00000010ff4a7819 */ /* 0x000fe4000001164b */
[----:B------:R-:W-:-:S02]  /*1130*/  SHF.R.U64 R108, R72, 0x10, R73 ;  /* 0x00000010486c7819 */ /* 0x000fc40000001249 */
[----:B------:R-:W-:Y:S02]  /*1140*/  MOV R75, R73 ;  /* 0x00000049004b7202 */ /* 0x000fe40000000f00 */
[----:B------:R-:W-:Y:S01]  /*1150*/  SHF.R.U32.HI R72, RZ, 0x10, R73 ;  /* 0x00000010ff487819 */ /* 0x000fe20000011649 */
[----:B------:R-:W-:Y:S02]  /*1160*/  HADD2.F32 R108, -RZ, R108.H0_H0 ;  /* 0x2000006cff6c7230 */ /* 0x000fe40000004100 */
[----:B------:R-:W-:Y:S02]  /*1170*/  HADD2.F32 R73, -RZ, R75.H0_H0 ;  /* 0x2000004bff497230 */ /* 0x000fe40000004100 */
[----:B------:R-:W-:Y:S02]  /*1180*/  HADD2.F32 R107, -RZ, R107.H0_H0 ;  /* 0x2000006bff6b7230 */ /* 0x000fe40000004100 */
[----:B------:R-:W-:Y:S01]  /*1190*/  FMUL.FTZ R112, R77, R108 ;  /* 0x0000006c4d707220 */ /* 0x000fe20000410000 */
[----:B------:R-:W-:-:S02]  /*11a0*/  HADD2.F32 R75, -RZ, R78.H0_H0 ;  /* 0x2000004eff4b7230 */ /* 0x000fc40000004100 */
[----:B------:R-:W-:Y:S01]  /*11b0*/  FMUL.FTZ R77, R110, R73 ;  /* 0x000000496e4d7220 */ /* 0x000fe20000410000 */
[----:B------:R-:W-:Y:S02]  /*11c0*/  HADD2.F32 R72, -RZ, R72.H0_H0 ;  /* 0x20000048ff487230 */ /* 0x000fe40000004100 */
[----:B------:R-:W-:Y:S01]  /*11d0*/  FFMA.FTZ R80, R80, R107, R79 ;  /* 0x0000006b50507223 */ /* 0x000fe2000001004f */
[----:B------:R-:W-:Y:S02]  /*11e0*/  HADD2.F32 R79, -RZ, R100.H1_H1 ;  /* 0x30000064ff4f7230 */ /* 0x000fe40000004100 */
[----:B------:R-:W-:Y:S01]  /*11f0*/  FFMA.FTZ R78, R76, R75, R77 ;  /* 0x0000004b4c4e7223 */ /* 0x000fe2000001004d */
[----:B------:R-:W-:Y:S02]  /*1200*/  HADD2.F32 R74, -RZ, R74.H0_H0 ;  /* 0x2000004aff4a7230 */ /* 0x000fe40000004100 */
[----:B------:R-:W-:Y:S01]  /*1210*/  FMUL.FTZ R76, R109, R72 ;  /* 0x000000486d4c7220 */ /* 0x000fe20000410000 */
[----:B--2---:R-:W-:Y:S01]  /*1220*/  HADD2.F32 R77, -RZ, R18.H0_H0 ;  /* 0x20000012ff4d7230 */ /* 0x004fe20000004100 */
[----:B------:R-:W-:Y:S01]  /*1230*/  SHF.R.U64 R18, R18, 0x10, R19 ;  /* 0x0000001012127819 */ /* 0x000fe20000001213 */
[----:B------:R-:W-:-:S02]  /*1240*/  HADD2.F32 R109, -RZ, R19.H0_H0 ;  /* 0x20000013ff6d7230 */ /* 0x000fc40000004100 */
[----:B------:R-:W-:Y:S01]  /*1250*/  FFMA.FTZ R79, R79, R74, R76 ;  /* 0x0000004a4f4f7223 */ /* 0x000fe2000001004c */
[----:B------:R-:W-:Y:S02]  /*1260*/  SHF.R.U32.HI R76, RZ, 0x10, R19 ;  /* 0x00000010ff4c7819 */ /* 0x000fe40000011613 */
[----:B------:R-:W-:Y:S01]  /*1270*/  FADD.FTZ R19, -R70, R109 ;  /* 0x0000006d46137221 */ /* 0x000fe20000010100 */
[----:B------:R-:W-:-:S03]  /*1280*/  HADD2.F32 R109, -RZ, R18.H0_H0 ;  /* 0x20000012ff6d7230 */ /* 0x000fc60000004100 */
[----:B------:R-:W-:Y:S02]  /*1290*/  FMUL.FTZ R19, R19, UR14 ;  /* 0x0000000e13137c20 */ /* 0x000fe40008410000 */
[C---:B------:R-:W-:Y:S01]  /*12a0*/  FADD.FTZ R109, -R70.reuse, R109 ;  /* 0x0000006d466d7221 */ /* 0x040fe20000010100 */
[----:B------:R-:W-:Y:S01]  /*12b0*/  FADD.FTZ R77, -R70, R77 ;  /* 0x0000004d464d7221 */ /* 0x000fe20000010100 */
[----:B------:R-:W-:Y:S01]  /*12c0*/  FADD.FTZ R50, R50, R75 ;  /* 0x0000004b32327221 */ /* 0x000fe20000010000 */
[----:B------:R-:W-:Y:S01]  /*12d0*/  FFMA.FTZ R62, R19, R75, R62 ;  /* 0x0000004b133e7223 */ /* 0x000fe2000001003e */
[----:B------:R-:W-:Y:S02]  /*12e0*/  HADD2.F32 R98, -RZ, R98.H0_H0 ;  /* 0x20000062ff627230 */ /* 0x000fe40000004100 */
[----:B------:R-:W-:Y:S02]  /*12f0*/  HADD2.F32 R75, -RZ, R76.H0_H0 ;  /* 0x2000004cff4b7230 */ /* 0x000fe40000004100 */
[----:B------:R-:W-:Y:S01]  /*1300*/  FMUL.FTZ R76, R109, UR14 ;  /* 0x0000000e6d4c7c20 */ /* 0x000fe20008410000 */
[----:B------:R-:W-:Y:S01]  /*1310*/  FMUL.FTZ R77, R77, UR14 ;  /* 0x0000000e4d4d7c20 */ /* 0x000fe20008410000 */
[-C--:B------:R-:W-:Y:S01]  /*1320*/  FFMA.FTZ R81, R81, R98.reuse, R112 ;  /* 0x0000006251517223 */ /* 0x080fe20000010070 */
[----:B------:R-:W-:Y:S01]  /*1330*/  FADD.FTZ R49, R49, R98 ;  /* 0x0000006231317221 */ /* 0x000fe20000010000 */
[----:B------:R-:W-:Y:S01]  /*1340*/  FFMA.FTZ R61, R76, R98, R61 ;  /* 0x000000624c3d7223 */ /* 0x000fe2000001003d */
[----:B------:R-:W-:Y:S01]  /*1350*/  FADD.FTZ R18, -R70, R75 ;  /* 0x0000004b46127221 */ /* 0x000fe20000010100 */
[----:B------:R-:W-:Y:S01]  /*1360*/  FADD.FTZ R98, R69, R80 ;  /* 0x0000005045627221 */ /* 0x000fe20000010000 */
[----:B------:R-:W-:Y:S01]  /*1370*/  FFMA.FTZ R69, R77, R80, R68 ;  /* 0x000000504d457223 */ /* 0x000fe20000010044 */
[----:B------:R-:W-:Y:S01]  /*1380*/  FADD.FTZ R26, R26, R73 ;  /* 0x000000491a1a7221 */ /* 0x000fe20000010000 */
[----:B------:R-:W-:Y:S01]  /*1390*/  FFMA.FTZ R38, R19, R73, R38 ;  /* 0x0000004913267223 */ /* 0x000fe20000010026 */
[----:B------:R-:W-:Y:S01]  /*13a0*/  FMUL.FTZ R18, R18, UR14 ;  /* 0x0000000e12127c20 */ /* 0x000fe20008410000 */
        /* <DEDUP_REMOVED lines=15> */
[----:B------:R-:W-:-:S07]  /*14a0*/  FFMA.FTZ R68, R18, R79, R68 ;  /* 0x0000004f12447223 */ /* 0x000fce0000010044 */
.L_x_368:
[----:B------:R-:W-:Y:S05]  /*14b0*/  BSYNC.RECONVERGENT B0 ;  /* 0x0000000000007941 */ /* 0x000fea0003800200 */
.L_x_367:
[----:B------:R-:W-:Y:S04]  /*14c0*/  BSSY.RECONVERGENT B0, `(.L_x_369) ;  /* 0x0000056000007945 */ /* 0x000fe80003800200 */
[----:B------:R-:W-:Y:S05]  /*14d0*/  @!P2 BRA `(.L_x_370) ;  /* 0x000000040050a947 */ /* 0x000fea0003800000 */
[----:B------:R-:W0:Y:S08]  /*14e0*/  LDC.64 R12, c[0x0][0x430] ;  /* 0x00010c00ff0c7b82 */ /* 0x000e300000000a00 */
[----:B------:R-:W1:Y:S08]  /*14f0*/  LDC.64 R14, c[0x0][0x428] ;  /* 0x00010a00ff0e7b82 */ /* 0x000e700000000a00 */
[----:B------:R-:W2:Y:S01]  /*1500*/  LDC.64 R10, c[0x0][0x3a8] ;  /* 0x0000ea00ff0a7b82 */ /* 0x000ea20000000a00 */
[----:B0-----:R-:W-:Y:S01]  /*1510*/  IMAD.WIDE.U32 R12, R71, 0x8, R12 ;  /* 0x00000008470c7825 */ /* 0x001fe200078e000c */
[----:B------:R-:W-:-:S05]  /*1520*/  ISETP.NE.U32.AND P0, PT, RZ, UR24, PT ;  /* 0x00000018ff007c0c */ /* 0x000fca000bf05070 */
[----:B------:R-:W3:Y:S01]  /*1530*/  LDG.E.64 R12, desc[UR20][R12.64] ;  /* 0x000000140c0c7981 */ /* 0x000ee2000c1e1b00 */
[----:B-1----:R-:W-:Y:S01]  /*1540*/  IMAD.WIDE.U32 R14, R71, 0x8, R14 ;  /* 0x00000008470e7825 */ /* 0x002fe200078e000e */
[----:B------:R-:W-:-:S05]  /*1550*/  ISETP.NE.AND.EX P0, PT, RZ, UR25, PT, P0 ;  /* 0x00000019ff007c0c */ /* 0x000fca000bf05300 */
[----:B------:R-:W4:Y:S01]  /*1560*/  LDG.E.64 R14, desc[UR20][R14.64] ;  /* 0x000000140e0e7981 */ /* 0x000f22000c1e1b00 */
[----:B--2---:R-:W-:-:S06]  /*1570*/  IMAD.WIDE.U32 R10, R71, 0x8, R10 ;  /* 0x00000008470a7825 */ /* 0x004fcc00078e000a */
[----:B------:R-:W2:Y:S01]  /*1580*/  LDG.E.64 R10, desc[UR20][R10.64] ;  /* 0x000000140a0a7981 */ /* 0x000ea2000c1e1b00 */
[----:B------:R-:W0:Y:S02]  /*1590*/  @P0 LDC.64 R16, c[0x0][0x438] ;  /* 0x00010e00ff100b82 */ /* 0x000e240000000a00 */
[----:B0-----:R-:W-:-:S05]  /*15a0*/  @P0 IMAD.WIDE.U32 R112, R71, 0x8, R16 ;  /* 0x0000000847700825 */ /* 0x001fca00078e0010 */
[----:B------:R0:W5:Y:S01]  /*15b0*/  @P0 LDG.E.64 R88, desc[UR20][R112.64] ;  /* 0x0000001470580981 */ /* 0x000162000c1e1b00 */
[----:B------:R-:W-:Y:S02]  /*15c0*/  HADD2.F32 R98, -RZ, R106.H0_H0 ;  /* 0x2000006aff627230 */ /* 0x000fe40000004100 */
[----:B------:R-:W-:Y:S02]  /*15d0*/  HADD2.F32 R110, -RZ, R105.H0_H0 ;  /* 0x20000069ff6e7230 */ /* 0x000fe40000004100 */
[--C-:B------:R-:W-:Y:S02]  /*15e0*/  HADD2.F32 R16, -RZ, R103.reuse.H0_H0 ;  /* 0x20000067ff107230 */ /* 0x100fe40000004100 */
[----:B------:R-:W-:Y:S01]  /*15f0*/  HADD2.F32 R17, -RZ, R103.H1_H1 ;  /* 0x30000067ff117230 */ /* 0x000fe20000004100 */
[----:B---3--:R-:W-:Y:S02]  /*1600*/  SHF.R.U64 R72, R12, 0x10, R13 ;  /* 0x000000100c487819 */ /* 0x008fe4000000120d */
[----:B------:R-:W-:-:S02]  /*1610*/  MOV R71, R13 ;  /* 0x0000000d00477202 */ /* 0x000fc40000000f00 */
[----:B------:R-:W-:Y:S01]  /*1620*/  MOV R75, R12 ;  /* 0x0000000c004b7202 */ /* 0x000fe20000000f00 */
[----:B------:R-:W-:Y:S01]  /*1630*/  HADD2.F32 R72, -RZ, R72.H0_H0 ;  /* 0x20000048ff487230 */ /* 0x000fe20000004100 */
[--C-:B----4-:R-:W-:Y:S02]  /*1640*/  SHF.R.U64 R74, R14, 0x10, R15.reuse ;  /* 0x000000100e4a7819 */ /* 0x110fe4000000120f */
[----:B------:R-:W-:Y:S02]  /*1650*/  MOV R73, R15 ;  /* 0x0000000f00497202 */ /* 0x000fe40000000f00 */
[----:B------:R-:W-:Y:S01]  /*1660*/  SHF.R.U32.HI R108, RZ, 0x10, R15 ;  /* 0x00000010ff6c7819 */ /* 0x000fe2000001160f */
[----:B------:R-:W-:Y:S01]  /*1670*/  HADD2.F32 R15, -RZ, R105.H1_H1 ;  /* 0x30000069ff0f7230 */ /* 0x000fe20000004100 */
[----:B------:R-:W-:Y:S01]  /*1680*/  MOV R97, R14 ;  /* 0x0000000e00617202 */ /* 0x000fe20000000f00 */
[----:B------:R-:W-:Y:S02]  /*1690*/  HADD2.F32 R71, -RZ, R71.H0_H0 ;  /* 0x20000047ff477230 */ /* 0x000fe40000004100 */
[----:B------:R-:W-:-:S02]  /*16a0*/  HADD2.F32 R75, -RZ, R75.H0_H0 ;  /* 0x2000004bff4b7230 */ /* 0x000fc40000004100 */
[----:B------:R-:W-:Y:S01]  /*16b0*/  FMUL.FTZ R12, R15, R72 ;  /* 0x000000480f0c7220 */ /* 0x000fe20000410000 */
[----:B------:R-:W-:Y:S02]  /*16c0*/  HADD2.F32 R97, -RZ, R97.H0_H0 ;  /* 0x20000061ff617230 */ /* 0x000fe40000004100 */
[----:B------:R-:W-:Y:S01]  /*16d0*/  FMUL.FTZ R15, R98, R71 ;  /* 0x00000047620f7220 */ /* 0x000fe20000410000 */
[----:B------:R-:W-:Y:S01]  /*16e0*/  SHF.R.U32.HI R98, RZ, 0x10, R13 ;  /* 0x00000010ff627819 */ /* 0x000fe2000001160d */
[----:B------:R-:W-:Y:S02]  /*16f0*/  HADD2.F32 R74, -RZ, R74.H0_H0 ;  /* 0x2000004aff4a7230 */ /* 0x000fe40000004100 */
[----:B------:R-:W-:Y:S01]  /*1700*/  FMUL.FTZ R107, R110, R75 ;  /* 0x0000004b6e6b7220 */ /* 0x000fe20000410000 */
[----:B------:R-:W-:Y:S02]  /*1710*/  HADD2.F32 R13, -RZ, R106.H1_H1 ;  /* 0x3000006aff0d7230 */ /* 0x000fe40000004100 */
[----:B------:R-:W-:-:S02]  /*1720*/  HADD2.F32 R98, -RZ, R98.H0_H0 ;  /* 0x20000062ff627230 */ /* 0x000fc40000004100 */
[----:B------:R-:W-:Y:S01]  /*1730*/  FFMA.FTZ R16, R16, R97, R107 ;  /* 0x0000006110107223 */ /* 0x000fe2000001006b */
[----:B------:R-:W-:Y:S01]  /*1740*/  FFMA.FTZ R17, R17, R74, R12 ;  /* 0x0000004a11117223 */ /* 0x000fe2000001000c */
[----:B--2---:R-:W-:Y:S01]  /*1750*/  HADD2.F32 R107, -RZ, R10.H0_H0 ;  /* 0x2000000aff6b7230 */ /* 0x004fe20000004100 */
[--C-:B------:R-:W-:Y:S01]  /*1760*/  SHF.R.U64 R12, R10, 0x10, R11.reuse ;  /* 0x000000100a0c7819 */ /* 0x100fe2000000120b */
[----:B------:R-:W-:Y:S01]  /*1770*/  FMUL.FTZ R110, R13, R98 ;  /* 0x000000620d6e7220 */ /* 0x000fe20000410000 */
[----:B------:R-:W-:Y:S02]  /*1780*/  SHF.R.U32.HI R10, RZ, 0x10, R11 ;  /* 0x00000010ff0a7819 */ /* 0x000fe4000001160b */
[----:B------:R-:W-:Y:S01]  /*1790*/  FADD.FTZ R13, -R70, R107 ;  /* 0x0000006b460d7221 */ /* 0x000fe20000010100 */
[----:B------:R-:W-:Y:S02]  /*17a0*/  HADD2.F32 R107, -RZ, R12.H0_H0 ;  /* 0x2000000cff6b7230 */ /* 0x000fe40000004100 */
[----:B------:R-:W-:-:S02]  /*17b0*/  HADD2.F32 R11, -RZ, R11.H0_H0 ;  /* 0x2000000bff0b7230 */ /* 0x000fc40000004100 */
[----:B------:R-:W-:Y:S02]  /*17c0*/  HADD2.F32 R109, -RZ, R10.H0_H0 ;  /* 0x2000000aff6d7230 */ /* 0x000fe40000004100 */
[----:B------:R-:W-:Y:S01]  /*17d0*/  FMUL.FTZ R13, R13, UR14 ;  /* 0x0000000e0d0d7c20 */ /* 0x000fe20008410000 */
[C---:B------:R-:W-:Y:S01]  /*17e0*/  FADD.FTZ R12, -R70.reuse, R107 ;  /* 0x0000006b460c7221 */ /* 0x040fe20000010100 */
[--C-:B------:R-:W-:Y:S02]  /*17f0*/  HADD2.F32 R14, -RZ, R104.reuse.H0_H0 ;  /* 0x20000068ff0e7230 */ /* 0x100fe40000004100 */
[----:B------:R-:W-:Y:S02]  /*1800*/  HADD2.F32 R73, -RZ, R73.H0_H0 ;  /* 0x20000049ff497230 */ /* 0x000fe40000004100 */
[C---:B------:R-:W-:Y:S01]  /*1810*/  FADD.FTZ R11, -R70.reuse, R11 ;  /* 0x0000000b460b7221 */ /* 0x040fe20000010100 */
[----:B------:R-:W-:Y:S01]  /*1820*/  FADD.FTZ R10, -R70, R109 ;  /* 0x0000006d460a7221 */ /* 0x000fe20000010100 */
[----:B------:R-:W-:Y:S01]  /*1830*/  FMUL.FTZ R12, R12, UR14 ;  /* 0x0000000e0c0c7c20 */ /* 0x000fe20008410000 */
[----:B------:R-:W-:Y:S01]  /*1840*/  FADD.FTZ R70, R69, R16 ;  /* 0x0000001045467221 */ /* 0x000fe20000010000 */
[----:B------:R-:W-:Y:S01]  /*1850*/  FFMA.FTZ R68, R13, R16, R68 ;  /* 0x000000100d447223 */ /* 0x000fe20000010044 */
[----:B------:R-:W-:Y:S01]  /*1860*/  FFMA.FTZ R14, R14, R73, R15 ;  /* 0x000000490e0e7223 */ /* 0x000fe2000001000f */
[----:B------:R-:W-:-:S02]  /*1870*/  HADD2.F32 R15, -RZ, R104.H1_H1 ;  /* 0x30000068ff0f7230 */ /* 0x000fc40000004100 */
[----:B------:R-:W-:Y:S01]  /*1880*/  FMUL.FTZ R11, R11, UR14 ;  /* 0x0000000e0b0b7c20 */ /* 0x000fe20008410000 */
[----:B------:R-:W-:Y:S02]  /*1890*/  HADD2.F32 R108, -RZ, R108.H0_H0 ;  /* 0x2000006cff6c7230 */ /* 0x000fe40000004100 */
[----:B------:R-:W-:Y:S01]  /*18a0*/  FADD.FTZ R69, R70, R17 ;  /* 0x0000001146457221 */ /* 0x000fe20000010000 */
[----:B------:R-:W-:Y:S01]  /*18b0*/  FFMA.FTZ R68, R12, R17, R68 ;  /* 0x000000110c447223 */ /* 0x000fe20000010044 */
[----:B------:R-:W-:Y:S01]  /*18c0*/  FMUL.FTZ R10, R10, UR14 ;  /* 0x0000000e0a0a7c20 */ /* 0x000fe20008410000 */
        /* <DEDUP_REMOVED lines=20> */
[----:B0-----:R-:W-:-:S07]  /*1a10*/  FFMA.FTZ R68, R10, R15, R68 ;  /* 0x0000000f0a447223 */ /* 0x001fce0000010044 */
.L_x_370:
[----:B------:R-:W-:Y:S05]  /*1a20*/  BSYNC.RECONVERGENT B0 ;  /* 0x0000000000007941 */ /* 0x000fea0003800200 */
.L_x_369:
        /* <DEDUP_REMOVED lines=32> */
.L_x_372:
[----:B------:R-:W-:Y:S05]  /*1c30*/  BSYNC.RECONVERGENT B0 ;  /* 0x0000000000007941 */ /* 0x000fea0003800200 */
.L_x_371:
        /* <DEDUP_REMOVED lines=53> */
[----:B------:R-:W-:Y:S02]  /*1f90*/  F2FP.F16.F32.PACK_AB R69, R68, R69 ;  /* 0x000000454445723e */ /* 0x000fe400000000ff */
[----:B------:R-:W-:Y:S02]  /*1fa0*/  F2FP.F16.F32.PACK_AB R71, R70, R71 ;  /* 0x000000474647723e */ /* 0x000fe400000000ff */
[C---:B------:R-:W-:Y:S02]  /*1fb0*/  PRMT R68, R69.reuse, 0x7632, R68 ;  /* 0x0000763245447816 */ /* 0x040fe40000000044 */
[----:B------:R-:W-:Y:S02]  /*1fc0*/  PRMT R73, R69, 0x7610, R73 ;  /* 0x0000761045497816 */ /* 0x000fe40000000049 */
[----:B------:R-:W-:Y:S01]  /*1fd0*/  PRMT R70, R71, 0x7632, R70 ;  /* 0x0000763247467816 */ /* 0x000fe20000000046 */
[----:B------:R-:W-:Y:S06]  /*1fe0*/  BRA `(.L_x_378) ;  /* 0x0000000c00487947 */ /* 0x000fec0003800000 */
.L_x_377:
        /* <DEDUP_REMOVED lines=22> */
.L_x_376:
        /* <DEDUP_REMOVED lines=27> */
.L_x_379:
        /* <DEDUP_REMOVED lines=26> */
.L_x_375:
        /* <DEDUP_REMOVED lines=18> */
[----:B------:R-:W-:Y:S02]  /*25c0*/  HADD2.F32 R74, -RZ, R70.H0_H0 ;  /* 0x20000046ff4a7230 */ /* 0x000fe40000004100 */
[----:B------:R-:W-:Y:S01]  /*25d0*/  FADD.FTZ R70, R87, -R72 ;  /* 0x8000004857467221 */ /* 0x000fe20000010000 */
[----:B------:R-:W-:-:S02]  /*25e0*/  HADD2.F32 R71, -RZ, R71.H0_H0 ;  /* 0x20000047ff477230 */ /* 0x000fc40000004100 */
[----:B------:R-:W-:Y:S01]  /*25f0*/  FADD.FTZ R69, R94, -R69 ;  /* 0x800000455e457221 */ /* 0x000fe20000010000 */
[----:B------:R-:W-:Y:S02]  /*2600*/  HADD2.F32 R75, -RZ, R75.H0_H0 ;  /* 0x2000004bff4b7230 */ /* 0x000fe40000004100 */
[----:B------:R-:W-:Y:S01]  /*2610*/  FADD.FTZ R72, R86, -R107 ;  /* 0x8000006b56487221 */ /* 0x000fe20000010000 */
[----:B------:R-:W-:Y:S02]  /*2620*/  HADD2.F32 R73, -RZ, R73.H0_H0 ;  /* 0x20000049ff497230 */ /* 0x000fe40000004100 */
[----:B------:R-:W-:Y:S01]  /*2630*/  FADD.FTZ R68, R85, -R68 ;  /* 0x8000004455447221 */ /* 0x000fe20000010000 */
[----:B------:R-:W-:Y:S01]  /*2640*/  FFMA.FTZ R69, R69, UR14, R74 ;  /* 0x0000000e45457c23 */ /* 0x000fe2000801004a */
[----:B------:R-:W-:Y:S01]  /*2650*/  FFMA.FTZ R70, R70, UR14, R71 ;  /* 0x0000000e46467c23 */ /* 0x000fe20008010047 */
[----:B------:R-:W-:Y:S01]  /*2660*/  FFMA.FTZ R72, R72, UR14, R75 ;  /* 0x0000000e48487c23 */ /* 0x000fe2000801004b */
[----:B------:R-:W-:-:S03]  /*2670*/  FFMA.FTZ R73, R68, UR14, R73 ;  /* 0x0000000e44497c23 */ /* 0x000fc60008010049 */
[----:B------:R-:W-:Y:S02]  /*2680*/  F2FP.F16.F32.PACK_AB R69, R70, R69 ;  /* 0x000000454645723e */ /* 0x000fe400000000ff */
[----:B------:R-:W-:Y:S02]  /*2690*/  F2FP.F16.F32.PACK_AB R72, R73, R72 ;  /* 0x000000484948723e */ /* 0x000fe400000000ff */
[C---:B------:R-:W-:Y:S02]  /*26a0*/  PRMT R68, R69.reuse, 0x7632, R68 ;  /* 0x0000763245447816 */ /* 0x040fe40000000044 */
[----:B------:R-:W-:Y:S02]  /*26b0*/  PRMT R73, R69, 0x7610, R73 ;  /* 0x0000761045497816 */ /* 0x000fe40000000049 */
[C---:B------:R-:W-:Y:S02]  /*26c0*/  PRMT R70, R72.reuse, 0x7632, R70 ;  /* 0x0000763248467816 */ /* 0x040fe40000000046 */
[----:B------:R-:W-:Y:S01]  /*26d0*/  PRMT R71, R72, 0x7610, R71 ;  /* 0x0000761048477816 */ /* 0x000fe20000000047 */
[----:B------:R-:W-:Y:S06]  /*26e0*/  BRA `(.L_x_378) ;  /* 0x0000000400887947 */ /* 0x000fec0003800000 */
.L_x_381:
[--C-:B------:R-:W-:Y:S01]  /*26f0*/  FFMA.FTZ R69, R3, UR15, R98.reuse ;  /* 0x0000000f03457c23 */ /* 0x100fe20008010062 */
        /* <DEDUP_REMOVED lines=8> */
[----:B------:R-:W-:Y:S02]  /*2780*/  HADD2.F32 R69, -RZ, R70.H0_H0 ;  /* 0x20000046ff457230 */ /* 0x000fe40000004100 */
[----:B------:R-:W-:Y:S01]  /*2790*/  FADD.FTZ R73, R86, -R73 ;  /* 0x8000004956497221 */ /* 0x000fe20000010000 */
[----:B------:R-:W-:-:S02]  /*27a0*/  HADD2.F32 R70, -RZ, R74.H0_H0 ;  /* 0x2000004aff467230 */ /* 0x000fc40000004100 */
[----:B------:R-:W-:Y:S01]  /*27b0*/  FADD.FTZ R108, R85, -R108 ;  /* 0x8000006c556c7221 */ /* 0x000fe20000010000 */
[----:B------:R-:W-:Y:S02]  /*27c0*/  HADD2.F32 R75, -RZ, R75.H0_H0 ;  /* 0x2000004bff4b7230 */ /* 0x000fe40000004100 */
[----:B------:R-:W-:Y:S01]  /*27d0*/  FADD.FTZ R72, R87, -R72 ;  /* 0x8000004857487221 */ /* 0x000fe20000010000 */
[----:B------:R-:W-:Y:S02]  /*27e0*/  HADD2.F32 R71, -RZ, R71.H0_H0 ;  /* 0x20000047ff477230 */ /* 0x000fe40000004100 */
[----:B------:R-:W-:Y:S01]  /*27f0*/  FFMA.FTZ R70, R73, UR14, R70 ;  /* 0x0000000e49467c23 */ /* 0x000fe20008010046 */
[----:B------:R-:W-:Y:S01]  /*2800*/  FFMA.FTZ R68, R68, UR14, R69 ;  /* 0x0000000e44447c23 */ /* 0x000fe20008010045 */
[----:B------:R-:W-:Y:S01]  /*2810*/  FFMA.FTZ R75, R108, UR14, R75 ;  /* 0x0000000e6c4b7c23 */ /* 0x000fe2000801004b */
[----:B------:R-:W-:-:S04]  /*2820*/  FFMA.FTZ R71, R72, UR14, R71 ;  /* 0x0000000e48477c23 */ /* 0x000fc80008010047 */
[----:B------:R-:W-:Y:S02]  /*2830*/  F2FP.F16.F32.PACK_AB R75, R75, R70 ;  /* 0x000000464b4b723e */ /* 0x000fe400000000ff */
[----:B------:R-:W-:Y:S02]  /*2840*/  F2FP.F16.F32.PACK_AB R73, R71, R68 ;  /* 0x000000444749723e */ /* 0x000fe400000000ff */
        /* <DEDUP_REMOVED lines=8> */
.L_x_380:
        /* <DEDUP_REMOVED lines=35> */
.L_x_382:
        /* <DEDUP_REMOVED lines=33> */
.L_x_378:
        /* <DEDUP_REMOVED lines=18> */
.L_x_383:
        /* <DEDUP_REMOVED lines=12> */
.L_x_384:
[----:B------:R-:W-:-:S07]  /*2ef0*/  IADD3 R95, PT, PT, R95, 0x80, RZ ;  /* 0x000000805f5f7810 */ /* 0x000fce0007ffe0ff */
.L_x_374:
[----:B------:R-:W-:Y:S05]  /*2f00*/  BSYNC.RECONVERGENT B0 ;  /* 0x0000000000007941 */ /* 0x000fea0003800200 */
.L_x_373:
        /* <DEDUP_REMOVED lines=13> */
[--C-:B------:R-:W-:Y:S01]  /*2fe0*/  SHF.R.U64 R107, R90, 0x10, R91.reuse ;  /* 0x000000105a6b7819 */ /* 0x100fe2000000125b */
[--C-:B------:R-:W-:Y:S01]  /*2ff0*/  FFMA.FTZ R69, R77, UR15, R98.reuse ;  /* 0x0000000f4d457c23 */ /* 0x100fe20008010062 */
[----:B------:R-:W-:Y:S01]  /*3000*/  MOV R73, R91 ;  /* 0x0000005b00497202 */ /* 0x000fe20000000f00 */
[--C-:B------:R-:W-:Y:S01]  /*3010*/  FFMA.FTZ R70, R76, UR15, R98.reuse ;  /* 0x0000000f4c467c23 */ /* 0x100fe20008010062 */
[----:B------:R-:W-:Y:S01]  /*3020*/  SHF.R.U32.HI R75, RZ, 0x10, R91 ;  /* 0x00000010ff4b7819 */ /* 0x000fe2000001165b */
[----:B------:R-:W-:Y:S01]  /*3030*/  FFMA.FTZ R74, R18, UR15, R98 ;  /* 0x0000000f124a7c23 */ /* 0x000fe20008010062 */
        /* <DEDUP_REMOVED lines=26> */
.L_x_389:
[--C-:B01----:R-:W-:Y:S01]  /*31e0*/  FFMA.FTZ R69, R77, UR15, R98.reuse ;  /* 0x0000000f4d457c23 */ /* 0x103fe20008010062 */
        /* <DEDUP_REMOVED lines=29> */
.L_x_388:
[----:B------:R-:W-:-:S04]  /*33c0*/  UISETP.NE.U32.AND UP3, UPT, UR12, URZ, UPT ;  /* 0x000000ff0c00728c */ /* 0x000fc8000bf65070 */
[----:B------:R-:W-:-:S09]  /*33d0*/  UISETP.NE.AND.EX UP3, UPT, UR13, URZ, UPT, UP3 ;  /* 0x000000ff0d00728c */ /* 0x000fd2000bf65330 */
[----:B------:R-:W-:Y:S05]  /*33e0*/  BRA.U !UP3, `(.L_x_391) ;  /* 0x000000010b787547 */ /* 0x000fea000b800000 */
        /* <DEDUP_REMOVED lines=30> */
.L_x_391:
        /* <DEDUP_REMOVED lines=27> */
.L_x_387:
        /* <DEDUP_REMOVED lines=33> */
.L_x_393:
        /* <DEDUP_REMOVED lines=23> */
.L_x_392:
        /* <DEDUP_REMOVED lines=26> */
.L_x_394:
        /* <DEDUP_REMOVED lines=17> */
[----:B------:R-:W-:-:S07]  /*3db0*/  PRMT R75, R71, 0x7610, R75 ;  /* 0x00007610474b7816 */ /* 0x000fce000000004b */
.L_x_390:
        /* <DEDUP_REMOVED lines=16> */
.L_x_395:
        /* <DEDUP_REMOVED lines=10> */
.L_x_396:
[----:B------:R-:W-:-:S07]  /*3f60*/  IADD3 R95, PT, PT, R95, 0x80, RZ ;  /* 0x000000805f5f7810 */ /* 0x000fce0007ffe0ff */
.L_x_386:
[----:B------:R-:W-:Y:S05]  /*3f70*/  BSYNC.RECONVERGENT B0 ;  /* 0x0000000000007941 */ /* 0x000fea0003800200 */
.L_x_385:
        /* <DEDUP_REMOVED lines=15> */
[----:B-----5:R-:W-:Y:S01]  /*4070*/  MOV R68, R88 ;  /* 0x0000005800447202 */ /* 0x020fe20000000f00 */
[----:B------:R-:W-:Y:S01]  /*4080*/  FADD.FTZ R69, R16, -R69 ;  /* 0x8000004510457221 */ /* 0x000fe20000010000 */
[----:B------:R-:W-:Y:S01]  /*4090*/  SHF.R.U64 R98, R88, 0x10, R89 ;  /* 0x0000001058627819 */ /* 0x000fe20000001259 */
[----:B------:R-:W-:Y:S01]  /*40a0*/  FADD.FTZ R72, R14, -R71 ;  /* 0x800000470e487221 */ /* 0x000fe20000010000 */
[----:B------:R-:W-:Y:S01]  /*40b0*/  MOV R73, R89 ;  /* 0x0000005900497202 */ /* 0x000fe20000000f00 */
[----:B------:R-:W-:Y:S01]  /*40c0*/  HADD2.F32 R68, -RZ, R68.H0_H0 ;  /* 0x20000044ff447230 */ /* 0x000fe20000004100 */
[----:B------:R-:W-:Y:S01]  /*40d0*/  SHF.R.U32.HI R75, RZ, 0x10, R89 ;  /* 0x00000010ff4b7819 */ /* 0x000fe20000011659 */
        /* <DEDUP_REMOVED lines=23> */
.L_x_401:
        /* <DEDUP_REMOVED lines=30> */
.L_x_400:
        /* <DEDUP_REMOVED lines=33> */
.L_x_403:
[----:B012--5:R-:W-:Y:S01]  /*4640*/  MOV R69, R89 ;  /* 0x0000005900457202 */ /* 0x027fe20000000f00 */
[--C-:B------:R-:W-:Y:S01]  /*4650*/  FFMA.FTZ R71, R13, UR15, R98.reuse ;  /* 0x0000000f0d477c23 */ /* 0x100fe20008010062 */
[----:B------:R-:W-:Y:S01]  /*4660*/  MOV R72, R88 ;  /* 0x0000005800487202 */ /* 0x000fe20000000f00 */
[--C-:B------:R-:W-:Y:S01]  /*4670*/  FFMA.FTZ R108, R12, UR15, R98.reuse ;  /* 0x0000000f0c6c7c23 */ /* 0x100fe20008010062 */
[--C-:B------:R-:W-:Y:S01]  /*4680*/  SHF.R.U64 R73, R88, 0x10, R89.reuse ;  /* 0x0000001058497819 */ /* 0x100fe20000001259 */
        /* <DEDUP_REMOVED lines=19> */
[----:B------:R-:W-:Y:S01]  /*47c0*/  PRMT R72, R75, 0x7632, R72 ;  /* 0x000076324b487816 */ /* 0x000fe20000000048 */
[----:B------:R-:W-:Y:S06]  /*47d0*/  BRA `(.L_x_402) ;  /* 0x0000000400907947 */ /* 0x000fec0003800000 */
.L_x_399:
        /* <DEDUP_REMOVED lines=33> */
.L_x_405:
        /* <DEDUP_REMOVED lines=23> */
.L_x_404:
        /* <DEDUP_REMOVED lines=26> */
.L_x_406:
        /* <DEDUP_REMOVED lines=18> */
.L_x_402:
        /* <DEDUP_REMOVED lines=16> */
.L_x_407:
        /* <DEDUP_REMOVED lines=10> */
.L_x_398:
[----:B------:R-:W-:Y:S05]  /*4fc0*/  BSYNC.RECONVERGENT B0 ;  /* 0x0000000000007941 */ /* 0x000fea0003800200 */
.L_x_397:
[----:B------:R-:W-:Y:S01]  /*4fd0*/  UPLOP3.LUT UP1, UPT, UPT, UPT, UP1, 0x40, 0x4 ;  /* 0x000000000004789c */ /* 0x000fe20003f2e810 */
[----:B------:R-:W-:Y:S10]  /*4fe0*/  BRA.U !UP2, `(.L_x_408) ;  /* 0xffffffb90a287547 */ /* 0x000ff4000b83ffff */
.L_x_364:
        /* <DEDUP_REMOVED lines=19> */
.L_x_410:
[----:B------:R-:W-:Y:S05]  /*5120*/  BSYNC.RECONVERGENT B0 ;  /* 0x0000000000007941 */ /* 0x000fea0003800200 */
.L_x_409:
        /* <DEDUP_REMOVED lines=15> */
.L_x_412:
[----:B------:R-:W-:Y:S05]  /*5220*/  BSYNC.RECONVERGENT B0 ;  /* 0x0000000000007941 */ /* 0x000fea0003800200 */
.L_x_411:
        /* <DEDUP_REMOVED lines=14> */
.L_x_413:
        /* <DEDUP_REMOVED lines=15> */
.L_x_3508:


//--------------------- .text._ZN10layer_norm31ln_parallel_residual_bwd_kernelINS_13Kernel_traitsI6__halfS2_S2_S2_fjLj1536ELj1ELj1ELj4ELj8ENS_18Kernel_traits_baseILj1536ES2_S2_S2_S2_fjLj128EEEEELb0ELb0ELb1EEEvNS_9BwdParamsE --------------------------
	.section	.text._ZN10layer_norm31ln_parallel_residual_bwd_kernelINS_13Kernel_traitsI6__halfS2_S2_S2_fjLj1536ELj1ELj1ELj4ELj8ENS_18Kernel_traits_baseILj1536ES2_S2_S2_S2_fjLj128EEEEELb0ELb0ELb1EEEvNS_9BwdParamsE,"ax",@progbits
	.align	128
        .global         _ZN10layer_norm31ln_parallel_residual_bwd_kernelINS_13Kernel_traitsI6__halfS2_S2_S2_fjLj1536ELj1ELj1ELj4ELj8ENS_18Kernel_traits_baseILj1536ES2_S2_S2_S2_fjLj128EEEEELb0ELb0ELb1EEEvNS_9BwdParamsE
        .type           _ZN10layer_norm31ln_parallel_residual_bwd_kernelINS_13Kernel_traitsI6__halfS2_S2_S2_fjLj1536ELj1ELj1ELj4ELj8ENS_18Kernel_traits_baseILj1536ES2_S2_S2_S2_fjLj128EEEEELb0ELb0ELb1EEEvNS_9BwdParamsE,@function
        .size           _ZN10layer_norm31ln_parallel_residual_bwd_kernelINS_13Kernel_traitsI6__halfS2_S2_S2_fjLj1536ELj1ELj1ELj4ELj8ENS_18Kernel_traits_baseILj1536ES2_S2_S2_S2_fjLj128EEEEELb0ELb0ELb1EEEvNS_9BwdParamsE,(.L_x_3509 - _ZN10layer_norm31ln_parallel_residual_bwd_kernelINS_13Kernel_traitsI6__halfS2_S2_S2_fjLj1536ELj1ELj1ELj4ELj8ENS_18Kernel_traits_baseILj1536ES2_S2_S2_S2_fjLj128EEEEELb0ELb0ELb1EEEvNS_9BwdParamsE)
        .other          _ZN10layer_norm31ln_parallel_residual_bwd_kernelINS_13Kernel_traitsI6__halfS2_S2_S2_fjLj1536ELj1ELj1ELj4ELj8ENS_18Kernel_traits_baseILj1536ES2_S2_S2_S2_fjLj128EEEEELb0ELb0ELb1EEEvNS_9BwdParamsE,@"STO_CUDA_ENTRY STV_DEFAULT"
_ZN10layer_norm31ln_parallel_residual_bwd_kernelINS_13Kernel_traitsI6__halfS2_S2_S2_fjLj1536ELj1ELj1ELj4ELj8ENS_18Kernel_traits_baseILj1536ES2_S2_S2_S2_fjLj128EEEEELb0ELb0ELb1EEEvNS_9BwdParamsE:
.text._ZN10layer_norm31ln_parallel_residual_bwd_kernelINS_13Kernel_traitsI6__halfS2_S2_S2_fjLj1536ELj1ELj1ELj4ELj8ENS_18Kernel_traits_baseILj1536ES2_S2_S2_S2_fjLj128EEEEELb0ELb0ELb1EEEvNS_9BwdParamsE:
        /* <DEDUP_REMOVED lines=75> */
[----:B---3--:R-:W-:Y:S01]  /*04b0*/  HADD2.F32 R87, -RZ, R72.H0_H0 ;  /* 0x20000048ff577230 */ /* 0x008fe20000004100 */
[--C-:B------:R-:W-:Y:S01]  /*04c0*/  SHF.R.U64 R74, R72, 0x10, R73.reuse ;  /* 0x00000010484a7819 */ /* 0x100fe20000001249 */
[----:B------:R-:W-:Y:S01]  /*04d0*/  HADD2.F32 R86, -RZ, R73.H0_H0 ;  /* 0x20000049ff567230 */ /* 0x000fe20000004100 */
[----:B------:R-:W-:Y:S01]  /*04e0*/  SHF.R.U32.HI R73, RZ, 0x10, R73 ;  /* 0x00000010ff497819 */ /* 0x000fe20000011649 */
[----:B--2---:R-:W-:Y:S01]  /*04f0*/  HADD2.F32 R85, -RZ, R70.H0_H0 ;  /* 0x20000046ff557230 */ /* 0x004fe20000004100 */
[--C-:B------:R-:W-:Y:S01]  /*0500*/  SHF.R.U64 R72, R70, 0x10, R71.reuse ;  /* 0x0000001046487819 */ /* 0x100fe20000001247 */
[----:B------:R-:W-:Y:S01]  /*0510*/  HADD2.F32 R84, -RZ, R71.H0_H0 ;  /* 0x20000047ff547230 */ /* 0x000fe20000004100 */
[----:B------:R-:W-:Y:S01]  /*0520*/  SHF.R.U32.HI R71, RZ, 0x10, R71 ;  /* 0x00000010ff477819 */ /* 0x000fe20000011647 */
[----:B----4-:R-:W-:Y:S01]  /*0530*/  HADD2.F32 R83, -RZ, R66.H0_H0 ;  /* 0x20000042ff537230 */ /* 0x010fe20000004100 */
[--C-:B------:R-:W-:Y:S01]  /*0540*/  SHF.R.U64 R70, R66, 0x10, R67.reuse ;  /* 0x0000001042467819 */ /* 0x100fe20000001243 */
[----:B------:R-:W-:Y:S01]  /*0550*/  HADD2.F32 R82, -RZ, R67.H0_H0 ;  /* 0x20000043ff527230 */ /* 0x000fe20000004100 */
[----:B------:R-:W-:Y:S01]  /*0560*/  SHF.R.U32.HI R67, RZ, 0x10, R67 ;  /* 0x00000010ff437819 */ /* 0x000fe20000011643 */
[----:B-----5:R-:W-:Y:S01]  /*0570*/  HADD2.F32 R81, -RZ, R58.H0_H0 ;  /* 0x2000003aff517230 */ /* 0x020fe20000004100 */
[--C-:B------:R-:W-:Y:S01]  /*0580*/  SHF.R.U64 R66, R58, 0x10, R59.reuse ;  /* 0x000000103a427819 */ /* 0x100fe2000000123b */
[----:B------:R-:W-:Y:S01]  /*0590*/  HADD2.F32 R80, -RZ, R59.H0_H0 ;  /* 0x2000003bff507230 */ /* 0x000fe20000004100 */
[----:B------:R-:W-:Y:S01]  /*05a0*/  SHF.R.U32.HI R59, RZ, 0x10, R59 ;  /* 0x00000010ff3b7819 */ /* 0x000fe2000001163b */
[----:B------:R-:W-:Y:S01]  /*05b0*/  HADD2.F32 R79, -RZ, R56.H0_H0 ;  /* 0x20000038ff4f7230 */ /* 0x000fe20000004100 */
[--C-:B------:R-:W-:Y:S01]  /*05c0*/  SHF.R.U64 R58, R56, 0x10, R57.reuse ;  /* 0x00000010383a7819 */ /* 0x100fe20000001239 */
[----:B------:R-:W-:Y:S01]  /*05d0*/  HADD2.F32 R78, -RZ, R57.H0_H0 ;  /* 0x20000039ff4e7230 */ /* 0x000fe20000004100 */
[----:B------:R-:W-:Y:S01]  /*05e0*/  SHF.R.U32.HI R57, RZ, 0x10, R57 ;  /* 0x00000010ff397819 */ /* 0x000fe20000011639 */
[----:B------:R-:W-:Y:S01]  /*05f0*/  HADD2.F32 R76, -RZ, R51.H0_H0 ;  /* 0x20000033ff4c7230 */ /* 0x000fe20000004100 */
[--C-:B------:R-:W-:Y:S01]  /*0600*/  SHF.R.U64 R56, R50, 0x10, R51.reuse ;  /* 0x0000001032387819 */ /* 0x100fe20000001233 */
[----:B------:R-:W-:Y:S01]  /*0610*/  HADD2.F32 R77, -RZ, R50.H0_H0 ;  /* 0x20000032ff4d7230 */ /* 0x000fe20000004100 */
[----:B------:R-:W-:Y:S01]  /*0620*/  SHF.R.U32.HI R51, RZ, 0x10, R51 ;  /* 0x00000010ff337819 */ /* 0x000fe20000011633 */
[----:B------:R-:W-:-:S02]  /*0630*/  HADD2.F32 R74, -RZ, R74.H0_H0 ;  /* 0x2000004aff4a7230 */ /* 0x000fc40000004100 */
[----:B------:R-:W-:Y:S02]  /*0640*/  HADD2.F32 R73, -RZ, R73.H0_H0 ;  /* 0x20000049ff497230 */ /* 0x000fe40000004100 */
[----:B------:R-:W-:Y:S02]  /*0650*/  HADD2.F32 R72, -RZ, R72.H0_H0 ;  /* 0x20000048ff487230 */ /* 0x000fe40000004100 */
[----:B------:R-:W-:Y:S02]  /*0660*/  HADD2.F32 R71, -RZ, R71.H0_H0 ;  /* 0x20000047ff477230 */ /* 0x000fe40000004100 */
[----:B------:R-:W-:Y:S02]  /*0670*/  HADD2.F32 R70, -RZ, R70.H0_H0 ;  /* 0x20000046ff467230 */ /* 0x000fe40000004100 */
[----:B------:R-:W-:Y:S02]  /*0680*/  HADD2.F32 R67, -RZ, R67.H0_H0 ;  /* 0x20000043ff437230 */ /* 0x000fe40000004100 */
[----:B------:R-:W-:-:S02]  /*0690*/  HADD2.F32 R66, -RZ, R66.H0_H0 ;  /* 0x20000042ff427230 */ /* 0x000fc40000004100 */
[----:B------:R-:W-:Y:S02]  /*06a0*/  HADD2.F32 R59, -RZ, R59.H0_H0 ;  /* 0x2000003bff3b7230 */ /* 0x000fe40000004100 */
[----:B------:R-:W-:Y:S02]  /*06b0*/  HADD2.F32 R58, -RZ, R58.H0_H0 ;  /* 0x2000003aff3a7230 */ /* 0x000fe40000004100 */
[----:B------:R-:W-:Y:S02]  /*06c0*/  HADD2.F32 R57, -RZ, R57.H0_H0 ;  /* 0x20000039ff397230 */ /* 0x000fe40000004100 */
[----:B------:R-:W-:Y:S02]  /*06d0*/  HADD2.F32 R56, -RZ, R56.H0_H0 ;  /* 0x20000038ff387230 */ /* 0x000fe40000004100 */
[----:B01----:R-:W-:-:S07]  /*06e0*/  HADD2.F32 R51, -RZ, R51.H0_H0 ;  /* 0x20000033ff337230 */ /* 0x003fce0000004100 */
.L_x_439:
[----:B0-2---:R-:W0:Y:S01]  /*06f0*/  LDC.64 R102, c[0x0][0x428] ;  /* 0x00010a00ff667b82 */ /* 0x005e220000000a00 */
        /* <DEDUP_REMOVED lines=8> */
[----:B----4-:R-:W2:Y:S01]  /*0780*/  LDC.64 R96, c[0x0][0x430] ;  /* 0x00010c00ff607b82 */ /* 0x010ea20000000a00 */
        /* <DEDUP_REMOVED lines=26> */
[----:B------:R-:W-:Y:S02]  /*0930*/  ISETP.NE.AND P1, PT, RZ, UR16, PT ;  /* 0x00000010ff007c0c */ /* 0x000fe4000bf25270 */
[----:B------:R-:W-:-:S04]  /*0940*/  ISETP.NE.U32.AND P0, PT, RZ, UR18, PT ;  /* 0x00000012ff007c0c */ /* 0x000fc8000bf05070 */
[----:B------:R-:W-:Y:S02]  /*0950*/  ISETP.NE.AND.EX P0, PT, RZ, UR19, PT, P0 ;  /* 0x00000013ff007c0c */ /* 0x000fe4000bf05300 */
[----:B---3--:R-:W-:Y:S02]  /*0960*/  R2UR UR7, R0 ;  /* 0x00000000000772ca */ /* 0x008fe400000e0000 */
[----:B----4-:R-:W-:Y:S02]  /*0970*/  MOV R106, R100 ;  /* 0x00000064006a7202 */ /* 0x010fe40000000f00 */
[--C-:B------:R-:W-:Y:S02]  /*0980*/  SHF.R.U64 R108, R100, 0x10, R101.reuse ;  /* 0x00000010646c7819 */ /* 0x100fe40000001265 */
[----:B------:R-:W-:Y:S02]  /*0990*/  MOV R114, R101 ;  /* 0x0000006500727202 */ /* 0x000fe40000000f00 */
[----:B------:R-:W-:-:S02]  /*09a0*/  SHF.R.U32.HI R100, RZ, 0x10, R101 ;  /* 0x00000010ff647819 */ /* 0x000fc40000011665 */
[----:B------:R-:W-:Y:S01]  /*09b0*/  FSEL R23, R23, RZ, !P1 ;  /* 0x000000ff17177208 */ /* 0x000fe20004800000 */
[----:B------:R-:W-:Y:S01]  /*09c0*/  HADD2.F32 R0, -RZ, R24.H0_H0 ;  /* 0x20000018ff007230 */ /* 0x000fe20000004100 */
[----:B--2---:R-:W-:-:S04]  /*09d0*/  MOV R101, R98 ;  /* 0x0000006200657202 */ /* 0x004fc80000000f00 */
[----:B------:R-:W-:Y:S01]  /*09e0*/  FADD.FTZ R0, -R23, R0 ;  /* 0x0000000017007221 */ /* 0x000fe20000010100 */
[--C-:B------:R-:W-:Y:S02]  /*09f0*/  SHF.R.U64 R110, R98, 0x10, R99.reuse ;  /* 0x00000010626e7819 */ /* 0x100fe40000001263 */
[----:B------:R-:W-:Y:S02]  /*0a00*/  MOV R115, R99 ;  /* 0x0000006300737202 */ /* 0x000fe40000000f00 */
[----:B------:R-:W-:Y:S01]  /*0a10*/  SHF.R.U32.HI R116, RZ, 0x10, R99 ;  /* 0x00000010ff747819 */ /* 0x000fe20000011663 */
[----:B------:R-:W-:Y:S02]  /*0a20*/  HADD2.F32 R99, -RZ, R101.H0_H0 ;  /* 0x20000065ff637230 */ /* 0x000fe40000004100 */
[----:B------:R-:W-:Y:S01]  /*0a30*/  FMUL.FTZ R0, R0, UR7 ;  /* 0x0000000700007c20 */ /* 0x000fe20008410000 */
[----:B------:R-:W-:Y:S01]  /*0a40*/  HADD2.F32 R101, -RZ, R106.H0_H0 ;  /* 0x2000006aff657230 */ /* 0x000fe20000004100 */
[----:B------:R-:W-:Y:S01]  /*0a50*/  SHF.R.U64 R24, R24, 0x10, R25 ;  /* 0x0000001018187819 */ /* 0x000fe20000001219 */
[----:B------:R-:W-:-:S02]  /*0a60*/  HADD2.F32 R115, -RZ, R115.H0_H0 ;  /* 0x20000073ff737230 */ /* 0x000fc40000004100 */
[----:B------:R-:W-:Y:S01]  /*0a70*/  FMUL.FTZ R98, R83, R99 ;  /* 0x0000006353627220 */ /* 0x000fe20000410000 */
[----:B------:R-:W-:Y:S02]  /*0a80*/  HADD2.F32 R114, -RZ, R114.H0_H0 ;  /* 0x20000072ff727230 */ /* 0x000fe40000004100 */
[----:B------:R-:W-:Y:S01]  /*0a90*/  FADD.FTZ R32, R101, R32 ;  /* 0x0000002065207221 */ /* 0x000fe20000010000 */
[-C--:B------:R-:W-:Y:S01]  /*0aa0*/  FFMA.FTZ R75, R0, R101.reuse, R75 ;  /* 0x00000065004b7223 */ /* 0x080fe2000001004b */
[----:B------:R-:W-:Y:S01]  /*0ab0*/  FFMA.FTZ R101, R77, R101, R98 ;  /* 0x000000654d657223 */ /* 0x000fe20000010062 */
[----:B------:R-:W-:Y:S02]  /*0ac0*/  HADD2.F32 R98, -RZ, R25.H0_H0 ;  /* 0x20000019ff627230 */ /* 0x000fe40000004100 */
[----:B------:R-:W-:Y:S01]  /*0ad0*/  FADD.FTZ R52, R99, R52 ;  /* 0x0000003463347221 */ /* 0x000fe20000010000 */
[----:B------:R-:W-:Y:S02]  /*0ae0*/  HADD2.F32 R24, -RZ, R24.H0_H0 ;  /* 0x20000018ff187230 */ /* 0x000fe40000004100 */
[----:B------:R-:W-:Y:S01]  /*0af0*/  FMUL.FTZ R117, R82, R115 ;  /* 0x0000007352757220 */ /* 0x000fe20000410000 */
[----:B------:R-:W-:Y:S01]  /*0b00*/  FFMA.FTZ R40, R0, R99, R40 ;  /* 0x0000006300287223 */ /* 0x000fe20000010028 */
[C---:B------:R-:W-:Y:S01]  /*0b10*/  FADD.FTZ R98, -R23.reuse, R98 ;  /* 0x0000006217627221 */ /* 0x040fe20000010100 */
[----:B------:R-:W0:Y:S01]  /*0b20*/  @P0 LDC.64 R106, c[0x0][0x438] ;  /* 0x00010e00ff6a0b82 */ /* 0x000e220000000a00 */
[----:B------:R-:W-:-:S02]  /*0b30*/  FADD.FTZ R24, -R23, R24 ;  /* 0x0000001817187221 */ /* 0x000fc40000010100 */
[----:B------:R-:W-:Y:S01]  /*0b40*/  FMUL.FTZ R99, R98, UR7 ;  /* 0x0000000762637c20 */ /* 0x000fe20008410000 */
[-C--:B------:R-:W-:Y:S01]  /*0b50*/  FFMA.FTZ R98, R76, R114.reuse, R117 ;  /* 0x000000724c627223 */ /* 0x080fe20000010075 */
[----:B------:R-:W-:Y:S01]  /*0b60*/  HADD2.F32 R117, -RZ, R110.H0_H0 ;  /* 0x2000006eff757230 */ /* 0x000fe20000004100 */
[----:B------:R-:W-:Y:S01]  /*0b70*/  SHF.R.U32.HI R118, RZ, 0x10, R25 ;  /* 0x00000010ff767819 */ /* 0x000fe20000011619 */
[----:B------:R-:W-:Y:S02]  /*0b80*/  FMUL.FTZ R110, R24, UR7 ;  /* 0x00000007186e7c20 */ /* 0x000fe40008410000 */
[----:B------:R-:W1:Y:S01]  /*0b90*/  @P0 LDC.64 R24, c[0x0][0x438] ;  /* 0x00010e00ff180b82 */ /* 0x000e620000000a00 */
[----:B------:R-:W-:Y:S01]  /*0ba0*/  FADD.FTZ R34, R114, R34 ;  /* 0x0000002272227221 */ /* 0x000fe20000010000 */
[----:B------:R-:W-:Y:S01]  /*0bb0*/  FFMA.FTZ R39, R99, R114, R39 ;  /* 0x0000007263277223 */ /* 0x000fe20000010027 */
[----:B------:R-:W-:Y:S01]  /*0bc0*/  FADD.FTZ R54, R115, R54 ;  /* 0x0000003673367221 */ /* 0x000fe20000010000 */
[----:B------:R-:W-:-:S04]  /*0bd0*/  FFMA.FTZ R42, R99, R115, R42 ;  /* 0x00000073632a7223 */ /* 0x000fc8000001002a */
[----:B------:R-:W2:Y:S01]  /*0be0*/  @P0 LDC.64 R114, c[0x0][0x438] ;  /* 0x00010e00ff720b82 */ /* 0x000ea20000000a00 */
[----:B0-----:R-:W-:-:S05]  /*0bf0*/  @P0 IMAD.WIDE.U32 R106, R109, 0x8, R106 ;  /* 0x000000086d6a0825 */ /* 0x001fca00078e006a */
[----:B-----5:R0:W5:Y:S01]  /*0c00*/  @P0 LDG.E.64 R60, desc[UR14][R106.64] ;  /* 0x0000000e6a3c0981 */ /* 0x020162000c1e1b00 */
[----:B-1----:R-:W-:-:S04]  /*0c10*/  @P0 IMAD.WIDE.U32 R24, R50, 0x8, R24 ;  /* 0x0000000832180825 */ /* 0x002fc800078e0018 */
[----:B------:R-:W-:Y:S01]  /*0c20*/  FMUL.FTZ R109, R70, R117 ;  /* 0x00000075466d7220 */ /* 0x000fe20000410000 */
[----:B------:R-:W-:Y:S01]  /*0c30*/  HADD2.F32 R108, -RZ, R108.H0_H0 ;  /* 0x2000006cff6c7230 */ /* 0x000fe20000004100 */
[----:B------:R1:W5:Y:S01]  /*0c40*/  @P0 LDG.E.64 R64, desc[UR14][R24.64] ;  /* 0x0000000e18400981 */ /* 0x000362000c1e1b00 */
[----:B0-----:R-:W-:Y:S02]  /*0c50*/  HADD2.F32 R106, -RZ, R118.H0_H0 ;  /* 0x20000076ff6a7230 */ /* 0x001fe40000004100 */
[----:B------:R-:W-:-:S03]  /*0c60*/  HADD2.F32 R116, -RZ, R116.H0_H0 ;  /* 0x20000074ff747230 */ /* 0x000fc60000004100 */
[C---:B------:R-:W-:Y:S01]  /*0c70*/  FADD.FTZ R106, -R23.reuse, R106 ;  /* 0x0000006a176a7221 */ /* 0x040fe20000010100 */
[----:B-1----:R-:W-:Y:S02]  /*0c80*/  HADD2.F32 R24, -RZ, R26.H0_H0 ;  /* 0x2000001aff187230 */ /* 0x002fe40000004100 */
[----:B------:R-:W-:Y:S01]  /*0c90*/  FADD.FTZ R33, R108, R33 ;  /* 0x000000216c217221 */ /* 0x000fe20000010000 */
[-C--:B------:R-:W-:Y:S01]  /*0ca0*/  FFMA.FTZ R47, R110, R108.reuse, R47 ;  /* 0x0000006c6e2f7223 */ /* 0x080fe2000001002f */
[----:B------:R-:W-:Y:S01]  /*0cb0*/  FFMA.FTZ R109, R56, R108, R109 ;  /* 0x0000006c386d7223 */ /* 0x000fe2000001006d */
[----:B------:R-:W-:Y:S02]  /*0cc0*/  HADD2.F32 R100, -RZ, R100.H0_H0 ;  /* 0x20000064ff647230 */ /* 0x000fe40000004100 */
[----:B------:R-:W-:Y:S01]  /*0cd0*/  FMUL.FTZ R108, R106, UR7 ;  /* 0x000000076a6c7c20 */ /* 0x000fe20008410000 */
[----:B------:R-:W-:Y:S01]  /*0ce0*/  FADD.FTZ R24, -R23, R24 ;  /* 0x0000001817187221 */ /* 0x000fe20000010100 */
[----:B------:R-:W-:Y:S01]  /*0cf0*/  FMUL.FTZ R106, R67, R116 ;  /* 0x00000074436a7220 */ /* 0x000fe20000410000 */
[----:B------:R-:W-:-:S02]  /*0d00*/  SHF.R.U64 R118, R96, 0x10, R97 ;  /* 0x0000001060767819 */ /* 0x000fc40000001261 */
[----:B------:R-:W-:Y:S02]  /*0d10*/  MOV R119, R97 ;  /* 0x0000006100777202 */ /* 0x000fe40000000f00 */
[----:B------:R-:W-:Y:S01]  /*0d20*/  SHF.R.U32.HI R120, RZ, 0x10, R97 ;  /* 0x00000010ff787819 */ /* 0x000fe20000011661 */
[----:B------:R-:W-:Y:S01]  /*0d30*/  FMUL.FTZ R97, R24, UR7 ;  /* 0x0000000718617c20 */ /* 0x000fe20008410000 */
[----:B--2---:R-:W-:-:S04]  /*0d40*/  @P0 IMAD.WIDE.U32 R114, R111, 0x8, R114 ;  /* 0x000000086f720825 */ /* 0x004fc800078e0072 */
[----:B------:R-:W-:Y:S01]  /*0d50*/  FFMA.FTZ R107, R51, R100, R106 ;  /* 0x00000064336b7223 */ /* 0x000fe2000001006a */
[----:B------:R-:W-:Y:S01]  /*0d60*/  FADD.FTZ R55, R116, R55 ;  /* 0x0000003774377221 */ /* 0x000fe20000010000 */
[----:B------:R-:W-:Y:S01]  /*0d70*/  FFMA.FTZ R43, R108, R116, R43 ;  /* 0x000000746c2b7223 */ /* 0x000fe2000001002b */
[----:B------:R-:W-:Y:S02]  /*0d80*/  HADD2.F32 R24, -RZ, R27.H0_H0 ;  /* 0x2000001bff187230 */ /* 0x000fe40000004100 */
[----:B------:R-:W-:Y:S01]  /*0d90*/  FADD.FTZ R53, R117, R53 ;  /* 0x0000003575357221 */ /* 0x000fe20000010000 */
[----:B------:R-:W-:Y:S01]  /*0da0*/  FFMA.FTZ R41, R110, R117, R41 ;  /* 0x000000756e297223 */ /* 0x000fe20000010029 */
[----:B------:R-:W-:Y:S01]  /*0db0*/  MOV R116, R112 ;  /* 0x0000007000747202 */ /* 0x000fe20000000f00 */
[----:B------:R0:W5:Y:S01]  /*0dc0*/  @P0 LDG.E.64 R62, desc[UR14][R114.64] ;  /* 0x0000000e723e0981 */ /* 0x000162000c1e1b00 */
[----:B------:R-:W-:Y:S02]  /*0dd0*/  SHF.R.U64 R106, R112, 0x10, R113 ;  /* 0x00000010706a7819 */ /* 0x000fe40000001271 */
[----:B------:R-:W-:-:S02]  /*0de0*/  SHF.R.U64 R121, R102, 0x10, R103 ;  /* 0x0000001066797819 */ /* 0x000fc40000001267 */
[----:B------:R-:W-:Y:S02]  /*0df0*/  MOV R112, R103 ;  /* 0x0000006700707202 */ /* 0x000fe40000000f00 */
[----:B------:R-:W-:Y:S02]  /*0e00*/  SHF.R.U32.HI R117, RZ, 0x10, R103 ;  /* 0x00000010ff757819 */ /* 0x000fe40000011667 */
[----:B------:R-:W-:Y:S01]  /*0e10*/  MOV R103, R105 ;  /* 0x0000006900677202 */ /* 0x000fe20000000f00 */
[----:B------:R-:W-:Y:S01]  /*0e20*/  FADD.FTZ R24, -R23, R24 ;  /* 0x0000001817187221 */ /* 0x000fe20000010100 */
[----:B------:R-:W-:Y:S02]  /*0e30*/  MOV R122, R102 ;  /* 0x00000066007a7202 */ /* 0x000fe40000000f00 */
[----:B------:R-:W-:Y:S02]  /*0e40*/  SHF.R.U64 R26, R26, 0x10, R27 ;  /* 0x000000101a1a7819 */ /* 0x000fe4000000121b */
[----:B0-----:R-:W-:-:S02]  /*0e50*/  MOV R114, R104 ;  /* 0x0000006800727202 */ /* 0x001fc40000000f00 */
[--C-:B------:R-:W-:Y:S02]  /*0e60*/  SHF.R.U64 R102, R104, 0x10, R105.reuse ;  /* 0x0000001068667819 */ /* 0x100fe40000001269 */
[----:B------:R-:W-:Y:S01]  /*0e70*/  SHF.R.U32.HI R104, RZ, 0x10, R105 ;  /* 0x00000010ff687819 */ /* 0x000fe20000011669 */
[----:B------:R-:W-:Y:S02]  /*0e80*/  HADD2.F32 R105, -RZ, R103.H0_H0 ;  /* 0x20000067ff697230 */ /* 0x000fe40000004100 */
[----:B------:R-:W-:Y:S01]  /*0e90*/  FMUL.FTZ R103, R24, UR7 ;  /* 0x0000000718677c20 */ /* 0x000fe20008410000 */
[----:B------:R-:W-:Y:S01]  /*0ea0*/  HADD2.F32 R24, -RZ, R26.H0_H0 ;  /* 0x2000001aff187230 */ /* 0x000fe20000004100 */
[----:B------:R-:W-:Y:S01]  /*0eb0*/  SHF.R.U32.HI R27, RZ, 0x10, R27 ;  /* 0x00000010ff1b7819 */ /* 0x000fe2000001161b */
[----:B------:R-:W-:-:S03]  /*0ec0*/  FMUL.FTZ R115, R84, R105 ;  /* 0x0000006954737220 */ /* 0x000fc60000410000 */
[----:B------:R-:W-:Y:S01]  /*0ed0*/  FADD.FTZ R24, -R23, R24 ;  /* 0x0000001817187221 */ /* 0x000fe20000010100 */
[----:B------:R-:W-:Y:S01]  /*0ee0*/  FADD.FTZ R22, R105, R22 ;  /* 0x0000001669167221 */ /* 0x000fe20000010000 */
[----:B------:R-:W-:Y:S01]  /*0ef0*/  FFMA.FTZ R46, R103, R105, R46 ;  /* 0x00000069672e7223 */ /* 0x000fe2000001002e */
[----:B------:R-:W-:Y:S02]  /*0f00*/  HADD2.F32 R105, -RZ, R106.H0_H0 ;  /* 0x2000006aff697230 */ /* 0x000fe40000004100 */
[----:B------:R-:W-:Y:S01]  /*0f10*/  FMUL.FTZ R106, R24, UR7 ;  /* 0x00000007186a7c20 */ /* 0x000fe20008410000 */
[----:B------:R-:W-:Y:S01]  /*0f20*/  FADD.FTZ R35, R100, R35 ;  /* 0x0000002364237221 */ /* 0x000fe20000010000 */
[----:B------:R-:W-:Y:S01]  /*0f30*/  FFMA.FTZ R31, R108, R100, R31 ;  /* 0x000000646c1f7223 */ /* 0x000fe2000001001f */
[----:B------:R-:W-:Y:S01]  /*0f40*/  HADD2.F32 R25, -RZ, R114.H0_H0 ;  /* 0x20000072ff197230 */ /* 0x000fe20000004100 */
[----:B------:R-:W-:Y:S01]  /*0f50*/  MOV R100, R113 ;  /* 0x0000007100647202 */ /* 0x000fe20000000f00 */
[----:B------:R-:W-:Y:S01]  /*0f60*/  HADD2.F32 R24, -RZ, R27.H0_H0 ;  /* 0x2000001bff187230 */ /* 0x000fe20000004100 */
[----:B------:R-:W-:-:S02]  /*0f70*/  SHF.R.U32.HI R111, RZ, 0x10, R113 ;  /* 0x00000010ff6f7819 */ /* 0x000fc40000011671 */
[----:B------:R-:W-:Y:S01]  /*0f80*/  MOV R113, R96 ;  /* 0x0000006000717202 */ /* 0x000fe20000000f00 */
[-C--:B------:R-:W-:Y:S01]  /*0f90*/  FMUL.FTZ R96, R85, R25.reuse ;  /* 0x0000001955607220 */ /* 0x080fe20000410000 */
[----:B------:R-:W-:Y:S01]  /*0fa0*/  FADD.FTZ R48, R25, R48 ;  /* 0x0000003019307221 */ /* 0x000fe20000010000 */
[----:B------:R-:W-:Y:S01]  /*0fb0*/  FFMA.FTZ R44, R97, R25, R44 ;  /* 0x00000019612c7223 */ /* 0x000fe2000001002c */
[----:B------:R-:W-:Y:S01]  /*0fc0*/  FADD.FTZ R24, -R23, R24 ;  /* 0x0000001817187221 */ /* 0x000fe20000010100 */
[----:B------:R-:W-:Y:S02]  /*0fd0*/  HADD2.F32 R25, -RZ, R100.H0_H0 ;  /* 0x20000064ff197230 */ /* 0x000fe40000004100 */
[----:B------:R-:W-:Y:S02]  /*0fe0*/  HADD2.F32 R102, -RZ, R102.H0_H0 ;  /* 0x20000066ff667230 */ /* 0x000fe40000004100 */
[----:B------:R-:W-:Y:S02]  /*0ff0*/  HADD2.F32 R26, -RZ, R104.H0_H0 ;  /* 0x20000068ff1a7230 */ /* 0x000fe40000004100 */
[----:B------:R-:W-:Y:S01]  /*1000*/  FMUL.FTZ R104, R24, UR7 ;  /* 0x0000000718687c20 */ /* 0x000fe20008410000 */
[----:B------:R-:W-:-:S02]  /*1010*/  HADD2.F32 R116, -RZ, R116.H0_H0 ;  /* 0x20000074ff747230 */ /* 0x000fc40000004100 */
        /* <DEDUP_REMOVED lines=9> */
[----:B------:R-:W-:Y:S01]  /*10b0*/  FADD.FTZ R36, R116, R36 ;  /* 0x0000002474247221 */ /* 0x000fe20000010000 */
[-C--:B------:R-:W-:Y:S01]  /*10c0*/  FFMA.FTZ R28, R97, R116.reuse, R28 ;  /* 0x00000074611c7223 */ /* 0x080fe2000001001c */
[----:B------:R-:W-:Y:S01]  /*10d0*/  FFMA.FTZ R96, R79, R116, R96 ;  /* 0x000000744f607223 */ /* 0x000fe20000010060 */
[----:B------:R-:W-:Y:S01]  /*10e0*/  SHF.R.U64 R27, R68, 0x10, R69 ;  /* 0x00000010441b7819 */ /* 0x000fe20000001245 */
[----:B------:R-:W-:Y:S01]  /*10f0*/  FADD.FTZ R26, RZ, R101 ;  /* 0x00000065ff1a7221 */ /* 0x000fe20000010000 */
[----:B------:R-:W-:Y:S01]  /*1100*/  SHF.R.U32.HI R116, RZ, 0x10, R69 ;  /* 0x00000010ff747819 */ /* 0x000fe20000011645 */
[----:B------:R-:W-:Y:S01]  /*1110*/  FADD.FTZ R37, R105, R37 ;  /* 0x0000002569257221 */ /* 0x000fe20000010000 */
[-C--:B------:R-:W-:Y:S01]  /*1120*/  FFMA.FTZ R29, R106, R105.reuse, R29 ;  /* 0x000000696a1d7223 */ /* 0x080fe2000001001d */
[----:B------:R-:W-:Y:S01]  /*1130*/  FFMA.FTZ R105, R58, R105, R25 ;  /* 0x000000693a697223 */ /* 0x000fe20000010019 */
[----:B------:R-:W-:-:S02]  /*1140*/  HADD2.F32 R111, -RZ, R111.H0_H0 ;  /* 0x2000006fff6f7230 */ /* 0x000fc40000004100 */
[----:B------:R-:W-:Y:S01]  /*1150*/  FADD.FTZ R25, R109, R26 ;  /* 0x0000001a6d197221 */ /* 0x000fe20000010000 */
[----:B------:R-:W-:Y:S02]  /*1160*/  HADD2.F32 R24, -RZ, R68.H0_H0 ;  /* 0x20000044ff187230 */ /* 0x000fe40000004100 */
[----:B------:R-:W-:Y:S02]  /*1170*/  HADD2.F32 R68, -RZ, R27.H0_H0 ;  /* 0x2000001bff447230 */ /* 0x000fe40000004100 */
[----:B------:R-:W-:Y:S02]  /*1180*/  HADD2.F32 R114, -RZ, R69.H0_H0 ;  /* 0x20000045ff727230 */ /* 0x000fe40000004100 */
[----:B------:R-:W-:Y:S02]  /*1190*/  HADD2.F32 R116, -RZ, R116.H0_H0 ;  /* 0x20000074ff747230 */ /* 0x000fe40000004100 */
        /* <DEDUP_REMOVED lines=10> */
[----:B------:R-:W-:-:S03]  /*1240*/  HADD2.F32 R23, -RZ, R113.H0_H0 ;  /* 0x20000071ff177230 */ /* 0x000fc60000004100 */
[----:B------:R-:W-:Y:S01]  /*1250*/  FADD.FTZ R25, R105, R114 ;  /* 0x0000007269197221 */ /* 0x000fe20000010000 */
[----:B------:R-:W-:Y:S02]  /*1260*/  HADD2.F32 R122, -RZ, R122.H0_H0 ;  /* 0x2000007aff7a7230 */ /* 0x000fe40000004100 */
[----:B------:R-:W-:Y:S02]  /*1270*/  HADD2.F32 R26, -RZ, R112.H0_H0 ;  /* 0x20000070ff1a7230 */ /* 0x000fe40000004100 */
[----:B------:R-:W-:Y:S01]  /*1280*/  FMUL.FTZ R112, R87, R23 ;  /* 0x0000001757707220 */ /* 0x000fe20000410000 */
[----:B------:R-:W-:Y:S02]  /*1290*/  HADD2.F32 R118, -RZ, R118.H0_H0 ;  /* 0x20000076ff767230 */ /* 0x000fe40000004100 */
[----:B------:R-:W-:Y:S01]  /*12a0*/  FADD.FTZ R25, R100, R25 ;  /* 0x0000001964197221 */ /* 0x000fe20000010000 */
[----:B------:R-:W-:Y:S01]  /*12b0*/  FFMA.FTZ R27, R0, R101, RZ ;  /* 0x00000065001b7223 */ /* 0x000fe200000100ff */
[----:B------:R-:W-:Y:S01]  /*12c0*/  FFMA.FTZ R115, R81, R122, R112 ;  /* 0x0000007a51737223 */ /* 0x000fe20000010070 */
[----:B------:R-:W-:-:S02]  /*12d0*/  HADD2.F32 R121, -RZ, R121.H0_H0 ;  /* 0x20000079ff797230 */ /* 0x000fc40000004100 */
[----:B------:R-:W-:Y:S01]  /*12e0*/  FADD.FTZ R112, R102, R25 ;  /* 0x0000001966707221 */ /* 0x000fe20000010000 */
[----:B------:R-:W-:Y:S02]  /*12f0*/  HADD2.F32 R119, -RZ, R119.H0_H0 ;  /* 0x20000077ff777230 */ /* 0x000fe40000004100 */
[----:B------:R-:W-:Y:S01]  /*1300*/  FFMA.FTZ R114, R110, R109, R27 ;  /* 0x0000006d6e727223 */ /* 0x000fe2000001001b */
[----:B------:R-:W-:Y:S01]  /*1310*/  FMUL.FTZ R25, R74, R118 ;  /* 0x000000764a197220 */ /* 0x000fe20000410000 */
[----:B------:R-:W-:Y:S02]  /*1320*/  HADD2.F32 R120, -RZ, R120.H0_H0 ;  /* 0x20000078ff787230 */ /* 0x000fe40000004100 */
[----:B------:R-:W-:Y:S01]  /*1330*/  FFMA.FTZ R27, R99, R98, R114 ;  /* 0x00000062631b7223 */ /* 0x000fe20000010072 */
[----:B------:R-:W-:Y:S01]  /*1340*/  FFMA.FTZ R116, R66, R121, R25 ;  /* 0x0000007942747223 */ /* 0x000fe20000010019 */
[----:B------:R-:W-:Y:S01]  /*1350*/  FMUL.FTZ R113, R86, R119 ;  /* 0x0000007756717220 */ /* 0x000fe20000410000 */
[----:B------:R-:W-:Y:S01]  /*1360*/  FADD.FTZ R25, R115, R112 ;  /* 0x0000007073197221 */ /* 0x000fe20000010000 */
[----:B------:R-:W-:-:S02]  /*1370*/  HADD2.F32 R117, -RZ, R117.H0_H0 ;  /* 0x20000075ff757230 */ /* 0x000fc40000004100 */
        /* <DEDUP_REMOVED lines=8> */
[----:B------:R-:W-:Y:S02]  /*1400*/  FFMA.FTZ R124, R106, R105, R25 ;  /* 0x000000696a7c7223 */ /* 0x000fe40000010019 */
[----:B------:R-:W-:-:S02]  /*1410*/  FADD.FTZ R24, R27, R113 ;  /* 0x000000711b187221 */ /* 0x000fc40000010000 */
        /* <DEDUP_REMOVED lines=45> */
.L_x_416:
[----:B------:R-:W-:Y:S05]  /*16f0*/  BSYNC.RECONVERGENT B0 ;  /* 0x0000000000007941 */ /* 0x000fea0003800200 */
.L_x_415:
        /* <DEDUP_REMOVED lines=46> */
[----:B------:R-:W-:Y:S01]  /*19e0*/  FFMA.FTZ R99, R99, UR5, R117 ;  /* 0x0000000563637c23 */ /* 0x000fe20008010075 */
[----:B------:R-:W-:Y:S01]  /*19f0*/  SHF.R.U32.HI R25, RZ, 0x10, R65 ;  /* 0x00000010ff197819 */ /* 0x000fe20000011641 */
[--C-:B------:R-:W-:Y:S01]  /*1a00*/  FFMA.FTZ R108, R108, UR5, R117.reuse ;  /* 0x000000056c6c7c23 */ /* 0x100fe20008010075 */
[----:B------:R-:W-:Y:S01]  /*1a10*/  FFMA.FTZ R0, R0, UR5, R117 ;  /* 0x0000000500007c23 */ /* 0x000fe20008010075 */
[----:B------:R-:W-:Y:S02]  /*1a20*/  HADD2.F32 R24, -RZ, R24.H0_H0 ;  /* 0x20000018ff187230 */ /* 0x000fe40000004100 */
[----:B------:R-:W-:Y:S01]  /*1a30*/  FADD.FTZ R99, R98, -R99 ;  /* 0x8000006362637221 */ /* 0x000fe20000010000 */
[----:B------:R-:W-:Y:S02]  /*1a40*/  HADD2.F32 R25, -RZ, R25.H0_H0 ;  /* 0x20000019ff197230 */ /* 0x000fe40000004100 */
[----:B------:R-:W-:Y:S01]  /*1a50*/  FADD.FTZ R108, R107, -R108 ;  /* 0x8000006c6b6c7221 */ /* 0x000fe20000010000 */
[----:B------:R-:W-:Y:S01]  /*1a60*/  FADD.FTZ R0, R101, -R0 ;  /* 0x8000000065007221 */ /* 0x000fe20000010000 */
[----:B------:R-:W-:Y:S01]  /*1a70*/  FFMA.FTZ R26, R99, UR7, R24 ;  /* 0x00000007631a7c23 */ /* 0x000fe20008010018 */
[----:B------:R-:W-:Y:S01]  /*1a80*/  MOV R24, R64 ;  /* 0x0000004000187202 */ /* 0x000fe20000000f00 */
[----:B------:R-:W-:Y:S01]  /*1a90*/  FFMA.FTZ R27, R108, UR7, R25 ;  /* 0x000000076c1b7c23 */ /* 0x000fe20008010019 */
[----:B------:R-:W-:Y:S01]  /*1aa0*/  SHF.R.U64 R101, R64, 0x10, R65 ;  /* 0x0000001040657819 */ /* 0x000fe20000001241 */
[--C-:B------:R-:W-:Y:S01]  /*1ab0*/  FFMA.FTZ R103, R103, UR5, R117.reuse ;  /* 0x0000000567677c23 */ /* 0x100fe20008010075 */
[----:B------:R-:W-:Y:S01]  /*1ac0*/  FFMA.FTZ R110, R110, UR5, R117 ;  /* 0x000000056e6e7c23 */ /* 0x000fe20008010075 */
[----:B------:R-:W-:Y:S01]  /*1ad0*/  HADD2.F32 R25, -RZ, R24.H0_H0 ;  /* 0x20000018ff197230 */ /* 0x000fe20000004100 */
[----:B------:R-:W-:Y:S01]  /*1ae0*/  MOV R24, R61 ;  /* 0x0000003d00187202 */ /* 0x000fe20000000f00 */
[----:B------:R-:W-:-:S02]  /*1af0*/  HADD2.F32 R101, -RZ, R101.H0_H0 ;  /* 0x20000065ff657230 */ /* 0x000fc40000004100 */
[----:B------:R-:W-:Y:S01]  /*1b00*/  FADD.FTZ R103, R100, -R103 ;  /* 0x8000006764677221 */ /* 0x000fe20000010000 */
[----:B------:R-:W-:Y:S01]  /*1b10*/  FADD.FTZ R110, R109, -R110 ;  /* 0x8000006e6d6e7221 */ /* 0x000fe20000010000 */
[----:B------:R-:W-:Y:S01]  /*1b20*/  FFMA.FTZ R25, R0, UR7, R25 ;  /* 0x0000000700197c23 */ /* 0x000fe20008010019 */
[----:B------:R-:W-:Y:S01]  /*1b30*/  HADD2.F32 R24, -RZ, R24.H0_H0 ;  /* 0x20000018ff187230 */ /* 0x000fe20000004100 */
[----:B------:R-:W-:Y:S01]  /*1b40*/  SHF.R.U32.HI R100, RZ, 0x10, R61 ;  /* 0x00000010ff647819 */ /* 0x000fe2000001163d */
[----:B------:R-:W-:Y:S01]  /*1b50*/  FFMA.FTZ R0, R110, UR7, R101 ;  /* 0x000000076e007c23 */ /* 0x000fe20008010065 */
[----:B------:R-:W-:Y:S01]  /*1b60*/  FFMA.FTZ R101, R104, UR5, R117 ;  /* 0x0000000568657c23 */ /* 0x000fe20008010075 */
[----:B------:R0:W-:Y:S01]  /*1b70*/  F2F.F16.F32 R99, R25 ;  /* 0x0000001900637304 */ /* 0x0001e20000200800 */
[----:B------:R-:W-:Y:S01]  /*1b80*/  FFMA.FTZ R98, R103, UR7, R24 ;  /* 0x0000000767627c23 */ /* 0x000fe20008010018 */
[----:B------:R-:W-:Y:S01]  /*1b90*/  MOV R24, R60 ;  /* 0x0000003c00187202 */ /* 0x000fe20000000f00 */
[----:B------:R-:W-:-:S02]  /*1ba0*/  HADD2.F32 R100, -RZ, R100.H0_H0 ;  /* 0x20000064ff647230 */ /* 0x000fc40000004100 */
[----:B------:R-:W-:Y:S01]  /*1bb0*/  FADD.FTZ R101, R102, -R101 ;  /* 0x8000006566657221 */ /* 0x000fe20000010000 */
[--C-:B------:R-:W-:Y:S01]  /*1bc0*/  FFMA.FTZ R97, R97, UR5, R117.reuse ;  /* 0x0000000561617c23 */ /* 0x100fe20008010075 */
[----:B------:R-:W-:Y:S01]  /*1bd0*/  FFMA.FTZ R69, R69, UR5, R117 ;  /* 0x0000000545457c23 */ /* 0x000fe20008010075 */
[----:B------:R-:W-:Y:S01]  /*1be0*/  SHF.R.U64 R103, R60, 0x10, R61 ;  /* 0x000000103c677819 */ /* 0x000fe2000000123d */
[----:B------:R-:W-:Y:S01]  /*1bf0*/  FFMA.FTZ R100, R101, UR7, R100 ;  /* 0x0000000765647c23 */ /* 0x000fe20008010064 */
[----:B0-----:R-:W-:Y:S01]  /*1c00*/  HADD2.F32 R25, -RZ, R24.H0_H0 ;  /* 0x20000018ff197230 */ /* 0x001fe20000004100 */
[----:B------:R-:W-:Y:S01]  /*1c10*/  MOV R24, R63 ;  /* 0x0000003f00187202 */ /* 0x000fe20000000f00 */
[----:B------:R-:W-:Y:S01]  /*1c20*/  FADD.FTZ R96, R96, -R97 ;  /* 0x8000006160607221 */ /* 0x000fe20000010000 */
[----:B------:R-:W-:Y:S01]  /*1c30*/  FADD.FTZ R69, R114, -R69 ;  /* 0x8000004572457221 */ /* 0x000fe20000010000 */
[----:B------:R0:W-:Y:S01]  /*1c40*/  F2F.F16.F32 R97, R100 ;  /* 0x0000006400617304 */ /* 0x0001e20000200800 */
[----:B------:R-:W-:Y:S01]  /*1c50*/  FFMA.FTZ R68, R68, UR5, R117 ;  /* 0x0000000544447c23 */ /* 0x000fe20008010075 */
[----:B------:R-:W-:-:S02]  /*1c60*/  HADD2.F32 R24, -RZ, R24.H0_H0 ;  /* 0x20000018ff187230 */ /* 0x000fc40000004100 */
[----:B------:R-:W-:Y:S01]  /*1c70*/  FFMA.FTZ R25, R96, UR7, R25 ;  /* 0x0000000760197c23 */ /* 0x000fe20008010019 */
[--C-:B------:R-:W-:Y:S01]  /*1c80*/  FFMA.FTZ R106, R106, UR5, R117.reuse ;  /* 0x000000056a6a7c23 */ /* 0x100fe20008010075 */
[----:B------:R-:W-:Y:S01]  /*1c90*/  FFMA.FTZ R111, R111, UR5, R117 ;  /* 0x000000056f6f7c23 */ /* 0x000fe20008010075 */
[----:B------:R-:W-:Y:S01]  /*1ca0*/  FADD.FTZ R68, R113, -R68 ;  /* 0x8000004471447221 */ /* 0x000fe20000010000 */
[----:B------:R-:W-:Y:S01]  /*1cb0*/  FFMA.FTZ R69, R69, UR7, R24 ;  /* 0x0000000745457c23 */ /* 0x000fe20008010018 */
[--C-:B------:R-:W-:Y:S01]  /*1cc0*/  SHF.R.U64 R24, R62, 0x10, R63.reuse ;  /* 0x000000103e187819 */ /* 0x100fe2000000123f */
[----:B------:R1:W-:Y:S01]  /*1cd0*/  F2F.F16.F32 R101, R25 ;  /* 0x0000001900657304 */ /* 0x0003e20000200800 */
[----:B0-----:R-:W-:Y:S01]  /*1ce0*/  SHF.R.U32.HI R100, RZ, 0x10, R63 ;  /* 0x00000010ff647819 */ /* 0x001fe2000001163f */
[----:B------:R-:W-:Y:S02]  /*1cf0*/  HADD2.F32 R103, -RZ, R103.H0_H0 ;  /* 0x20000067ff677230 */ /* 0x000fe40000004100 */
[----:B------:R-:W-:Y:S01]  /*1d00*/  FADD.FTZ R106, R105, -R106 ;  /* 0x8000006a696a7221 */ /* 0x000fe20000010000 */
[----:B------:R-:W-:-:S02]  /*1d10*/  HADD2.F32 R24, -RZ, R24.H0_H0 ;  /* 0x20000018ff187230 */ /* 0x000fc40000004100 */
[----:B------:R-:W-:Y:S01]  /*1d20*/  FADD.FTZ R111, R116, -R111 ;  /* 0x8000006f746f7221 */ /* 0x000fe20000010000 */
[----:B------:R-:W-:Y:S01]  /*1d30*/  FFMA.FTZ R112, R112, UR5, R117 ;  /* 0x0000000570707c23 */ /* 0x000fe20008010075 */
[----:B------:R-:W-:Y:S01]  /*1d40*/  FFMA.FTZ R96, R106, UR7, R103 ;  /* 0x000000076a607c23 */ /* 0x000fe20008010067 */
[----:B------:R-:W-:Y:S01]  /*1d50*/  F2F.F16.F32 R26, R26 ;  /* 0x0000001a001a7304 */ /* 0x000fe20000200800 */
[----:B-1----:R-:W-:Y:S02]  /*1d60*/  HADD2.F32 R25, -RZ, R100.H0_H0 ;  /* 0x20000064ff197230 */ /* 0x002fe40000004100 */
[----:B------:R-:W-:Y:S01]  /*1d70*/  FFMA.FTZ R111, R111, UR7, R24 ;  /* 0x000000076f6f7c23 */ /* 0x000fe20008010018 */
[----:B------:R-:W-:Y:S02]  /*1d80*/  FADD.FTZ R112, R115, -R112 ;  /* 0x8000007073707221 */ /* 0x000fe40000010000 */
[----:B------:R-:W-:Y:S01]  /*1d90*/  FFMA.FTZ R102, R68, UR7, R25 ;  /* 0x0000000744667c23 */ /* 0x000fe20008010019 */
[----:B------:R-:W-:Y:S01]  /*1da0*/  MOV R68, R62 ;  /* 0x0000003e00447202 */ /* 0x000fe20000000f00 */
[----:B------:R-:W0:Y:S01]  /*1db0*/  LDC.64 R24, c[0x0][0x468] ;  /* 0x00011a00ff187b82 */ /* 0x000e220000000a00 */
[----:B------:R1:W-:Y:S08]  /*1dc0*/  F2F.F16.F32 R100, R69 ;  /* 0x0000004500647304 */ /* 0x0003f00000200800 */
[----:B------:R-:W2:Y:S01]  /*1dd0*/  F2F.F16.F32 R27, R27 ;  /* 0x0000001b001b7304 */ /* 0x000ea20000200800 */
[----:B-1----:R-:W-:-:S05]  /*1de0*/  HADD2.F32 R69, -RZ, R68.H0_H0 ;  /* 0x20000044ff457230 */ /* 0x002fca0000004100 */
[----:B------:R-:W-:Y:S02]  /*1df0*/  FFMA.FTZ R112, R112, UR7, R69 ;  /* 0x0000000770707c23 */ /* 0x000fe40008010045 */
[----:B------:R-:W1:Y:S01]  /*1e00*/  F2F.F16.F32 R0, R0 ;  /* 0x0000000000007304 */ /* 0x000e620000200800 */
[----:B--2---:R-:W-:-:S07]  /*1e10*/  PRMT R109, R26, 0x5410, R27 ;  /* 0x000054101a6d7816 */ /* 0x004fce000000001b */
[----:B------:R-:W2:Y:S01]  /*1e20*/  F2F.F16.F32 R96, R96 ;  /* 0x0000006000607304 */ /* 0x000ea20000200800 */
[----:B-1----:R-:W-:-:S07]  /*1e30*/  IMAD.WIDE.U32 R68, R0, 0x10000, RZ ;  /* 0x0001000000447825 */ /* 0x002fce00078e00ff */
[----:B------:R-:W1:Y:S01]  /*1e40*/  F2F.F16.F32 R98, R98 ;  /* 0x0000006200627304 */ /* 0x000e620000200800 */
[----:B------:R-:W-:Y:S02]  /*1e50*/  LOP3.LUT R68, R68, R99, RZ, 0xfc, !PT ;  /* 0x0000006344447212 */ /* 0x000fe400078efcff */
[----:B------:R-:W-:Y:S01]  /*1e60*/  LOP3.LUT R69, R109, R69, RZ, 0xfc, !PT ;  /* 0x000000456d457212 */ /* 0x000fe200078efcff */
[----:B--2---:R-:W-:-:S04]  /*1e70*/  IMAD.WIDE.U32 R26, R96, 0x10000, RZ ;  /* 0x00010000601a7825 */ /* 0x004fc800078e00ff */
[----:B------:R-:W2:Y:S01]  /*1e80*/  F2F.F16.F32 R111, R111 ;  /* 0x0000006f006f7304 */ /* 0x000ea20000200800 */
[----:B------:R-:W-:Y:S02]  /*1e90*/  LOP3.LUT R26, R26, R101, RZ, 0xfc, !PT ;  /* 0x000000651a1a7212 */ /* 0x000fe400078efcff */
[----:B-1----:R-:W-:-:S05]  /*1ea0*/  PRMT R107, R98, 0x5410, R97 ;  /* 0x00005410626b7816 */ /* 0x002fca0000000061 */
[----:B------:R-:W1:Y:S01]  /*1eb0*/  F2F.F16.F32 R105, R102 ;  /* 0x0000006600697304 */ /* 0x000e620000200800 */
[----:B0-----:R-:W-:Y:S01]  /*1ec0*/  IMAD.WIDE.U32 R98, R50, 0x8, R24 ;  /* 0x0000000832627825 */ /* 0x001fe200078e0018 */
[----:B------:R-:W-:-:S04]  /*1ed0*/  LOP3.LUT R27, R107, R27, RZ, 0xfc, !PT ;  /* 0x0000001b6b1b7212 */ /* 0x000fc800078efcff */
[----:B------:R3:W-:Y:S01]  /*1ee0*/  STG.E.64 desc[UR14][R98.64], R68 ;  /* 0x0000004462007986 */ /* 0x0007e2000c101b0e */
[----:B--2---:R-:W-:Y:S01]  /*1ef0*/  IMAD.WIDE.U32 R96, R111, 0x10000, RZ ;  /* 0x000100006f607825 */ /* 0x004fe200078e00ff */
[----:B------:R-:W0:Y:S01]  /*1f00*/  F2F.F16.F32 R103, R112 ;  /* 0x0000007000677304 */ /* 0x000e220000200800 */
[----:B-1----:R-:W-:Y:S02]  /*1f10*/  PRMT R105, R100, 0x5410, R105 ;  /* 0x0000541064697816 */ /* 0x002fe40000000069 */
[--C-:B------:R-:W-:Y:S02]  /*1f20*/  IMAD.WIDE.U32 R100, R121, 0x8, R24.reuse ;  /* 0x0000000879647825 */ /* 0x100fe400078e0018 */
[----:B------:R-:W-:Y:S02]  /*1f30*/  LOP3.LUT R97, R105, R97, RZ, 0xfc, !PT ;  /* 0x0000006169617212 */ /* 0x000fe400078efcff */
[----:B------:R-:W-:Y:S01]  /*1f40*/  IMAD.WIDE.U32 R24, R123, 0x8, R24 ;  /* 0x000000087b187825 */ /* 0x000fe200078e0018 */
[----:B------:R3:W-:Y:S01]  /*1f50*/  STG.E.64 desc[UR14][R100.64], R26 ;  /* 0x0000001a64007986 */ /* 0x0007e2000c101b0e */
[----:B0-----:R-:W-:-:S05]  /*1f60*/  LOP3.LUT R96, R96, R103, RZ, 0xfc, !PT ;  /* 0x0000006760607212 */ /* 0x001fca00078efcff */
[----:B------:R3:W-:Y:S01]  /*1f70*/  STG.E.64 desc[UR14][R24.64], R96 ;  /* 0x0000006018007986 */ /* 0x0007e2000c101b0e */
[----:B------:R-:W-:Y:S05]  /*1f80*/  BRA `(.L_x_420) ;  /* 0x0000002800a47947 */ /* 0x000fea0003800000 */
.L_x_419:
        /* <DEDUP_REMOVED lines=13> */
[--C-:B------:R-:W-:Y:S01]  /*2060*/  FFMA.FTZ R110, R110, UR5, R117.reuse ;  /* 0x000000056e6e7c23 */ /* 0x100fe20008010075 */
[----:B------:R-:W-:Y:S01]  /*2070*/  FFMA.FTZ R103, R103, UR5, R117 ;  /* 0x0000000567677c23 */ /* 0x000fe20008010075 */
[----:B------:R-:W-:Y:S01]  /*2080*/  SHF.R.U32.HI R88, RZ, 0x10, R61 ;  /* 0x00000010ff587819 */ /* 0x000fe2000001163d */
[----:B------:R-:W-:Y:S01]  /*2090*/  HADD2.F32 R25, -RZ, R24.H0_H0 ;  /* 0x20000018ff197230 */ /* 0x000fe20000004100 */
[----:B------:R-:W-:Y:S01]  /*20a0*/  SHF.R.U64 R24, R64, 0x10, R65 ;  /* 0x0000001040187819 */ /* 0x000fe20000001241 */
[----:B------:R-:W-:Y:S01]  /*20b0*/  FADD.FTZ R110, R109, -R110 ;  /* 0x8000006e6d6e7221 */ /* 0x000fe20000010000 */
[--C-:B------:R-:W-:Y:S01]  /*20c0*/  FFMA.FTZ R97, R97, UR5, R117.reuse ;  /* 0x0000000561617c23 */ /* 0x100fe20008010075 */
[----:B------:R-:W-:Y:S01]  /*20d0*/  FFMA.FTZ R27, R104, UR5, R117 ;  /* 0x00000005681b7c23 */ /* 0x000fe20008010075 */
[----:B------:R-:W-:Y:S01]  /*20e0*/  FFMA.FTZ R0, R0, UR7, R25 ;  /* 0x0000000700007c23 */ /* 0x000fe20008010019 */
[----:B------:R-:W-:Y:S01]  /*20f0*/  HADD2.F32 R25, -RZ, R24.H0_H0 ;  /* 0x20000018ff197230 */ /* 0x000fe20000004100 */
[----:B------:R-:W-:Y:S01]  /*2100*/  MOV R24, R61 ;  /* 0x0000003d00187202 */ /* 0x000fe20000000f00 */
[----:B------:R-:W-:Y:S01]  /*2110*/  FADD.FTZ R103, R100, -R103 ;  /* 0x8000006764677221 */ /* 0x000fe20000010000 */
[----:B------:R0:W-:Y:S01]  /*2120*/  F2F.F16.F32 R99, R0 ;  /* 0x0000000000637304 */ /* 0x0001e20000200800 */
[----:B------:R-:W-:-:S02]  /*2130*/  HADD2.F32 R88, -RZ, R88.H0_H0 ;  /* 0x20000058ff587230 */ /* 0x000fc40000004100 */
[----:B------:R-:W-:Y:S01]  /*2140*/  FFMA.FTZ R25, R110, UR7, R25 ;  /* 0x000000076e197c23 */ /* 0x000fe20008010019 */
[----:B------:R-:W-:Y:S02]  /*2150*/  HADD2.F32 R24, -RZ, R24.H0_H0 ;  /* 0x20000018ff187230 */ /* 0x000fe40000004100 */
[----:B------:R-:W-:Y:S01]  /*2160*/  FADD.FTZ R96, R96, -R97 ;  /* 0x8000006160607221 */ /* 0x000fe20000010000 */
[----:B------:R-:W-:Y:S01]  /*2170*/  FADD.FTZ R27, R102, -R27 ;  /* 0x8000001b661b7221 */ /* 0x000fe20000010000 */
[--C-:B------:R-:W-:Y:S01]  /*2180*/  FFMA.FTZ R106, R106, UR5, R117.reuse ;  /* 0x000000056a6a7c23 */ /* 0x100fe20008010075 */
[--C-:B------:R-:W-:Y:S01]  /*2190*/  FFMA.FTZ R111, R111, UR5, R117.reuse ;  /* 0x000000056f6f7c23 */ /* 0x100fe20008010075 */
[----:B------:R1:W2:Y:S01]  /*21a0*/  F2F.F16.F32 R26, R25 ;  /* 0x00000019001a7304 */ /* 0x0002a20000200800 */
[----:B0-----:R-:W-:Y:S01]  /*21b0*/  MOV R0, R60 ;  /* 0x0000003c00007202 */ /* 0x001fe20000000f00 */
[----:B------:R-:W-:Y:S01]  /*21c0*/  FFMA.FTZ R24, R103, UR7, R24 ;  /* 0x0000000767187c23 */ /* 0x000fe20008010018 */
[----:B------:R-:W-:Y:S01]  /*21d0*/  FFMA.FTZ R88, R27, UR7, R88 ;  /* 0x000000071b587c23 */ /* 0x000fe20008010058 */
[----:B------:R-:W-:Y:S01]  /*21e0*/  FADD.FTZ R106, R105, -R106 ;  /* 0x8000006a696a7221 */ /* 0x000fe20000010000 */
[--C-:B------:R-:W-:Y:S01]  /*21f0*/  FFMA.FTZ R69, R69, UR5, R117.reuse ;  /* 0x0000000545457c23 */ /* 0x100fe20008010075 */
[----:B------:R-:W-:Y:S01]  /*2200*/  FFMA.FTZ R68, R68, UR5, R117 ;  /* 0x0000000544447c23 */ /* 0x000fe20008010075 */
[----:B------:R-:W-:Y:S01]  /*2210*/  FADD.FTZ R111, R116, -R111 ;  /* 0x8000006f746f7221 */ /* 0x000fe20000010000 */
[----:B------:R0:W-:Y:S01]  /*2220*/  F2F.F16.F32 R98, R24 ;  /* 0x0000001800627304 */ /* 0x0001e20000200800 */
[----:B-1----:R-:W-:Y:S01]  /*2230*/  HADD2.F32 R25, -RZ, R0.H0_H0 ;  /* 0x20000000ff197230 */ /* 0x002fe20000004100 */
[----:B------:R-:W-:Y:S01]  /*2240*/  SHF.R.U64 R0, R60, 0x10, R61 ;  /* 0x000000103c007819 */ /* 0x000fe2000000123d */
[----:B------:R-:W-:Y:S01]  /*2250*/  FADD.FTZ R69, R114, -R69 ;  /* 0x8000004572457221 */ /* 0x000fe20000010000 */
[----:B------:R-:W-:Y:S01]  /*2260*/  FADD.FTZ R68, R113, -R68 ;  /* 0x8000004471447221 */ /* 0x000fe20000010000 */
[----:B------:R-:W-:Y:S01]  /*2270*/  FFMA.FTZ R112, R112, UR5, R117 ;  /* 0x0000000570707c23 */ /* 0x000fe20008010075 */
[----:B------:R-:W-:Y:S01]  /*2280*/  FFMA.FTZ R25, R96, UR7, R25 ;  /* 0x0000000760197c23 */ /* 0x000fe20008010019 */
[----:B------:R-:W-:Y:S01]  /*2290*/  HADD2.F32 R27, -RZ, R0.H0_H0 ;  /* 0x20000000ff1b7230 */ /* 0x000fe20000004100 */
[----:B------:R-:W-:Y:S01]  /*22a0*/  SHF.R.U64 R0, R62, 0x10, R63 ;  /* 0x000000103e007819 */ /* 0x000fe2000000123f */
[----:B------:R-:W-:Y:S01]  /*22b0*/  F2F.F16.F32 R90, R90 ;  /* 0x0000005a005a7304 */ /* 0x000fe20000200800 */
[----:B0-----:R-:W-:Y:S01]  /*22c0*/  MOV R24, R63 ;  /* 0x0000003f00187202 */ /* 0x001fe20000000f00 */
[----:B------:R-:W-:Y:S01]  /*22d0*/  FADD.FTZ R112, R115, -R112 ;  /* 0x8000007073707221 */ /* 0x000fe20000010000 */
[----:B------:R-:W-:Y:S01]  /*22e0*/  FFMA.FTZ R27, R106, UR7, R27 ;  /* 0x000000076a1b7c23 */ /* 0x000fe2000801001b */
[----:B------:R-:W-:-:S02]  /*22f0*/  HADD2.F32 R0, -RZ, R0.H0_H0 ;  /* 0x20000000ff007230 */ /* 0x000fc40000004100 */
[----:B------:R-:W-:Y:S02]  /*2300*/  HADD2.F32 R24, -RZ, R24.H0_H0 ;  /* 0x20000018ff187230 */ /* 0x000fe40000004100 */
[----:B------:R0:W-:Y:S01]  /*2310*/  F2F.F16.F32 R101, R25 ;  /* 0x0000001900657304 */ /* 0x0001e20000200800 */
[----:B------:R-:W-:Y:S02]  /*2320*/  FFMA.FTZ R0, R111, UR7, R0 ;  /* 0x000000076f007c23 */ /* 0x000fe40008010000 */
[----:B------:R-:W-:-:S05]  /*2330*/  FFMA.FTZ R69, R69, UR7, R24 ;  /* 0x0000000745457c23 */ /* 0x000fca0008010018 */
[----:B------:R1:W-:Y:S01]  /*2340*/  F2F.F16.F32 R96, R27 ;  /* 0x0000001b00607304 */ /* 0x0003e20000200800 */
[----:B0-----:R-:W-:-:S05]  /*2350*/  SHF.R.U32.HI R25, RZ, 0x10, R63 ;  /* 0x00000010ff197819 */ /* 0x001fca000001163f */
[----:B------:R-:W-:Y:S02]  /*2360*/  HADD2.F32 R89, -RZ, R25.H0_H0 ;  /* 0x20000019ff597230 */ /* 0x000fe40000004100 */
[----:B------:R-:W0:Y:S01]  /*2370*/  F2F.F16.F32 R91, R91 ;  /* 0x0000005b005b7304 */ /* 0x000e220000200800 */
[----:B-1----:R-:W-:Y:S01]  /*2380*/  MOV R27, R62 ;  /* 0x0000003e001b7202 */ /* 0x002fe20000000f00 */
[----:B------:R-:W1:Y:S01]  /*2390*/  LDC.64 R24, c[0x0][0x468] ;  /* 0x00011a00ff187b82 */ /* 0x000e620000000a00 */
[----:B------:R-:W-:-:S03]  /*23a0*/  FFMA.FTZ R107, R68, UR7, R89 ;  /* 0x00000007446b7c23 */ /* 0x000fc60008010059 */
[----:B------:R-:W-:Y:S02]  /*23b0*/  HADD2.F32 R27, -RZ, R27.H0_H0 ;  /* 0x2000001bff1b7230 */ /* 0x000fe40000004100 */
[----:B------:R3:W4:Y:S03]  /*23c0*/  F2F.F16.F32 R97, R88 ;  /* 0x0000005800617304 */ /* 0x0007260000200800 */
[----:B------:R-:W-:Y:S01]  /*23d0*/  FFMA.FTZ R109, R112, UR7, R27 ;  /* 0x00000007706d7c23 */ /* 0x000fe2000801001b */
[----:B--2---:R-:W-:Y:S01]  /*23e0*/  IMAD.WIDE.U32 R26, R26, 0x10000, RZ ;  /* 0x000100001a1a7825 */ /* 0x004fe200078e00ff */
[----:B0-----:R-:W-:-:S03]  /*23f0*/  PRMT R91, R90, 0x5410, R91 ;  /* 0x000054105a5b7816 */ /* 0x001fc6000000005b */
[----:B------:R-:W0:Y:S01]  /*2400*/  F2F.F16.F32 R0, R0 ;  /* 0x0000000000007304 */ /* 0x000e220000200800 */
[----:B---3--:R-:W2:Y:S01]  /*2410*/  LDC.64 R88, c[0x0][0x470] ;  /* 0x00011c00ff587b82 */ /* 0x008ea20000000a00 */
[----:B----4-:R-:W-:-:S06]  /*2420*/  PRMT R103, R98, 0x5410, R97 ;  /* 0x0000541062677816 */ /* 0x010fcc0000000061 */
[----:B------:R3:W-:Y:S01]  /*2430*/  F2F.F16.F32 R106, R69 ;  /* 0x00000045006a7304 */ /* 0x0007e20000200800 */
[----:B------:R-:W-:Y:S01]  /*2440*/  LOP3.LUT R97, R91, R27, RZ, 0xfc, !PT ;  /* 0x0000001b5b617212 */ /* 0x000fe200078efcff */
[----:B-1----:R-:W-:-:S06]  /*2450*/  IMAD.WIDE.U32 R90, R50, 0x8, R24 ;  /* 0x00000008325a7825 */ /* 0x002fcc00078e0018 */
[----:B------:R-:W1:Y:S01]  /*2460*/  F2F.F16.F32 R107, R107 ;  /* 0x0000006b006b7304 */ /* 0x000e620000200800 */
[----:B---3--:R-:W-:Y:S01]  /*2470*/  IMAD.WIDE.U32 R68, R96, 0x10000, RZ ;  /* 0x0001000060447825 */ /* 0x008fe200078e00ff */
[----:B------:R-:W-:-:S03]  /*2480*/  LOP3.LUT R96, R26, R99, RZ, 0xfc, !PT ;  /* 0x000000631a607212 */ /* 0x000fc600078efcff */
[----:B0-----:R-:W-:Y:S01]  /*2490*/  IMAD.WIDE.U32 R26, R0, 0x10000, RZ ;  /* 0x00010000001a7825 */ /* 0x001fe200078e00ff */
[----:B------:R-:W-:Y:S01]  /*24a0*/  LOP3.LUT R68, R68, R101, RZ, 0xfc, !PT ;  /* 0x0000006544447212 */ /* 0x000fe200078efcff */
[----:B------:R0:W-:Y:S01]  /*24b0*/  STG.E.64 desc[UR14][R90.64], R96 ;  /* 0x000000605a007986 */ /* 0x0001e2000c101b0e */
[----:B------:R-:W3:Y:S01]  /*24c0*/  F2F.F16.F32 R109, R109 ;  /* 0x0000006d006d7304 */ /* 0x000ee20000200800 */
[----:B--2---:R-:W-:Y:S01]  /*24d0*/  IMAD.WIDE.U32 R100, R50, 0x8, R88 ;  /* 0x0000000832647825 */ /* 0x004fe200078e0058 */
[----:B------:R-:W-:-:S03]  /*24e0*/  LOP3.LUT R69, R103, R69, RZ, 0xfc, !PT ;  /* 0x0000004567457212 */ /* 0x000fc600078efcff */
[----:B------:R-:W-:Y:S01]  /*24f0*/  IMAD.WIDE.U32 R102, R121, 0x8, R88 ;  /* 0x0000000879667825 */ /* 0x000fe200078e0058 */
[----:B------:R2:W-:Y:S01]  /*2500*/  STG.E.64 desc[UR14][R100.64], R96 ;  /* 0x0000006064007986 */ /* 0x0005e2000c101b0e */
[----:B-1----:R-:W-:Y:S02]  /*2510*/  PRMT R99, R106, 0x5410, R107 ;  /* 0x000054106a637816 */ /* 0x002fe4000000006b */
[----:B------:R-:W-:Y:S01]  /*2520*/  IMAD.WIDE.U32 R104, R123, 0x8, R88 ;  /* 0x000000087b687825 */ /* 0x000fe200078e0058 */
[----:B------:R-:W-:Y:S02]  /*2530*/  PRMT R89, R0, 0x7610, R89 ;  /* 0x0000761000597816 */ /* 0x000fe40000000059 */
[----:B------:R-:W-:Y:S01]  /*2540*/  LOP3.LUT R27, R99, R27, RZ, 0xfc, !PT ;  /* 0x0000001b631b7212 */ /* 0x000fe200078efcff */
[----:B------:R-:W-:Y:S01]  /*2550*/  IMAD.WIDE.U32 R98, R121, 0x8, R24 ;  /* 0x0000000879627825 */ /* 0x000fe200078e0018 */
[----:B0-----:R-:W-:Y:S02]  /*2560*/  PRMT R90, R106, 0x7610, R90 ;  /* 0x000076106a5a7816 */ /* 0x001fe4000000005a */
        /* <DEDUP_REMOVED lines=9> */
.L_x_418:
        /* <DEDUP_REMOVED lines=29> */
[----:B------:R-:W-:Y:S01]  /*27d0*/  FADD.FTZ R96, R96, -R97 ;  /* 0x8000006160607221 */ /* 0x000fe20000010000 */
[----:B------:R-:W-:Y:S01]  /*27e0*/  FFMA.FTZ R25, R110, UR7, R25 ;  /* 0x000000076e197c23 */ /* 0x000fe20008010019 */
[----:B------:R-:W-:-:S02]  /*27f0*/  HADD2.F32 R24, -RZ, R24.H0_H0 ;  /* 0x20000018ff187230 */ /* 0x000fc40000004100 */
[----:B------:R-:W-:Y:S01]  /*2800*/  FADD.FTZ R27, R102, -R27 ;  /* 0x8000001b661b7221 */ /* 0x000fe20000010000 */
[----:B------:R-:W-:Y:S02]  /*2810*/  HADD2.F32 R92, -RZ, R92.H0_H0 ;  /* 0x2000005cff5c7230 */ /* 0x000fe40000004100 */
        /* <DEDUP_REMOVED lines=53> */
[----:B------:R-:W-:Y:S01]  /*2b70*/  LOP3.LUT R69, R103, R69, RZ, 0xfc, !PT ;  /* 0x0000004567457212 */ /* 0x000fe200078efcff */
[----:B------:R-:W-:-:S04]  /*2b80*/  IMAD.WIDE.U32 R100, R121, 0x8, R24 ;  /* 0x0000000879647825 */ /* 0x000fc800078e0018 */
[----:B--2---:R-:W-:Y:S01]  /*2b90*/  IMAD.WIDE.U32 R102, R121, 0x8, R92 ;  /* 0x0000000879667825 */ /* 0x004fe200078e005c */
[----:B-1----:R-:W-:-:S03]  /*2ba0*/  PRMT R99, R106, 0x5410, R107 ;  /* 0x000054106a637816 */ /* 0x002fc6000000006b */
[----:B------:R-:W-:Y:S01]  /*2bb0*/  IMAD.WIDE.U32 R24, R123, 0x8, R24 ;  /* 0x000000087b187825 */ /* 0x000fe200078e0018 */
[----:B------:R-:W-:Y:S02]  /*2bc0*/  LOP3.LUT R27, R99, R27, RZ, 0xfc, !PT ;  /* 0x0000001b631b7212 */ /* 0x000fe400078efcff */
[----:B0-----:R-:W-:Y:S01]  /*2bd0*/  PRMT R94, R106, 0x7610, R94 ;  /* 0x000076106a5e7816 */ /* 0x001fe2000000005e */
[----:B------:R-:W-:Y:S01]  /*2be0*/  IMAD.WIDE.U32 R98, R50, 0x8, R92 ;  /* 0x0000000832627825 */ /* 0x000fe200078e005c */
[----:B---3--:R-:W-:Y:S02]  /*2bf0*/  LOP3.LUT R26, R26, R109, RZ, 0xfc, !PT ;  /* 0x0000006d1a1a7212 */ /* 0x008fe400078efcff */
[----:B------:R-:W-:Y:S01]  /*2c00*/  PRMT R95, R107, 0x7610, R95 ;  /* 0x000076106b5f7816 */ /* 0x000fe2000000005f */
[----:B------:R-:W-:Y:S01]  /*2c10*/  IMAD.WIDE.U32 R104, R123, 0x8, R92 ;  /* 0x000000087b687825 */ /* 0x000fe200078e005c */
[----:B------:R0:W-:Y:S01]  /*2c20*/  STG.E.64 desc[UR14][R98.64], R96 ;  /* 0x0000006062007986 */ /* 0x0001e2000c101b0e */
[----:B------:R-:W-:-:S02]  /*2c30*/  PRMT R92, R109, 0x7610, R92 ;  /* 0x000076106d5c7816 */ /* 0x000fc4000000005c */
[----:B------:R-:W-:Y:S01]  /*2c40*/  PRMT R93, R0, 0x7610, R93 ;  /* 0x00007610005d7816 */ /* 0x000fe2000000005d */
[----:B------:R0:W-:Y:S04]  /*2c50*/  STG.E.64 desc[UR14][R100.64], R68 ;  /* 0x0000004464007986 */ /* 0x0001e8000c101b0e */
[----:B------:R0:W-:Y:S04]  /*2c60*/  STG.E.64 desc[UR14][R102.64], R68 ;  /* 0x0000004466007986 */ /* 0x0001e8000c101b0e */
[----:B------:R0:W-:Y:S04]  /*2c70*/  STG.E.64 desc[UR14][R24.64], R26 ;  /* 0x0000001a18007986 */ /* 0x0001e8000c101b0e */
[----:B------:R0:W-:Y:S01]  /*2c80*/  STG.E.64 desc[UR14][R104.64], R26 ;  /* 0x0000001a68007986 */ /* 0x0001e2000c101b0e */
[----:B------:R-:W-:Y:S05]  /*2c90*/  BRA `(.L_x_420) ;  /* 0x0000001c00607947 */ /* 0x000fea0003800000 */
.L_x_421:
        /* <DEDUP_REMOVED lines=14> */
[--C-:B------:R-:W-:Y:S01]  /*2d80*/  FFMA.FTZ R103, R103, UR5, R117.reuse ;  /* 0x0000000567677c23 */ /* 0x100fe20008010075 */
[----:B------:R-:W-:Y:S01]  /*2d90*/  FFMA.FTZ R97, R97, UR5, R117 ;  /* 0x0000000561617c23 */ /* 0x000fe20008010075 */
[----:B------:R-:W-:Y:S01]  /*2da0*/  HADD2.F32 R25, -RZ, R24.H0_H0 ;  /* 0x20000018ff197230 */ /* 0x000fe20000004100 */
[----:B------:R-:W-:Y:S01]  /*2db0*/  SHF.R.U64 R24, R64, 0x10, R65 ;  /* 0x0000001040187819 */ /* 0x000fe20000001241 */
[----:B------:R-:W-:Y:S01]  /*2dc0*/  FADD.FTZ R110, R109, -R110 ;  /* 0x8000006e6d6e7221 */ /* 0x000fe20000010000 */
[----:B------:R-:W-:Y:S01]  /*2dd0*/  FADD.FTZ R103, R100, -R103 ;  /* 0x8000006764677221 */ /* 0x000fe20000010000 */
[----:B------:R-:W-:Y:S01]  /*2de0*/  SHF.R.U32.HI R26, RZ, 0x10, R61 ;  /* 0x00000010ff1a7819 */ /* 0x000fe2000001163d */
[----:B------:R-:W-:Y:S01]  /*2df0*/  FFMA.FTZ R0, R0, UR7, R25 ;  /* 0x0000000700007c23 */ /* 0x000fe20008010019 */
[----:B------:R-:W-:Y:S01]  /*2e00*/  HADD2.F32 R25, -RZ, R24.H0_H0 ;  /* 0x20000018ff197230 */ /* 0x000fe20000004100 */
[----:B------:R-:W-:Y:S01]  /*2e10*/  MOV R24, R61 ;  /* 0x0000003d00187202 */ /* 0x000fe20000000f00 */
[----:B------:R-:W-:Y:S01]  /*2e20*/  FFMA.FTZ R27, R104, UR5, R117 ;  /* 0x00000005681b7c23 */ /* 0x000fe20008010075 */
[----:B------:R0:W-:Y:S01]  /*2e30*/  F2F.F16.F32 R95, R0 ;  /* 0x00000000005f7304 */ /* 0x0001e20000200800 */
[----:B------:R-:W-:Y:S01]  /*2e40*/  FADD.FTZ R96, R96, -R97 ;  /* 0x8000006160607221 */ /* 0x000fe20000010000 */
[----:B------:R-:W-:Y:S01]  /*2e50*/  FFMA.FTZ R25, R110, UR7, R25 ;  /* 0x000000076e197c23 */ /* 0x000fe20008010019 */
[----:B------:R-:W-:-:S02]  /*2e60*/  HADD2.F32 R24, -RZ, R24.H0_H0 ;  /* 0x20000018ff187230 */ /* 0x000fc40000004100 */
[----:B------:R-:W-:Y:S01]  /*2e70*/  FADD.FTZ R27, R102, -R27 ;  /* 0x8000001b661b7221 */ /* 0x000fe20000010000 */
[----:B------:R-:W-:Y:S02]  /*2e80*/  HADD2.F32 R26, -RZ, R26.H0_H0 ;  /* 0x2000001aff1a7230 */ /* 0x000fe40000004100 */
[--C-:B------:R-:W-:Y:S01]  /*2e90*/  FFMA.FTZ R106, R106, UR5, R117.reuse ;  /* 0x000000056a6a7c23 */ /* 0x100fe20008010075 */
[----:B------:R-:W-:Y:S01]  /*2ea0*/  FFMA.FTZ R69, R69, UR5, R117 ;  /* 0x0000000545457c23 */ /* 0x000fe20008010075 */
[----:B------:R1:W-:Y:S01]  /*2eb0*/  F2F.F16.F32 R93, R25 ;  /* 0x00000019005d7304 */ /* 0x0003e20000200800 */
[----:B0-----:R-:W-:Y:S01]  /*2ec0*/  MOV R0, R60 ;  /* 0x0000003c00007202 */ /* 0x001fe20000000f00 */
[----:B------:R-:W-:Y:S01]  /*2ed0*/  FFMA.FTZ R24, R103, UR7, R24 ;  /* 0x0000000767187c23 */ /* 0x000fe20008010018 */
[----:B------:R-:W-:Y:S01]  /*2ee0*/  FFMA.FTZ R26, R27, UR7, R26 ;  /* 0x000000071b1a7c23 */ /* 0x000fe2000801001a */
[----:B------:R-:W-:Y:S01]  /*2ef0*/  FADD.FTZ R106, R105, -R106 ;  /* 0x8000006a696a7221 */ /* 0x000fe20000010000 */
[----:B------:R-:W-:Y:S01]  /*2f00*/  FADD.FTZ R69, R114, -R69 ;  /* 0x8000004572457221 */ /* 0x000fe20000010000 */
[--C-:B------:R-:W-:Y:S01]  /*2f10*/  FFMA.FTZ R111, R111, UR5, R117.reuse ;  /* 0x000000056f6f7c23 */ /* 0x100fe20008010075 */
[----:B------:R-:W-:Y:S01]  /*2f20*/  FFMA.FTZ R68, R68, UR5, R117 ;  /* 0x0000000544447c23 */ /* 0x000fe20008010075 */
[----:B------:R0:W-:Y:S01]  /*2f30*/  F2F.F16.F32 R92, R24 ;  /* 0x00000018005c7304 */ /* 0x0001e20000200800 */
[----:B-1----:R-:W-:Y:S01]  /*2f40*/  HADD2.F32 R25, -RZ, R0.H0_H0 ;  /* 0x20000000ff197230 */ /* 0x002fe20000004100 */
[----:B------:R-:W-:Y:S01]  /*2f50*/  SHF.R.U64 R0, R60, 0x10, R61 ;  /* 0x000000103c007819 */ /* 0x000fe2000000123d */
[----:B------:R-:W-:Y:S01]  /*2f60*/  FADD.FTZ R111, R116, -R111 ;  /* 0x8000006f746f7221 */ /* 0x000fe20000010000 */
[----:B------:R-:W-:Y:S01]  /*2f70*/  FADD.FTZ R113, R113, -R68 ;  /* 0x8000004471717221 */ /* 0x000fe20000010000 */
[----:B------:R-:W-:Y:S01]  /*2f80*/  MOV R68, R62 ;  /* 0x0000003e00447202 */ /* 0x000fe20000000f00 */
[----:B------:R-:W-:Y:S01]  /*2f90*/  FFMA.FTZ R25, R96, UR7, R25 ;  /* 0x0000000760197c23 */ /* 0x000fe20008010019 */
[----:B------:R-:W-:Y:S01]  /*2fa0*/  HADD2.F32 R27, -RZ, R0.H0_H0 ;  /* 0x20000000ff1b7230 */ /* 0x000fe20000004100 */
[----:B------:R-:W-:Y:S01]  /*2fb0*/  SHF.R.U64 R0, R62, 0x10, R63 ;  /* 0x000000103e007819 */ /* 0x000fe2000000123f */
[----:B------:R-:W1:Y:S01]  /*2fc0*/  F2F.F16.F32 R97, R26 ;  /* 0x0000001a00617304 */ /* 0x000e620000200800 */
[----:B0-----:R-:W-:Y:S01]  /*2fd0*/  MOV R24, R63 ;  /* 0x0000003f00187202 */ /* 0x001fe20000000f00 */
[----:B------:R-:W-:Y:S01]  /*2fe0*/  FFMA.FTZ R112, R112, UR5, R117 ;  /* 0x0000000570707c23 */ /* 0x000fe20008010075 */
[----:B------:R-:W-:Y:S01]  /*2ff0*/  FFMA.FTZ R27, R106, UR7, R27 ;  /* 0x000000076a1b7c23 */ /* 0x000fe2000801001b */
[----:B------:R-:W-:Y:S01]  /*3000*/  HADD2.F32 R0, -RZ, R0.H0_H0 ;  /* 0x20000000ff007230 */ /* 0x000fe20000004100 */
[----:B------:R-:W0:Y:S01]  /*3010*/  LDC.64 R88, c[0x0][0x470] ;  /* 0x00011c00ff587b82 */ /* 0x000e220000000a00 */
[----:B------:R-:W-:-:S02]  /*3020*/  HADD2.F32 R24, -RZ, R24.H0_H0 ;  /* 0x20000018ff187230 */ /* 0x000fc40000004100 */
[----:B------:R-:W-:Y:S01]  /*3030*/  FADD.FTZ R112, R115, -R112 ;  /* 0x8000007073707221 */ /* 0x000fe20000010000 */
[----:B------:R2:W-:Y:S01]  /*3040*/  F2F.F16.F32 R99, R25 ;  /* 0x0000001900637304 */ /* 0x0005e20000200800 */
[----:B------:R-:W-:Y:S01]  /*3050*/  FFMA.FTZ R0, R111, UR7, R0 ;  /* 0x000000076f007c23 */ /* 0x000fe20008010000 */
[----:B------:R-:W-:Y:S01]  /*3060*/  FFMA.FTZ R109, R69, UR7, R24 ;  /* 0x00000007456d7c23 */ /* 0x000fe20008010018 */
[----:B------:R-:W-:Y:S01]  /*3070*/  HADD2.F32 R69, -RZ, R68.H0_H0 ;  /* 0x20000044ff457230 */ /* 0x000fe20000004100 */
[----:B-1----:R-:W-:-:S04]  /*3080*/  PRMT R97, R92, 0x5410, R97 ;  /* 0x000054105c617816 */ /* 0x002fc80000000061 */
[----:B------:R1:W3:Y:S01]  /*3090*/  F2F.F16.F32 R94, R27 ;  /* 0x0000001b005e7304 */ /* 0x0002e20000200800 */
[----:B--2---:R-:W-:Y:S01]  /*30a0*/  SHF.R.U32.HI R25, RZ, 0x10, R63 ;  /* 0x00000010ff197819 */ /* 0x004fe2000001163f */
[----:B------:R-:W-:Y:S01]  /*30b0*/  FFMA.FTZ R111, R112, UR7, R69 ;  /* 0x00000007706f7c23 */ /* 0x000fe20008010045 */
[----:B------:R-:W-:-:S04]  /*30c0*/  IMAD.WIDE.U32 R68, R93, 0x10000, RZ ;  /* 0x000100005d447825 */ /* 0x000fc800078e00ff */
[----:B------:R-:W-:Y:S01]  /*30d0*/  HADD2.F32 R24, -RZ, R25.H0_H0 ;  /* 0x20000019ff187230 */ /* 0x000fe20000004100 */
[----:B------:R-:W-:Y:S01]  /*30e0*/  F2F.F16.F32 R90, R90 ;  /* 0x0000005a005a7304 */ /* 0x000fe20000200800 */
[----:B-1----:R-:W1:Y:S03]  /*30f0*/  LDC.64 R26, c[0x0][0x478] ;  /* 0x00011e00ff1a7b82 */ /* 0x002e660000000a00 */
[----:B------:R-:W-:Y:S01]  /*3100*/  FFMA.FTZ R108, R113, UR7, R24 ;  /* 0x00000007716c7c23 */ /* 0x000fe20008010018 */
[----:B0-----:R-:W-:-:S03]  /*3110*/  IMAD.WIDE.U32 R100, R50, 0x8, R88 ;  /* 0x0000000832647825 */ /* 0x001fc600078e0058 */
[----:B------:R-:W0:Y:S01]  /*3120*/  F2F.F16.F32 R91, R91 ;  /* 0x0000005b005b7304 */ /* 0x000e220000200800 */
[----:B------:R-:W2:Y:S01]  /*3130*/  LDC.64 R24, c[0x0][0x468] ;  /* 0x00011a00ff187b82 */ /* 0x000ea20000000a00 */
[----:B---3--:R-:W-:-:S04]  /*3140*/  IMAD.WIDE.U32 R92, R94, 0x10000, RZ ;  /* 0x000100005e5c7825 */ /* 0x008fc800078e00ff */
[--C-:B------:R-:W-:Y:S01]  /*3150*/  IMAD.WIDE.U32 R104, R121, 0x8, R88.reuse ;  /* 0x0000000879687825 */ /* 0x100fe200078e0058 */
[----:B------:R-:W-:Y:S01]  /*3160*/  LOP3.LUT R97, R97, R93, RZ, 0xfc, !PT ;  /* 0x0000005d61617212 */ /* 0x000fe200078efcff */
[----:B------:R-:W3:Y:S01]  /*3170*/  F2F.F16.F32 R0, R0 ;  /* 0x0000000000007304 */ /* 0x000ee20000200800 */
[----:B------:R-:W-:Y:S01]  /*3180*/  LOP3.LUT R96, R92, R99, RZ, 0xfc, !PT ;  /* 0x000000635c607212 */ /* 0x000fe200078efcff */
[----:B------:R-:W-:Y:S01]  /*3190*/  IMAD.WIDE.U32 R106, R123, 0x8, R88 ;  /* 0x000000087b6a7825 */ /* 0x000fe200078e0058 */
[----:B0-----:R-:W-:-:S05]  /*31a0*/  PRMT R91, R90, 0x5410, R91 ;  /* 0x000054105a5b7816 */ /* 0x001fca000000005b */
[----:B------:R-:W-:Y:S01]  /*31b0*/  F2F.F16.F32 R109, R109 ;  /* 0x0000006d006d7304 */ /* 0x000fe20000200800 */
[----:B------:R-:W-:Y:S01]  /*31c0*/  LOP3.LUT R90, R68, R95, RZ, 0xfc, !PT ;  /* 0x0000005f445a7212 */ /* 0x000fe200078efcff */
[----:B-1----:R-:W-:Y:S01]  /*31d0*/  IMAD.WIDE.U32 R102, R50, 0x8, R26 ;  /* 0x0000000832667825 */ /* 0x002fe200078e001a */
[----:B------:R-:W-:-:S03]  /*31e0*/  LOP3.LUT R91, R91, R69, RZ, 0xfc, !PT ;  /* 0x000000455b5b7212 */ /* 0x000fc600078efcff */
[C---:B---3--:R-:W-:Y:S02]  /*31f0*/  IMAD.WIDE.U32 R68, R0.reuse, 0x10000, RZ ;  /* 0x0001000000447825 */ /* 0x048fe400078e00ff */
[----:B------:R-:W0:Y:S01]  /*3200*/  F2F.F16.F32 R108, R108 ;  /* 0x0000006c006c7304 */ /* 0x000e220000200800 */
[----:B------:R-:W-:Y:S01]  /*3210*/  STG.E.64 desc[UR14][R102.64], R90 ;  /* 0x0000005a66007986 */ /* 0x000fe2000c101b0e */
[----:B------:R-:W-:Y:S01]  /*3220*/  PRMT R89, R0, 0x7610, R89 ;  /* 0x0000761000597816 */ /* 0x000fe20000000059 */
[----:B--2---:R-:W-:-:S04]  /*3230*/  IMAD.WIDE.U32 R92, R50, 0x8, R24 ;  /* 0x00000008325c7825 */ /* 0x004fc800078e0018 */
[--C-:B------:R-:W-:Y:S01]  /*3240*/  IMAD.WIDE.U32 R98, R121, 0x8, R24.reuse ;  /* 0x0000000879627825 */ /* 0x100fe200078e0018 */
[----:B------:R-:W1:Y:S01]  /*3250*/  F2F.F16.F32 R111, R111 ;  /* 0x0000006f006f7304 */ /* 0x000e620000200800 */
[----:B------:R2:W-:Y:S02]  /*3260*/  STG.E.64 desc[UR14][R92.64], R90 ;  /* 0x0000005a5c007986 */ /* 0x0005e4000c101b0e */
[----:B------:R-:W-:Y:S02]  /*3270*/  IMAD.WIDE.U32 R24, R123, 0x8, R24 ;  /* 0x000000087b187825 */ /* 0x000fe400078e0018 */
[----:B------:R3:W-:Y:S01]  /*3280*/  STG.E.64 desc[UR14][R100.64], R90 ;  /* 0x0000005a64007986 */ /* 0x0007e2000c101b0e */
[----:B0-----:R-:W-:-:S04]  /*3290*/  PRMT R95, R109, 0x5410, R108 ;  /* 0x000054106d5f7816 */ /* 0x001fc8000000006c */
[----:B------:R-:W-:Y:S01]  /*32a0*/  LOP3.LUT R69, R95, R69, RZ, 0xfc, !PT ;  /* 0x000000455f457212 */ /* 0x000fe200078efcff */
[----:B------:R-:W-:Y:S01]  /*32b0*/  IMAD.WIDE.U32 R94, R121, 0x8, R26 ;  /* 0x00000008795e7825 */ /* 0x000fe200078e001a */
[----:B-1----:R-:W-:-:S03]  /*32c0*/  LOP3.LUT R68, R68, R111, RZ, 0xfc, !PT ;  /* 0x0000006f44447212 */ /* 0x002fc600078efcff */
        /* <DEDUP_REMOVED lines=15> */
.L_x_417:
        /* <DEDUP_REMOVED lines=24> */
.L_x_423:
        /* <DEDUP_REMOVED lines=22> */
.L_x_422:
        /* <DEDUP_REMOVED lines=25> */
.L_x_425:
        /* <DEDUP_REMOVED lines=25> */
.L_x_424:
        /* <DEDUP_REMOVED lines=16> */
.L_x_426:
        /* <DEDUP_REMOVED lines=10> */
.L_x_427:
        /* <DEDUP_REMOVED lines=15> */
[----:B0-----:R-:W-:Y:S02]  /*3c50*/  F2FP.F16.F32.PACK_AB R99, R25, R0 ;  /* 0x000000001963723e */ /* 0x001fe400000000ff */
        /* <DEDUP_REMOVED lines=11> */
.L_x_429:
        /* <DEDUP_REMOVED lines=23> */
.L_x_428:
        /* <DEDUP_REMOVED lines=24> */
.L_x_431:
        /* <DEDUP_REMOVED lines=15> */
[----:B0-----:R-:W-:Y:S02]  /*40f0*/  PRMT R99, R97, 0x7610, R99 ;  /* 0x0000761061637816 */ /* 0x001fe40000000063 */
[C---:B------:R-:W-:Y:S02]  /*4100*/  PRMT R25, R103.reuse, 0x7632, R25 ;  /* 0x0000763267197816 */ /* 0x040fe40000000019 */
[----:B------:R-:W-:-:S07]  /*4110*/  PRMT R24, R103, 0x7610, R24 ;  /* 0x0000761067187816 */ /* 0x000fce0000000018 */
.L_x_430:
        /* <DEDUP_REMOVED lines=15> */
.L_x_432:
        /* <DEDUP_REMOVED lines=10> */
.L_x_433:
        /* <DEDUP_REMOVED lines=29> */
.L_x_435:
        /* <DEDUP_REMOVED lines=23> */
.L_x_434:
        /* <DEDUP_REMOVED lines=24> */
.L_x_437:
        /* <DEDUP_REMOVED lines=16> */
[C---:B0-2---:R-:W-:Y:S02]  /*4870*/  PRMT R97, R68.reuse, 0x7632, R97 ;  /* 0x0000763244617816 */ /* 0x045fe40000000061 */
[----:B------:R-:W-:-:S07]  /*4880*/  PRMT R50, R68, 0x7610, R50 ;  /* 0x0000761044327816 */ /* 0x000fce0000000032 */
.L_x_436:
        /* <DEDUP_REMOVED lines=15> */
.L_x_438:
[----:B------:R4:W-:Y:S01]  /*4980*/  STG.E.64 desc[UR14][R26.64], R96 ;  /* 0x000000601a007986 */ /* 0x0009e2000c101b0e */
[----:B------:R-:W-:Y:S05]  /*4990*/  BRA.U !UP3, `(.L_x_420) ;  /* 0x000000010b207547 */ /* 0x000fea000b800000 */
[----:B----4-:R-:W1:Y:S01]  /*49a0*/  LDC.64 R26, c[0x0][0x470] ;  /* 0x00011c00ff1a7b82 */ /* 0x010e620000000a00 */
[----:B0-----:R-:W-:Y:S02]  /*49b0*/  LOP3.LUT R24, R89, 0xffff, RZ, 0xc0, !PT ;  /* 0x0000ffff59187812 */ /* 0x001fe400078ec0ff */
[----:B------:R-:W-:-:S03]  /*49c0*/  PRMT R69, R90, 0x5410, R91 ;  /* 0x000054105a457816 */ /* 0x000fc6000000005b */
[----:B------:R-:W-:-:S05]  /*49d0*/  IMAD.WIDE.U32 R24, R24, 0x10000, RZ ;  /* 0x0001000018187825 */ /* 0x000fca00078e00ff */
[----:B------:R-:W-:Y:S02]  /*49e0*/  LOP3.LUT R25, R69, R25, RZ, 0xfc, !PT ;  /* 0x0000001945197212 */ /* 0x000fe400078efcff */
[----:B------:R-:W-:Y:S01]  /*49f0*/  LOP3.LUT R24, R24, 0xffff, R88, 0xf8, !PT ;  /* 0x0000ffff18187812 */ /* 0x000fe200078ef858 */
[----:B-1----:R-:W-:-:S05]  /*4a00*/  IMAD.WIDE.U32 R26, R123, 0x8, R26 ;  /* 0x000000087b1a7825 */ /* 0x002fca00078e001a */
[----:B------:R0:W-:Y:S02]  /*4a10*/  STG.E.64 desc[UR14][R26.64], R24 ;  /* 0x000000181a007986 */ /* 0x0001e4000c101b0e */
.L_x_420:
[----:B------:R-:W-:Y:S01]  /*4a20*/  UPLOP3.LUT UP1, UPT, UPT, UPT, UP1, 0x40, 0x4 ;  /* 0x000000000004789c */ /* 0x000fe20003f2e810 */
[----:B------:R-:W-:Y:S10]  /*4a30*/  BRA.U !UP2, `(.L_x_439) ;  /* 0xffffffbd0a2c7547 */ /* 0x000ff4000b83ffff */
[----:B0123--:R-:W-:Y:S02]  /*4a40*/  MOV R25, R47 ;  /* 0x0000002f00197202 */ /* 0x00ffe40000000f00 */
[----:B----4-:R-:W-:Y:S02]  /*4a50*/  MOV R26, R39 ;  /* 0x00000027001a7202 */ /* 0x010fe40000000f00 */
        /* <DEDUP_REMOVED lines=23> */
.L_x_414:
        /* <DEDUP_REMOVED lines=25> */
.L_x_440:
        /* <DEDUP_REMOVED lines=10> */
.L_x_3509:


//--------------------- .text._ZN10layer_norm31ln_parallel_residual_bwd_kernelINS_13Kernel_traitsI6__halfS2_S2_S2_fjLj1536ELj1ELj1ELj4ELj8ENS_18Kernel_traits_baseILj1536ES2_S2_S2_S2_fjLj128EEEEELb0ELb1ELb0EEEvNS_9BwdParamsE --------------------------
	.section	.text._ZN10layer_norm31ln_parallel_residual_bwd_kernelINS_13Kernel_traitsI6__halfS2_S2_S2_fjLj1536ELj1ELj1ELj4ELj8ENS_18Kernel_traits_baseILj1536ES2_S2_S2_S2_fjLj128EEEEELb0ELb1ELb0EEEvNS_9BwdParamsE,"ax",@progbits
	.align	128
        .global         _ZN10layer_norm31ln_parallel_residual_bwd_kernelINS_13Kernel_traitsI6__halfS2_S2_S2_fjLj1536ELj1ELj1ELj4ELj8ENS_18Kernel_traits_baseILj1536ES2_S2_S2_S2_fjLj128EEEEELb0ELb1ELb0EEEvNS_9BwdParamsE
        .type           _ZN10layer_norm31ln_parallel_residual_bwd_kernelINS_13Kernel_traitsI6__halfS2_S2_S2_fjLj1536ELj1ELj1ELj4ELj8ENS_18Kernel_traits_baseILj1536ES2_S2_S2_S2_fjLj128EEEEELb0ELb1ELb0EEEvNS_9BwdParamsE,@function
        .size           _ZN10layer_norm31ln_parallel_residual_bwd_kernelINS_13Kernel_traitsI6__halfS2_S2_S2_fjLj1536ELj1ELj1ELj4ELj8ENS_18Kernel_traits_baseILj1536ES2_S2_S2_S2_fjLj128EEEEELb0ELb1ELb0EEEvNS_9BwdParamsE,(.L_x_3510 - _ZN10layer_norm31ln_parallel_residual_bwd_kernelINS_13Kernel_traitsI6__halfS2_S2_S2_fjLj1536ELj1ELj1ELj4ELj8ENS_18Kernel_traits_baseILj1536ES2_S2_S2_S2_fjLj128EEEEELb0ELb1ELb0EEEvNS_9BwdParamsE)
        .other          _ZN10layer_norm31ln_parallel_residual_bwd_kernelINS_13Kernel_traitsI6__halfS2_S2_S2_fjLj1536ELj1ELj1ELj4ELj8ENS_18Kernel_traits_baseILj1536ES2_S2_S2_S2_fjLj128EEEEELb0ELb1ELb0EEEvNS_9BwdParamsE,@"STO_CUDA_ENTRY STV_DEFAULT"
_ZN10layer_norm31ln_parallel_residual_bwd_kernelINS_13Kernel_traitsI6__halfS2_S2_S2_fjLj1536ELj1ELj1ELj4ELj8ENS_18Kernel_traits_baseILj1536ES2_S2_S2_S2_fjLj128EEEEELb0ELb1ELb0EEEvNS_9BwdParamsE:
.text._ZN10layer_norm31ln_parallel_residual_bwd_kernelINS_13Kernel_traitsI6__halfS2_S2_S2_fjLj1536ELj1ELj1ELj4ELj8ENS_18Kernel_traits_baseILj1536ES2_S2_S2_S2_fjLj128EEEEELb0ELb1ELb0EEEvNS_9BwdParamsE:
[----:B------:R-:W-:Y:S01]  /*0000*/  LDC R1, c[0x0][0x37c] ;  /* 0x0000df00ff017b82 */ /* 0x000fe20000000800 */
[----:B------:R-:W0:Y:S01]  /*0010*/  S2R R0, SR_TID.X ;  /* 0x0000000000007919 */ /* 0x000e220000002100 */
[----:B------:R-:W1:Y:S01]  /*0020*/  LDCU UR6, c[0x0][0x388] ;  /* 0x00007100ff0677ac */ /* 0x000e620008000800 */
[----:B------:R-:W2:Y:S01]  /*0030*/  LDCU.64 UR20, c[0x0][0x358] ;  /* 0x00006b00ff1477ac */ /* 0x000ea20008000a00 */
[----:B-1----:R-:W-:-:S04]  /*0040*/  USHF.R.S32.HI UR4, URZ, 0x1f, UR6 ;  /* 0x0000001fff047899 */ /* 0x002fc80008011406 */
[----:B------:R-:W-:-:S06]  /*0050*/  ULEA.HI UR4, UR4, UR6, URZ, 0x2 ;  /* 0x0000000604047291 */ /* 0x000fcc000f8f10ff */
[----:B------:R-:W-:Y:S02]  /*0060*/  MOV R3, UR4 ;  /* 0x0000000400037c02 */ /* 0x000fe40008000f00 */
[----:B0-----:R-:W-:Y:S01]  /*0070*/  LOP3.LUT R2, R0, 0x7f, RZ, 0x3c, !PT ;  /* 0x0000007f00027812 */ /* 0x001fe200078e3cff */
[----:B------:R-:W0:Y:S02]  /*0080*/  S2UR UR9, SR_CTAID.X ;  /* 0x00000000000979c3 */ /* 0x000e240000002500 */
[----:B------:R-:W0:Y:S01]  /*0090*/  LDCU UR4, c[0x0][0x384] ;  /* 0x00007080ff0477ac */ /* 0x000e220008000800 */
[----:B------:R-:W-:Y:S02]  /*00a0*/  LEA.HI.SX32 R2, R3, R2, 0x1e ;  /* 0x0000000203027211 */ /* 0x000fe400078ff2ff */
[----:B------:R-:W-:Y:S02]  /*00b0*/  MOV R3, R0 ;  /* 0x0000000000037202 */ /* 0x000fe40000000f00 */
        /* <DEDUP_REMOVED lines=29> */
[----:B-----5:R-:W-:Y:S02]  /*0290*/  MOV R59, R6 ;  /* 0x00000006003b7202 */ /* 0x020fe40000000f00 */
[----:B------:R-:W-:Y:S02]  /*02a0*/  CS2R R36, SRZ ;  /* 0x0000000000247805 */ /* 0x000fe4000001ff00 */
[----:B------:R-:W-:Y:S02]  /*02b0*/  SHF.R.U64 R61, R6, 0x10, R7 ;  /* 0x00000010063d7819 */ /* 0x000fe40000001207 */
[----:B------:R-:W-:Y:S02]  /*02c0*/  CS2R R38, SRZ ;  /* 0x0000000000267805 */ /* 0x000fe4000001ff00 */
[----:B------:R-:W-:Y:S02]  /*02d0*/  MOV R68, R7 ;  /* 0x0000000700447202 */ /* 0x000fe40000000f00 */
[----:B------:R-:W-:-:S02]  /*02e0*/  CS2R R32, SRZ ;  /* 0x0000000000207805 */ /* 0x000fc4000001ff00 */
[----:B------:R-:W-:Y:S02]  /*02f0*/  SHF.R.U32.HI R69, RZ, 0x10, R7 ;  /* 0x00000010ff457819 */ /* 0x000fe40000011607 */
[----:B------:R-:W-:Y:S02]  /*0300*/  CS2R R34, SRZ ;  /* 0x0000000000227805 */ /* 0x000fe4000001ff00 */
[----:B------:R-:W-:Y:S02]  /*0310*/  MOV R70, R8 ;  /* 0x0000000800467202 */ /* 0x000fe40000000f00 */
[----:B------:R-:W-:Y:S02]  /*0320*/  CS2R R28, SRZ ;  /* 0x00000000001c7805 */ /* 0x000fe4000001ff00 */
[----:B------:R-:W-:Y:S02]  /*0330*/  SHF.R.U64 R71, R8, 0x10, R9 ;  /* 0x0000001008477819 */ /* 0x000fe40000001209 */
        /* <DEDUP_REMOVED lines=9> */
[----:B------:R-:W-:Y:S02]  /*03d0*/  MOV R76, R13 ;  /* 0x0000000d004c7202 */ /* 0x000fe40000000f00 */
        /* <DEDUP_REMOVED lines=19> */
[----:B------:R-:W-:Y:S01]  /*0510*/  PLOP3.LUT P3, PT, PT, PT, UP0, 0x80, 0x8 ;  /* 0x000000000008781c */ /* 0x000fe20003f6f008 */
[----:B------:R-:W4:Y:S01]  /*0520*/  LDCU.64 UR24, c[0x0][0x438] ;  /* 0x00008700ff1877ac */ /* 0x000f220008000a00 */
[----:B------:R-:W0:Y:S01]  /*0530*/  LDCU.64 UR10, c[0x0][0x478] ;  /* 0x00008f00ff0a77ac */ /* 0x000e220008000a00 */
[----:B------:R-:W0:Y:S01]  /*0540*/  LDCU.128 UR12, c[0x0][0x3c0] ;  /* 0x00007800ff0c77ac */ /* 0x000e220008000c00 */
[----:B------:R-:W0:Y:S09]  /*0550*/  LDCU.64 UR22, c[0x0][0x380] ;  /* 0x00007000ff1677ac */ /* 0x000e320008000a00 */
.L_x_485:
[----:B0-----:R-:W-:Y:S02]  /*0560*/  UIMAD.WIDE UR18, UR9, 0x4, UR14 ;  /* 0x00000004091278a5 */ /* 0x001fe4000f8e020e */
[----:B------:R-:W-:-:S04]  /*0570*/  UIMAD.WIDE UR4, UR9, 0x4, UR12 ;  /* 0x00000004090478a5 */ /* 0x000fc8000f8e020c */
[----:B-1234-:R-:W-:Y:S02]  /*0580*/  MOV R40, UR18 ;  /* 0x0000001200287c02 */ /* 0x01efe40008000f00 */
[----:B------:R-:W-:Y:S02]  /*0590*/  MOV R41, UR19 ;  /* 0x0000001300297c02 */ /* 0x000fe40008000f00 */
[----:B------:R-:W-:Y:S02]  /*05a0*/  MOV R42, UR4 ;  /* 0x00000004002a7c02 */ /* 0x000fe40008000f00 */
[----:B------:R-:W-:Y:S01]  /*05b0*/  MOV R43, UR5 ;  /* 0x00000005002b7c02 */ /* 0x000fe20008000f00 */
[----:B-----5:R-:W5:Y:S04]  /*05c0*/  LDG.E R40, desc[UR20][R40.64] ;  /* 0x0000001428287981 */ /* 0x020f68000c1e1900 */
[----:B------:R-:W2:Y:S01]  /*05d0*/  LDG.E R42, desc[UR20][R42.64] ;  /* 0x000000142a2a7981 */ /* 0x000ea2000c1e1900 */
[----:B------:R-:W-:Y:S01]  /*05e0*/  UIMAD UR4, UR9, UR6, URZ ;  /* 0x00000006090472a4 */ /* 0x000fe2000f8e02ff */
[----:B------:R-:W-:Y:S01]  /*05f0*/  BSSY.RECONVERGENT B0, `(.L_x_442) ;  /* 0x0000046000007945 */ /* 0x000fe20003800200 */
[----:B------:R-:W-:-:S02]  /*0600*/  ISETP.GE.U32.AND P1, PT, R2, 0x100, PT ;  /* 0x000001000200780c */ /* 0x000fc40003f26070 */
[----:B------:R-:W-:Y:S01]  /*0610*/  CS2R R46, SRZ ;  /* 0x00000000002e7805 */ /* 0x000fe2000001ff00 */
[----:B------:R-:W-:Y:S01]  /*0620*/  USHF.R.S32.HI UR5, URZ, 0x1f, UR4 ;  /* 0x0000001fff057899 */ /* 0x000fe20008011404 */
[----:B------:R-:W-:-:S03]  /*0630*/  ISETP.GE.U32.AND P2, PT, R2, 0x180, PT ;  /* 0x000001800200780c */ /* 0x000fc60003f46070 */
        /* <DEDUP_REMOVED lines=15> */
[----:B------:R-:W0:Y:S02]  /*0730*/  @P0 LDC.64 R40, c[0x0][0x438] ;  /* 0x00010e00ff280b82 */ /* 0x000e240000000a00 */
[----:B0-----:R-:W-:-:S05]  /*0740*/  @P0 IMAD.WIDE.U32 R40, R4, 0x8, R40 ;  /* 0x0000000804280825 */ /* 0x001fca00078e0028 */
[----:B------:R0:W5:Y:S02]  /*0750*/  @P0 LDG.E.64 R66, desc[UR20][R40.64] ;  /* 0x0000001428420981 */ /* 0x000164000c1e1b00 */
[----:B0-----:R-:W-:Y:S01]  /*0760*/  HADD2.F32 R40, -RZ, R61.H1_H1 ;  /* 0x3000003dff287230 */ /* 0x001fe20000004100 */
[----:B------:R-:W-:Y:S01]  /*0770*/  IADD3 R77, PT, PT, R4, 0x80, RZ ;  /* 0x00000080044d7810 */ /* 0x000fe20007ffe0ff */
[----:B---3--:R-:W-:Y:S01]  /*0780*/  HADD2.F32 R3, -RZ, R6.H0_H0 ;  /* 0x20000006ff037230 */ /* 0x008fe20000004100 */
[----:B------:R-:W-:Y:S01]  /*0790*/  SHF.R.U64 R43, R6, 0x10, R7 ;  /* 0x00000010062b7819 */ /* 0x000fe20000001207 */
[----:B------:R-:W-:-:S03]  /*07a0*/  HADD2.F32 R6, -RZ, R59.H1_H1 ;  /* 0x3000003bff067230 */ /* 0x000fc60000004100 */
[----:B------:R-:W-:Y:S01]  /*07b0*/  FADD.FTZ R3, -R0, R3 ;  /* 0x0000000300037221 */ /* 0x000fe20000010100 */
[----:B--2---:R-:W-:Y:S02]  /*07c0*/  MOV R5, R8 ;  /* 0x0000000800057202 */ /* 0x004fe40000000f00 */
[--C-:B------:R-:W-:Y:S02]  /*07d0*/  SHF.R.U64 R12, R8, 0x10, R9.reuse ;  /* 0x00000010080c7819 */ /* 0x100fe40000001209 */
[----:B------:R-:W-:Y:S02]  /*07e0*/  MOV R42, R9 ;  /* 0x00000009002a7202 */ /* 0x000fe40000000f00 */
[----:B------:R-:W-:Y:S02]  /*07f0*/  SHF.R.U32.HI R10, RZ, 0x10, R9 ;  /* 0x00000010ff0a7819 */ /* 0x000fe40000011609 */
[----:B------:R-:W-:Y:S01]  /*0800*/  SHF.R.U32.HI R9, RZ, 0x10, R7 ;  /* 0x00000010ff097819 */ /* 0x000fe20000011607 */
[----:B------:R-:W-:-:S02]  /*0810*/  HADD2.F32 R7, -RZ, R7.H0_H0 ;  /* 0x20000007ff077230 */ /* 0x000fc40000004100 */
[----:B------:R-:W-:Y:S01]  /*0820*/  FMUL.FTZ R3, R3, UR18 ;  /* 0x0000001203037c20 */ /* 0x000fe20008410000 */
[----:B------:R-:W-:Y:S02]  /*0830*/  HADD2.F32 R5, -RZ, R5.H0_H0 ;  /* 0x20000005ff057230 */ /* 0x000fe40000004100 */
[----:B------:R-:W-:-:S03]  /*0840*/  FADD.FTZ R7, -R0, R7 ;  /* 0x0000000700077221 */ /* 0x000fc60000010100 */
[-C--:B------:R-:W-:Y:S01]  /*0850*/  FMUL.FTZ R6, R6, R5.reuse ;  /* 0x0000000506067220 */ /* 0x080fe20000410000 */
[----:B------:R-:W-:Y:S01]  /*0860*/  FADD.FTZ R24, R24, R5 ;  /* 0x0000000518187221 */ /* 0x000fe20000010000 */
[----:B------:R-:W-:Y:S01]  /*0870*/  FFMA.FTZ R36, R3, R5, R36 ;  /* 0x0000000503247223 */ /* 0x000fe20000010024 */
[----:B------:R-:W-:Y:S01]  /*0880*/  FMUL.FTZ R5, R7, UR18 ;  /* 0x0000001207057c20 */ /* 0x000fe20008410000 */
[----:B------:R-:W-:Y:S02]  /*0890*/  HADD2.F32 R7, -RZ, R43.H0_H0 ;  /* 0x2000002bff077230 */ /* 0x000fe40000004100 */
[----:B------:R-:W-:-:S03]  /*08a0*/  HADD2.F32 R8, -RZ, R68.H1_H1 ;  /* 0x30000044ff087230 */ /* 0x000fc60000004100 */
[----:B------:R-:W-:Y:S01]  /*08b0*/  FADD.FTZ R7, -R0, R7 ;  /* 0x0000000700077221 */ /* 0x000fe20000010100 */
[----:B------:R-:W-:Y:S02]  /*08c0*/  HADD2.F32 R41, -RZ, R42.H0_H0 ;  /* 0x2000002aff297230 */ /* 0x000fe40000004100 */
[----:B------:R-:W-:Y:S02]  /*08d0*/  HADD2.F32 R12, -RZ, R12.H0_H0 ;  /* 0x2000000cff0c7230 */ /* 0x000fe40000004100 */
[----:B------:R-:W-:Y:S02]  /*08e0*/  HADD2.F32 R44, -RZ, R10.H0_H0 ;  /* 0x2000000aff2c7230 */ /* 0x000fe40000004100 */
[----:B------:R-:W-:Y:S01]  /*08f0*/  FMUL.FTZ R10, R7, UR18 ;  /* 0x00000012070a7c20 */ /* 0x000fe20008410000 */
[----:B------:R-:W-:Y:S02]  /*0900*/  HADD2.F32 R9, -RZ, R9.H0_H0 ;  /* 0x20000009ff097230 */ /* 0x000fe40000004100 */
[----:B------:R-:W-:Y:S01]  /*0910*/  FMUL.FTZ R8, R8, R41 ;  /* 0x0000002908087220 */ /* 0x000fe20000410000 */
[----:B------:R-:W-:-:S02]  /*0920*/  HADD2.F32 R43, -RZ, R69.H1_H1 ;  /* 0x30000045ff2b7230 */ /* 0x000fc40000004100 */
[----:B------:R-:W-:Y:S01]  /*0930*/  FADD.FTZ R26, R26, R41 ;  /* 0x000000291a1a7221 */ /* 0x000fe20000010000 */
[----:B------:R-:W-:Y:S01]  /*0940*/  FFMA.FTZ R38, R5, R41, R38 ;  /* 0x0000002905267223 */ /* 0x000fe20000010026 */
[-C--:B------:R-:W-:Y:S01]  /*0950*/  FMUL.FTZ R7, R40, R12.reuse ;  /* 0x0000000c28077220 */ /* 0x080fe20000410000 */
[----:B------:R-:W-:Y:S01]  /*0960*/  FADD.FTZ R25, R25, R12 ;  /* 0x0000000c19197221 */ /* 0x000fe20000010000 */
[----:B------:R-:W-:Y:S01]  /*0970*/  FFMA.FTZ R37, R10, R12, R37 ;  /* 0x0000000c0a257223 */ /* 0x000fe20000010025 */
[----:B------:R-:W-:Y:S01]  /*0980*/  FADD.FTZ R12, RZ, R6 ;  /* 0x00000006ff0c7221 */ /* 0x000fe20000010000 */
[----:B------:R-:W-:Y:S01]  /*0990*/  FFMA.FTZ R41, R3, R6, RZ ;  /* 0x0000000603297223 */ /* 0x000fe200000100ff */
[----:B------:R-:W-:Y:S01]  /*09a0*/  FADD.FTZ R42, -R0, R9 ;  /* 0x00000009002a7221 */ /* 0x000fe20000010100 */
[----:B------:R-:W-:Y:S01]  /*09b0*/  FMUL.FTZ R9, R43, R44 ;  /* 0x0000002c2b097220 */ /* 0x000fe20000410000 */
[----:B------:R-:W-:Y:S01]  /*09c0*/  FADD.FTZ R43, R12, R7 ;  /* 0x000000070c2b7221 */ /* 0x000fe20000010000 */
[----:B------:R-:W-:Y:S01]  /*09d0*/  FFMA.FTZ R40, R10, R7, R41 ;  /* 0x000000070a287223 */ /* 0x000fe20000010029 */
[----:B------:R-:W-:-:S02]  /*09e0*/  FMUL.FTZ R12, R42, UR18 ;  /* 0x000000122a0c7c20 */ /* 0x000fc40008410000 */
[----:B------:R-:W-:Y:S01]  /*09f0*/  FADD.FTZ R42, R43, R8 ;  /* 0x000000082b2a7221 */ /* 0x000fe20000010000 */
[----:B------:R-:W-:Y:S01]  /*0a00*/  FFMA.FTZ R40, R5, R8, R40 ;  /* 0x0000000805287223 */ /* 0x000fe20000010028 */
[----:B------:R-:W-:Y:S01]  /*0a10*/  FADD.FTZ R27, R27, R44 ;  /* 0x0000002c1b1b7221 */ /* 0x000fe20000010000 */
[----:B------:R-:W-:Y:S01]  /*0a20*/  FFMA.FTZ R39, R12, R44, R39 ;  /* 0x0000002c0c277223 */ /* 0x000fe20000010027 */
[----:B------:R-:W-:Y:S01]  /*0a30*/  FADD.FTZ R47, R42, R9 ;  /* 0x000000092a2f7221 */ /* 0x000fe20000010000 */
[----:B------:R-:W-:-:S07]  /*0a40*/  FFMA.FTZ R46, R12, R9, R40 ;  /* 0x000000090c2e7223 */ /* 0x000fce0000010028 */
.L_x_443:
[----:B-1-34-:R-:W-:Y:S05]  /*0a50*/  BSYNC.RECONVERGENT B0 ;  /* 0x0000000000007941 */ /* 0x01afea0003800200 */
.L_x_442:
        /* <DEDUP_REMOVED lines=11> */
[----:B------:R-:W-:Y:S02]  /*0b10*/  HADD2.F32 R48, -RZ, R72.H1_H1 ;  /* 0x30000048ff307230 */ /* 0x000fe40000004100 */
[----:B0-----:R-:W-:-:S05]  /*0b20*/  @P0 IMAD.WIDE.U32 R42, R77, 0x8, R42 ;  /* 0x000000084d2a0825 */ /* 0x001fca00078e002a */
[----:B------:R0:W5:Y:S02]  /*0b30*/  @P0 LDG.E.64 R64, desc[UR20][R42.64] ;  /* 0x000000142a400981 */ /* 0x000164000c1e1b00 */
[----:B0-----:R-:W-:Y:S01]  /*0b40*/  HADD2.F32 R42, -RZ, R71.H1_H1 ;  /* 0x30000047ff2a7230 */ /* 0x001fe20000004100 */
[----:B------:R-:W-:Y:S01]  /*0b50*/  IADD3 R77, PT, PT, R77, 0x80, RZ ;  /* 0x000000804d4d7810 */ /* 0x000fe20007ffe0ff */
[----:B--2---:R-:W-:Y:S01]  /*0b60*/  HADD2.F32 R11, -RZ, R40.H0_H0 ;  /* 0x20000028ff0b7230 */ /* 0x004fe20000004100 */
[----:B------:R-:W-:-:S04]  /*0b70*/  SHF.R.U64 R40, R40, 0x10, R41 ;  /* 0x0000001028287819 */ /* 0x000fc80000001229 */
[----:B------:R-:W-:Y:S01]  /*0b80*/  FADD.FTZ R11, -R0, R11 ;  /* 0x0000000b000b7221 */ /* 0x000fe20000010100 */
[----:B---3--:R-:W-:Y:S02]  /*0b90*/  MOV R13, R14 ;  /* 0x0000000e000d7202 */ /* 0x008fe40000000f00 */
[--C-:B------:R-:W-:Y:S02]  /*0ba0*/  SHF.R.U64 R44, R14, 0x10, R15.reuse ;  /* 0x000000100e2c7819 */ /* 0x100fe4000000120f */
[----:B------:R-:W-:Y:S02]  /*0bb0*/  MOV R49, R15 ;  /* 0x0000000f00317202 */ /* 0x000fe40000000f00 */
[----:B------:R-:W-:Y:S02]  /*0bc0*/  SHF.R.U32.HI R45, RZ, 0x10, R15 ;  /* 0x00000010ff2d7819 */ /* 0x000fe4000001160f */
[----:B------:R-:W-:Y:S01]  /*0bd0*/  SHF.R.U32.HI R15, RZ, 0x10, R41 ;  /* 0x00000010ff0f7819 */ /* 0x000fe20000011629 */
[----:B------:R-:W-:-:S02]  /*0be0*/  HADD2.F32 R41, -RZ, R41.H0_H0 ;  /* 0x20000029ff297230 */ /* 0x000fc40000004100 */
[----:B------:R-:W-:Y:S01]  /*0bf0*/  FMUL.FTZ R11, R11, UR18 ;  /* 0x000000120b0b7c20 */ /* 0x000fe20008410000 */
[----:B------:R-:W-:Y:S02]  /*0c00*/  HADD2.F32 R14, -RZ, R70.H1_H1 ;  /* 0x30000046ff0e7230 */ /* 0x000fe40000004100 */
[----:B------:R-:W-:Y:S02]  /*0c10*/  HADD2.F32 R13, -RZ, R13.H0_H0 ;  /* 0x2000000dff0d7230 */ /* 0x000fe40000004100 */
[----:B------:R-:W-:-:S03]  /*0c20*/  FADD.FTZ R41, -R0, R41 ;  /* 0x0000002900297221 */ /* 0x000fc60000010100 */
[-C--:B------:R-:W-:Y:S01]  /*0c30*/  FMUL.FTZ R14, R14, R13.reuse ;  /* 0x0000000d0e0e7220 */ /* 0x080fe20000410000 */
[----:B------:R-:W-:Y:S01]  /*0c40*/  FADD.FTZ R20, R20, R13 ;  /* 0x0000000d14147221 */ /* 0x000fe20000010000 */
[----:B------:R-:W-:Y:S01]  /*0c50*/  FFMA.FTZ R32, R11, R13, R32 ;  /* 0x0000000d0b207223 */ /* 0x000fe20000010020 */
[----:B------:R-:W-:Y:S01]  /*0c60*/  FMUL.FTZ R13, R41, UR18 ;  /* 0x00000012290d7c20 */ /* 0x000fe20008410000 */
[----:B------:R-:W-:Y:S02]  /*0c70*/  HADD2.F32 R41, -RZ, R40.H0_H0 ;  /* 0x20000028ff297230 */ /* 0x000fe40000004100 */
[----:B------:R-:W-:-:S03]  /*0c80*/  HADD2.F32 R44, -RZ, R44.H0_H0 ;  /* 0x2000002cff2c7230 */ /* 0x000fc60000004100 */
[----:B------:R-:W-:Y:S01]  /*0c90*/  FADD.FTZ R41, -R0, R41 ;  /* 0x0000002900297221 */ /* 0x000fe20000010100 */
[----:B------:R-:W-:Y:S02]  /*0ca0*/  HADD2.F32 R49, -RZ, R49.H0_H0 ;  /* 0x20000031ff317230 */ /* 0x000fe40000004100 */
[----:B------:R-:W-:Y:S02]  /*0cb0*/  HADD2.F32 R43, -RZ, R15.H0_H0 ;  /* 0x2000000fff2b7230 */ /* 0x000fe40000004100 */
[----:B------:R-:W-:Y:S01]  /*0cc0*/  FMUL.FTZ R15, R42, R44 ;  /* 0x0000002c2a0f7220 */ /* 0x000fe20000410000 */
[----:B------:R-:W-:Y:S01]  /*0cd0*/  FMUL.FTZ R50, R41, UR18 ;  /* 0x0000001229327c20 */ /* 0x000fe20008410000 */
[----:B------:R-:W-:Y:S01]  /*0ce0*/  FADD.FTZ R42, R47, R14 ;  /* 0x0000000e2f2a7221 */ /* 0x000fe20000010000 */
[----:B------:R-:W-:Y:S01]  /*0cf0*/  FFMA.FTZ R41, R11, R14, R46 ;  /* 0x0000000e0b297223 */ /* 0x000fe2000001002e */
[-C--:B------:R-:W-:Y:S01]  /*0d00*/  FMUL.FTZ R48, R48, R49.reuse ;  /* 0x0000003130307220 */ /* 0x080fe20000410000 */
[----:B------:R-:W-:Y:S01]  /*0d10*/  FADD.FTZ R22, R22, R49 ;  /* 0x0000003116167221 */ /* 0x000fe20000010000 */
[----:B------:R-:W-:Y:S01]  /*0d20*/  FFMA.FTZ R34, R13, R49, R34 ;  /* 0x000000310d227223 */ /* 0x000fe20000010022 */
[----:B------:R-:W-:Y:S01]  /*0d30*/  FADD.FTZ R52, -R0, R43 ;  /* 0x0000002b00347221 */ /* 0x000fe20000010100 */
[----:B------:R-:W-:-:S02]  /*0d40*/  HADD2.F32 R49, -RZ, R73.H1_H1 ;  /* 0x30000049ff317230 */ /* 0x000fc40000004100 */
[----:B------:R-:W-:Y:S01]  /*0d50*/  FADD.FTZ R43, R42, R15 ;  /* 0x0000000f2a2b7221 */ /* 0x000fe20000010000 */
[----:B------:R-:W-:Y:S02]  /*0d60*/  HADD2.F32 R40, -RZ, R45.H0_H0 ;  /* 0x2000002dff287230 */ /* 0x000fe40000004100 */
[C---:B------:R-:W-:Y:S01]  /*0d70*/  FFMA.FTZ R42, R50.reuse, R15, R41 ;  /* 0x0000000f322a7223 */ /* 0x040fe20000010029 */
[----:B------:R-:W-:Y:S01]  /*0d80*/  FADD.FTZ R21, R21, R44 ;  /* 0x0000002c15157221 */ /* 0x000fe20000010000 */
[----:B------:R-:W-:Y:S01]  /*0d90*/  FFMA.FTZ R33, R50, R44, R33 ;  /* 0x0000002c32217223 */ /* 0x000fe20000010021 */
[----:B------:R-:W-:Y:S01]  /*0da0*/  FMUL.FTZ R52, R52, UR18 ;  /* 0x0000001234347c20 */ /* 0x000fe20008410000 */
[----:B------:R-:W-:Y:S01]  /*0db0*/  FMUL.FTZ R49, R49, R40 ;  /* 0x0000002831317220 */ /* 0x000fe20000410000 */
[----:B------:R-:W-:Y:S01]  /*0dc0*/  FADD.FTZ R44, R43, R48 ;  /* 0x000000302b2c7221 */ /* 0x000fe20000010000 */
[----:B------:R-:W-:Y:S01]  /*0dd0*/  FFMA.FTZ R42, R13, R48, R42 ;  /* 0x000000300d2a7223 */ /* 0x000fe2000001002a */
[----:B------:R-:W-:Y:S01]  /*0de0*/  FADD.FTZ R23, R23, R40 ;  /* 0x0000002817177221 */ /* 0x000fe20000010000 */
[----:B------:R-:W-:Y:S01]  /*0df0*/  FFMA.FTZ R35, R52, R40, R35 ;  /* 0x0000002834237223 */ /* 0x000fe20000010023 */
[----:B------:R-:W-:Y:S01]  /*0e00*/  FADD.FTZ R47, R44, R49 ;  /* 0x000000312c2f7221 */ /* 0x000fe20000010000 */
[----:B------:R-:W-:-:S07]  /*0e10*/  FFMA.FTZ R46, R52, R49, R42 ;  /* 0x00000031342e7223 */ /* 0x000fce000001002a */
.L_x_445:
[----:B------:R-:W-:Y:S05]  /*0e20*/  BSYNC.RECONVERGENT B0 ;  /* 0x0000000000007941 */ /* 0x000fea0003800200 */
.L_x_444:
        /* <DEDUP_REMOVED lines=11> */
[----:B------:R-:W-:Y:S02]  /*0ee0*/  HADD2.F32 R54, -RZ, R75.H0_H0 ;  /* 0x2000004bff367230 */ /* 0x000fe40000004100 */
[----:B0-----:R-:W-:-:S05]  /*0ef0*/  @P0 IMAD.WIDE.U32 R44, R77, 0x8, R44 ;  /* 0x000000084d2c0825 */ /* 0x001fca00078e002c */
[----:B------:R0:W5:Y:S01]  /*0f00*/  @P0 LDG.E.64 R62, desc[UR20][R44.64] ;  /* 0x000000142c3e0981 */ /* 0x000162000c1e1b00 */
[--C-:B--2---:R-:W-:Y:S02]  /*0f10*/  SHF.R.U64 R56, R40, 0x10, R41.reuse ;  /* 0x0000001028387819 */ /* 0x104fe40000001229 */
[----:B------:R-:W-:Y:S02]  /*0f20*/  MOV R74, R41 ;  /* 0x00000029004a7202 */ /* 0x000fe40000000f00 */
[----:B------:R-:W-:Y:S02]  /*0f30*/  SHF.R.U32.HI R55, RZ, 0x10, R41 ;  /* 0x00000010ff377819 */ /* 0x000fe40000011629 */
[----:B------:R-:W-:Y:S01]  /*0f40*/  MOV R51, R40 ;  /* 0x0000002800337202 */ /* 0x000fe20000000f00 */
[----:B---3--:R-:W-:Y:S01]  /*0f50*/  HADD2.F32 R41, -RZ, R42.H0_H0 ;  /* 0x2000002aff297230 */ /* 0x008fe20000004100 */
[--C-:B------:R-:W-:Y:S02]  /*0f60*/  SHF.R.U64 R53, R42, 0x10, R43.reuse ;  /* 0x000000102a357819 */ /* 0x100fe4000000122b */
[----:B------:R-:W-:Y:S01]  /*0f70*/  SHF.R.U32.HI R40, RZ, 0x10, R43 ;  /* 0x00000010ff287819 */ /* 0x000fe2000001162b */
[----:B------:R-:W-:-:S02]  /*0f80*/  HADD2.F32 R57, -RZ, R43.H0_H0 ;  /* 0x2000002bff397230 */ /* 0x000fc40000004100 */
[C---:B------:R-:W-:Y:S01]  /*0f90*/  FADD.FTZ R41, -R0.reuse, R41 ;  /* 0x0000002900297221 */ /* 0x040fe20000010100 */
[----:B------:R-:W-:Y:S02]  /*0fa0*/  HADD2.F32 R53, -RZ, R53.H0_H0 ;  /* 0x20000035ff357230 */ /* 0x000fe40000004100 */
[----:B0-----:R-:W-:Y:S02]  /*0fb0*/  HADD2.F32 R45, -RZ, R40.H0_H0 ;  /* 0x20000028ff2d7230 */ /* 0x001fe40000004100 */
[----:B------:R-:W-:Y:S02]  /*0fc0*/  HADD2.F32 R43, -RZ, R51.H0_H0 ;  /* 0x20000033ff2b7230 */ /* 0x000fe40000004100 */
[----:B------:R-:W-:Y:S01]  /*0fd0*/  FMUL.FTZ R51, R41, UR18 ;  /* 0x0000001229337c20 */ /* 0x000fe20008410000 */
[----:B------:R-:W-:Y:S02]  /*0fe0*/  HADD2.F32 R42, -RZ, R76.H0_H0 ;  /* 0x2000004cff2a7230 */ /* 0x000fe40000004100 */
[----:B------:R-:W-:Y:S01]  /*0ff0*/  FADD.FTZ R57, -R0, R57 ;  /* 0x0000003900397221 */ /* 0x000fe20000010100 */
[----:B------:R-:W-:-:S02]  /*1000*/  HADD2.F32 R41, -RZ, R74.H0_H0 ;  /* 0x2000004aff297230 */ /* 0x000fc40000004100 */
[C---:B------:R-:W-:Y:S01]  /*1010*/  FADD.FTZ R58, -R0.reuse, R53 ;  /* 0x00000035003a7221 */ /* 0x040fe20000010100 */
[----:B------:R-:W-:Y:S01]  /*1020*/  FADD.FTZ R60, -R0, R45 ;  /* 0x0000002d003c7221 */ /* 0x000fe20000010100 */
[----:B------:R-:W-:Y:S02]  /*1030*/  HADD2.F32 R0, -RZ, R75.H1_H1 ;  /* 0x3000004bff007230 */ /* 0x000fe40000004100 */
[----:B------:R-:W-:Y:S02]  /*1040*/  HADD2.F32 R40, -RZ, R56.H0_H0 ;  /* 0x20000038ff287230 */ /* 0x000fe40000004100 */
[----:B------:R-:W-:Y:S01]  /*1050*/  FMUL.FTZ R54, R54, R43 ;  /* 0x0000002b36367220 */ /* 0x000fe20000410000 */
[-C--:B------:R-:W-:Y:S01]  /*1060*/  FMUL.FTZ R56, R42, R41.reuse ;  /* 0x000000292a387220 */ /* 0x080fe20000410000 */
[----:B------:R-:W-:Y:S02]  /*1070*/  HADD2.F32 R42, -RZ, R55.H0_H0 ;  /* 0x20000037ff2a7230 */ /* 0x000fe40000004100 */
[----:B------:R-:W-:Y:S01]  /*1080*/  FMUL.FTZ R53, R57, UR18 ;  /* 0x0000001239357c20 */ /* 0x000fe20008410000 */
[----:B------:R-:W-:Y:S01]  /*1090*/  FMUL.FTZ R55, R0, R40 ;  /* 0x0000002800377220 */ /* 0x000fe20000410000 */
[----:B------:R-:W-:Y:S01]  /*10a0*/  FMUL.FTZ R58, R58, UR18 ;  /* 0x000000123a3a7c20 */ /* 0x000fe20008410000 */
[----:B------:R-:W-:Y:S01]  /*10b0*/  FADD.FTZ R0, R47, R54 ;  /* 0x000000362f007221 */ /* 0x000fe20000010000 */
[----:B------:R-:W-:Y:S01]  /*10c0*/  FFMA.FTZ R46, R51, R54, R46 ;  /* 0x00000036332e7223 */ /* 0x000fe2000001002e */
[----:B------:R-:W-:Y:S01]  /*10d0*/  FADD.FTZ R18, R18, R41 ;  /* 0x0000002912127221 */ /* 0x000fe20000010000 */
[----:B------:R-:W-:Y:S01]  /*10e0*/  FFMA.FTZ R30, R53, R41, R30 ;  /* 0x00000029351e7223 */ /* 0x000fe2000001001e */
[----:B------:R-:W-:-:S02]  /*10f0*/  HADD2.F32 R57, -RZ, R76.H1_H1 ;  /* 0x3000004cff397230 */ /* 0x000fc40000004100 */
        /* <DEDUP_REMOVED lines=14> */
.L_x_447:
[----:B------:R-:W-:Y:S05]  /*11e0*/  BSYNC.RECONVERGENT B0 ;  /* 0x0000000000007941 */ /* 0x000fea0003800200 */
.L_x_446:
[----:B------:R-:W0:Y:S01]  /*11f0*/  SHFL.DOWN PT, R0, R47, 0x10, 0x1f ;  /* 0x0a001f002f007f89 */ /* 0x000e2200000e0000 */
[----:B------:R-:W-:Y:S03]  /*1200*/  BSSY.RECONVERGENT B0, `(.L_x_448) ;  /* 0x000001f000007945 */ /* 0x000fe60003800200 */
        /* <DEDUP_REMOVED lines=9> */
[----:B0-----:R-:W-:Y:S02]  /*12a0*/  FADD.FTZ R44, R43, R0 ;  /* 0x000000002b2c7221 */ /* 0x001fe40000010000 */
[----:B------:R-:W0:Y:S01]  /*12b0*/  S2R R0, SR_TID.X ;  /* 0x0000000000007919 */ /* 0x000e220000002100 */
[----:B-1----:R-:W-:Y:S02]  /*12c0*/  FADD.FTZ R45, R42, R45 ;  /* 0x0000002d2a2d7221 */ /* 0x002fe40000010000 */
[----:B------:R-:W1:Y:S04]  /*12d0*/  SHFL.DOWN PT, R47, R44, 0x2, 0x1f ;  /* 0x08401f002c2f7f89 */ /* 0x000e6800000e0000 */
[----:B------:R-:W2:Y:S01]  /*12e0*/  SHFL.DOWN PT, R46, R45, 0x2, 0x1f ;  /* 0x08401f002d2e7f89 */ /* 0x000ea200000e0000 */
[----:B-1----:R-:W-:Y:S01]  /*12f0*/  FADD.FTZ R47, R44, R47 ;  /* 0x0000002f2c2f7221 */ /* 0x002fe20000010000 */
[----:B--2---:R-:W-:-:S04]  /*1300*/  FADD.FTZ R46, R45, R46 ;  /* 0x0000002e2d2e7221 */ /* 0x004fc80000010000 */
[----:B------:R-:W1:Y:S01]  /*1310*/  SHFL.DOWN PT, R40, R47, 0x1, 0x1f ;  /* 0x08201f002f287f89 */ /* 0x000e6200000e0000 */
[----:B0-----:R-:W-:-:S03]  /*1320*/  LOP3.LUT P0, RZ, R0, 0x1f, RZ, 0xc0, !PT ;  /* 0x0000001f00ff7812 */ /* 0x001fc6000780c0ff */
[----:B------:R-:W0:Y:S01]  /*1330*/  SHFL.DOWN PT, R41, R46, 0x1, 0x1f ;  /* 0x08201f002e297f89 */ /* 0x000e2200000e0000 */
[----:B-1----:R-:W-:Y:S01]  /*1340*/  FADD.FTZ R40, R47, R40 ;  /* 0x000000282f287221 */ /* 0x002fe20000010000 */
[----:B0-----:R-:W-:-:S08]  /*1350*/  FADD.FTZ R41, R46, R41 ;  /* 0x000000292e297221 */ /* 0x001fd00000010000 */
        /* <DEDUP_REMOVED lines=9> */
.L_x_449:
[----:B------:R-:W-:Y:S05]  /*13f0*/  BSYNC.RECONVERGENT B0 ;  /* 0x0000000000007941 */ /* 0x000fea0003800200 */
.L_x_448:
        /* <DEDUP_REMOVED lines=59> */
.L_x_454:
        /* <DEDUP_REMOVED lines=22> */
.L_x_453:
        /* <DEDUP_REMOVED lines=27> */
.L_x_456:
        /* <DEDUP_REMOVED lines=26> */
.L_x_452:
        /* <DEDUP_REMOVED lines=36> */
.L_x_458:
        /* <DEDUP_REMOVED lines=30> */
.L_x_457:
        /* <DEDUP_REMOVED lines=35> */
.L_x_459:
        /* <DEDUP_REMOVED lines=33> */
.L_x_455:
        /* <DEDUP_REMOVED lines=18> */
.L_x_460:
        /* <DEDUP_REMOVED lines=12> */
.L_x_461:
[----:B------:R-:W-:-:S07]  /*26a0*/  IADD3 R4, PT, PT, R4, 0x80, RZ ;  /* 0x0000008004047810 */ /* 0x000fce0007ffe0ff */
.L_x_451:
[----:B------:R-:W-:Y:S05]  /*26b0*/  BSYNC.RECONVERGENT B0 ;  /* 0x0000000000007941 */ /* 0x000fea0003800200 */
.L_x_450:
        /* <DEDUP_REMOVED lines=45> */
.L_x_466:
        /* <DEDUP_REMOVED lines=30> */
.L_x_465:
        /* <DEDUP_REMOVED lines=33> */
.L_x_468:
        /* <DEDUP_REMOVED lines=26> */
.L_x_464:
        /* <DEDUP_REMOVED lines=33> */
.L_x_470:
        /* <DEDUP_REMOVED lines=23> */
.L_x_469:
        /* <DEDUP_REMOVED lines=26> */
.L_x_471:
        /* <DEDUP_REMOVED lines=18> */
.L_x_467:
        /* <DEDUP_REMOVED lines=16> */
.L_x_472:
        /* <DEDUP_REMOVED lines=10> */
.L_x_473:
[----:B------:R-:W-:-:S07]  /*3700*/  IADD3 R4, PT, PT, R4, 0x80, RZ ;  /* 0x0000008004047810 */ /* 0x000fce0007ffe0ff */
.L_x_463:
[----:B------:R-:W-:Y:S05]  /*3710*/  BSYNC.RECONVERGENT B0 ;  /* 0x0000000000007941 */ /* 0x000fea0003800200 */
.L_x_462:
        /* <DEDUP_REMOVED lines=45> */
.L_x_478:
[----:B012--5:R-:W-:Y:S01]  /*39f0*/  MOV R40, R62 ;  /* 0x0000003e00287202 */ /* 0x027fe20000000f00 */
        /* <DEDUP_REMOVED lines=29> */
.L_x_477:
[----:B------:R-:W-:-:S04]  /*3bd0*/  UISETP.NE.U32.AND UP3, UPT, UR16, URZ, UPT ;  /* 0x000000ff1000728c */ /* 0x000fc8000bf65070 */
[----:B------:R-:W-:-:S09]  /*3be0*/  UISETP.NE.AND.EX UP3, UPT, UR17, URZ, UPT, UP3 ;  /* 0x000000ff1100728c */ /* 0x000fd2000bf65330 */
[----:B------:R-:W-:Y:S05]  /*3bf0*/  BRA.U !UP3, `(.L_x_480) ;  /* 0x000000010b787547 */ /* 0x000fea000b800000 */
        /* <DEDUP_REMOVED lines=30> */
.L_x_480:
        /* <DEDUP_REMOVED lines=26> */
.L_x_476:
        /* <DEDUP_REMOVED lines=33> */
.L_x_482:
        /* <DEDUP_REMOVED lines=23> */
.L_x_481:
        /* <DEDUP_REMOVED lines=26> */
.L_x_483:
        /* <DEDUP_REMOVED lines=18> */
.L_x_479:
        /* <DEDUP_REMOVED lines=16> */
.L_x_484:
        /* <DEDUP_REMOVED lines=10> */
.L_x_475:
[----:B------:R-:W-:Y:S05]  /*4760*/  BSYNC.RECONVERGENT B0 ;  /* 0x0000000000007941 */ /* 0x000fea0003800200 */
.L_x_474:
[----:B------:R-:W-:Y:S01]  /*4770*/  UPLOP3.LUT UP1, UPT, UPT, UPT, UP1, 0x40, 0x4 ;  /* 0x000000000004789c */ /* 0x000fe20003f2e810 */
[----:B------:R-:W-:Y:S10]  /*4780*/  BRA.U !UP2, `(.L_x_485) ;  /* 0xffffffbd0a747547 */ /* 0x000ff4000b83ffff */
.L_x_441:
[----:B------:R-:W0:Y:S08]  /*4790*/  S2UR UR4, SR_CTAID.X ;  /* 0x00000000000479c3 */ /* 0x000e300000002500 */
[----:B------:R-:W1:Y:S08]  /*47a0*/  LDC.64 R2, c[0x0][0x440] ;  /* 0x00011000ff027b82 */ /* 0x000e700000000a00 */
[----:B------:R-:W2:Y:S08]  /*47b0*/  LDC.64 R4, c[0x0][0x448] ;  /* 0x00011200ff047b82 */ /* 0x000eb00000000a00 */
[----:B-----5:R-:W3:Y:S01]  /*47c0*/  LDC.64 R6, c[0x0][0x440] ;  /* 0x00011000ff067b82 */ /* 0x020ee20000000a00 */
        /* <DEDUP_REMOVED lines=22> */
.L_x_486:
        /* <DEDUP_REMOVED lines=13> */
.L_x_3510:


//--------------------- .text._ZN10layer_norm31ln_parallel_residual_bwd_kernelINS_13Kernel_traitsI6__halfS2_S2_S2_fjLj1536ELj1ELj1ELj4ELj8ENS_18Kernel_traits_baseILj1536ES2_S2_S2_S2_fjLj128EEEEELb0ELb1ELb1EEEvNS_9BwdParamsE --------------------------
	.section	.text._ZN10layer_norm31ln_parallel_residual_bwd_kernelINS_13Kernel_traitsI6__halfS2_S2_S2_fjLj1536ELj1ELj1ELj4ELj8ENS_18Kernel_traits_baseILj1536ES2_S2_S2_S2_fjLj128EEEEELb0ELb1ELb1EEEvNS_9BwdParamsE,"ax",@progbits
	.align	128
        .global         _ZN10layer_norm31ln_parallel_residual_bwd_kernelINS_13Kernel_traitsI6__halfS2_S2_S2_fjLj1536ELj1ELj1ELj4ELj8ENS_18Kernel_traits_baseILj1536ES2_S2_S2_S2_fjLj128EEEEELb0ELb1ELb1EEEvNS_9BwdParamsE
        .type           _ZN10layer_norm31ln_parallel_residual_bwd_kernelINS_13Kernel_traitsI6__halfS2_S2_S2_fjLj1536ELj1ELj1ELj4ELj8ENS_18Kernel_traits_baseILj1536ES2_S2_S2_S2_fjLj128EEEEELb0ELb1ELb1EEEvNS_9BwdParamsE,@function
        .size           _ZN10layer_norm31ln_parallel_residual_bwd_kernelINS_13Kernel_traitsI6__halfS2_S2_S2_fjLj1536ELj1ELj1ELj4ELj8ENS_18Kernel_traits_baseILj1536ES2_S2_S2_S2_fjLj128EEEEELb0ELb1ELb1EEEvNS_9BwdParamsE,(.L_x_3511 - _ZN10layer_norm31ln_parallel_residual_bwd_kernelINS_13Kernel_traitsI6__halfS2_S2_S2_fjLj1536ELj1ELj1ELj4ELj8ENS_18Kernel_traits_baseILj1536ES2_S2_S2_S2_fjLj128EEEEELb0ELb1ELb1EEEvNS_9BwdParamsE)
        .other          _ZN10layer_norm31ln_parallel_residual_bwd_kernelINS_13Kernel_traitsI6__halfS2_S2_S2_fjLj1536ELj1ELj1ELj4ELj8ENS_18Kernel_traits_baseILj1536ES2_S2_S2_S2_fjLj128EEEEELb0ELb1ELb1EEEvNS_9BwdParamsE,@"STO_CUDA_ENTRY STV_DEFAULT"
_ZN10layer_norm31ln_parallel_residual_bwd_kernelINS_13Kernel_traitsI6__halfS2_S2_S2_fjLj1536ELj1ELj1ELj4ELj8ENS_18Kernel_traits_baseILj1536ES2_S2_S2_S2_fjLj128EEEEELb0ELb1ELb1EEEvNS_9BwdParamsE:
.text._ZN10layer_norm31ln_parallel_residual_bwd_kernelINS_13Kernel_traitsI6__halfS2_S2_S2_fjLj1536ELj1ELj1ELj4ELj8ENS_18Kernel_traits_baseILj1536ES2_S2_S2_S2_fjLj128EEEEELb0ELb1ELb1EEEvNS_9BwdParamsE:
        /* <DEDUP_REMOVED lines=29> */
[----:B------:R-:W-:Y:S01]  /*01d0*/  CS2R R38, SRZ ;  /* 0x0000000000267805 */ /* 0x000fe2000001ff00 */
[----:B------:R-:W-:Y:S01]  /*01e0*/  UPLOP3.LUT UP4, UPT, UPT, UPT, UPT, 0x40, 0x4 ;  /* 0x000000000004789c */ /* 0x000fe20003f8e870 */
[----:B------:R-:W4:Y:S01]  /*01f0*/  LDCU UR15, c[0x0][0x388] ;  /* 0x00007100ff0f77ac */ /* 0x000f220008000800 */
[----:B------:R-:W0:Y:S02]  /*0200*/  LDCU UR16, c[0x0][0x400] ;  /* 0x00008000ff1077ac */ /* 0x000e240008000800 */
[----:B0-----:R-:W-:Y:S01]  /*0210*/  IMAD.WIDE.U32 R4, R24, 0x8, R4 ;  /* 0x0000000818047825 */ /* 0x001fe200078e0004 */
[----:B------:R-:W0:Y:S04]  /*0220*/  LDCU.64 UR6, c[0x0][0x470] ;  /* 0x00008e00ff0677ac */ /* 0x000e280008000a00 */
[----:B--2---:R-:W2:Y:S01]  /*0230*/  LDG.E.64 R2, desc[UR12][R4.64+0x800] ;  /* 0x0008000c04027981 */ /* 0x004ea2000c1e1b00 */
[----:B------:R-:W0:Y:S03]  /*0240*/  LDCU.64 UR18, c[0x0][0x438] ;  /* 0x00008700ff1277ac */ /* 0x000e260008000a00 */
[----:B------:R-:W5:Y:S01]  /*0250*/  LDG.E.64 R12, desc[UR12][R4.64+0x400] ;  /* 0x0004000c040c7981 */ /* 0x000f62000c1e1b00 */
[----:B------:R-:W0:Y:S03]  /*0260*/  LDCU.64 UR8, c[0x0][0x478] ;  /* 0x00008f00ff0877ac */ /* 0x000e260008000a00 */
[----:B------:R-:W4:Y:S01]  /*0270*/  LDG.E.64 R14, desc[UR12][R4.64] ;  /* 0x0000000c040e7981 */ /* 0x000f22000c1e1b00 */
[----:B-1----:R-:W-:Y:S01]  /*0280*/  UISETP.NE.AND UP1, UPT, UR14, URZ, UPT ;  /* 0x000000ff0e00728c */ /* 0x002fe2000bf25270 */
[----:B------:R-:W-:Y:S01]  /*0290*/  CS2R R40, SRZ ;  /* 0x0000000000287805 */ /* 0x000fe2000001ff00 */
[----:B---3--:R-:W-:Y:S01]  /*02a0*/  UISETP.NE.U32.AND UP0, UPT, UR4, URZ, UPT ;  /* 0x000000ff0400728c */ /* 0x008fe2000bf05070 */
[----:B------:R-:W-:-:S02]  /*02b0*/  CS2R R42, SRZ ;  /* 0x00000000002a7805 */ /* 0x000fc4000001ff00 */
[----:B------:R-:W-:Y:S02]  /*02c0*/  CS2R R44, SRZ ;  /* 0x00000000002c7805 */ /* 0x000fe4000001ff00 */
[----:B------:R-:W-:Y:S02]  /*02d0*/  CS2R R46, SRZ ;  /* 0x00000000002e7805 */ /* 0x000fe4000001ff00 */
[----:B------:R-:W-:Y:S01]  /*02e0*/  PLOP3.LUT P0, PT, PT, PT, UP1, 0x80, 0x8 ;  /* 0x000000000008781c */ /* 0x000fe20003f0f018 */
[----:B------:R-:W-:Y:S01]  /*02f0*/  UISETP.NE.AND.EX UP0, UPT, UR5, URZ, UPT, UP0 ;  /* 0x000000ff0500728c */ /* 0x000fe2000bf05300 */
[----:B------:R-:W-:Y:S02]  /*0300*/  MOV R48, RZ ;  /* 0x000000ff00307202 */ /* 0x000fe40000000f00 */
[----:B------:R-:W-:Y:S02]  /*0310*/  MOV R49, UR11 ;  /* 0x0000000b00317c02 */ /* 0x000fe40008000f00 */
[----:B--2---:R-:W-:-:S02]  /*0320*/  SHF.R.U64 R52, R2, 0x10, R3 ;  /* 0x0000001002347819 */ /* 0x004fc40000001203 */
[----:B------:R-:W-:Y:S02]  /*0330*/  SHF.R.U32.HI R54, RZ, 0x10, R3 ;  /* 0x00000010ff367819 */ /* 0x000fe40000011603 */
[--C-:B-----5:R-:W-:Y:S02]  /*0340*/  SHF.R.U64 R55, R12, 0x10, R13.reuse ;  /* 0x000000100c377819 */ /* 0x120fe4000000120d */
[----:B------:R-:W-:Y:S02]  /*0350*/  SHF.R.U32.HI R56, RZ, 0x10, R13 ;  /* 0x00000010ff387819 */ /* 0x000fe4000001160d */
[--C-:B----4-:R-:W-:Y:S02]  /*0360*/  SHF.R.U64 R0, R14, 0x10, R15.reuse ;  /* 0x000000100e007819 */ /* 0x110fe4000000120f */
[----:B------:R-:W-:Y:S02]  /*0370*/  SHF.R.U32.HI R57, RZ, 0x10, R15 ;  /* 0x00000010ff397819 */ /* 0x000fe4000001160f */
[----:B------:R-:W-:-:S02]  /*0380*/  PRMT R52, R52, 0x5410, R52 ;  /* 0x0000541034347816 */ /* 0x000fc40000000034 */
[----:B------:R-:W-:Y:S02]  /*0390*/  PRMT R54, R54, 0x5410, R54 ;  /* 0x0000541036367816 */ /* 0x000fe40000000036 */
[----:B------:R-:W-:Y:S02]  /*03a0*/  PRMT R55, R55, 0x5410, R55 ;  /* 0x0000541037377816 */ /* 0x000fe40000000037 */
[----:B------:R-:W-:Y:S02]  /*03b0*/  PRMT R56, R56, 0x5410, R0 ;  /* 0x0000541038387816 */ /* 0x000fe40000000000 */
[----:B0-----:R-:W-:-:S07]  /*03c0*/  PRMT R57, R57, 0x5410, R57 ;  /* 0x0000541039397816 */ /* 0x001fce0000000039 */
.L_x_522:
        /* <DEDUP_REMOVED lines=28> */
[----:B------:R-:W-:-:S02]  /*0590*/  HADD2.F32 R99, -RZ, R2.H0_H0 ;  /* 0x20000002ff637230 */ /* 0x000fc40000004100 */
[----:B------:R-:W-:Y:S02]  /*05a0*/  HADD2.F32 R101, -RZ, R52.H1_H1 ;  /* 0x30000034ff657230 */ /* 0x000fe40000004100 */
[----:B------:R-:W-:Y:S02]  /*05b0*/  HADD2.F32 R105, -RZ, R3.H0_H0 ;  /* 0x20000003ff697230 */ /* 0x000fe40000004100 */
[----:B------:R-:W-:Y:S01]  /*05c0*/  HADD2.F32 R107, -RZ, R54.H1_H1 ;  /* 0x30000036ff6b7230 */ /* 0x000fe20000004100 */
[--C-:B--2---:R-:W-:Y:S01]  /*05d0*/  SHF.R.U64 R62, R8, 0x10, R9.reuse ;  /* 0x00000010083e7819 */ /* 0x104fe20000001209 */
[----:B------:R-:W-:Y:S01]  /*05e0*/  HADD2.F32 R63, -RZ, R8.H0_H0 ;  /* 0x20000008ff3f7230 */ /* 0x000fe20000004100 */
[----:B------:R-:W-:Y:S01]  /*05f0*/  SHF.R.U32.HI R95, RZ, 0x10, R9 ;  /* 0x00000010ff5f7819 */ /* 0x000fe20000011609 */
[----:B------:R-:W-:Y:S01]  /*0600*/  HADD2.F32 R65, -RZ, R9.H0_H0 ;  /* 0x20000009ff417230 */ /* 0x000fe20000004100 */
[--C-:B---3--:R-:W-:Y:S01]  /*0610*/  SHF.R.U64 R60, R10, 0x10, R11.reuse ;  /* 0x000000100a3c7819 */ /* 0x108fe2000000120b */
[----:B------:R-:W-:Y:S01]  /*0620*/  HADD2.F32 R73, -RZ, R10.H0_H0 ;  /* 0x2000000aff497230 */ /* 0x000fe20000004100 */
[----:B------:R-:W-:Y:S01]  /*0630*/  SHF.R.U32.HI R58, RZ, 0x10, R11 ;  /* 0x00000010ff3a7819 */ /* 0x000fe2000001160b */
[----:B------:R-:W-:Y:S01]  /*0640*/  HADD2.F32 R67, -RZ, R11.H0_H0 ;  /* 0x2000000bff437230 */ /* 0x000fe20000004100 */
[--C-:B----4-:R-:W-:Y:S01]  /*0650*/  SHF.R.U64 R10, R22, 0x10, R23.reuse ;  /* 0x00000010160a7819 */ /* 0x110fe20000001217 */
[----:B------:R-:W-:Y:S01]  /*0660*/  HADD2.F32 R69, -RZ, R22.H0_H0 ;  /* 0x20000016ff457230 */ /* 0x000fe20000004100 */
[----:B------:R-:W-:Y:S01]  /*0670*/  SHF.R.U32.HI R8, RZ, 0x10, R23 ;  /* 0x00000010ff087819 */ /* 0x000fe20000011617 */
[----:B------:R-:W-:-:S02]  /*0680*/  HADD2.F32 R77, -RZ, R23.H0_H0 ;  /* 0x20000017ff4d7230 */ /* 0x000fc40000004100 */
[C---:B------:R-:W-:Y:S01]  /*0690*/  FADD.FTZ R75, -R0.reuse, R67 ;  /* 0x00000043004b7221 */ /* 0x040fe20000010100 */
[----:B------:R-:W-:Y:S02]  /*06a0*/  HADD2.F32 R9, -RZ, R62.H0_H0 ;  /* 0x2000003eff097230 */ /* 0x000fe40000004100 */
[----:B------:R-:W-:Y:S01]  /*06b0*/  FADD.FTZ R97, -R0, R69 ;  /* 0x0000004500617221 */ /* 0x000fe20000010100 */
[----:B------:R-:W-:Y:S01]  /*06c0*/  HADD2.F32 R95, -RZ, R95.H0_H0 ;  /* 0x2000005fff5f7230 */ /* 0x000fe20000004100 */
[----:B------:R-:W-:Y:S01]  /*06d0*/  SHF.R.U64 R88, R80, 0x10, R81 ;  /* 0x0000001050587819 */ /* 0x000fe20000001251 */
[----:B------:R-:W-:Y:S02]  /*06e0*/  HADD2.F32 R11, -RZ, R60.H0_H0 ;  /* 0x2000003cff0b7230 */ /* 0x000fe40000004100 */
[C---:B------:R-:W-:Y:S01]  /*06f0*/  FADD.FTZ R93, -R0.reuse, R9 ;  /* 0x00000009005d7221 */ /* 0x040fe20000010100 */
[----:B------:R-:W-:Y:S02]  /*0700*/  HADD2.F32 R23, -RZ, R58.H0_H0 ;  /* 0x2000003aff177230 */ /* 0x000fe40000004100 */
[----:B------:R-:W-:Y:S01]  /*0710*/  FADD.FTZ R63, -R0, R63 ;  /* 0x0000003f003f7221 */ /* 0x000fe20000010100 */
[----:B------:R-:W-:-:S02]  /*0720*/  HADD2.F32 R67, -RZ, R10.H0_H0 ;  /* 0x2000000aff437230 */ /* 0x000fc40000004100 */
[C---:B------:R-:W-:Y:S01]  /*0730*/  FADD.FTZ R65, -R0.reuse, R65 ;  /* 0x0000004100417221 */ /* 0x040fe20000010100 */
[----:B------:R-:W-:Y:S02]  /*0740*/  HADD2.F32 R69, -RZ, R8.H0_H0 ;  /* 0x20000008ff457230 */ /* 0x000fe40000004100 */
[C---:B------:R-:W-:Y:S01]  /*0750*/  FADD.FTZ R73, -R0.reuse, R73 ;  /* 0x0000004900497221 */ /* 0x040fe20000010100 */
[C---:B------:R-:W-:Y:S01]  /*0760*/  FADD.FTZ R103, -R0.reuse, R77 ;  /* 0x0000004d00677221 */ /* 0x040fe20000010100 */
[C---:B------:R-:W-:Y:S01]  /*0770*/  FADD.FTZ R95, -R0.reuse, R95 ;  /* 0x0000005f005f7221 */ /* 0x040fe20000010100 */
[C---:B------:R-:W-:Y:S01]  /*0780*/  FADD.FTZ R11, -R0.reuse, R11 ;  /* 0x0000000b000b7221 */ /* 0x040fe20000010100 */
[C---:B------:R-:W-:Y:S01]  /*0790*/  FADD.FTZ R9, -R0.reuse, R23 ;  /* 0x0000001700097221 */ /* 0x040fe20000010100 */
[C---:B------:R-:W-:Y:S01]  /*07a0*/  FADD.FTZ R67, -R0.reuse, R67 ;  /* 0x0000004300437221 */ /* 0x040fe20000010100 */
[----:B------:R-:W-:Y:S01]  /*07b0*/  FADD.FTZ R69, -R0, R69 ;  /* 0x0000004500457221 */ /* 0x000fe20000010100 */
[----:B------:R-:W-:Y:S01]  /*07c0*/  HADD2.F32 R23, -RZ, R80.H0_H0 ;  /* 0x20000050ff177230 */ /* 0x000fe20000004100 */
[--C-:B------:R-:W-:Y:S01]  /*07d0*/  SHF.R.U64 R84, R4, 0x10, R5.reuse ;  /* 0x0000001004547819 */ /* 0x100fe20000001205 */
[----:B------:R-:W-:Y:S01]  /*07e0*/  HADD2.F32 R0, -RZ, R14.H0_H0 ;  /* 0x2000000eff007230 */ /* 0x000fe20000004100 */
[----:B------:R-:W-:Y:S01]  /*07f0*/  SHF.R.U32.HI R82, RZ, 0x10, R5 ;  /* 0x00000010ff527819 */ /* 0x000fe20000011605 */
[----:B------:R-:W-:Y:S01]  /*0800*/  HADD2.F32 R90, -RZ, R5.H0_H0 ;  /* 0x20000005ff5a7230 */ /* 0x000fe20000004100 */
[----:B------:R-:W-:Y:S01]  /*0810*/  SHF.R.U32.HI R86, RZ, 0x10, R81 ;  /* 0x00000010ff567819 */ /* 0x000fe20000011651 */
[----:B------:R-:W-:-:S02]  /*0820*/  HADD2.F32 R78, -RZ, R4.H0_H0 ;  /* 0x20000004ff4e7230 */ /* 0x000fc40000004100 */
[----:B------:R-:W-:Y:S01]  /*0830*/  FMUL.FTZ R87, R0, R23 ;  /* 0x0000001700577220 */ /* 0x000fe20000410000 */
[----:B------:R-:W-:Y:S02]  /*0840*/  HADD2.F32 R5, -RZ, R56.H1_H1 ;  /* 0x30000038ff057230 */ /* 0x000fe40000004100 */
[----:B-----5:R-:W-:Y:S01]  /*0850*/  FMUL.FTZ R0, R50, R63 ;  /* 0x0000003f32007220 */ /* 0x020fe20000410000 */
[----:B------:R-:W-:Y:S01]  /*0860*/  HADD2.F32 R88, -RZ, R88.H0_H0 ;  /* 0x20000058ff587230 */ /* 0x000fe20000004100 */
[--C-:B------:R-:W-:Y:S01]  /*0870*/  SHF.R.U64 R91, R6, 0x10, R7.reuse ;  /* 0x00000010065b7819 */ /* 0x100fe20000001207 */
[----:B------:R-:W-:Y:S01]  /*0880*/  HADD2.F32 R83, -RZ, R6.H0_H0 ;  /* 0x20000006ff537230 */ /* 0x000fe20000004100 */
[----:B------:R-:W-:Y:S01]  /*0890*/  SHF.R.U32.HI R89, RZ, 0x10, R7 ;  /* 0x00000010ff597819 */ /* 0x000fe20000011607 */
[----:B------:R-:W-:Y:S02]  /*08a0*/  HADD2.F32 R4, -RZ, R12.H0_H0 ;  /* 0x2000000cff047230 */ /* 0x000fe40000004100 */
[----:B------:R-:W-:Y:S01]  /*08b0*/  FMUL.FTZ R94, R5, R88 ;  /* 0x00000058055e7220 */ /* 0x000fe20000410000 */
[----:B------:R-:W-:-:S02]  /*08c0*/  HADD2.F32 R85, -RZ, R7.H0_H0 ;  /* 0x20000007ff557230 */ /* 0x000fc40000004100 */
[----:B------:R-:W-:Y:S01]  /*08d0*/  FADD.FTZ R5, RZ, R87 ;  /* 0x00000057ff057221 */ /* 0x000fe20000010000 */
[----:B------:R-:W-:Y:S02]  /*08e0*/  HADD2.F32 R81, -RZ, R81.H0_H0 ;  /* 0x20000051ff517230 */ /* 0x000fe40000004100 */
[----:B------:R-:W-:Y:S01]  /*08f0*/  FMUL.FTZ R79, R4, R83 ;  /* 0x00000053044f7220 */ /* 0x000fe20000410000 */
[----:B------:R-:W-:Y:S02]  /*0900*/  HADD2.F32 R22, -RZ, R15.H0_H0 ;  /* 0x2000000fff167230 */ /* 0x000fe40000004100 */
[----:B------:R-:W-:Y:S01]  /*0910*/  FMUL.FTZ R93, R50, R93 ;  /* 0x0000005d325d7220 */ /* 0x000fe20000410000 */
[----:B------:R-:W-:Y:S02]  /*0920*/  HADD2.F32 R7, -RZ, R57.H1_H1 ;  /* 0x30000039ff077230 */ /* 0x000fe40000004100 */
[----:B------:R-:W-:Y:S01]  /*0930*/  FFMA.FTZ R4, R0, R87, RZ ;  /* 0x0000005700047223 */ /* 0x000fe200000100ff */
[----:B------:R-:W-:-:S02]  /*0940*/  HADD2.F32 R86, -RZ, R86.H0_H0 ;  /* 0x20000056ff567230 */ /* 0x000fc40000004100 */
[----:B------:R-:W-:Y:S01]  /*0950*/  FMUL.FTZ R22, R22, R81 ;  /* 0x0000005116167220 */ /* 0x000fe20000410000 */
[----:B------:R-:W-:Y:S01]  /*0960*/  FADD.FTZ R5, R5, R94 ;  /* 0x0000005e05057221 */ /* 0x000fe20000010000 */
[C---:B------:R-:W-:Y:S01]  /*0970*/  FMUL.FTZ R80, R50.reuse, R65 ;  /* 0x0000004132507220 */ /* 0x040fe20000410000 */
[----:B------:R-:W-:Y:S02]  /*0980*/  HADD2.F32 R6, -RZ, R55.H1_H1 ;  /* 0x30000037ff067230 */ /* 0x000fe40000004100 */
[----:B------:R-:W-:Y:S01]  /*0990*/  FMUL.FTZ R92, R7, R86 ;  /* 0x00000056075c7220 */ /* 0x000fe20000410000 */
[----:B------:R-:W-:Y:S01]  /*09a0*/  FFMA.FTZ R7, R93, R94, R4 ;  /* 0x0000005e5d077223 */ /* 0x000fe20000010004 */
[----:B------:R-:W-:Y:S02]  /*09b0*/  HADD2.F32 R91, -RZ, R91.H0_H0 ;  /* 0x2000005bff5b7230 */ /* 0x000fe40000004100 */
[----:B------:R-:W-:Y:S01]  /*09c0*/  FADD.FTZ R5, R5, R22 ;  /* 0x0000001605057221 */ /* 0x000fe20000010000 */
[----:B------:R-:W-:Y:S01]  /*09d0*/  FMUL.FTZ R95, R50, R95 ;  /* 0x0000005f325f7220 */ /* 0x000fe20000410000 */
[----:B------:R-:W-:Y:S01]  /*09e0*/  FFMA.FTZ R4, R80, R22, R7 ;  /* 0x0000001650047223 */ /* 0x000fe20000010007 */
[----:B------:R-:W-:Y:S01]  /*09f0*/  FMUL.FTZ R70, R50, R75 ;  /* 0x0000004b32467220 */ /* 0x000fe20000410000 */
[----:B------:R-:W-:Y:S01]  /*0a00*/  FMUL.FTZ R75, R6, R91 ;  /* 0x0000005b064b7220 */ /* 0x000fe20000410000 */
[----:B------:R-:W-:Y:S01]  /*0a10*/  FADD.FTZ R6, R5, R92 ;  /* 0x0000005c05067221 */ /* 0x000fe20000010000 */
[----:B------:R-:W-:Y:S01]  /*0a20*/  FMUL.FTZ R72, R50, R73 ;  /* 0x0000004932487220 */ /* 0x000fe20000410000 */
[----:B------:R-:W-:Y:S01]  /*0a30*/  FFMA.FTZ R5, R95, R92, R4 ;  /* 0x0000005c5f057223 */ /* 0x000fe20000010004 */
[----:B------:R-:W-:-:S02]  /*0a40*/  HADD2.F32 R8, -RZ, R13.H0_H0 ;  /* 0x2000000dff087230 */ /* 0x000fc40000004100 */
[----:B------:R-:W-:Y:S01]  /*0a50*/  FMUL.FTZ R68, R50, R11 ;  /* 0x0000000b32447220 */ /* 0x000fe20000410000 */
[----:B------:R-:W-:Y:S01]  /*0a60*/  FADD.FTZ R6, R6, R79 ;  /* 0x0000004f06067221 */ /* 0x000fe20000010000 */
[----:B------:R-:W-:Y:S01]  /*0a70*/  FFMA.FTZ R5, R72, R79, R5 ;  /* 0x0000004f48057223 */ /* 0x000fe20000010005 */
[----:B------:R-:W-:Y:S02]  /*0a80*/  HADD2.F32 R10, -RZ, R56.H0_H0 ;  /* 0x20000038ff0a7230 */ /* 0x000fe40000004100 */
[----:B------:R-:W-:Y:S01]  /*0a90*/  FMUL.FTZ R77, R8, R85 ;  /* 0x00000055084d7220 */ /* 0x000fe20000410000 */
[----:B------:R-:W-:Y:S02]  /*0aa0*/  HADD2.F32 R89, -RZ, R89.H0_H0 ;  /* 0x20000059ff597230 */ /* 0x000fe40000004100 */
[----:B------:R-:W-:Y:S01]  /*0ab0*/  FADD.FTZ R6, R6, R75 ;  /* 0x0000004b06067221 */ /* 0x000fe20000010000 */
[----:B------:R-:W-:Y:S01]  /*0ac0*/  FFMA.FTZ R5, R68, R75, R5 ;  /* 0x0000004b44057223 */ /* 0x000fe20000010005 */
[----:B------:R-:W-:Y:S01]  /*0ad0*/  FMUL.FTZ R66, R50, R9 ;  /* 0x0000000932427220 */ /* 0x000fe20000410000 */
[----:B------:R-:W-:-:S02]  /*0ae0*/  HADD2.F32 R84, -RZ, R84.H0_H0 ;  /* 0x20000054ff547230 */ /* 0x000fc40000004100 */
[----:B------:R-:W-:Y:S01]  /*0af0*/  FMUL.FTZ R73, R10, R89 ;  /* 0x000000590a497220 */ /* 0x000fe20000410000 */
        /* <DEDUP_REMOVED lines=10> */
[----:B------:R-:W-:-:S02]  /*0ba0*/  HADD2.F32 R82, -RZ, R82.H0_H0 ;  /* 0x20000052ff527230 */ /* 0x000fc40000004100 */
        /* <DEDUP_REMOVED lines=23> */
.L_x_488:
        /* <DEDUP_REMOVED lines=23> */
[----:B------:R-:W-:-:S02]  /*0e90*/  HADD2.F32 R99, -RZ, R2.H0_H0 ;  /* 0x20000002ff637230 */ /* 0x000fc40000004100 */
[----:B------:R-:W-:Y:S02]  /*0ea0*/  HADD2.F32 R101, -RZ, R52.H1_H1 ;  /* 0x30000034ff657230 */ /* 0x000fe40000004100 */
[----:B------:R-:W-:Y:S02]  /*0eb0*/  HADD2.F32 R105, -RZ, R3.H0_H0 ;  /* 0x20000003ff697230 */ /* 0x000fe40000004100 */
[----:B------:R-:W-:Y:S01]  /*0ec0*/  HADD2.F32 R107, -RZ, R54.H1_H1 ;  /* 0x30000036ff6b7230 */ /* 0x000fe20000004100 */
[--C-:B---3--:R-:W-:Y:S01]  /*0ed0*/  SHF.R.U64 R22, R6, 0x10, R7.reuse ;  /* 0x0000001006167819 */ /* 0x108fe20000001207 */
[----:B------:R-:W-:Y:S01]  /*0ee0*/  HADD2.F32 R23, -RZ, R6.H0_H0 ;  /* 0x20000006ff177230 */ /* 0x000fe20000004100 */
[----:B------:R-:W-:Y:S02]  /*0ef0*/  SHF.R.U32.HI R6, RZ, 0x10, R7 ;  /* 0x00000010ff067819 */ /* 0x000fe40000011607 */
[--C-:B----4-:R-:W-:Y:S01]  /*0f00*/  SHF.R.U64 R58, R10, 0x10, R11.reuse ;  /* 0x000000100a3a7819 */ /* 0x110fe2000000120b */
[----:B------:R-:W-:Y:S01]  /*0f10*/  HADD2.F32 R65, -RZ, R10.H0_H0 ;  /* 0x2000000aff417230 */ /* 0x000fe20000004100 */
[----:B------:R-:W-:Y:S01]  /*0f20*/  SHF.R.U32.HI R10, RZ, 0x10, R11 ;  /* 0x00000010ff0a7819 */ /* 0x000fe2000001160b */
[----:B------:R-:W-:Y:S01]  /*0f30*/  HADD2.F32 R67, -RZ, R11.H0_H0 ;  /* 0x2000000bff437230 */ /* 0x000fe20000004100 */
[--C-:B------:R-:W-:Y:S01]  /*0f40*/  SHF.R.U64 R60, R8, 0x10, R9.reuse ;  /* 0x00000010083c7819 */ /* 0x100fe20000001209 */
[----:B------:R-:W-:Y:S01]  /*0f50*/  HADD2.F32 R69, -RZ, R8.H0_H0 ;  /* 0x20000008ff457230 */ /* 0x000fe20000004100 */
[----:B------:R-:W-:Y:S01]  /*0f60*/  SHF.R.U32.HI R8, RZ, 0x10, R9 ;  /* 0x00000010ff087819 */ /* 0x000fe20000011609 */
[----:B------:R-:W-:-:S02]  /*0f70*/  HADD2.F32 R63, -RZ, R7.H0_H0 ;  /* 0x20000007ff3f7230 */ /* 0x000fc40000004100 */
[C---:B------:R-:W-:Y:S01]  /*0f80*/  FADD.FTZ R11, -R0.reuse, R23 ;  /* 0x00000017000b7221 */ /* 0x040fe20000010100 */
[----:B------:R-:W-:Y:S02]  /*0f90*/  HADD2.F32 R73, -RZ, R9.H0_H0 ;  /* 0x20000009ff497230 */ /* 0x000fe40000004100 */
[C---:B------:R-:W-:Y:S01]  /*0fa0*/  FADD.FTZ R75, -R0.reuse, R67 ;  /* 0x00000043004b7221 */ /* 0x040fe20000010100 */
[----:B------:R-:W-:Y:S02]  /*0fb0*/  HADD2.F32 R7, -RZ, R22.H0_H0 ;  /* 0x20000016ff077230 */ /* 0x000fe40000004100 */
[----:B------:R-:W-:Y:S01]  /*0fc0*/  FADD.FTZ R97, -R0, R69 ;  /* 0x0000004500617221 */ /* 0x000fe20000010100 */
[----:B------:R-:W-:Y:S02]  /*0fd0*/  HADD2.F32 R95, -RZ, R6.H0_H0 ;  /* 0x20000006ff5f7230 */ /* 0x000fe40000004100 */
[----:B------:R-:W-:Y:S02]  /*0fe0*/  HADD2.F32 R9, -RZ, R58.H0_H0 ;  /* 0x2000003aff097230 */ /* 0x000fe40000004100 */
[----:B------:R-:W-:-:S02]  /*0ff0*/  HADD2.F32 R23, -RZ, R10.H0_H0 ;  /* 0x2000000aff177230 */ /* 0x000fc40000004100 */
[----:B------:R-:W-:Y:S02]  /*1000*/  HADD2.F32 R67, -RZ, R60.H0_H0 ;  /* 0x2000003cff437230 */ /* 0x000fe40000004100 */
[----:B------:R-:W-:Y:S02]  /*1010*/  HADD2.F32 R69, -RZ, R8.H0_H0 ;  /* 0x20000008ff457230 */ /* 0x000fe40000004100 */
[----:B------:R-:W-:Y:S01]  /*1020*/  FADD.FTZ R93, -R0, R7 ;  /* 0x00000007005d7221 */ /* 0x000fe20000010100 */
[----:B------:R-:W-:Y:S01]  /*1030*/  SHF.R.U64 R88, R80, 0x10, R81 ;  /* 0x0000001050587819 */ /* 0x000fe20000001251 */
[C---:B------:R-:W-:Y:S01]  /*1040*/  FADD.FTZ R63, -R0.reuse, R63 ;  /* 0x0000003f003f7221 */ /* 0x040fe20000010100 */
        /* <DEDUP_REMOVED lines=8> */
[----:B------:R-:W-:Y:S01]  /*10d0*/  SHF.R.U64 R91, R84, 0x10, R85 ;  /* 0x00000010545b7819 */ /* 0x000fe20000001255 */
[----:B------:R-:W-:Y:S01]  /*10e0*/  HADD2.F32 R0, -RZ, R14.H0_H0 ;  /* 0x2000000eff007230 */ /* 0x000fe20000004100 */
[--C-:B------:R-:W-:Y:S01]  /*10f0*/  SHF.R.U32.HI R82, RZ, 0x10, R5.reuse ;  /* 0x00000010ff527819 */ /* 0x100fe20000011605 */
[----:B------:R-:W-:Y:S01]  /*1100*/  HADD2.F32 R83, -RZ, R84.H0_H0 ;  /* 0x20000054ff537230 */ /* 0x000fe20000004100 */
[----:B------:R-:W-:Y:S01]  /*1110*/  SHF.R.U64 R84, R4, 0x10, R5 ;  /* 0x0000001004547819 */ /* 0x000fe20000001205 */
[----:B------:R-:W-:-:S02]  /*1120*/  HADD2.F32 R90, -RZ, R5.H0_H0 ;  /* 0x20000005ff5a7230 */ /* 0x000fc40000004100 */
[----:B------:R-:W-:Y:S02]  /*1130*/  HADD2.F32 R78, -RZ, R4.H0_H0 ;  /* 0x20000004ff4e7230 */ /* 0x000fe40000004100 */
[----:B------:R-:W-:Y:S02]  /*1140*/  HADD2.F32 R5, -RZ, R56.H1_H1 ;  /* 0x30000038ff057230 */ /* 0x000fe40000004100 */
[----:B------:R-:W-:Y:S02]  /*1150*/  HADD2.F32 R88, -RZ, R88.H0_H0 ;  /* 0x20000058ff587230 */ /* 0x000fe40000004100 */
[----:B------:R-:W-:Y:S01]  /*1160*/  FMUL.FTZ R87, R0, R23 ;  /* 0x0000001700577220 */ /* 0x000fe20000410000 */
[----:B------:R-:W-:Y:S02]  /*1170*/  HADD2.F32 R4, -RZ, R12.H0_H0 ;  /* 0x2000000cff047230 */ /* 0x000fe40000004100 */
[----:B-----5:R-:W-:Y:S01]  /*1180*/  FMUL.FTZ R0, R50, R11 ;  /* 0x0000000b32007220 */ /* 0x020fe20000410000 */
[----:B------:R-:W-:Y:S01]  /*1190*/  SHF.R.U32.HI R86, RZ, 0x10, R81 ;  /* 0x00000010ff567819 */ /* 0x000fe20000011651 */
[----:B------:R-:W-:-:S02]  /*11a0*/  HADD2.F32 R81, -RZ, R81.H0_H0 ;  /* 0x20000051ff517230 */ /* 0x000fc40000004100 */
[----:B------:R-:W-:Y:S01]  /*11b0*/  FMUL.FTZ R94, R5, R88 ;  /* 0x00000058055e7220 */ /* 0x000fe20000410000 */
[----:B------:R-:W-:Y:S02]  /*11c0*/  HADD2.F32 R22, -RZ, R15.H0_H0 ;  /* 0x2000000fff167230 */ /* 0x000fe40000004100 */
[----:B------:R-:W-:Y:S01]  /*11d0*/  FMUL.FTZ R79, R4, R83 ;  /* 0x00000053044f7220 */ /* 0x000fe20000410000 */
[----:B------:R-:W-:Y:S01]  /*11e0*/  FADD.FTZ R5, RZ, R87 ;  /* 0x00000057ff057221 */ /* 0x000fe20000010000 */
[----:B------:R-:W-:Y:S01]  /*11f0*/  FMUL.FTZ R93, R50, R93 ;  /* 0x0000005d325d7220 */ /* 0x000fe20000410000 */
[----:B------:R-:W-:Y:S01]  /*1200*/  FFMA.FTZ R4, R0, R87, RZ ;  /* 0x0000005700047223 */ /* 0x000fe200000100ff */
[----:B------:R-:W-:Y:S02]  /*1210*/  HADD2.F32 R73, -RZ, R57.H1_H1 ;  /* 0x30000039ff497230 */ /* 0x000fe40000004100 */
[----:B------:R-:W-:Y:S01]  /*1220*/  FMUL.FTZ R22, R22, R81 ;  /* 0x0000005116167220 */ /* 0x000fe20000410000 */
[----:B------:R-:W-:-:S02]  /*1230*/  HADD2.F32 R86, -RZ, R86.H0_H0 ;  /* 0x20000056ff567230 */ /* 0x000fc40000004100 */
[----:B------:R-:W-:Y:S01]  /*1240*/  FADD.FTZ R5, R5, R94 ;  /* 0x0000005e05057221 */ /* 0x000fe20000010000 */
[C---:B------:R-:W-:Y:S01]  /*1250*/  FMUL.FTZ R80, R50.reuse, R63 ;  /* 0x0000003f32507220 */ /* 0x040fe20000410000 */
[----:B------:R-:W-:Y:S01]  /*1260*/  FFMA.FTZ R11, R93, R94, R4 ;  /* 0x0000005e5d0b7223 */ /* 0x000fe20000010004 */
[----:B------:R-:W-:Y:S02]  /*1270*/  HADD2.F32 R6, -RZ, R55.H1_H1 ;  /* 0x30000037ff067230 */ /* 0x000fe40000004100 */
[----:B------:R-:W-:Y:S02]  /*1280*/  HADD2.F32 R91, -RZ, R91.H0_H0 ;  /* 0x2000005bff5b7230 */ /* 0x000fe40000004100 */
[----:B------:R-:W-:Y:S01]  /*1290*/  FMUL.FTZ R92, R73, R86 ;  /* 0x00000056495c7220 */ /* 0x000fe20000410000 */
        /* <DEDUP_REMOVED lines=8> */
[----:B------:R-:W-:Y:S01]  /*1320*/  SHF.R.U32.HI R89, RZ, 0x10, R85 ;  /* 0x00000010ff597819 */ /* 0x000fe20000011655 */
[----:B------:R-:W-:-:S02]  /*1330*/  HADD2.F32 R85, -RZ, R85.H0_H0 ;  /* 0x20000055ff557230 */ /* 0x000fc40000004100 */
[----:B------:R-:W-:Y:S01]  /*1340*/  FMUL.FTZ R68, R50, R9 ;  /* 0x0000000932447220 */ /* 0x000fe20000410000 */
[----:B------:R-:W-:Y:S02]  /*1350*/  HADD2.F32 R8, -RZ, R13.H0_H0 ;  /* 0x2000000dff087230 */ /* 0x000fe40000004100 */
[----:B------:R-:W-:Y:S01]  /*1360*/  FADD.FTZ R6, R6, R79 ;  /* 0x0000004f06067221 */ /* 0x000fe20000010000 */
[----:B------:R-:W-:Y:S01]  /*1370*/  FFMA.FTZ R5, R72, R79, R5 ;  /* 0x0000004f48057223 */ /* 0x000fe20000010005 */
[----:B------:R-:W-:Y:S02]  /*1380*/  HADD2.F32 R10, -RZ, R56.H0_H0 ;  /* 0x20000038ff0a7230 */ /* 0x000fe40000004100 */
[----:B------:R-:W-:Y:S02]  /*1390*/  HADD2.F32 R89, -RZ, R89.H0_H0 ;  /* 0x20000059ff597230 */ /* 0x000fe40000004100 */
        /* <DEDUP_REMOVED lines=9> */
[----:B------:R-:W-:Y:S01]  /*1430*/  FMUL.FTZ R63, R50, R97 ;  /* 0x00000061323f7220 */ /* 0x000fe20000410000 */
[----:B------:R-:W-:Y:S01]  /*1440*/  FADD.FTZ R7, R6, R73 ;  /* 0x0000004906077221 */ /* 0x000fe20000010000 */
[----:B------:R-:W-:Y:S01]  /*1450*/  FFMA.FTZ R4, R66, R73, R5 ;  /* 0x0000004942047223 */ /* 0x000fe20000010005 */
[----:B------:R-:W-:Y:S01]  /*1460*/  FMUL.FTZ R62, R101, R84 ;  /* 0x00000054653e7220 */ /* 0x000fe20000410000 */
[C---:B------:R-:W-:Y:S01]  /*1470*/  FMUL.FTZ R67, R50.reuse, R67 ;  /* 0x0000004332437220 */ /* 0x040fe20000410000 */
[----:B------:R-:W-:Y:S01]  /*1480*/  FADD.FTZ R7, R7, R58 ;  /* 0x0000003a07077221 */ /* 0x000fe20000010000 */
[----:B------:R-:W-:Y:S01]  /*1490*/  FFMA.FTZ R4, R63, R58, R4 ;  /* 0x0000003a3f047223 */ /* 0x000fe20000010004 */
[----:B------:R-:W-:Y:S02]  /*14a0*/  HADD2.F32 R82, -RZ, R82.H0_H0 ;  /* 0x20000052ff527230 */ /* 0x000fe40000004100 */
        /* <DEDUP_REMOVED lines=22> */
.L_x_489:
        /* <DEDUP_REMOVED lines=32> */
.L_x_491:
[----:B------:R-:W-:Y:S05]  /*1810*/  BSYNC.RECONVERGENT B0 ;  /* 0x0000000000007941 */ /* 0x000fea0003800200 */
.L_x_490:
        /* <DEDUP_REMOVED lines=69> */
[----:B------:R-:W-:Y:S02]  /*1c70*/  F2FP.F16.F32.PACK_AB R87, R0, R87 ;  /* 0x000000570057723e */ /* 0x000fe400000000ff */
[----:B------:R-:W-:Y:S02]  /*1c80*/  F2FP.F16.F32.PACK_AB R4, R4, R5 ;  /* 0x000000050404723e */ /* 0x000fe400000000ff */
[C---:B------:R-:W-:Y:S02]  /*1c90*/  PRMT R0, R87.reuse, 0x7632, R0 ;  /* 0x0000763257007816 */ /* 0x040fe40000000000 */
[----:B------:R-:W-:Y:S02]  /*1ca0*/  PRMT R9, R87, 0x7610, R9 ;  /* 0x0000761057097816 */ /* 0x000fe40000000009 */
[C---:B------:R-:W-:Y:S02]  /*1cb0*/  PRMT R11, R4.reuse, 0x7632, R11 ;  /* 0x00007632040b7816 */ /* 0x040fe4000000000b */
[----:B------:R-:W-:Y:S01]  /*1cc0*/  PRMT R8, R4, 0x7610, R8 ;  /* 0x0000761004087816 */ /* 0x000fe20000000008 */
[----:B------:R-:W-:Y:S06]  /*1cd0*/  BRA `(.L_x_495) ;  /* 0x0000000c003c7947 */ /* 0x000fec0003800000 */
.L_x_494:
        /* <DEDUP_REMOVED lines=23> */
.L_x_493:
        /* <DEDUP_REMOVED lines=26> */
.L_x_496:
        /* <DEDUP_REMOVED lines=27> */
.L_x_492:
        /* <DEDUP_REMOVED lines=18> */
[----:B------:R-:W-:-:S02]  /*22c0*/  HADD2.F32 R5, -RZ, R0.H0_H0 ;  /* 0x20000000ff057230 */ /* 0x000fc40000004100 */
[----:B------:R-:W-:Y:S01]  /*22d0*/  FADD.FTZ R94, -R93, R94 ;  /* 0x0000005e5d5e7221 */ /* 0x000fe20000010100 */
[----:B------:R-:W-:Y:S02]  /*22e0*/  HADD2.F32 R7, -RZ, R7.H0_H0 ;  /* 0x20000007ff077230 */ /* 0x000fe40000004100 */
[----:B------:R-:W-:Y:S02]  /*22f0*/  HADD2.F32 R9, -RZ, R4.H0_H0 ;  /* 0x20000004ff097230 */ /* 0x000fe40000004100 */
[----:B------:R-:W-:Y:S01]  /*2300*/  FADD.FTZ R4, -R95, R92 ;  /* 0x0000005c5f047221 */ /* 0x000fe20000010100 */
[----:B------:R-:W-:Y:S02]  /*2310*/  HADD2.F32 R11, -RZ, R11.H0_H0 ;  /* 0x2000000bff0b7230 */ /* 0x000fe40000004100 */
[C---:B------:R-:W-:Y:S01]  /*2320*/  FFMA.FTZ R5, R50.reuse, R87, R5 ;  /* 0x0000005732057223 */ /* 0x040fe20000010005 */
[C---:B------:R-:W-:Y:S01]  /*2330*/  FFMA.FTZ R0, R50.reuse, R94, R7 ;  /* 0x0000005e32007223 */ /* 0x040fe20000010007 */
[C---:B------:R-:W-:Y:S01]  /*2340*/  FFMA.FTZ R9, R50.reuse, R22, R9 ;  /* 0x0000001632097223 */ /* 0x040fe20000010009 */
[----:B------:R-:W-:-:S03]  /*2350*/  FFMA.FTZ R4, R50, R4, R11 ;  /* 0x0000000432047223 */ /* 0x000fc6000001000b */
[----:B------:R-:W-:Y:S02]  /*2360*/  F2FP.F16.F32.PACK_AB R5, R0, R5 ;  /* 0x000000050005723e */ /* 0x000fe400000000ff */
[----:B------:R-:W-:Y:S02]  /*2370*/  F2FP.F16.F32.PACK_AB R4, R4, R9 ;  /* 0x000000090404723e */ /* 0x000fe400000000ff */
[C---:B------:R-:W-:Y:S02]  /*2380*/  PRMT R0, R5.reuse, 0x7632, R0 ;  /* 0x0000763205007816 */ /* 0x040fe40000000000 */
[----:B------:R-:W-:Y:S02]  /*2390*/  PRMT R9, R5, 0x7610, R9 ;  /* 0x0000761005097816 */ /* 0x000fe40000000009 */
[C---:B------:R-:W-:Y:S02]  /*23a0*/  PRMT R11, R4.reuse, 0x7632, R11 ;  /* 0x00007632040b7816 */ /* 0x040fe4000000000b */
[----:B------:R-:W-:Y:S01]  /*23b0*/  PRMT R8, R4, 0x7610, R8 ;  /* 0x0000761004087816 */ /* 0x000fe20000000008 */
[----:B------:R-:W-:Y:S06]  /*23c0*/  BRA `(.L_x_495) ;  /* 0x0000000400807947 */ /* 0x000fec0003800000 */
.L_x_498:
        /* <DEDUP_REMOVED lines=9> */
[----:B------:R-:W-:Y:S02]  /*2460*/  HADD2.F32 R7, -RZ, R6.H0_H0 ;  /* 0x20000006ff077230 */ /* 0x000fe40000004100 */
[----:B------:R-:W-:Y:S01]  /*2470*/  FADD.FTZ R5, -R5, R22 ;  /* 0x0000001605057221 */ /* 0x000fe20000010100 */
[----:B------:R-:W-:-:S02]  /*2480*/  HADD2.F32 R8, -RZ, R8.H0_H0 ;  /* 0x20000008ff087230 */ /* 0x000fc40000004100 */
[----:B------:R-:W-:Y:S01]  /*2490*/  FADD.FTZ R95, -R95, R92 ;  /* 0x0000005c5f5f7221 */ /* 0x000fe20000010100 */
        /* <DEDUP_REMOVED lines=17> */
.L_x_497:
        /* <DEDUP_REMOVED lines=33> */
.L_x_499:
        /* <DEDUP_REMOVED lines=33> */
.L_x_495:
        /* <DEDUP_REMOVED lines=19> */
.L_x_500:
        /* <DEDUP_REMOVED lines=13> */
.L_x_501:
        /* <DEDUP_REMOVED lines=18> */
[----:B------:R-:W-:Y:S01]  /*2cf0*/  FADD.FTZ R75, -R68, R75 ;  /* 0x0000004b444b7221 */ /* 0x000fe20000010100 */
        /* <DEDUP_REMOVED lines=19> */
.L_x_504:
        /* <DEDUP_REMOVED lines=31> */
.L_x_503:
        /* <DEDUP_REMOVED lines=32> */
.L_x_506:
[----:B------:R-:W-:Y:S01]  /*3220*/  MOV R0, R18 ;  /* 0x0000001200007202 */ /* 0x000fe20000000f00 */
[C-C-:B------:R-:W-:Y:S01]  /*3230*/  FFMA.FTZ R72, R81.reuse, R72, R78.reuse ;  /* 0x0000004851487223 */ /* 0x140fe2000001004e */
[--C-:B-1----:R-:W-:Y:S01]  /*3240*/  SHF.R.U64 R6, R18, 0x10, R19.reuse ;  /* 0x0000001012067819 */ /* 0x102fe20000001213 */
[C-C-:B------:R-:W-:Y:S01]  /*3250*/  FFMA.FTZ R68, R81.reuse, R68, R78.reuse ;  /* 0x0000004451447223 */ /* 0x140fe2000001004e */
[----:B------:R-:W-:Y:S01]  /*3260*/  MOV R8, R19 ;  /* 0x0000001300087202 */ /* 0x000fe20000000f00 */
[C-C-:B------:R-:W-:Y:S01]  /*3270*/  FFMA.FTZ R70, R81.reuse, R70, R78.reuse ;  /* 0x0000004651467223 */ /* 0x140fe2000001004e */
[----:B------:R-:W-:Y:S01]  /*3280*/  SHF.R.U32.HI R9, RZ, 0x10, R19 ;  /* 0x00000010ff097819 */ /* 0x000fe20000011613 */
        /* <DEDUP_REMOVED lines=16> */
[----:B0-----:R-:W-:Y:S02]  /*3390*/  PRMT R11, R6, 0x7610, R11 ;  /* 0x00007610060b7816 */ /* 0x001fe4000000000b */
[C---:B------:R-:W-:Y:S02]  /*33a0*/  PRMT R7, R73.reuse, 0x7632, R7 ;  /* 0x0000763249077816 */ /* 0x040fe40000000007 */
[----:B------:R-:W-:Y:S01]  /*33b0*/  PRMT R6, R73, 0x7610, R6 ;  /* 0x0000761049067816 */ /* 0x000fe20000000006 */
[----:B------:R-:W-:Y:S06]  /*33c0*/  BRA `(.L_x_505) ;  /* 0x0000000400647947 */ /* 0x000fec0003800000 */
.L_x_502:
        /* <DEDUP_REMOVED lines=27> */
.L_x_508:
        /* <DEDUP_REMOVED lines=12> */
[----:B------:R-:W-:Y:S02]  /*3640*/  F2FP.F16.F32.PACK_AB R6, R6, R77 ;  /* 0x0000004d0606723e */ /* 0x000fe400000000ff */
[----:B------:R-:W-:Y:S02]  /*3650*/  F2FP.F16.F32.PACK_AB R79, R0, R79 ;  /* 0x0000004f004f723e */ /* 0x000fe400000000ff */
        /* <DEDUP_REMOVED lines=8> */
.L_x_507:
        /* <DEDUP_REMOVED lines=23> */
.L_x_509:
        /* <DEDUP_REMOVED lines=12> */
[----:B------:R-:W-:Y:S02]  /*3910*/  F2FP.F16.F32.PACK_AB R79, R0, R79 ;  /* 0x0000004f004f723e */ /* 0x000fe400000000ff */
[----:B------:R-:W-:Y:S02]  /*3920*/  F2FP.F16.F32.PACK_AB R6, R6, R77 ;  /* 0x0000004d0606723e */ /* 0x000fe400000000ff */
[C---:B------:R-:W-:Y:S02]  /*3930*/  PRMT R0, R79.reuse, 0x7632, R0 ;  /* 0x000076324f007816 */ /* 0x040fe40000000000 */
[----:B0-----:R-:W-:Y:S02]  /*3940*/  PRMT R11, R79, 0x7610, R11 ;  /* 0x000076104f0b7816 */ /* 0x001fe4000000000b */
[----:B------:R-:W-:-:S07]  /*3950*/  PRMT R7, R6, 0x7632, R7 ;  /* 0x0000763206077816 */ /* 0x000fce0000000007 */
.L_x_505:
        /* <DEDUP_REMOVED lines=15> */
.L_x_510:
        /* <DEDUP_REMOVED lines=10> */
.L_x_511:
        /* <DEDUP_REMOVED lines=37> */
.L_x_514:
        /* <DEDUP_REMOVED lines=30> */
.L_x_513:
        /* <DEDUP_REMOVED lines=31> */
.L_x_516:
        /* <DEDUP_REMOVED lines=8> */
[----:B------:R-:W-:Y:S02]  /*4190*/  HADD2.F32 R7, -RZ, R0.H0_H0 ;  /* 0x20000000ff077230 */ /* 0x000fe40000004100 */
[----:B------:R-:W-:Y:S01]  /*41a0*/  FADD.FTZ R63, -R63, R58 ;  /* 0x0000003a3f3f7221 */ /* 0x000fe20000010100 */
[----:B------:R-:W-:-:S02]  /*41b0*/  HADD2.F32 R6, -RZ, R6.H0_H0 ;  /* 0x20000006ff067230 */ /* 0x000fc40000004100 */
[----:B------:R-:W-:Y:S01]  /*41c0*/  FADD.FTZ R67, -R67, R62 ;  /* 0x0000003e43437221 */ /* 0x000fe20000010100 */
[----:B0-----:R-:W-:Y:S02]  /*41d0*/  HADD2.F32 R10, -RZ, R9.H0_H0 ;  /* 0x20000009ff0a7230 */ /* 0x001fe40000004100 */
        /* <DEDUP_REMOVED lines=14> */
.L_x_512:
        /* <DEDUP_REMOVED lines=29> */
.L_x_518:
        /* <DEDUP_REMOVED lines=23> */
.L_x_517:
        /* <DEDUP_REMOVED lines=24> */
.L_x_519:
        /* <DEDUP_REMOVED lines=15> */
[----:B0-----:R-:W-:Y:S02]  /*4870*/  PRMT R11, R63, 0x7610, R11 ;  /* 0x000076103f0b7816 */ /* 0x001fe4000000000b */
[C---:B-12---:R-:W-:Y:S02]  /*4880*/  PRMT R9, R50.reuse, 0x7632, R9 ;  /* 0x0000763232097816 */ /* 0x046fe40000000009 */
[----:B------:R-:W-:-:S07]  /*4890*/  PRMT R8, R50, 0x7610, R8 ;  /* 0x0000761032087816 */ /* 0x000fce0000000008 */
.L_x_515:
        /* <DEDUP_REMOVED lines=15> */
.L_x_520:
        /* <DEDUP_REMOVED lines=10> */
.L_x_521:
        /* <DEDUP_REMOVED lines=28> */
.L_x_487:
        /* <DEDUP_REMOVED lines=14> */
.L_x_523:
        /* <DEDUP_REMOVED lines=11> */
.L_x_3511:


//--------------------- .text._ZN10layer_norm31ln_parallel_residual_bwd_kernelINS_13Kernel_traitsI6__halfS2_S2_S2_fjLj1536ELj1ELj1ELj4ELj8ENS_18Kernel_traits_baseILj1536ES2_S2_S2_S2_fjLj128EEEEELb1ELb0ELb0EEEvNS_9BwdParamsE --------------------------
	.section	.text._ZN10layer_norm31ln_parallel_residual_bwd_kernelINS_13Kernel_traitsI6__halfS2_S2_S2_fjLj1536ELj1ELj1ELj4ELj8ENS_18Kernel_traits_baseILj1536ES2_S2_S2_S2_fjLj128EEEEELb1ELb0ELb0EEEvNS_9BwdParamsE,"ax",@progbits
	.align	128
        .global         _ZN10layer_norm31ln_parallel_residual_bwd_kernelINS_13Kernel_traitsI6__halfS2_S2_S2_fjLj1536ELj1ELj1ELj4ELj8ENS_18Kernel_traits_baseILj1536ES2_S2_S2_S2_fjLj128EEEEELb1ELb0ELb0EEEvNS_9BwdParamsE
        .type           _ZN10layer_norm31ln_parallel_residual_bwd_kernelINS_13Kernel_traitsI6__halfS2_S2_S2_fjLj1536ELj1ELj1ELj4ELj8ENS_18Kernel_traits_baseILj1536ES2_S2_S2_S2_fjLj128EEEEELb1ELb0ELb0EEEvNS_9BwdParamsE,@function
        .size           _ZN10layer_norm31ln_parallel_residual_bwd_kernelINS_13Kernel_traitsI6__halfS2_S2_S2_fjLj1536ELj1ELj1ELj4ELj8ENS_18Kernel_traits_baseILj1536ES2_S2_S2_S2_fjLj128EEEEELb1ELb0ELb0EEEvNS_9BwdParamsE,(.L_x_3512 - _ZN10layer_norm31ln_parallel_residual_bwd_kernelINS_13Kernel_traitsI6__halfS2_S2_S2_fjLj1536ELj1ELj1ELj4ELj8ENS_18Kernel_traits_baseILj1536ES2_S2_S2_S2_fjLj128EEEEELb1ELb0ELb0EEEvNS_9BwdParamsE)
        .other          _ZN10layer_norm31ln_parallel_residual_bwd_kernelINS_13Kernel_traitsI6__halfS2_S2_S2_fjLj1536ELj1ELj1ELj4ELj8ENS_18Kernel_traits_baseILj1536ES2_S2_S2_S2_fjLj128EEEEELb1ELb0ELb0EEEvNS_9BwdParamsE,@"STO_CUDA_ENTRY STV_DEFAULT"
_ZN10layer_norm31ln_parallel_residual_bwd_kernelINS_13Kernel_traitsI6__halfS2_S2_S2_fjLj1536ELj1ELj1ELj4ELj8ENS_18Kernel_traits_baseILj1536ES2_S2_S2_S2_fjLj128EEEEELb1ELb0ELb0EEEvNS_9BwdParamsE:
.text._ZN10layer_norm31ln_parallel_residual_bwd_kernelINS_13Kernel_traitsI6__halfS2_S2_S2_fjLj1536ELj1ELj1ELj4ELj8ENS_18Kernel_traits_baseILj1536ES2_S2_S2_S2_fjLj128EEEEELb1ELb0ELb0EEEvNS_9BwdParamsE:
        /* <DEDUP_REMOVED lines=11> */
[----:B0-----:R-:W-:Y:S01]  /*00b0*/  LOP3.LUT R90, R91, 0x7f, RZ, 0x3c, !PT ;  /* 0x0000007f5b5a7812 */ /* 0x001fe200078e3cff */
[----:B------:R-:W-:-:S03]  /*00c0*/  IMAD.MOV.U32 R15, RZ, RZ, R91 ;  /* 0x000000ffff0f7224 */ /* 0x000fc600078e005b */
[----:B------:R-:W0:Y:S01]  /*00d0*/  S2UR UR7, SR_CTAID.X ;  /* 0x00000000000779c3 */ /* 0x000e220000002500 */
[----:B------:R-:W0:Y:S01]  /*00e0*/  LDCU UR4, c[0x0][0x384] ;  /* 0x00007080ff0477ac */ /* 0x000e220008000800 */
[----:B------:R-:W-:-:S04]  /*00f0*/  LEA.HI.SX32 R90, R3, R90, 0x1e ;  /* 0x0000005a035a7211 */ /* 0x000fc800078ff2ff */
[C---:B------:R-:W-:Y:S02]  /*0100*/  ISETP.GE.U32.AND P0, PT, R90.reuse, 0x80, PT ;  /* 0x000000805a00780c */ /* 0x040fe40003f06070 */
[----:B------:R-:W1:Y:S01]  /*0110*/  LDC.64 R2, c[0x0][0x3d0] ;  /* 0x0000f400ff027b82 */ /* 0x000e620000000a00 */
[C---:B------:R-:W-:Y:S02]  /*0120*/  ISETP.GE.U32.AND P2, PT, R90.reuse, 0x100, PT ;  /* 0x000001005a00780c */ /* 0x040fe40003f46070 */
[----:B------:R-:W-:-:S05]  /*0130*/  ISETP.GE.U32.AND P3, PT, R90, 0x180, PT ;  /* 0x000001805a00780c */ /* 0x000fca0003f66070 */
[----:B------:R-:W1:Y:S03]  /*0140*/  LDC.64 R4, c[0x0][0x3d8] ;  /* 0x0000f600ff047b82 */ /* 0x000e660000000a00 */
[----:B------:R-:W-:-:S05]  /*0150*/  @P0 LOP3.LUT R15, R91, 0x80, RZ, 0xfc, !PT ;  /* 0x000000805b0f0812 */ /* 0x000fca00078efcff */
[----:B--2---:R-:W-:Y:S01]  /*0160*/  @P2 IMAD.WIDE.U32 R6, R15, 0x8, R6 ;  /* 0x000000080f062825 */ /* 0x004fe200078e0006 */
[----:B0-----:R-:W-:-:S03]  /*0170*/  UISETP.GE.AND UP0, UPT, UR7, UR4, UPT ;  /* 0x000000040700728c */ /* 0x001fc6000bf06270 */
[----:B----4-:R-:W-:Y:S01]  /*0180*/  @P2 IMAD.WIDE.U32 R8, R15, 0x8, R8 ;  /* 0x000000080f082825 */ /* 0x010fe200078e0008 */
[----:B---3--:R-:W5:Y:S03]  /*0190*/  @P2 LDG.E.64 R52, desc[UR20][R6.64] ;  /* 0x0000001406342981 */ /* 0x008f66000c1e1b00 */
[----:B-1----:R-:W-:Y:S01]  /*01a0*/  @P0 IMAD.WIDE.U32 R2, R91, 0x8, R2 ;  /* 0x000000085b020825 */ /* 0x002fe200078e0002 */
[----:B------:R-:W5:Y:S03]  /*01b0*/  @P2 LDG.E.64 R54, desc[UR20][R8.64] ;  /* 0x0000001408362981 */ /* 0x000f66000c1e1b00 */
[----:B------:R-:W-:Y:S01]  /*01c0*/  @P2 VIADD R15, R15, 0x80 ;  /* 0x000000800f0f2836 */ /* 0x000fe20000000000 */
[----:B------:R-:W5:Y:S03]  /*01d0*/  @P0 LDG.E.64 R60, desc[UR20][R2.64] ;  /* 0x00000014023c0981 */ /* 0x000f66000c1e1b00 */
[----:B------:R-:W-:-:S04]  /*01e0*/  @P3 IMAD.WIDE.U32 R10, R15, 0x8, R10 ;  /* 0x000000080f0a3825 */ /* 0x000fc800078e000a */
[----:B------:R-:W-:Y:S01]  /*01f0*/  @P3 IMAD.WIDE.U32 R12, R15, 0x8, R12 ;  /* 0x000000080f0c3825 */ /* 0x000fe200078e000c */
[----:B------:R-:W5:Y:S03]  /*0200*/  @P3 LDG.E.64 R56, desc[UR20][R10.64] ;  /* 0x000000140a383981 */ /* 0x000f66000c1e1b00 */
[----:B------:R-:W-:Y:S01]  /*0210*/  @P0 IMAD.WIDE.U32 R4, R91, 0x8, R4 ;  /* 0x000000085b040825 */ /* 0x000fe200078e0004 */
[----:B------:R0:W5:Y:S01]  /*0220*/  @P3 LDG.E.64 R58, desc[UR20][R12.64] ;  /* 0x000000140c3a3981 */ /* 0x000162000c1e1b00 */
[----:B------:R-:W-:Y:S02]  /*0230*/  CS2R R48, SRZ ;  /* 0x0000000000307805 */ /* 0x000fe4000001ff00 */
[----:B------:R-:W-:Y:S02]  /*0240*/  CS2R R50, SRZ ;  /* 0x0000000000327805 */ /* 0x000fe4000001ff00 */
[----:B------:R-:W-:Y:S01]  /*0250*/  CS2R R44, SRZ ;  /* 0x00000000002c7805 */ /* 0x000fe2000001ff00 */
[----:B------:R1:W5:Y:S01]  /*0260*/  @P0 LDG.E.64 R62, desc[UR20][R4.64] ;  /* 0x00000014043e0981 */ /* 0x000362000c1e1b00 */
        /* <DEDUP_REMOVED lines=15> */
[----:B0-----:R-:W-:Y:S02]  /*0360*/  CS2R R12, SRZ ;  /* 0x00000000000c7805 */ /* 0x001fe4000001ff00 */
[----:B------:R-:W-:Y:S02]  /*0370*/  CS2R R14, SRZ ;  /* 0x00000000000e7805 */ /* 0x000fe4000001ff00 */
[----:B------:R-:W-:Y:S02]  /*0380*/  CS2R R8, SRZ ;  /* 0x0000000000087805 */ /* 0x000fe4000001ff00 */
[----:B------:R-:W-:-:S02]  /*0390*/  CS2R R10, SRZ ;  /* 0x00000000000a7805 */ /* 0x000fc4000001ff00 */
[----:B-1----:R-:W-:Y:S02]  /*03a0*/  CS2R R4, SRZ ;  /* 0x0000000000047805 */ /* 0x002fe4000001ff00 */
[----:B------:R-:W-:Y:S01]  /*03b0*/  CS2R R6, SRZ ;  /* 0x0000000000067805 */ /* 0x000fe2000001ff00 */
[----:B------:R-:W-:Y:S06]  /*03c0*/  BRA.U UP0, `(.L_x_524) ;  /* 0x0000006500ec7547 */ /* 0x000fec000b800000 */
[----:B------:R-:W0:Y:S01]  /*03d0*/  LDCU.U8 UR22, c[0x0][0x410] ;  /* 0x00008200ff1677ac */ /* 0x000e220008000000 */
[----:B-----5:R-:W-:Y:S01]  /*03e0*/  IMAD.MOV.U32 R103, RZ, RZ, R52 ;  /* 0x000000ffff677224 */ /* 0x020fe200078e0034 */
[----:B------:R-:W-:Y:S01]  /*03f0*/  SHF.R.U64 R0, R52, 0x10, R53 ;  /* 0x0000001034007819 */ /* 0x000fe20000001235 */
[----:B------:R-:W-:Y:S01]  /*0400*/  IMAD.MOV.U32 R100, RZ, RZ, R55 ;  /* 0x000000ffff647224 */ /* 0x000fe200078e0037 */
[----:B------:R-:W-:Y:S01]  /*0410*/  MOV R101, R54 ;  /* 0x0000003600657202 */ /* 0x000fe20000000f00 */
[----:B------:R-:W-:Y:S01]  /*0420*/  IMAD.MOV.U32 R102, RZ, RZ, R53 ;  /* 0x000000ffff667224 */ /* 0x000fe200078e0035 */
[--C-:B------:R-:W-:Y:S01]  /*0430*/  SHF.R.U64 R2, R54, 0x10, R55.reuse ;  /* 0x0000001036027819 */ /* 0x100fe20000001237 */
[----:B------:R-:W-:Y:S01]  /*0440*/  IMAD.MOV.U32 R99, RZ, RZ, R56 ;  /* 0x000000ffff637224 */ /* 0x000fe200078e0038 */
[----:B------:R-:W-:Y:S01]  /*0450*/  SHF.R.U32.HI R4, RZ, 0x10, R55 ;  /* 0x00000010ff047819 */ /* 0x000fe20000011637 */
[----:B------:R-:W-:Y:S01]  /*0460*/  IMAD.MOV.U32 R97, RZ, RZ, R57 ;  /* 0x000000ffff617224 */ /* 0x000fe200078e0039 */
[----:B------:R-:W-:Y:S01]  /*0470*/  PRMT R103, R0, 0x5410, R103 ;  /* 0x0000541000677816 */ /* 0x000fe20000000067 */
[----:B------:R-:W-:Y:S01]  /*0480*/  IMAD.MOV.U32 R95, RZ, RZ, R58 ;  /* 0x000000ffff5f7224 */ /* 0x000fe200078e003a */
[----:B------:R-:W-:Y:S01]  /*0490*/  PRMT R101, R2, 0x5410, R101 ;  /* 0x0000541002657816 */ /* 0x000fe20000000065 */
[----:B------:R-:W-:Y:S01]  /*04a0*/  IMAD.MOV.U32 R93, RZ, RZ, R59 ;  /* 0x000000ffff5d7224 */ /* 0x000fe200078e003b */
[----:B------:R-:W-:-:S02]  /*04b0*/  SHF.R.U32.HI R3, RZ, 0x10, R53 ;  /* 0x00000010ff037819 */ /* 0x000fc40000011635 */
[----:B------:R-:W-:Y:S02]  /*04c0*/  CS2R R48, SRZ ;  /* 0x0000000000307805 */ /* 0x000fe4000001ff00 */
[--C-:B------:R-:W-:Y:S02]  /*04d0*/  SHF.R.U64 R98, R56, 0x10, R57.reuse ;  /* 0x0000001038627819 */ /* 0x100fe40000001239 */
[----:B------:R-:W-:Y:S01]  /*04e0*/  CS2R R50, SRZ ;  /* 0x0000000000327805 */ /* 0x000fe2000001ff00 */
[----:B0-----:R-:W-:Y:S01]  /*04f0*/  UISETP.NE.AND UP0, UPT, UR22, URZ, UPT ;  /* 0x000000ff1600728c */ /* 0x001fe2000bf05270 */
[----:B------:R-:W-:Y:S02]  /*0500*/  SHF.R.U32.HI R96, RZ, 0x10, R57 ;  /* 0x00000010ff607819 */ /* 0x000fe40000011639 */
[----:B------:R-:W-:Y:S02]  /*0510*/  CS2R R44, SRZ ;  /* 0x00000000002c7805 */ /* 0x000fe4000001ff00 */
[----:B------:R-:W-:-:S02]  /*0520*/  SHF.R.U64 R94, R58, 0x10, R59 ;  /* 0x000000103a5e7819 */ /* 0x000fc4000000123b */
[----:B------:R-:W-:Y:S02]  /*0530*/  CS2R R46, SRZ ;  /* 0x00000000002e7805 */ /* 0x000fe4000001ff00 */
[----:B------:R-:W-:Y:S02]  /*0540*/  SHF.R.U32.HI R92, RZ, 0x10, R59 ;  /* 0x00000010ff5c7819 */ /* 0x000fe4000001163b */
[----:B------:R-:W-:Y:S02]  /*0550*/  CS2R R40, SRZ ;  /* 0x0000000000287805 */ /* 0x000fe4000001ff00 */
[----:B------:R-:W-:Y:S02]  /*0560*/  SHF.R.U64 R114, R60, 0x10, R61 ;  /* 0x000000103c727819 */ /* 0x000fe4000000123d */
[----:B------:R-:W-:Y:S02]  /*0570*/  CS2R R42, SRZ ;  /* 0x00000000002a7805 */ /* 0x000fe4000001ff00 */
[----:B------:R-:W-:-:S02]  /*0580*/  SHF.R.U64 R0, R62, 0x10, R63 ;  /* 0x000000103e007819 */ /* 0x000fc4000000123f */
[----:B------:R-:W-:Y:S02]  /*0590*/  CS2R R36, SRZ ;  /* 0x0000000000247805 */ /* 0x000fe4000001ff00 */
[----:B------:R-:W-:Y:S02]  /*05a0*/  SHF.R.U32.HI R115, RZ, 0x10, R61 ;  /* 0x00000010ff737819 */ /* 0x000fe4000001163d */
[----:B------:R-:W-:Y:S02]  /*05b0*/  CS2R R38, SRZ ;  /* 0x0000000000267805 */ /* 0x000fe4000001ff00 */
[----:B------:R-:W-:Y:S02]  /*05c0*/  SHF.R.U32.HI R2, RZ, 0x10, R63 ;  /* 0x00000010ff027819 */ /* 0x000fe4000001163f */
[----:B------:R-:W-:Y:S02]  /*05d0*/  CS2R R32, SRZ ;  /* 0x0000000000207805 */ /* 0x000fe4000001ff00 */
[----:B------:R-:W-:-:S02]  /*05e0*/  PRMT R100, R4, 0x5410, R100 ;  /* 0x0000541004647816 */ /* 0x000fc40000000064 */
[----:B------:R-:W-:Y:S02]  /*05f0*/  CS2R R34, SRZ ;  /* 0x0000000000227805 */ /* 0x000fe4000001ff00 */
[----:B------:R-:W-:Y:S02]  /*0600*/  PRMT R102, R3, 0x5410, R102 ;  /* 0x0000541003667816 */ /* 0x000fe40000000066 */
[----:B------:R-:W-:Y:S02]  /*0610*/  CS2R R28, SRZ ;  /* 0x00000000001c7805 */ /* 0x000fe4000001ff00 */
[----:B------:R-:W-:Y:S02]  /*0620*/  PRMT R99, R99, 0x5410, R99 ;  /* 0x0000541063637816 */ /* 0x000fe40000000063 */
        /* <DEDUP_REMOVED lines=19> */
[----:B------:R-:W-:-:S02]  /*0760*/  PLOP3.LUT P1, PT, PT, PT, UP0, 0x80, 0x8 ;  /* 0x000000000008781c */ /* 0x000fc40003f2f008 */
[----:B------:R-:W-:Y:S02]  /*0770*/  CS2R R10, SRZ ;  /* 0x00000000000a7805 */ /* 0x000fe4000001ff00 */
[----:B------:R-:W-:Y:S02]  /*0780*/  CS2R R4, SRZ ;  /* 0x0000000000047805 */ /* 0x000fe4000001ff00 */
[----:B------:R-:W-:Y:S01]  /*0790*/  CS2R R6, SRZ ;  /* 0x0000000000067805 */ /* 0x000fe2000001ff00 */
        /* <DEDUP_REMOVED lines=10> */
.L_x_568:
[----:B0-----:R-:W-:Y:S02]  /*0840*/  UIMAD.WIDE UR18, UR4, 0x4, UR14 ;  /* 0x00000004041278a5 */ /* 0x001fe4000f8e020e */
[----:B------:R-:W-:-:S04]  /*0850*/  UIMAD.WIDE UR16, UR4, 0x4, UR12 ;  /* 0x00000004041078a5 */ /* 0x000fc8000f8e020c */
[----:B----4-:R-:W-:Y:S01]  /*0860*/  MOV R52, UR18 ;  /* 0x0000001200347c02 */ /* 0x010fe20008000f00 */
[----:B------:R-:W-:Y:S02]  /*0870*/  IMAD.U32 R53, RZ, RZ, UR19 ;  /* 0x00000013ff357e24 */ /* 0x000fe4000f8e00ff */
[----:B-12---:R-:W-:Y:S02]  /*0880*/  IMAD.U32 R57, RZ, RZ, UR17 ;  /* 0x00000011ff397e24 */ /* 0x006fe4000f8e00ff */
[----:B------:R-:W-:Y:S01]  /*0890*/  IMAD.U32 R56, RZ, RZ, UR16 ;  /* 0x00000010ff387e24 */ /* 0x000fe2000f8e00ff */
[----:B-----5:R-:W5:Y:S04]  /*08a0*/  LDG.E R52, desc[UR20][R52.64] ;  /* 0x0000001434347981 */ /* 0x020f68000c1e1900 */
[----:B------:R0:W2:Y:S01]  /*08b0*/  LDG.E R57, desc[UR20][R56.64] ;  /* 0x0000001438397981 */ /* 0x0000a2000c1e1900 */
[----:B-1----:R-:W-:Y:S01]  /*08c0*/  UIMAD UR5, UR4, UR8, URZ ;  /* 0x00000008040572a4 */ /* 0x002fe2000f8e02ff */
[----:B------:R-:W-:Y:S01]  /*08d0*/  BSSY.RECONVERGENT B0, `(.L_x_525) ;  /* 0x000006c000007945 */ /* 0x000fe20003800200 */
[----:B------:R-:W-:-:S02]  /*08e0*/  ISETP.GE.U32.AND P2, PT, R90, 0x100, PT ;  /* 0x000001005a00780c */ /* 0x000fc40003f46070 */
[----:B------:R-:W-:Y:S01]  /*08f0*/  USHF.R.S32.HI UR6, URZ, 0x1f, UR5 ;  /* 0x0000001fff067899 */ /* 0x000fe20008011405 */
[----:B------:R-:W-:-:S03]  /*0900*/  ISETP.GE.U32.AND P3, PT, R90, 0x180, PT ;  /* 0x000001805a00780c */ /* 0x000fc60003f66070 */
[----:B------:R-:W-:Y:S01]  /*0910*/  ULEA.HI UR6, UR6, UR5, URZ, 0x2 ;  /* 0x0000000506067291 */ /* 0x000fe2000f8f10ff */
[----:B0-----:R-:W-:-:S05]  /*0920*/  HFMA2 R56, -RZ, RZ, 0, 0 ;  /* 0x00000000ff387431 */ /* 0x001fca00000001ff */
[----:B---3--:R-:W-:-:S05]  /*0930*/  IMAD.U32 R54, RZ, RZ, UR6 ;  /* 0x00000006ff367e24 */ /* 0x008fca000f8e00ff */
[----:B------:R-:W-:Y:S01]  /*0940*/  LEA.HI.SX32 R89, R54, R91, 0x1e ;  /* 0x0000005b36597211 */ /* 0x000fe200078ff2ff */
[----:B------:R-:W-:-:S04]  /*0950*/  IMAD.MOV.U32 R54, RZ, RZ, RZ ;  /* 0x000000ffff367224 */ /* 0x000fc800078e00ff */
        /* <DEDUP_REMOVED lines=8> */
[----:B----4-:R-:W-:-:S06]  /*09e0*/  ISETP.NE.U32.AND P0, PT, RZ, UR30, PT ;  /* 0x0000001eff007c0c */ /* 0x010fcc000bf05070 */
[----:B------:R-:W0:Y:S01]  /*09f0*/  LDC.64 R58, c[0x0][0x3b0] ;  /* 0x0000ec00ff3a7b82 */ /* 0x000e220000000a00 */
[----:B------:R-:W4:Y:S01]  /*0a00*/  LDG.E.64 R82, desc[UR20][R82.64] ;  /* 0x0000001452527981 */ /* 0x000f22000c1e1b00 */
[----:B-1----:R-:W-:-:S06]  /*0a10*/  IMAD.WIDE.U32 R116, R89, 0x8, R116 ;  /* 0x0000000859747825 */ /* 0x002fcc00078e0074 */
[----:B------:R-:W3:Y:S01]  /*0a20*/  LDG.E.64 R116, desc[UR20][R116.64] ;  /* 0x0000001474747981 */ /* 0x000ee2000c1e1b00 */
[----:B--2---:R-:W-:-:S06]  /*0a30*/  IMAD.WIDE.U32 R52, R89, 0x8, R52 ;  /* 0x0000000859347825 */ /* 0x004fcc00078e0034 */
[----:B------:R-:W2:Y:S01]  /*0a40*/  LDG.E.64 R52, desc[UR20][R52.64] ;  /* 0x0000001434347981 */ /* 0x000ea2000c1e1b00 */
[----:B------:R-:W-:Y:S02]  /*0a50*/  ISETP.NE.U32.AND P1, PT, RZ, UR26, PT ;  /* 0x0000001aff007c0c */ /* 0x000fe4000bf25070 */
[----:B------:R-:W-:Y:S02]  /*0a60*/  ISETP.NE.AND.EX P0, PT, RZ, UR31, PT, P0 ;  /* 0x0000001fff007c0c */ /* 0x000fe4000bf05300 */
[----:B------:R-:W-:-:S11]  /*0a70*/  ISETP.NE.AND.EX P1, PT, RZ, UR27, PT, P1 ;  /* 0x0000001bff007c0c */ /* 0x000fd6000bf25310 */
[----:B------:R-:W1:Y:S08]  /*0a80*/  @P0 LDC.64 R80, c[0x0][0x438] ;  /* 0x00010e00ff500b82 */ /* 0x000e700000000a00 */
[----:B------:R-:W1:Y:S01]  /*0a90*/  @P1 LDC.64 R54, c[0x0][0x3b8] ;  /* 0x0000ee00ff361b82 */ /* 0x000e620000000a00 */
[----:B0-----:R-:W-:-:S05]  /*0aa0*/  IMAD.WIDE.U32 R122, R89, 0x4, R58 ;  /* 0x00000004597a7825 */ /* 0x001fca00078e003a */
[----:B------:R0:W5:Y:S01]  /*0ab0*/  LDG.E R85, desc[UR20][R122.64] ;  /* 0x000000147a557981 */ /* 0x000162000c1e1900 */
[----:B-1----:R-:W-:-:S05]  /*0ac0*/  @P0 IMAD.WIDE.U32 R118, R89, 0x8, R80 ;  /* 0x0000000859760825 */ /* 0x002fca00078e0050 */
[----:B------:R0:W5:Y:S01]  /*0ad0*/  @P0 LDG.E.64 R68, desc[UR20][R118.64] ;  /* 0x0000001476440981 */ /* 0x000162000c1e1b00 */
[----:B------:R-:W-:-:S05]  /*0ae0*/  @P1 IMAD.WIDE.U32 R120, R89, 0x4, R54 ;  /* 0x0000000459781825 */ /* 0x000fca00078e0036 */
[----:B------:R0:W5:Y:S01]  /*0af0*/  @P1 LDG.E R87, desc[UR20][R120.64] ;  /* 0x0000001478571981 */ /* 0x000162000c1e1900 */
[----:B------:R-:W-:Y:S02]  /*0b00*/  HADD2.F32 R88, -RZ, R62.H0_H0 ;  /* 0x2000003eff587230 */ /* 0x000fe40000004100 */
[----:B------:R-:W-:Y:S02]  /*0b10*/  HADD2.F32 R113, -RZ, R60.H0_H0 ;  /* 0x2000003cff717230 */ /* 0x000fe40000004100 */
[----:B----4-:R-:W-:Y:S01]  /*0b20*/  IMAD.MOV.U32 R86, RZ, RZ, R82 ;  /* 0x000000ffff567224 */ /* 0x010fe200078e0052 */
[----:B------:R-:W-:Y:S02]  /*0b30*/  SHF.R.U64 R56, R82, 0x10, R83 ;  /* 0x0000001052387819 */ /* 0x000fe40000001253 */
[----:B---3--:R-:W-:-:S05]  /*0b40*/  MOV R82, R116 ;  /* 0x0000007400527202 */ /* 0x008fca0000000f00 */
[----:B------:R-:W-:Y:S01]  /*0b50*/  HADD2.F32 R82, -RZ, R82.H0_H0 ;  /* 0x20000052ff527230 */ /* 0x000fe20000004100 */
[----:B------:R-:W-:Y:S01]  /*0b60*/  SHF.R.U64 R80, R116, 0x10, R117 ;  /* 0x0000001074507819 */ /* 0x000fe20000001275 */
[----:B------:R-:W-:Y:S01]  /*0b70*/  IMAD.MOV.U32 R81, RZ, RZ, R83 ;  /* 0x000000ffff517224 */ /* 0x000fe200078e0053 */
[----:B--2---:R-:W-:Y:S01]  /*0b80*/  SHF.R.U64 R58, R52, 0x10, R53 ;  /* 0x00000010343a7819 */ /* 0x004fe20000001235 */
[----:B------:R-:W-:Y:S02]  /*0b90*/  IMAD.MOV.U32 R84, RZ, RZ, R52 ;  /* 0x000000ffff547224 */ /* 0x000fe400078e0034 */
[----:B------:R-:W-:Y:S01]  /*0ba0*/  FADD.FTZ R3, -R57, R82 ;  /* 0x0000005239037221 */ /* 0x000fe20000010100 */
[----:B------:R-:W-:Y:S01]  /*0bb0*/  SHF.R.U32.HI R52, RZ, 0x10, R83 ;  /* 0x00000010ff347819 */ /* 0x000fe20000011653 */
[----:B------:R-:W-:Y:S02]  /*0bc0*/  HADD2.F32 R83, -RZ, R86.H0_H0 ;  /* 0x20000056ff537230 */ /* 0x000fe40000004100 */
[----:B------:R-:W-:Y:S01]  /*0bd0*/  FMUL.FTZ R3, R3, UR16 ;  /* 0x0000001003037c20 */ /* 0x000fe20008410000 */
[----:B------:R-:W-:-:S02]  /*0be0*/  HADD2.F32 R80, -RZ, R80.H0_H0 ;  /* 0x20000050ff507230 */ /* 0x000fc40000004100 */
[-C--:B------:R-:W-:Y:S01]  /*0bf0*/  FMUL.FTZ R88, R88, R83.reuse ;  /* 0x0000005358587220 */ /* 0x080fe20000410000 */
[----:B------:R-:W-:Y:S01]  /*0c00*/  FADD.FTZ R12, R12, R83 ;  /* 0x000000530c0c7221 */ /* 0x000fe20000010000 */
[----:B------:R-:W-:Y:S01]  /*0c10*/  FFMA.FTZ R24, R3, R83, R24 ;  /* 0x0000005303187223 */ /* 0x000fe20000010018 */
[----:B------:R-:W-:Y:S02]  /*0c20*/  HADD2.F32 R56, -RZ, R56.H0_H0 ;  /* 0x20000038ff387230 */ /* 0x000fe40000004100 */
[----:B------:R-:W-:Y:S01]  /*0c30*/  FADD.FTZ R80, -R57, R80 ;  /* 0x0000005039507221 */ /* 0x000fe20000010100 */
[----:B------:R-:W-:Y:S02]  /*0c40*/  HADD2.F32 R83, -RZ, R114.H1_H1 ;  /* 0x30000072ff537230 */ /* 0x000fe40000004100 */
[----:B------:R-:W-:Y:S02]  /*0c50*/  HADD2.F32 R111, -RZ, R84.H0_H0 ;  /* 0x20000054ff6f7230 */ /* 0x000fe40000004100 */
[----:B------:R-:W-:Y:S01]  /*0c60*/  FMUL.FTZ R86, R80, UR16 ;  /* 0x0000001050567c20 */ /* 0x000fe20008410000 */
[----:B------:R-:W-:-:S02]  /*0c70*/  HADD2.F32 R58, -RZ, R58.H0_H0 ;  /* 0x2000003aff3a7230 */ /* 0x000fc40000004100 */
[----:B------:R-:W-:Y:S01]  /*0c80*/  FMUL.FTZ R83, R83, R56 ;  /* 0x0000003853537220 */ /* 0x000fe20000410000 */
[----:B------:R-:W-:Y:S02]  /*0c90*/  HADD2.F32 R84, -RZ, R114.H0_H0 ;  /* 0x20000072ff547230 */ /* 0x000fe40000004100 */
[----:B------:R-:W-:Y:S02]  /*0ca0*/  IMAD.MOV.U32 R59, RZ, RZ, R117 ;  /* 0x000000ffff3b7224 */ /* 0x000fe400078e0075 */
[----:B------:R-:W-:Y:S01]  /*0cb0*/  FADD.FTZ R37, R37, R58 ;  /* 0x0000003a25257221 */ /* 0x000fe20000010000 */
[-C--:B------:R-:W-:Y:S01]  /*0cc0*/  FFMA.FTZ R49, R86, R58.reuse, R49 ;  /* 0x0000003a56317223 */ /* 0x080fe20000010031 */
[----:B------:R-:W-:Y:S01]  /*0cd0*/  FFMA.FTZ R84, R84, R58, R83 ;  /* 0x0000003a54547223 */ /* 0x000fe20000010053 */
[----:B------:R-:W-:Y:S02]  /*0ce0*/  HADD2.F32 R58, -RZ, R59.H0_H0 ;  /* 0x2000003bff3a7230 */ /* 0x000fe40000004100 */
[----:B------:R-:W-:Y:S01]  /*0cf0*/  FADD.FTZ R13, R13, R56 ;  /* 0x000000380d0d7221 */ /* 0x000fe20000010000 */
[----:B------:R-:W-:-:S02]  /*0d00*/  IMAD.MOV.U32 R55, RZ, RZ, R53 ;  /* 0x000000ffff377224 */ /* 0x000fc400078e0035 */
[----:B------:R-:W-:Y:S01]  /*0d10*/  FFMA.FTZ R25, R86, R56, R25 ;  /* 0x0000003856197223 */ /* 0x000fe20000010019 */
[----:B------:R-:W-:Y:S02]  /*0d20*/  HADD2.F32 R56, -RZ, R63.H0_H0 ;  /* 0x2000003fff387230 */ /* 0x000fe40000004100 */
[----:B------:R-:W-:Y:S01]  /*0d30*/  FADD.FTZ R58, -R57, R58 ;  /* 0x0000003a393a7221 */ /* 0x000fe20000010100 */
[----:B------:R-:W-:Y:S01]  /*0d40*/  HADD2.F32 R59, -RZ, R81.H0_H0 ;  /* 0x20000051ff3b7230 */ /* 0x000fe20000004100 */
[----:B------:R-:W-:Y:S01]  /*0d50*/  SHF.R.U32.HI R54, RZ, 0x10, R117 ;  /* 0x00000010ff367819 */ /* 0x000fe20000011675 */
[----:B------:R-:W-:Y:S02]  /*0d60*/  HADD2.F32 R55, -RZ, R55.H0_H0 ;  /* 0x20000037ff377230 */ /* 0x000fe40000004100 */
[----:B------:R-:W-:Y:S01]  /*0d70*/  FMUL.FTZ R83, R58, UR16 ;  /* 0x000000103a537c20 */ /* 0x000fe20008410000 */
[----:B------:R-:W-:Y:S02]  /*0d80*/  HADD2.F32 R82, -RZ, R61.H0_H0 ;  /* 0x2000003dff527230 */ /* 0x000fe40000004100 */
[----:B------:R-:W-:Y:S01]  /*0d90*/  FMUL.FTZ R81, R56, R59 ;  /* 0x0000003b38517220 */ /* 0x000fe20000410000 */
[----:B------:R-:W-:Y:S01]  /*0da0*/  SHF.R.U32.HI R53, RZ, 0x10, R53 ;  /* 0x00000010ff357819 */ /* 0x000fe20000011635 */
[----:B------:R-:W-:Y:S01]  /*0db0*/  FADD.FTZ R38, R38, R55 ;  /* 0x0000003726267221 */ /* 0x000fe20000010000 */
[-C--:B------:R-:W-:Y:S01]  /*0dc0*/  FFMA.FTZ R50, R83, R55.reuse, R50 ;  /* 0x0000003753327223 */ /* 0x080fe20000010032 */
[----:B------:R-:W-:Y:S01]  /*0dd0*/  FFMA.FTZ R82, R82, R55, R81 ;  /* 0x0000003752527223 */ /* 0x000fe20000010051 */
[----:B------:R-:W-:-:S02]  /*0de0*/  HADD2.F32 R54, -RZ, R54.H0_H0 ;  /* 0x20000036ff367230 */ /* 0x000fc40000004100 */
[----:B------:R-:W-:Y:S01]  /*0df0*/  FFMA.FTZ R88, R113, R111, R88 ;  /* 0x0000006f71587223 */ /* 0x000fe20000010058 */
[----:B------:R-:W-:Y:S02]  /*0e00*/  HADD2.F32 R55, -RZ, R115.H1_H1 ;  /* 0x30000073ff377230 */ /* 0x000fe40000004100 */
[----:B------:R-:W-:Y:S02]  /*0e10*/  HADD2.F32 R52, -RZ, R52.H0_H0 ;  /* 0x20000034ff347230 */ /* 0x000fe40000004100 */
[----:B------:R-:W-:Y:S01]  /*0e20*/  FADD.FTZ R54, -R57, R54 ;  /* 0x0000003639367221 */ /* 0x000fe20000010100 */
[----:B------:R-:W-:Y:S02]  /*0e30*/  HADD2.F32 R56, -RZ, R53.H0_H0 ;  /* 0x20000035ff387230 */ /* 0x000fe40000004100 */
[----:B------:R-:W-:Y:S01]  /*0e40*/  FADD.FTZ R53, RZ, R88 ;  /* 0x00000058ff357221 */ /* 0x000fe20000010000 */
[----:B------:R-:W-:Y:S01]  /*0e50*/  FMUL.FTZ R58, R55, R52 ;  /* 0x00000034373a7220 */ /* 0x000fe20000410000 */
[----:B------:R-:W-:Y:S01]  /*0e60*/  FFMA.FTZ R55, R3, R88, RZ ;  /* 0x0000005803377223 */ /* 0x000fe200000100ff */
[----:B------:R-:W-:-:S02]  /*0e70*/  HADD2.F32 R81, -RZ, R115.H0_H0 ;  /* 0x20000073ff517230 */ /* 0x000fc40000004100 */
[----:B------:R-:W-:Y:S01]  /*0e80*/  FMUL.FTZ R80, R54, UR16 ;  /* 0x0000001036507c20 */ /* 0x000fe20008410000 */
[----:B------:R-:W-:Y:S01]  /*0e90*/  FADD.FTZ R53, R53, R84 ;  /* 0x0000005435357221 */ /* 0x000fe20000010000 */
[----:B------:R-:W-:Y:S01]  /*0ea0*/  FFMA.FTZ R54, R86, R84, R55 ;  /* 0x0000005456367223 */ /* 0x000fe20000010037 */
[----:B------:R-:W-:Y:S01]  /*0eb0*/  FADD.FTZ R39, R39, R56 ;  /* 0x0000003827277221 */ /* 0x000fe20000010000 */
[-C--:B------:R-:W-:Y:S01]  /*0ec0*/  FFMA.FTZ R81, R81, R56.reuse, R58 ;  /* 0x0000003851517223 */ /* 0x080fe2000001003a */
[----:B------:R-:W-:Y:S01]  /*0ed0*/  FFMA.FTZ R51, R80, R56, R51 ;  /* 0x0000003850337223 */ /* 0x000fe20000010033 */
[----:B------:R-:W-:Y:S01]  /*0ee0*/  FADD.FTZ R56, R53, R82 ;  /* 0x0000005235387221 */ /* 0x000fe20000010000 */
[----:B------:R-:W-:Y:S01]  /*0ef0*/  FFMA.FTZ R58, R83, R82, R54 ;  /* 0x00000052533a7223 */ /* 0x000fe20000010036 */
[----:B------:R-:W-:Y:S01]  /*0f00*/  FADD.FTZ R36, R36, R111 ;  /* 0x0000006f24247221 */ /* 0x000fe20000010000 */
[----:B------:R-:W-:Y:S01]  /*0f10*/  FFMA.FTZ R48, R3, R111, R48 ;  /* 0x0000006f03307223 */ /* 0x000fe20000010030 */
[----:B------:R-:W-:Y:S01]  /*0f20*/  FADD.FTZ R54, R56, R81 ;  /* 0x0000005138367221 */ /* 0x000fe20000010000 */
[----:B------:R-:W-:Y:S01]  /*0f30*/  FADD.FTZ R14, R14, R59 ;  /* 0x0000003b0e0e7221 */ /* 0x000fe20000010000 */
[----:B------:R-:W-:Y:S01]  /*0f40*/  FFMA.FTZ R26, R83, R59, R26 ;  /* 0x0000003b531a7223 */ /* 0x000fe2000001001a */
[----:B------:R-:W-:Y:S01]  /*0f50*/  FADD.FTZ R15, R15, R52 ;  /* 0x000000340f0f7221 */ /* 0x000fe20000010000 */
[----:B------:R-:W-:Y:S01]  /*0f60*/  FFMA.FTZ R27, R80, R52, R27 ;  /* 0x00000034501b7223 */ /* 0x000fe2000001001b */
[----:B------:R-:W-:-:S02]  /*0f70*/  VIADD R55, R89, 0x80 ;  /* 0x0000008059377836 */ /* 0x000fc40000000000 */
[----:B0-----:R-:W-:-:S07]  /*0f80*/  FFMA.FTZ R56, R80, R81, R58 ;  /* 0x0000005150387223 */ /* 0x001fce000001003a */
.L_x_526:
[----:B---34-:R-:W-:Y:S05]  /*0f90*/  BSYNC.RECONVERGENT B0 ;  /* 0x0000000000007941 */ /* 0x018fea0003800200 */
.L_x_525:
        /* <DEDUP_REMOVED lines=24> */
[----:B------:R-:W-:Y:S02]  /*1120*/  VIADD R55, R55, 0x80 ;  /* 0x0000008037377836 */ /* 0x000fe40000000000 */
[----:B---3--:R-:W-:Y:S01]  /*1130*/  IMAD.MOV.U32 R76, RZ, RZ, R116 ;  /* 0x000000ffff4c7224 */ /* 0x008fe200078e0074 */
[----:B------:R-:W-:Y:S01]  /*1140*/  SHF.R.U64 R70, R116, 0x10, R117 ;  /* 0x0000001074467819 */ /* 0x000fe20000001275 */
[----:B----4-:R-:W-:-:S05]  /*1150*/  IMAD.MOV.U32 R116, RZ, RZ, R74 ;  /* 0x000000ffff747224 */ /* 0x010fca00078e004a */
[----:B------:R-:W-:Y:S01]  /*1160*/  HADD2.F32 R116, -RZ, R116.H0_H0 ;  /* 0x20000074ff747230 */ /* 0x000fe20000004100 */
[--C-:B------:R-:W-:Y:S01]  /*1170*/  SHF.R.U64 R74, R74, 0x10, R75.reuse ;  /* 0x000000104a4a7819 */ /* 0x100fe2000000124b */
[----:B------:R-:W-:Y:S02]  /*1180*/  HADD2.F32 R111, -RZ, R76.H0_H0 ;  /* 0x2000004cff6f7230 */ /* 0x000fe40000004100 */
[----:B--2---:R-:W-:Y:S02]  /*1190*/  IMAD.MOV.U32 R118, RZ, RZ, R52 ;  /* 0x000000ffff767224 */ /* 0x004fe400078e0034 */
[----:B------:R-:W-:Y:S01]  /*11a0*/  FADD.FTZ R77, -R57, R116 ;  /* 0x00000074394d7221 */ /* 0x000fe20000010100 */
[----:B------:R-:W-:Y:S01]  /*11b0*/  HADD2.F32 R76, -RZ, R101.H1_H1 ;  /* 0x30000065ff4c7230 */ /* 0x000fe20000004100 */
[--C-:B------:R-:W-:Y:S01]  /*11c0*/  SHF.R.U32.HI R58, RZ, 0x10, R75.reuse ;  /* 0x00000010ff3a7819 */ /* 0x100fe2000001164b */
[----:B------:R-:W-:Y:S02]  /*11d0*/  IMAD.MOV.U32 R73, RZ, RZ, R75 ;  /* 0x000000ffff497224 */ /* 0x000fe400078e004b */
[----:B------:R-:W-:Y:S01]  /*11e0*/  FMUL.FTZ R77, R77, UR16 ;  /* 0x000000104d4d7c20 */ /* 0x000fe20008410000 */
[----:B------:R-:W-:-:S02]  /*11f0*/  HADD2.F32 R113, -RZ, R118.H0_H0 ;  /* 0x20000076ff717230 */ /* 0x000fc40000004100 */
[-C--:B------:R-:W-:Y:S01]  /*1200*/  FMUL.FTZ R76, R76, R111.reuse ;  /* 0x0000006f4c4c7220 */ /* 0x080fe20000410000 */
[----:B------:R-:W-:Y:S02]  /*1210*/  HADD2.F32 R75, -RZ, R103.H1_H1 ;  /* 0x30000067ff4b7230 */ /* 0x000fe40000004100 */
[----:B------:R-:W-:Y:S01]  /*1220*/  HADD2.F32 R74, -RZ, R74.H0_H0 ;  /* 0x2000004aff4a7230 */ /* 0x000fe20000004100 */
[----:B------:R-:W-:Y:S01]  /*1230*/  SHF.R.U64 R72, R52, 0x10, R53 ;  /* 0x0000001034487819 */ /* 0x000fe20000001235 */
[----:B------:R-:W-:Y:S01]  /*1240*/  FADD.FTZ R8, R8, R111 ;  /* 0x0000006f08087221 */ /* 0x000fe20000010000 */
[----:B------:R-:W-:Y:S01]  /*1250*/  FFMA.FTZ R20, R77, R111, R20 ;  /* 0x0000006f4d147223 */ /* 0x000fe20000010014 */
[----:B------:R-:W-:Y:S01]  /*1260*/  FFMA.FTZ R75, R75, R113, R76 ;  /* 0x000000714b4b7223 */ /* 0x000fe2000001004c */
[----:B------:R-:W-:Y:S02]  /*1270*/  HADD2.F32 R70, -RZ, R70.H0_H0 ;  /* 0x20000046ff467230 */ /* 0x000fe40000004100 */
[----:B------:R-:W-:Y:S01]  /*1280*/  FADD.FTZ R76, -R57, R74 ;  /* 0x0000004a394c7221 */ /* 0x000fe20000010100 */
[----:B------:R-:W-:-:S02]  /*1290*/  HADD2.F32 R111, -RZ, R101.H0_H0 ;  /* 0x20000065ff6f7230 */ /* 0x000fc40000004100 */
[----:B------:R-:W-:Y:S02]  /*12a0*/  HADD2.F32 R72, -RZ, R72.H0_H0 ;  /* 0x20000048ff487230 */ /* 0x000fe40000004100 */
[----:B------:R-:W-:Y:S01]  /*12b0*/  FMUL.FTZ R76, R76, UR16 ;  /* 0x000000104c4c7c20 */ /* 0x000fe20008410000 */
[----:B------:R-:W-:Y:S02]  /*12c0*/  HADD2.F32 R74, -RZ, R103.H0_H0 ;  /* 0x20000067ff4a7230 */ /* 0x000fe40000004100 */
[----:B------:R-:W-:Y:S01]  /*12d0*/  FMUL.FTZ R111, R111, R70 ;  /* 0x000000466f6f7220 */ /* 0x000fe20000410000 */
[----:B------:R-:W-:Y:S01]  /*12e0*/  MOV R59, R117 ;  /* 0x00000075003b7202 */ /* 0x000fe20000000f00 */
[----:B------:R-:W-:Y:S01]  /*12f0*/  FADD.FTZ R33, R33, R72 ;  /* 0x0000004821217221 */ /* 0x000fe20000010000 */
[-C--:B------:R-:W-:Y:S01]  /*1300*/  FFMA.FTZ R45, R76, R72.reuse, R45 ;  /* 0x000000484c2d7223 */ /* 0x080fe2000001002d */
[----:B------:R-:W-:Y:S01]  /*1310*/  FFMA.FTZ R74, R74, R72, R111 ;  /* 0x000000484a4a7223 */ /* 0x000fe2000001006f */
[----:B------:R-:W-:-:S02]  /*1320*/  IMAD.MOV.U32 R71, RZ, RZ, R53 ;  /* 0x000000ffff477224 */ /* 0x000fc400078e0035 */
[----:B------:R-:W-:Y:S01]  /*1330*/  FADD.FTZ R9, R9, R70 ;  /* 0x0000004609097221 */ /* 0x000fe20000010000 */
[----:B------:R-:W-:Y:S02]  /*1340*/  HADD2.F32 R72, -RZ, R73.H0_H0 ;  /* 0x20000049ff487230 */ /* 0x000fe40000004100 */
[----:B------:R-:W-:Y:S01]  /*1350*/  FFMA.FTZ R21, R76, R70, R21 ;  /* 0x000000464c157223 */ /* 0x000fe20000010015 */
[----:B------:R-:W-:Y:S02]  /*1360*/  HADD2.F32 R59, -RZ, R59.H0_H0 ;  /* 0x2000003bff3b7230 */ /* 0x000fe40000004100 */
[----:B------:R-:W-:Y:S02]  /*1370*/  HADD2.F32 R70, -RZ, R100.H1_H1 ;  /* 0x30000064ff467230 */ /* 0x000fe40000004100 */
[----:B------:R-:W-:Y:S01]  /*1380*/  FADD.FTZ R72, -R57, R72 ;  /* 0x0000004839487221 */ /* 0x000fe20000010100 */
[----:B------:R-:W-:Y:S02]  /*1390*/  HADD2.F32 R111, -RZ, R71.H0_H0 ;  /* 0x20000047ff6f7230 */ /* 0x000fe40000004100 */
[----:B------:R-:W-:-:S02]  /*13a0*/  HADD2.F32 R71, -RZ, R102.H1_H1 ;  /* 0x30000066ff477230 */ /* 0x000fc40000004100 */
[----:B------:R-:W-:Y:S01]  /*13b0*/  FMUL.FTZ R70, R70, R59 ;  /* 0x0000003b46467220 */ /* 0x000fe20000410000 */
[----:B------:R-:W-:Y:S01]  /*13c0*/  SHF.R.U32.HI R52, RZ, 0x10, R117 ;  /* 0x00000010ff347819 */ /* 0x000fe20000011675 */
[----:B------:R-:W-:Y:S02]  /*13d0*/  FMUL.FTZ R73, R72, UR16 ;  /* 0x0000001048497c20 */ /* 0x000fe40008410000 */
[----:B------:R-:W-:Y:S01]  /*13e0*/  FFMA.FTZ R71, R71, R111, R70 ;  /* 0x0000006f47477223 */ /* 0x000fe20000010046 */
[----:B------:R-:W-:Y:S01]  /*13f0*/  HADD2.F32 R70, -RZ, R58.H0_H0 ;  /* 0x2000003aff467230 */ /* 0x000fe20000004100 */
[----:B------:R-:W-:Y:S01]  /*1400*/  SHF.R.U32.HI R53, RZ, 0x10, R53 ;  /* 0x00000010ff357819 */ /* 0x000fe20000011635 */
[----:B------:R-:W-:Y:S01]  /*1410*/  FADD.FTZ R10, R10, R59 ;  /* 0x0000003b0a0a7221 */ /* 0x000fe20000010000 */
[----:B------:R-:W-:Y:S01]  /*1420*/  FFMA.FTZ R22, R73, R59, R22 ;  /* 0x0000003b49167223 */ /* 0x000fe20000010016 */
[----:B------:R-:W-:Y:S02]  /*1430*/  HADD2.F32 R52, -RZ, R52.H0_H0 ;  /* 0x20000034ff347230 */ /* 0x000fe40000004100 */
[----:B------:R-:W-:-:S02]  /*1440*/  HADD2.F32 R59, -RZ, R100.H0_H0 ;  /* 0x20000064ff3b7230 */ /* 0x000fc40000004100 */
[----:B------:R-:W-:Y:S01]  /*1450*/  FADD.FTZ R72, -R57, R70 ;  /* 0x0000004639487221 */ /* 0x000fe20000010100 */
[----:B------:R-:W-:Y:S02]  /*1460*/  HADD2.F32 R58, -RZ, R53.H0_H0 ;  /* 0x20000035ff3a7230 */ /* 0x000fe40000004100 */
[----:B------:R-:W-:Y:S02]  /*1470*/  HADD2.F32 R70, -RZ, R102.H0_H0 ;  /* 0x20000066ff467230 */ /* 0x000fe40000004100 */
[----:B------:R-:W-:Y:S01]  /*1480*/  FMUL.FTZ R53, R59, R52 ;  /* 0x000000343b357220 */ /* 0x000fe20000410000 */
[----:B------:R-:W-:-:S03]  /*1490*/  FFMA.FTZ R59, R77, R75, R56 ;  /* 0x0000004b4d3b7223 */ /* 0x000fc60000010038 */
[----:B------:R-:W-:Y:S01]  /*14a0*/  FFMA.FTZ R70, R70, R58, R53 ;  /* 0x0000003a46467223 */ /* 0x000fe20000010035 */
[----:B------:R-:W-:Y:S01]  /*14b0*/  FADD.FTZ R53, R54, R75 ;  /* 0x0000004b36357221 */ /* 0x000fe20000010000 */
[----:B------:R-:W-:-:S03]  /*14c0*/  FFMA.FTZ R56, R76, R74, R59 ;  /* 0x0000004a4c387223 */ /* 0x000fc6000001003b */
[----:B------:R-:W-:Y:S01]  /*14d0*/  FADD.FTZ R54, R53, R74 ;  /* 0x0000004a35367221 */ /* 0x000fe20000010000 */
[----:B------:R-:W-:Y:S01]  /*14e0*/  FMUL.FTZ R72, R72, UR16 ;  /* 0x0000001048487c20 */ /* 0x000fe20008410000 */
[----:B------:R-:W-:Y:S02]  /*14f0*/  FFMA.FTZ R59, R73, R71, R56 ;  /* 0x00000047493b7223 */ /* 0x000fe40000010038 */
[----:B------:R-:W-:Y:S01]  /*1500*/  FADD.FTZ R53, R54, R71 ;  /* 0x0000004736357221 */ /* 0x000fe20000010000 */
[----:B------:R-:W-:Y:S01]  /*1510*/  FADD.FTZ R32, R32, R113 ;  /* 0x0000007120207221 */ /* 0x000fe20000010000 */
[----:B------:R-:W-:Y:S01]  /*1520*/  FFMA.FTZ R44, R77, R113, R44 ;  /* 0x000000714d2c7223 */ /* 0x000fe2000001002c */
[----:B------:R-:W-:Y:S01]  /*1530*/  FADD.FTZ R34, R34, R111 ;  /* 0x0000006f22227221 */ /* 0x000fe20000010000 */
[----:B------:R-:W-:Y:S01]  /*1540*/  FFMA.FTZ R46, R73, R111, R46 ;  /* 0x0000006f492e7223 */ /* 0x000fe2000001002e */
[----:B------:R-:W-:Y:S01]  /*1550*/  FADD.FTZ R35, R35, R58 ;  /* 0x0000003a23237221 */ /* 0x000fe20000010000 */
[C---:B------:R-:W-:Y:S01]  /*1560*/  FFMA.FTZ R47, R72.reuse, R58, R47 ;  /* 0x0000003a482f7223 */ /* 0x040fe2000001002f */
[----:B------:R-:W-:Y:S01]  /*1570*/  FADD.FTZ R11, R11, R52 ;  /* 0x000000340b0b7221 */ /* 0x000fe20000010000 */
[C---:B------:R-:W-:Y:S01]  /*1580*/  FFMA.FTZ R23, R72.reuse, R52, R23 ;  /* 0x0000003448177223 */ /* 0x040fe20000010017 */
[----:B------:R-:W-:Y:S01]  /*1590*/  FADD.FTZ R54, R53, R70 ;  /* 0x0000004635367221 */ /* 0x000fe20000010000 */
[----:B0-----:R-:W-:-:S07]  /*15a0*/  FFMA.FTZ R56, R72, R70, R59 ;  /* 0x0000004648387223 */ /* 0x001fce000001003b */
.L_x_528:
[----:B------:R-:W-:Y:S05]  /*15b0*/  BSYNC.RECONVERGENT B0 ;  /* 0x0000000000007941 */ /* 0x000fea0003800200 */
.L_x_527:
        /* <DEDUP_REMOVED lines=13> */
[----:B------:R-:W-:-:S13]  /*1690*/  ISETP.NE.AND.EX P1, PT, RZ, UR27, PT, P1 ;  /* 0x0000001bff007c0c */ /* 0x000fda000bf25310 */
[----:B------:R-:W1:Y:S02]  /*16a0*/  @P1 LDC.64 R58, c[0x0][0x3b8] ;  /* 0x0000ee00ff3a1b82 */ /* 0x000e640000000a00 */
[----:B-1----:R-:W-:-:S05]  /*16b0*/  @P1 IMAD.WIDE.U32 R120, R55, 0x4, R58 ;  /* 0x0000000437781825 */ /* 0x002fca00078e003a */
[----:B------:R-:W5:Y:S01]  /*16c0*/  @P1 LDG.E R0, desc[UR20][R120.64] ;  /* 0x0000001478001981 */ /* 0x000f62000c1e1900 */
[----:B------:R-:W-:-:S04]  /*16d0*/  ISETP.NE.U32.AND P0, PT, RZ, UR30, PT ;  /* 0x0000001eff007c0c */ /* 0x000fc8000bf05070 */
[----:B------:R-:W-:-:S13]  /*16e0*/  ISETP.NE.AND.EX P0, PT, RZ, UR31, PT, P0 ;  /* 0x0000001fff007c0c */ /* 0x000fda000bf05300 */
[----:B------:R-:W1:Y:S01]  /*16f0*/  @P0 LDC.64 R106, c[0x0][0x438] ;  /* 0x00010e00ff6a0b82 */ /* 0x000e620000000a00 */
[----:B0-----:R-:W-:-:S05]  /*1700*/  IMAD.WIDE.U32 R116, R55, 0x4, R104 ;  /* 0x0000000437747825 */ /* 0x001fca00078e0068 */
[----:B------:R-:W5:Y:S01]  /*1710*/  LDG.E R2, desc[UR20][R116.64] ;  /* 0x0000001474027981 */ /* 0x000f62000c1e1900 */
[----:B-1----:R-:W-:-:S05]  /*1720*/  @P0 IMAD.WIDE.U32 R112, R55, 0x8, R106 ;  /* 0x0000000837700825 */ /* 0x002fca00078e006a */
[----:B------:R0:W5:Y:S02]  /*1730*/  @P0 LDG.E.64 R64, desc[UR20][R112.64] ;  /* 0x0000001470400981 */ /* 0x000164000c1e1b00 */
[----:B0-----:R-:W-:Y:S01]  /*1740*/  HADD2.F32 R113, -RZ, R99.H1_H1 ;  /* 0x30000063ff717230 */ /* 0x001fe20000004100 */
[--C-:B---3--:R-:W-:Y:S01]  /*1750*/  SHF.R.U64 R107, R108, 0x10, R109.reuse ;  /* 0x000000106c6b7819 */ /* 0x108fe2000000126d */
[----:B------:R-:W-:Y:S01]  /*1760*/  IMAD.MOV.U32 R104, RZ, RZ, R108 ;  /* 0x000000ffff687224 */ /* 0x000fe200078e006c */
[----:B------:R-:W-:Y:S02]  /*1770*/  MOV R59, R109 ;  /* 0x0000006d003b7202 */ /* 0x000fe40000000f00 */
[----:B------:R-:W-:Y:S01]  /*1780*/  SHF.R.U32.HI R55, RZ, 0x10, R109 ;  /* 0x00000010ff377819 */ /* 0x000fe2000001166d */
[----:B----4-:R-:W-:Y:S01]  /*1790*/  IMAD.MOV.U32 R118, RZ, RZ, R110 ;  /* 0x000000ffff767224 */ /* 0x010fe200078e006e */
[--C-:B------:R-:W-:Y:S01]  /*17a0*/  SHF.R.U64 R110, R110, 0x10, R111.reuse ;  /* 0x000000106e6e7819 */ /* 0x100fe2000000126f */
[--C-:B------:R-:W-:Y:S01]  /*17b0*/  IMAD.MOV.U32 R109, RZ, RZ, R111.reuse ;  /* 0x000000ffff6d7224 */ /* 0x100fe200078e006f */
[----:B------:R-:W-:-:S02]  /*17c0*/  SHF.R.U32.HI R108, RZ, 0x10, R111 ;  /* 0x00000010ff6c7819 */ /* 0x000fc4000001166f */
[----:B------:R-:W-:Y:S02]  /*17d0*/  HADD2.F32 R118, -RZ, R118.H0_H0 ;  /* 0x20000076ff767230 */ /* 0x000fe40000004100 */
[----:B------:R-:W-:Y:S02]  /*17e0*/  HADD2.F32 R112, -RZ, R109.H0_H0 ;  /* 0x2000006dff707230 */ /* 0x000fe40000004100 */
[----:B------:R-:W-:Y:S02]  /*17f0*/  HADD2.F32 R110, -RZ, R110.H0_H0 ;  /* 0x2000006eff6e7230 */ /* 0x000fe40000004100 */
[----:B------:R-:W-:Y:S02]  /*1800*/  HADD2.F32 R116, -RZ, R108.H0_H0 ;  /* 0x2000006cff747230 */ /* 0x000fe40000004100 */
[----:B--2---:R-:W-:Y:S01]  /*1810*/  IMAD.MOV.U32 R105, RZ, RZ, R52 ;  /* 0x000000ffff697224 */ /* 0x004fe200078e0034 */
[--C-:B------:R-:W-:Y:S01]  /*1820*/  SHF.R.U64 R106, R52, 0x10, R53.reuse ;  /* 0x00000010346a7819 */ /* 0x100fe20000001235 */
[C---:B------:R-:W-:Y:S01]  /*1830*/  FADD.FTZ R108, -R57.reuse, R118 ;  /* 0x00000076396c7221 */ /* 0x040fe20000010100 */
[--C-:B------:R-:W-:Y:S01]  /*1840*/  IMAD.MOV.U32 R58, RZ, RZ, R53.reuse ;  /* 0x000000ffff3a7224 */ /* 0x100fe200078e0035 */
[----:B------:R-:W-:Y:S01]  /*1850*/  SHF.R.U32.HI R52, RZ, 0x10, R53 ;  /* 0x00000010ff347819 */ /* 0x000fe20000011635 */
[C---:B------:R-:W-:Y:S01]  /*1860*/  FADD.FTZ R109, -R57.reuse, R112 ;  /* 0x00000070396d7221 */ /* 0x040fe20000010100 */
[C---:B------:R-:W-:Y:S01]  /*1870*/  FADD.FTZ R53, -R57.reuse, R110 ;  /* 0x0000006e39357221 */ /* 0x040fe20000010100 */
[----:B------:R-:W-:Y:S01]  /*1880*/  FADD.FTZ R112, -R57, R116 ;  /* 0x0000007439707221 */ /* 0x000fe20000010100 */
[----:B------:R-:W-:-:S02]  /*1890*/  HADD2.F32 R57, -RZ, R105.H0_H0 ;  /* 0x20000069ff397230 */ /* 0x000fc40000004100 */
[----:B------:R-:W-:Y:S01]  /*18a0*/  FMUL.FTZ R105, R108, UR16 ;  /* 0x000000106c697c20 */ /* 0x000fe20008410000 */
[----:B------:R-:W-:Y:S02]  /*18b0*/  HADD2.F32 R110, -RZ, R95.H1_H1 ;  /* 0x3000005fff6e7230 */ /* 0x000fe40000004100 */
[----:B------:R-:W-:Y:S02]  /*18c0*/  HADD2.F32 R111, -RZ, R104.H0_H0 ;  /* 0x20000068ff6f7230 */ /* 0x000fe40000004100 */
[----:B------:R-:W-:Y:S01]  /*18d0*/  FADD.FTZ R4, R4, R57 ;  /* 0x0000003904047221 */ /* 0x000fe20000010000 */
[-C--:B------:R-:W-:Y:S01]  /*18e0*/  FFMA.FTZ R16, R105, R57.reuse, R16 ;  /* 0x0000003969107223 */ /* 0x080fe20000010010 */
[----:B------:R-:W-:Y:S01]  /*18f0*/  FMUL.FTZ R104, R110, R57 ;  /* 0x000000396e687220 */ /* 0x000fe20000410000 */
[----:B------:R-:W-:Y:S02]  /*1900*/  HADD2.F32 R108, -RZ, R106.H0_H0 ;  /* 0x2000006aff6c7230 */ /* 0x000fe40000004100 */
[----:B------:R-:W-:Y:S01]  /*1910*/  FMUL.FTZ R106, R53, UR16 ;  /* 0x00000010356a7c20 */ /* 0x000fe20008410000 */
[----:B------:R-:W-:-:S02]  /*1920*/  HADD2.F32 R57, -RZ, R94.H1_H1 ;  /* 0x3000005eff397230 */ /* 0x000fc40000004100 */
[----:B------:R-:W-:Y:S02]  /*1930*/  HADD2.F32 R110, -RZ, R107.H0_H0 ;  /* 0x2000006bff6e7230 */ /* 0x000fe40000004100 */
[----:B------:R-:W-:Y:S01]  /*1940*/  FADD.FTZ R5, R5, R108 ;  /* 0x0000006c05057221 */ /* 0x000fe20000010000 */
[-C--:B------:R-:W-:Y:S01]  /*1950*/  FFMA.FTZ R17, R106, R108.reuse, R17 ;  /* 0x0000006c6a117223 */ /* 0x080fe20000010011 */
[----:B------:R-:W-:Y:S01]  /*1960*/  FMUL.FTZ R107, R57, R108 ;  /* 0x0000006c396b7220 */ /* 0x000fe20000410000 */
[----:B------:R-:W-:Y:S02]  /*1970*/  HADD2.F32 R53, -RZ, R58.H0_H0 ;  /* 0x2000003aff357230 */ /* 0x000fe40000004100 */
[----:B------:R-:W-:Y:S02]  /*1980*/  HADD2.F32 R108, -RZ, R93.H1_H1 ;  /* 0x3000005dff6c7230 */ /* 0x000fe40000004100 */
[----:B------:R-:W-:Y:S02]  /*1990*/  HADD2.F32 R59, -RZ, R59.H0_H0 ;  /* 0x2000003bff3b7230 */ /* 0x000fe40000004100 */
[----:B------:R-:W-:-:S02]  /*19a0*/  HADD2.F32 R57, -RZ, R97.H1_H1 ;  /* 0x30000061ff397230 */ /* 0x000fc40000004100 */
[----:B------:R-:W-:Y:S01]  /*19b0*/  FMUL.FTZ R108, R108, R53 ;  /* 0x000000356c6c7220 */ /* 0x000fe20000410000 */
[----:B------:R-:W-:Y:S02]  /*19c0*/  HADD2.F32 R116, -RZ, R98.H1_H1 ;  /* 0x30000062ff747230 */ /* 0x000fe40000004100 */
[----:B------:R-:W-:Y:S01]  /*19d0*/  FMUL.FTZ R109, R109, UR16 ;  /* 0x000000106d6d7c20 */ /* 0x000fe20008410000 */
[----:B------:R-:W-:Y:S02]  /*19e0*/  HADD2.F32 R52, -RZ, R52.H0_H0 ;  /* 0x20000034ff347230 */ /* 0x000fe40000004100 */
[----:B------:R-:W-:Y:S01]  /*19f0*/  FFMA.FTZ R108, R57, R59, R108 ;  /* 0x0000003b396c7223 */ /* 0x000fe2000001006c */
[----:B------:R-:W-:Y:S02]  /*1a00*/  HADD2.F32 R57, -RZ, R92.H1_H1 ;  /* 0x3000005cff397230 */ /* 0x000fe40000004100 */
[----:B------:R-:W-:Y:S01]  /*1a10*/  FFMA.FTZ R104, R113, R111, R104 ;  /* 0x0000006f71687223 */ /* 0x000fe20000010068 */
[----:B------:R-:W-:Y:S01]  /*1a20*/  FADD.FTZ R6, R6, R53 ;  /* 0x0000003506067221 */ /* 0x000fe20000010000 */
[----:B------:R-:W-:Y:S01]  /*1a30*/  FFMA.FTZ R18, R109, R53, R18 ;  /* 0x000000356d127223 */ /* 0x000fe20000010012 */
[-C--:B------:R-:W-:Y:S01]  /*1a40*/  FFMA.FTZ R107, R116, R110.reuse, R107 ;  /* 0x0000006e746b7223 */ /* 0x080fe2000001006b */
[----:B------:R-:W-:Y:S01]  /*1a50*/  FADD.FTZ R29, R29, R110 ;  /* 0x0000006e1d1d7221 */ /* 0x000fe20000010000 */
[----:B------:R-:W-:Y:S01]  /*1a60*/  FFMA.FTZ R41, R106, R110, R41 ;  /* 0x0000006e6a297223 */ /* 0x000fe20000010029 */
[----:B------:R-:W-:-:S02]  /*1a70*/  HADD2.F32 R58, -RZ, R55.H0_H0 ;  /* 0x20000037ff3a7230 */ /* 0x000fc40000004100 */
[----:B------:R-:W-:Y:S01]  /*1a80*/  FMUL.FTZ R110, R57, R52 ;  /* 0x00000034396e7220 */ /* 0x000fe20000410000 */
[----:B------:R-:W-:Y:S02]  /*1a90*/  HADD2.F32 R53, -RZ, R96.H1_H1 ;  /* 0x30000060ff357230 */ /* 0x000fe40000004100 */
[----:B------:R-:W-:Y:S01]  /*1aa0*/  FADD.FTZ R54, R54, R104 ;  /* 0x0000006836367221 */ /* 0x000fe20000010000 */
[----:B------:R-:W-:Y:S02]  /*1ab0*/  FFMA.FTZ R55, R105, R104, R56 ;  /* 0x0000006869377223 */ /* 0x000fe40000010038 */
[----:B------:R-:W-:Y:S01]  /*1ac0*/  FFMA.FTZ R110, R53, R58, R110 ;  /* 0x0000003a356e7223 */ /* 0x000fe2000001006e */
[----:B------:R-:W-:Y:S01]  /*1ad0*/  FADD.FTZ R53, R54, R107 ;  /* 0x0000006b36357221 */ /* 0x000fe20000010000 */
[----:B------:R-:W-:Y:S01]  /*1ae0*/  FFMA.FTZ R54, R106, R107, R55 ;  /* 0x0000006b6a367223 */ /* 0x000fe20000010037 */
[----:B------:R-:W-:Y:S02]  /*1af0*/  FMUL.FTZ R112, R112, UR16 ;  /* 0x0000001070707c20 */ /* 0x000fe40008410000 */
        /* <DEDUP_REMOVED lines=11> */
[----:B------:R-:W-:-:S07]  /*1bb0*/  FFMA.FTZ R56, R112, R110, R55 ;  /* 0x0000006e70387223 */ /* 0x000fce0000010037 */
.L_x_530:
[----:B------:R-:W-:Y:S05]  /*1bc0*/  BSYNC.RECONVERGENT B0 ;  /* 0x0000000000007941 */ /* 0x000fea0003800200 */
.L_x_529:
        /* <DEDUP_REMOVED lines=32> */
.L_x_532:
[----:B------:R-:W-:Y:S05]  /*1dd0*/  BSYNC.RECONVERGENT B0 ;  /* 0x0000000000007941 */ /* 0x000fea0003800200 */
.L_x_531:
        /* <DEDUP_REMOVED lines=63> */
[----:B------:R-:W-:-:S02]  /*21d0*/  F2FP.F16.F32.PACK_AB R55, R58, R55 ;  /* 0x000000373a37723e */ /* 0x000fc400000000ff */
[----:B------:R-:W-:Y:S02]  /*21e0*/  F2FP.F16.F32.PACK_AB R57, R53, R54 ;  /* 0x000000363539723e */ /* 0x000fe400000000ff */
[C---:B------:R-:W-:Y:S02]  /*21f0*/  PRMT R56, R55.reuse, 0x7632, R56 ;  /* 0x0000763237387816 */ /* 0x040fe40000000038 */
[----:B------:R-:W-:Y:S02]  /*2200*/  PRMT R53, R55, 0x7610, R53 ;  /* 0x0000761037357816 */ /* 0x000fe40000000035 */
[C---:B------:R-:W-:Y:S02]  /*2210*/  PRMT R54, R57.reuse, 0x7632, R54 ;  /* 0x0000763239367816 */ /* 0x040fe40000000036 */
[----:B------:R-:W-:Y:S01]  /*2220*/  PRMT R55, R57, 0x7610, R55 ;  /* 0x0000761039377816 */ /* 0x000fe20000000037 */
[----:B------:R-:W-:Y:S06]  /*2230*/  BRA `(.L_x_538) ;  /* 0x00000014003c7947 */ /* 0x000fec0003800000 */
.L_x_537:
        /* <DEDUP_REMOVED lines=9> */
[----:B------:R-:W-:-:S03]  /*22d0*/  LOP3.LUT P5, RZ, R85, 0xff0000, RZ, 0xc0, !PT ;  /* 0x00ff000055ff7812 */ /* 0x000fc600078ac0ff */
[----:B------:R-:W-:-:S05]  /*22e0*/  FMUL.FTZ R53, R55, UR28 ;  /* 0x0000001c37357c20 */ /* 0x000fca0008410000 */
[----:B------:R-:W-:Y:S01]  /*22f0*/  FSEL R54, R53, RZ, P4 ;  /* 0x000000ff35367208 */ /* 0x000fe20002000000 */
[----:B------:R-:W-:Y:S01]  /*2300*/  FMUL.FTZ R53, R57, UR16 ;  /* 0x0000001039357c20 */ /* 0x000fe20008410000 */
[----:B------:R-:W-:Y:S01]  /*2310*/  FADD.FTZ R57, R81, -R56 ;  /* 0x8000003851397221 */ /* 0x000fe20000010000 */
[----:B------:R-:W-:Y:S02]  /*2320*/  LOP3.LUT P4, RZ, R85, 0xff00, RZ, 0xc0, !PT ;  /* 0x0000ff0055ff7812 */ /* 0x000fe4000788c0ff */
[----:B------:R-:W-:Y:S01]  /*2330*/  F2FP.F16.F32.PACK_AB R55, R54, R55 ;  /* 0x000000373637723e */ /* 0x000fe200000000ff */
[----:B------:R-:W-:Y:S01]  /*2340*/  FMUL.FTZ R56, R53, UR28 ;  /* 0x0000001c35387c20 */ /* 0x000fe20008410000 */
[----:B------:R-:W-:Y:S01]  /*2350*/  FMUL.FTZ R54, R59, UR16 ;  /* 0x000000103b367c20 */ /* 0x000fe20008410000 */
[----:B------:R-:W-:Y:S01]  /*2360*/  FMUL.FTZ R57, R57, UR16 ;  /* 0x0000001039397c20 */ /* 0x000fe20008410000 */
[----:B------:R-:W-:Y:S02]  /*2370*/  PRMT R92, R55, 0x7610, R92 ;  /* 0x00007610375c7816 */ /* 0x000fe4000000005c */
[----:B------:R-:W-:Y:S01]  /*2380*/  FMUL.FTZ R59, R54, UR28 ;  /* 0x0000001c363b7c20 */ /* 0x000fe20008410000 */
[----:B------:R-:W-:Y:S01]  /*2390*/  FSEL R58, R56, RZ, P4 ;  /* 0x000000ff383a7208 */ /* 0x000fe20002000000 */
[----:B------:R-:W-:Y:S01]  /*23a0*/  FMUL.FTZ R56, R57, UR28 ;  /* 0x0000001c39387c20 */ /* 0x000fe20008410000 */
[----:B------:R-:W-:-:S02]  /*23b0*/  ISETP.GE.U32.AND P4, PT, R85, 0x1000000, PT ;  /* 0x010000005500780c */ /* 0x000fc40003f86070 */
[----:B------:R-:W-:Y:S02]  /*23c0*/  FSEL R59, R59, RZ, P5 ;  /* 0x000000ff3b3b7208 */ /* 0x000fe40002800000 */
[----:B------:R-:W-:Y:S02]  /*23d0*/  FSEL R56, R56, RZ, P4 ;  /* 0x000000ff38387208 */ /* 0x000fe40002000000 */
[----:B------:R-:W-:Y:S02]  /*23e0*/  F2FP.F16.F32.PACK_AB R54, R59, R54 ;  /* 0x000000363b36723e */ /* 0x000fe400000000ff */
[----:B------:R-:W-:Y:S02]  /*23f0*/  F2FP.F16.F32.PACK_AB R58, R58, R53 ;  /* 0x000000353a3a723e */ /* 0x000fe400000000ff */
[----:B------:R-:W-:Y:S02]  /*2400*/  F2FP.F16.F32.PACK_AB R57, R56, R57 ;  /* 0x000000393839723e */ /* 0x000fe400000000ff */
        /* <DEDUP_REMOVED lines=8> */
.L_x_536:
        /* <DEDUP_REMOVED lines=8> */
[----:B------:R-:W-:Y:S01]  /*2510*/  SHF.R.U64 R54, R68, 0x10, R69 ;  /* 0x0000001044367819 */ /* 0x000fe20000001245 */
[----:B------:R-:W-:Y:S01]  /*2520*/  FADD.FTZ R56, R88, -R55 ;  /* 0x8000003758387221 */ /* 0x000fe20000010000 */
[--C-:B------:R-:W-:Y:S01]  /*2530*/  FFMA.FTZ R55, R86, UR9, R52.reuse ;  /* 0x0000000956377c23 */ /* 0x100fe20008010034 */
[----:B------:R-:W-:Y:S02]  /*2540*/  HADD2.F32 R53, -RZ, R53.H0_H0 ;  /* 0x20000035ff357230 */ /* 0x000fe40000004100 */
[----:B------:R-:W-:Y:S01]  /*2550*/  FFMA.FTZ R58, R80, UR9, R52 ;  /* 0x00000009503a7c23 */ /* 0x000fe20008010034 */
[----:B------:R-:W-:Y:S02]  /*2560*/  HADD2.F32 R54, -RZ, R54.H0_H0 ;  /* 0x20000036ff367230 */ /* 0x000fe40000004100 */
[----:B------:R-:W-:Y:S01]  /*2570*/  FADD.FTZ R55, R84, -R55 ;  /* 0x8000003754377221 */ /* 0x000fe20000010000 */
[----:B------:R-:W-:Y:S01]  /*2580*/  LOP3.LUT P6, RZ, R85, 0xff, RZ, 0xc0, !PT ;  /* 0x000000ff55ff7812 */ /* 0x000fe200078cc0ff */
[----:B------:R-:W-:Y:S01]  /*2590*/  FFMA.FTZ R53, R56, UR16, R53 ;  /* 0x0000001038357c23 */ /* 0x000fe20008010035 */
[----:B------:R-:W-:Y:S01]  /*25a0*/  FADD.FTZ R56, R82, -R57 ;  /* 0x8000003952387221 */ /* 0x000fe20000010000 */
[----:B------:R-:W-:Y:S01]  /*25b0*/  FFMA.FTZ R54, R55, UR16, R54 ;  /* 0x0000001037367c23 */ /* 0x000fe20008010036 */
[--C-:B------:R-:W-:Y:S01]  /*25c0*/  IMAD.MOV.U32 R55, RZ, RZ, R69.reuse ;  /* 0x000000ffff377224 */ /* 0x100fe200078e0045 */
[----:B------:R-:W-:Y:S01]  /*25d0*/  SHF.R.U32.HI R57, RZ, 0x10, R69 ;  /* 0x00000010ff397819 */ /* 0x000fe20000011645 */
[----:B------:R-:W-:Y:S01]  /*25e0*/  FADD.FTZ R58, R81, -R58 ;  /* 0x8000003a513a7221 */ /* 0x000fe20000010000 */
[----:B------:R-:W-:Y:S01]  /*25f0*/  FMUL.FTZ R53, R53, UR28 ;  /* 0x0000001c35357c20 */ /* 0x000fe20008410000 */
[----:B------:R-:W-:Y:S01]  /*2600*/  FMUL.FTZ R54, R54, UR28 ;  /* 0x0000001c36367c20 */ /* 0x000fe20008410000 */
[----:B------:R-:W-:Y:S01]  /*2610*/  HADD2.F32 R55, -RZ, R55.H0_H0 ;  /* 0x20000037ff377230 */ /* 0x000fe20000004100 */
[----:B------:R-:W-:Y:S01]  /*2620*/  LOP3.LUT P5, RZ, R85, 0xff00, RZ, 0xc0, !PT ;  /* 0x0000ff0055ff7812 */ /* 0x000fe200078ac0ff */
[----:B------:R-:W-:Y:S01]  /*2630*/  HADD2.F32 R57, -RZ, R57.H0_H0 ;  /* 0x20000039ff397230 */ /* 0x000fe20000004100 */
[----:B------:R-:W-:-:S02]  /*2640*/  FSEL R53, R53, RZ, P6 ;  /* 0x000000ff35357208 */ /* 0x000fc40003000000 */
[----:B------:R-:W-:Y:S01]  /*2650*/  FFMA.FTZ R55, R56, UR16, R55 ;  /* 0x0000001038377c23 */ /* 0x000fe20008010037 */
[C---:B------:R-:W-:Y:S01]  /*2660*/  LOP3.LUT P4, RZ, R85.reuse, 0xff0000, RZ, 0xc0, !PT ;  /* 0x00ff000055ff7812 */ /* 0x040fe2000788c0ff */
[----:B------:R-:W-:Y:S01]  /*2670*/  FFMA.FTZ R57, R58, UR16, R57 ;  /* 0x000000103a397c23 */ /* 0x000fe20008010039 */
[----:B------:R-:W-:Y:S01]  /*2680*/  ISETP.GE.U32.AND P6, PT, R85, 0x1000000, PT ;  /* 0x010000005500780c */ /* 0x000fe20003fc6070 */
[----:B------:R-:W-:Y:S01]  /*2690*/  FMUL.FTZ R55, R55, UR28 ;  /* 0x0000001c37377c20 */ /* 0x000fe20008410000 */
[----:B------:R-:W-:Y:S01]  /*26a0*/  FSEL R54, R54, RZ, P5 ;  /* 0x000000ff36367208 */ /* 0x000fe20002800000 */
[----:B------:R-:W-:-:S03]  /*26b0*/  FMUL.FTZ R57, R57, UR28 ;  /* 0x0000001c39397c20 */ /* 0x000fc60008410000 */
[----:B------:R-:W-:Y:S02]  /*26c0*/  FSEL R55, R55, RZ, P4 ;  /* 0x000000ff37377208 */ /* 0x000fe40002000000 */
[----:B------:R-:W-:Y:S02]  /*26d0*/  FSEL R56, R57, RZ, P6 ;  /* 0x000000ff39387208 */ /* 0x000fe40003000000 */
[----:B------:R-:W-:Y:S02]  /*26e0*/  F2FP.F16.F32.PACK_AB R53, R54, R53 ;  /* 0x000000353635723e */ /* 0x000fe400000000ff */
[----:B------:R-:W-:Y:S02]  /*26f0*/  F2FP.F16.F32.PACK_AB R55, R56, R55 ;  /* 0x000000373837723e */ /* 0x000fe400000000ff */
[----:B------:R-:W-:Y:S02]  /*2700*/  PRMT R56, R53, 0x7632, R56 ;  /* 0x0000763235387816 */ /* 0x000fe40000000038 */
[----:B------:R-:W-:Y:S01]  /*2710*/  PRMT R54, R55, 0x7632, R54 ;  /* 0x0000763237367816 */ /* 0x000fe20000000036 */
[----:B------:R-:W-:Y:S06]  /*2720*/  BRA `(.L_x_538) ;  /* 0x0000001000007947 */ /* 0x000fec0003800000 */
.L_x_539:
[----:B-----5:R-:W-:Y:S01]  /*2730*/  IMAD.MOV.U32 R54, RZ, RZ, R68 ;  /* 0x000000ffff367224 */ /* 0x020fe200078e0044 */
[----:B------:R-:W-:Y:S01]  /*2740*/  SHF.R.U64 R56, R68, 0x10, R69 ;  /* 0x0000001044387819 */ /* 0x000fe20000001245 */
[--C-:B------:R-:W-:Y:S01]  /*2750*/  FFMA.FTZ R53, R3, UR9, R52.reuse ;  /* 0x0000000903357c23 */ /* 0x100fe20008010034 */
[--C-:B------:R-:W-:Y:S01]  /*2760*/  FFMA.FTZ R55, R86, UR9, R52.reuse ;  /* 0x0000000956377c23 */ /* 0x100fe20008010034 */
[----:B------:R-:W-:Y:S01]  /*2770*/  FFMA.FTZ R59, R83, UR9, R52 ;  /* 0x00000009533b7c23 */ /* 0x000fe20008010034 */
[----:B------:R-:W-:Y:S02]  /*2780*/  HADD2.F32 R54, -RZ, R54.H0_H0 ;  /* 0x20000036ff367230 */ /* 0x000fe40000004100 */
[----:B------:R-:W-:Y:S01]  /*2790*/  FADD.FTZ R53, R88, -R53 ;  /* 0x8000003558357221 */ /* 0x000fe20000010000 */
[----:B------:R-:W-:Y:S02]  /*27a0*/  HADD2.F32 R57, -RZ, R56.H0_H0 ;  /* 0x20000038ff397230 */ /* 0x000fe40000004100 */
[----:B------:R-:W-:Y:S01]  /*27b0*/  FADD.FTZ R56, R84, -R55 ;  /* 0x8000003754387221 */ /* 0x000fe20000010000 */
[----:B------:R-:W-:Y:S01]  /*27c0*/  SHF.R.U32.HI R111, RZ, 0x10, R69 ;  /* 0x00000010ff6f7819 */ /* 0x000fe20000011645 */
[----:B------:R-:W-:Y:S01]  /*27d0*/  FFMA.FTZ R55, R53, UR16, R54 ;  /* 0x0000001035377c23 */ /* 0x000fe20008010036 */
[----:B------:R-:W-:Y:S01]  /*27e0*/  FFMA.FTZ R54, R80, UR9, R52 ;  /* 0x0000000950367c23 */ /* 0x000fe20008010034 */
[----:B------:R-:W-:Y:S01]  /*27f0*/  FFMA.FTZ R53, R56, UR16, R57 ;  /* 0x0000001038357c23 */ /* 0x000fe20008010039 */
[----:B------:R-:W-:-:S02]  /*2800*/  IMAD.MOV.U32 R57, RZ, RZ, R69 ;  /* 0x000000ffff397224 */ /* 0x000fc400078e0045 */
[----:B------:R-:W-:Y:S01]  /*2810*/  FADD.FTZ R56, R82, -R59 ;  /* 0x8000003b52387221 */ /* 0x000fe20000010000 */
[----:B------:R-:W-:Y:S01]  /*2820*/  FMUL.FTZ R58, R55, UR28 ;  /* 0x0000001c373a7c20 */ /* 0x000fe20008410000 */
[----:B------:R-:W-:Y:S01]  /*2830*/  LOP3.LUT P4, RZ, R85, 0xff, RZ, 0xc0, !PT ;  /* 0x000000ff55ff7812 */ /* 0x000fe2000788c0ff */
[----:B------:R-:W-:Y:S01]  /*2840*/  FADD.FTZ R116, R81, -R54 ;  /* 0x8000003651747221 */ /* 0x000fe20000010000 */
[----:B------:R-:W-:Y:S01]  /*2850*/  HADD2.F32 R59, -RZ, R57.H0_H0 ;  /* 0x20000039ff3b7230 */ /* 0x000fe20000004100 */
[----:B------:R-:W-:Y:S01]  /*2860*/  LOP3.LUT P5, RZ, R85, 0xff0000, RZ, 0xc0, !PT ;  /* 0x00ff000055ff7812 */ /* 0x000fe200078ac0ff */
[----:B------:R-:W-:-:S03]  /*2870*/  HADD2.F32 R57, -RZ, R111.H0_H0 ;  /* 0x2000006fff397230 */ /* 0x000fc60000004100 */
[----:B------:R-:W-:Y:S01]  /*2880*/  FFMA.FTZ R54, R56, UR16, R59 ;  /* 0x0000001038367c23 */ /* 0x000fe2000801003b */
[----:B------:R-:W-:Y:S01]  /*2890*/  FSEL R56, R58, RZ, P4 ;  /* 0x000000ff3a387208 */ /* 0x000fe20002000000 */
[----:B------:R-:W-:Y:S01]  /*28a0*/  FMUL.FTZ R58, R53, UR28 ;  /* 0x0000001c353a7c20 */ /* 0x000fe20008410000 */
[----:B------:R-:W-:Y:S01]  /*28b0*/  FFMA.FTZ R57, R116, UR16, R57 ;  /* 0x0000001074397c23 */ /* 0x000fe20008010039 */
[----:B------:R-:W-:Y:S01]  /*28c0*/  LOP3.LUT P4, RZ, R85, 0xff00, RZ, 0xc0, !PT ;  /* 0x0000ff0055ff7812 */ /* 0x000fe2000788c0ff */
[----:B------:R-:W-:Y:S01]  /*28d0*/  FMUL.FTZ R59, R54, UR28 ;  /* 0x0000001c363b7c20 */ /* 0x000fe20008410000 */
[----:B------:R-:W-:Y:S01]  /*28e0*/  F2FP.F16.F32.PACK_AB R56, R56, R55 ;  /* 0x000000373838723e */ /* 0x000fe200000000ff */
[----:B------:R-:W-:Y:S01]  /*28f0*/  FMUL.FTZ R111, R57, UR28 ;  /* 0x0000001c396f7c20 */ /* 0x000fe20008410000 */
[----:B------:R-:W-:Y:S02]  /*2900*/  FSEL R58, R58, RZ, P4 ;  /* 0x000000ff3a3a7208 */ /* 0x000fe40002000000 */
[----:B------:R-:W-:-:S02]  /*2910*/  ISETP.GE.U32.AND P4, PT, R85, 0x1000000, PT ;  /* 0x010000005500780c */ /* 0x000fc40003f86070 */
[----:B------:R-:W-:Y:S02]  /*2920*/  F2FP.F16.F32.PACK_AB R55, R58, R53 ;  /* 0x000000353a37723e */ /* 0x000fe400000000ff */
[----:B------:R-:W-:Y:S02]  /*2930*/  FSEL R59, R59, RZ, P5 ;  /* 0x000000ff3b3b7208 */ /* 0x000fe40002800000 */
[----:B------:R-:W-:Y:S02]  /*2940*/  FSEL R58, R111, RZ, P4 ;  /* 0x000000ff6f3a7208 */ /* 0x000fe40002000000 */
[----:B------:R-:W-:Y:S02]  /*2950*/  F2FP.F16.F32.PACK_AB R54, R59, R54 ;  /* 0x000000363b36723e */ /* 0x000fe400000000ff */
[----:B------:R-:W-:Y:S02]  /*2960*/  F2FP.F16.F32.PACK_AB R57, R58, R57 ;  /* 0x000000393a39723e */ /* 0x000fe400000000ff */
[----:B------:R-:W-:-:S02]  /*2970*/  PRMT R53, R56, 0x7632, R53 ;  /* 0x0000763238357816 */ /* 0x000fc40000000035 */
[----:B------:R-:W-:Y:S02]  /*2980*/  PRMT R92, R56, 0x7610, R92 ;  /* 0x00007610385c7816 */ /* 0x000fe4000000005c */
[C---:B------:R-:W-:Y:S02]  /*2990*/  PRMT R56, R55.reuse, 0x7632, R56 ;  /* 0x0000763237387816 */ /* 0x040fe40000000038 */
[----:B------:R-:W-:Y:S02]  /*29a0*/  PRMT R93, R55, 0x7610, R93 ;  /* 0x00007610375d7816 */ /* 0x000fe4000000005d */
[C---:B------:R-:W-:Y:S02]  /*29b0*/  PRMT R55, R54.reuse, 0x7632, R55 ;  /* 0x0000763236377816 */ /* 0x040fe40000000037 */
[----:B------:R-:W-:Y:S02]  /*29c0*/  PRMT R94, R54, 0x7610, R94 ;  /* 0x00007610365e7816 */ /* 0x000fe4000000005e */
[----:B------:R-:W-:-:S02]  /*29d0*/  PRMT R54, R57, 0x7632, R54 ;  /* 0x0000763239367816 */ /* 0x000fc40000000036 */
[----:B------:R-:W-:Y:S01]  /*29e0*/  PRMT R95, R57, 0x7610, R95 ;  /* 0x00007610395f7816 */ /* 0x000fe2000000005f */
[----:B------:R-:W-:Y:S06]  /*29f0*/  BRA `(.L_x_538) ;  /* 0x0000000c004c7947 */ /* 0x000fec0003800000 */
.L_x_535:
        /* <DEDUP_REMOVED lines=10> */
[--C-:B------:R-:W-:Y:S01]  /*2aa0*/  FFMA.FTZ R57, R83, UR9, R52.reuse ;  /* 0x0000000953397c23 */ /* 0x100fe20008010034 */
[C---:B------:R-:W-:Y:S01]  /*2ab0*/  LOP3.LUT P4, RZ, R87.reuse, 0xff00, RZ, 0xc0, !PT ;  /* 0x0000ff0057ff7812 */ /* 0x040fe2000788c0ff */
[----:B------:R-:W-:Y:S01]  /*2ac0*/  FADD.FTZ R53, R84, -R53 ;  /* 0x8000003554357221 */ /* 0x000fe20000010000 */
[----:B------:R-:W-:Y:S01]  /*2ad0*/  FFMA.FTZ R54, R80, UR9, R52 ;  /* 0x0000000950367c23 */ /* 0x000fe20008010034 */
[----:B------:R-:W-:Y:S01]  /*2ae0*/  FADD.FTZ R57, R82, -R57 ;  /* 0x8000003952397221 */ /* 0x000fe20000010000 */
[----:B------:R-:W-:Y:S01]  /*2af0*/  LOP3.LUT P6, RZ, R87, 0xff, RZ, 0xc0, !PT ;  /* 0x000000ff57ff7812 */ /* 0x000fe200078cc0ff */
[----:B------:R-:W-:Y:S02]  /*2b00*/  FMUL.FTZ R53, R53, UR16 ;  /* 0x0000001035357c20 */ /* 0x000fe40008410000 */
[----:B------:R-:W-:-:S02]  /*2b10*/  FMUL.FTZ R57, R57, UR16 ;  /* 0x0000001039397c20 */ /* 0x000fc40008410000 */
[----:B------:R-:W-:Y:S01]  /*2b20*/  FMUL.FTZ R56, R53, UR28 ;  /* 0x0000001c35387c20 */ /* 0x000fe20008410000 */
[----:B------:R-:W-:Y:S01]  /*2b30*/  FFMA.FTZ R53, R3, UR9, R52 ;  /* 0x0000000903357c23 */ /* 0x000fe20008010034 */
[----:B------:R-:W-:-:S03]  /*2b40*/  FMUL.FTZ R58, R57, UR28 ;  /* 0x0000001c393a7c20 */ /* 0x000fc60008410000 */
[----:B------:R-:W-:Y:S01]  /*2b50*/  FSEL R55, R56, RZ, P5 ;  /* 0x000000ff38377208 */ /* 0x000fe20002800000 */
[----:B------:R-:W-:Y:S01]  /*2b60*/  FADD.FTZ R53, R88, -R53 ;  /* 0x8000003558357221 */ /* 0x000fe20000010000 */
[----:B------:R-:W-:Y:S02]  /*2b70*/  FSEL R56, R56, RZ, P4 ;  /* 0x000000ff38387208 */ /* 0x000fe40002000000 */
[----:B------:R-:W-:Y:S01]  /*2b80*/  LOP3.LUT P4, RZ, R85, 0xff, RZ, 0xc0, !PT ;  /* 0x000000ff55ff7812 */ /* 0x000fe2000788c0ff */
[----:B------:R-:W-:Y:S01]  /*2b90*/  FMUL.FTZ R53, R53, UR16 ;  /* 0x0000001035357c20 */ /* 0x000fe20008410000 */
[----:B------:R-:W-:Y:S01]  /*2ba0*/  F2FP.F16.F32.PACK_AB R56, R56, R55 ;  /* 0x000000373838723e */ /* 0x000fe200000000ff */
[----:B------:R-:W-:Y:S01]  /*2bb0*/  FADD.FTZ R55, R81, -R54 ;  /* 0x8000003651377221 */ /* 0x000fe20000010000 */
[----:B------:R-:W-:Y:S01]  /*2bc0*/  LOP3.LUT P5, RZ, R85, 0xff0000, RZ, 0xc0, !PT ;  /* 0x00ff000055ff7812 */ /* 0x000fe200078ac0ff */
[----:B------:R-:W-:Y:S01]  /*2bd0*/  FMUL.FTZ R54, R53, UR28 ;  /* 0x0000001c35367c20 */ /* 0x000fe20008410000 */
[----:B------:R-:W-:Y:S01]  /*2be0*/  PRMT R97, R56, 0x7632, R97 ;  /* 0x0000763238617816 */ /* 0x000fe20000000061 */
[----:B------:R-:W-:Y:S01]  /*2bf0*/  FMUL.FTZ R53, R55, UR16 ;  /* 0x0000001037357c20 */ /* 0x000fe20008410000 */
[----:B------:R-:W-:-:S02]  /*2c00*/  FSEL R55, R58, RZ, P5 ;  /* 0x000000ff3a377208 */ /* 0x000fc40002800000 */
[C---:B------:R-:W-:Y:S01]  /*2c10*/  FSEL R57, R54.reuse, RZ, P4 ;  /* 0x000000ff36397208 */ /* 0x040fe20002000000 */
[----:B------:R-:W-:Y:S01]  /*2c20*/  FMUL.FTZ R53, R53, UR28 ;  /* 0x0000001c35357c20 */ /* 0x000fe20008410000 */
[----:B------:R-:W-:Y:S02]  /*2c30*/  FSEL R54, R54, RZ, P6 ;  /* 0x000000ff36367208 */ /* 0x000fe40003000000 */
[----:B------:R-:W-:Y:S02]  /*2c40*/  LOP3.LUT P4, RZ, R87, 0xff0000, RZ, 0xc0, !PT ;  /* 0x00ff000057ff7812 */ /* 0x000fe4000788c0ff */
[----:B------:R-:W-:Y:S02]  /*2c50*/  ISETP.GE.U32.AND P6, PT, R85, 0x1000000, PT ;  /* 0x010000005500780c */ /* 0x000fe40003fc6070 */
[----:B------:R-:W-:Y:S02]  /*2c60*/  ISETP.GE.U32.AND P5, PT, R87, 0x1000000, PT ;  /* 0x010000005700780c */ /* 0x000fe40003fa6070 */
[----:B------:R-:W-:-:S02]  /*2c70*/  F2FP.F16.F32.PACK_AB R59, R54, R57 ;  /* 0x00000039363b723e */ /* 0x000fc400000000ff */
[----:B------:R-:W-:Y:S02]  /*2c80*/  FSEL R58, R58, RZ, P4 ;  /* 0x000000ff3a3a7208 */ /* 0x000fe40002000000 */
[C---:B------:R-:W-:Y:S02]  /*2c90*/  FSEL R54, R53.reuse, RZ, P6 ;  /* 0x000000ff35367208 */ /* 0x040fe40003000000 */
[----:B------:R-:W-:Y:S02]  /*2ca0*/  FSEL R57, R53, RZ, P5 ;  /* 0x000000ff35397208 */ /* 0x000fe40002800000 */
[----:B------:R-:W-:Y:S02]  /*2cb0*/  F2FP.F16.F32.PACK_AB R55, R58, R55 ;  /* 0x000000373a37723e */ /* 0x000fe400000000ff */
[----:B------:R-:W-:Y:S02]  /*2cc0*/  F2FP.F16.F32.PACK_AB R54, R57, R54 ;  /* 0x000000363936723e */ /* 0x000fe400000000ff */
[----:B------:R-:W-:-:S02]  /*2cd0*/  PRMT R96, R59, 0x7632, R96 ;  /* 0x000076323b607816 */ /* 0x000fc40000000060 */
[----:B------:R-:W-:Y:S02]  /*2ce0*/  PRMT R53, R59, 0x7610, R53 ;  /* 0x000076103b357816 */ /* 0x000fe40000000035 */
[----:B------:R-:W-:Y:S02]  /*2cf0*/  PRMT R98, R55, 0x7632, R98 ;  /* 0x0000763237627816 */ /* 0x000fe40000000062 */
[----:B------:R-:W-:Y:S01]  /*2d00*/  PRMT R99, R54, 0x7632, R99 ;  /* 0x0000763236637816 */ /* 0x000fe20000000063 */
[----:B------:R-:W-:Y:S06]  /*2d10*/  BRA `(.L_x_538) ;  /* 0x0000000800847947 */ /* 0x000fec0003800000 */
.L_x_541:
        /* <DEDUP_REMOVED lines=12> */
[----:B------:R-:W-:-:S05]  /*2de0*/  FMUL.FTZ R54, R53, UR28 ;  /* 0x0000001c35367c20 */ /* 0x000fca0008410000 */
[C---:B------:R-:W-:Y:S02]  /*2df0*/  FSEL R56, R54.reuse, RZ, P4 ;  /* 0x000000ff36387208 */ /* 0x040fe40002000000 */
[----:B------:R-:W-:Y:S01]  /*2e00*/  FSEL R58, R54, RZ, P5 ;  /* 0x000000ff363a7208 */ /* 0x000fe20002800000 */
[----:B------:R-:W-:Y:S01]  /*2e10*/  FMUL.FTZ R54, R57, UR28 ;  /* 0x0000001c39367c20 */ /* 0x000fe20008410000 */
[----:B------:R-:W-:Y:S02]  /*2e20*/  F2FP.F16.F32.PACK_AB R56, R56, R53 ;  /* 0x000000353838723e */ /* 0x000fe400000000ff */
[----:B------:R-:W-:Y:S02]  /*2e30*/  LOP3.LUT P4, RZ, R85, 0xff0000, RZ, 0xc0, !PT ;  /* 0x00ff000055ff7812 */ /* 0x000fe4000788c0ff */
[----:B------:R-:W-:Y:S01]  /*2e40*/  F2FP.F16.F32.PACK_AB R59, R55, R58 ;  /* 0x0000003a373b723e */ /* 0x000fe200000000ff */
[----:B------:R-:W-:Y:S01]  /*2e50*/  FFMA.FTZ R58, R80, UR9, R52 ;  /* 0x00000009503a7c23 */ /* 0x000fe20008010034 */
[----:B------:R-:W-:-:S02]  /*2e60*/  PRMT R53, R56, 0x7632, R53 ;  /* 0x0000763238357816 */ /* 0x000fc40000000035 */
[----:B------:R-:W-:Y:S01]  /*2e70*/  PRMT R92, R56, 0x7610, R92 ;  /* 0x00007610385c7816 */ /* 0x000fe2000000005c */
[----:B------:R-:W-:Y:S01]  /*2e80*/  FADD.FTZ R58, R81, -R58 ;  /* 0x8000003a513a7221 */ /* 0x000fe20000010000 */
[----:B------:R-:W-:Y:S02]  /*2e90*/  FSEL R56, R54, RZ, P4 ;  /* 0x000000ff36387208 */ /* 0x000fe40002000000 */
[----:B------:R-:W-:Y:S02]  /*2ea0*/  LOP3.LUT P5, RZ, R85, 0xff00, RZ, 0xc0, !PT ;  /* 0x0000ff0055ff7812 */ /* 0x000fe400078ac0ff */
[----:B------:R-:W-:Y:S01]  /*2eb0*/  F2FP.F16.F32.PACK_AB R57, R56, R57 ;  /* 0x000000393839723e */ /* 0x000fe200000000ff */
[----:B------:R-:W-:Y:S01]  /*2ec0*/  FMUL.FTZ R56, R55, UR28 ;  /* 0x0000001c37387c20 */ /* 0x000fe20008410000 */
[----:B------:R-:W-:Y:S01]  /*2ed0*/  FMUL.FTZ R55, R58, UR16 ;  /* 0x000000103a377c20 */ /* 0x000fe20008410000 */
[C---:B------:R-:W-:Y:S02]  /*2ee0*/  PRMT R93, R59.reuse, 0x7632, R93 ;  /* 0x000076323b5d7816 */ /* 0x040fe4000000005d */
[----:B------:R-:W-:-:S02]  /*2ef0*/  PRMT R96, R59, 0x7610, R96 ;  /* 0x000076103b607816 */ /* 0x000fc40000000060 */
[C---:B------:R-:W-:Y:S02]  /*2f00*/  FSEL R58, R56.reuse, RZ, P5 ;  /* 0x000000ff383a7208 */ /* 0x040fe40002800000 */
[----:B------:R-:W-:Y:S01]  /*2f10*/  FSEL R59, R56, RZ, P6 ;  /* 0x000000ff383b7208 */ /* 0x000fe20003000000 */
[----:B------:R-:W-:Y:S01]  /*2f20*/  FMUL.FTZ R56, R55, UR28 ;  /* 0x0000001c37387c20 */ /* 0x000fe20008410000 */
        /* <DEDUP_REMOVED lines=15> */
[----:B------:R-:W-:Y:S01]  /*3020*/  PRMT R99, R54, 0x7632, R99 ;  /* 0x0000763236637816 */ /* 0x000fe20000000063 */
[----:B------:R-:W-:Y:S06]  /*3030*/  BRA `(.L_x_538) ;  /* 0x0000000400bc7947 */ /* 0x000fec0003800000 */
.L_x_540:
[----:B------:R-:W-:Y:S01]  /*3040*/  UMOV UR5, UR10 ;  /* 0x0000000a00057c82 */ /* 0x000fe20008000000 */
[----:B------:R-:W-:Y:S01]  /*3050*/  UMOV UR6, UR11 ;  /* 0x0000000b00067c82 */ /* 0x000fe20008000000 */
[----:B------:R-:W-:-:S04]  /*3060*/  UISETP.NE.U32.AND UP0, UPT, UR5, URZ, UPT ;  /* 0x000000ff0500728c */ /* 0x000fc8000bf05070 */
[----:B------:R-:W-:-:S09]  /*3070*/  UISETP.NE.AND.EX UP0, UPT, UR6, URZ, UPT, UP0 ;  /* 0x000000ff0600728c */ /* 0x000fd2000bf05300 */
[----:B------:R-:W-:Y:S05]  /*3080*/  BRA.U UP0, `(.L_x_542) ;  /* 0x0000000100c87547 */ /* 0x000fea000b800000 */
[----:B-----5:R-:W-:Y:S01]  /*3090*/  SHF.R.U64 R56, R68, 0x10, R69 ;  /* 0x0000001044387819 */ /* 0x020fe20000001245 */
[----:B------:R-:W-:Y:S01]  /*30a0*/  FFMA.FTZ R55, R86, UR9, R52 ;  /* 0x0000000956377c23 */ /* 0x000fe20008010034 */
[----:B------:R-:W-:Y:S02]  /*30b0*/  IMAD.MOV.U32 R54, RZ, RZ, R68 ;  /* 0x000000ffff367224 */ /* 0x000fe400078e0044 */
[--C-:B------:R-:W-:Y:S01]  /*30c0*/  FFMA.FTZ R53, R3, UR9, R52.reuse ;  /* 0x0000000903357c23 */ /* 0x100fe20008010034 */
[----:B------:R-:W-:Y:S01]  /*30d0*/  FFMA.FTZ R57, R83, UR9, R52 ;  /* 0x0000000953397c23 */ /* 0x000fe20008010034 */
[----:B------:R-:W-:Y:S02]  /*30e0*/  HADD2.F32 R56, -RZ, R56.H0_H0 ;  /* 0x20000038ff387230 */ /* 0x000fe40000004100 */
[----:B------:R-:W-:Y:S01]  /*30f0*/  FADD.FTZ R55, R84, -R55 ;  /* 0x8000003754377221 */ /* 0x000fe20000010000 */
[----:B------:R-:W-:Y:S02]  /*3100*/  HADD2.F32 R54, -RZ, R54.H0_H0 ;  /* 0x20000036ff367230 */ /* 0x000fe40000004100 */
[----:B------:R-:W-:Y:S01]  /*3110*/  FADD.FTZ R53, R88, -R53 ;  /* 0x8000003558357221 */ /* 0x000fe20000010000 */
[----:B------:R-:W-:Y:S01]  /*3120*/  MOV R58, R69 ;  /* 0x00000045003a7202 */ /* 0x000fe20000000f00 */
[----:B------:R-:W-:Y:S01]  /*3130*/  FFMA.FTZ R55, R55, UR16, R56 ;  /* 0x0000001037377c23 */ /* 0x000fe20008010038 */
[----:B------:R-:W-:Y:S01]  /*3140*/  LOP3.LUT P4, RZ, R85, 0xff00, RZ, 0xc0, !PT ;  /* 0x0000ff0055ff7812 */ /* 0x000fe2000788c0ff */
[----:B------:R-:W-:Y:S01]  /*3150*/  FFMA.FTZ R53, R53, UR16, R54 ;  /* 0x0000001035357c23 */ /* 0x000fe20008010036 */
[----:B------:R-:W-:Y:S01]  /*3160*/  SHF.R.U32.HI R54, RZ, 0x10, R69 ;  /* 0x00000010ff367819 */ /* 0x000fe20000011645 */
[----:B------:R-:W-:Y:S01]  /*3170*/  FMUL.FTZ R55, R55, UR28 ;  /* 0x0000001c37377c20 */ /* 0x000fe20008410000 */
[----:B------:R-:W-:Y:S01]  /*3180*/  LOP3.LUT P5, RZ, R87, 0xff00, RZ, 0xc0, !PT ;  /* 0x0000ff0057ff7812 */ /* 0x000fe200078ac0ff */
[----:B------:R-:W-:Y:S01]  /*3190*/  FADD.FTZ R56, R82, -R57 ;  /* 0x8000003952387221 */ /* 0x000fe20000010000 */
[----:B------:R-:W-:Y:S01]  /*31a0*/  FFMA.FTZ R116, R80, UR9, R52 ;  /* 0x0000000950747c23 */ /* 0x000fe20008010034 */
[----:B------:R-:W-:Y:S01]  /*31b0*/  HADD2.F32 R57, -RZ, R58.H0_H0 ;  /* 0x2000003aff397230 */ /* 0x000fe20000004100 */
[----:B------:R-:W-:Y:S01]  /*31c0*/  LOP3.LUT P6, RZ, R85, 0xff, RZ, 0xc0, !PT ;  /* 0x000000ff55ff7812 */ /* 0x000fe200078cc0ff */
[----:B------:R-:W-:Y:S01]  /*31d0*/  HADD2.F32 R59, -RZ, R54.H0_H0 ;  /* 0x20000036ff3b7230 */ /* 0x000fe20000004100 */
[----:B------:R-:W-:Y:S01]  /*31e0*/  FSEL R54, R55, RZ, P4 ;  /* 0x000000ff37367208 */ /* 0x000fe20002000000 */
[----:B------:R-:W-:Y:S01]  /*31f0*/  FADD.FTZ R58, R81, -R116 ;  /* 0x80000074513a7221 */ /* 0x000fe20000010000 */
[----:B------:R-:W-:Y:S01]  /*3200*/  FSEL R55, R55, RZ, P5 ;  /* 0x000000ff37377208 */ /* 0x000fe20002800000 */
[----:B------:R-:W-:Y:S01]  /*3210*/  FFMA.FTZ R57, R56, UR16, R57 ;  /* 0x0000001038397c23 */ /* 0x000fe20008010039 */
[----:B------:R-:W-:Y:S01]  /*3220*/  LOP3.LUT P4, RZ, R85, 0xff0000, RZ, 0xc0, !PT ;  /* 0x00ff000055ff7812 */ /* 0x000fe2000788c0ff */
[----:B------:R-:W-:Y:S01]  /*3230*/  FFMA.FTZ R59, R58, UR16, R59 ;  /* 0x000000103a3b7c23 */ /* 0x000fe2000801003b */
[----:B------:R-:W-:Y:S01]  /*3240*/  F2FP.F16.F32.PACK_AB R56, R55, R54 ;  /* 0x000000363738723e */ /* 0x000fe200000000ff */
[----:B------:R-:W-:Y:S01]  /*3250*/  FMUL.FTZ R54, R53, UR28 ;  /* 0x0000001c35367c20 */ /* 0x000fe20008410000 */
[----:B------:R-:W-:Y:S01]  /*3260*/  FMUL.FTZ R58, R57, UR28 ;  /* 0x0000001c393a7c20 */ /* 0x000fe20008410000 */
[----:B------:R-:W-:Y:S01]  /*3270*/  LOP3.LUT P5, RZ, R87, 0xff, RZ, 0xc0, !PT ;  /* 0x000000ff57ff7812 */ /* 0x000fe200078ac0ff */
[----:B------:R-:W-:Y:S01]  /*3280*/  FMUL.FTZ R53, R59, UR28 ;  /* 0x0000001c3b357c20 */ /* 0x000fe20008410000 */
[----:B------:R-:W-:-:S02]  /*3290*/  PRMT R97, R56, 0x7632, R97 ;  /* 0x0000763238617816 */ /* 0x000fc40000000061 */
[C---:B------:R-:W-:Y:S02]  /*32a0*/  FSEL R57, R54.reuse, RZ, P6 ;  /* 0x000000ff36397208 */ /* 0x040fe40003000000 */
[----:B------:R-:W-:Y:S02]  /*32b0*/  FSEL R54, R54, RZ, P5 ;  /* 0x000000ff36367208 */ /* 0x000fe40002800000 */
[----:B------:R-:W-:Y:S02]  /*32c0*/  FSEL R55, R58, RZ, P4 ;  /* 0x000000ff3a377208 */ /* 0x000fe40002000000 */
[----:B------:R-:W-:Y:S02]  /*32d0*/  LOP3.LUT P6, RZ, R87, 0xff0000, RZ, 0xc0, !PT ;  /* 0x00ff000057ff7812 */ /* 0x000fe400078cc0ff */
[----:B------:R-:W-:Y:S02]  /*32e0*/  ISETP.GE.U32.AND P4, PT, R85, 0x1000000, PT ;  /* 0x010000005500780c */ /* 0x000fe40003f86070 */
[----:B------:R-:W-:-:S02]  /*32f0*/  ISETP.GE.U32.AND P5, PT, R87, 0x1000000, PT ;  /* 0x010000005700780c */ /* 0x000fc40003fa6070 */
[----:B------:R-:W-:Y:S02]  /*3300*/  F2FP.F16.F32.PACK_AB R59, R54, R57 ;  /* 0x00000039363b723e */ /* 0x000fe400000000ff */
[----:B------:R-:W-:Y:S02]  /*3310*/  FSEL R58, R58, RZ, P6 ;  /* 0x000000ff3a3a7208 */ /* 0x000fe40003000000 */
[C---:B------:R-:W-:Y:S02]  /*3320*/  FSEL R54, R53.reuse, RZ, P4 ;  /* 0x000000ff35367208 */ /* 0x040fe40002000000 */
[----:B------:R-:W-:Y:S02]  /*3330*/  FSEL R57, R53, RZ, P5 ;  /* 0x000000ff35397208 */ /* 0x000fe40002800000 */
[----:B------:R-:W-:Y:S02]  /*3340*/  F2FP.F16.F32.PACK_AB R55, R58, R55 ;  /* 0x000000373a37723e */ /* 0x000fe400000000ff */
[----:B------:R-:W-:-:S02]  /*3350*/  F2FP.F16.F32.PACK_AB R54, R57, R54 ;  /* 0x000000363936723e */ /* 0x000fc400000000ff */
[C---:B------:R-:W-:Y:S02]  /*3360*/  PRMT R96, R59.reuse, 0x7632, R96 ;  /* 0x000076323b607816 */ /* 0x040fe40000000060 */
[----:B------:R-:W-:Y:S02]  /*3370*/  PRMT R53, R59, 0x7610, R53 ;  /* 0x000076103b357816 */ /* 0x000fe40000000035 */
[----:B------:R-:W-:Y:S02]  /*3380*/  PRMT R98, R55, 0x7632, R98 ;  /* 0x0000763237627816 */ /* 0x000fe40000000062 */
[----:B------:R-:W-:Y:S01]  /*3390*/  PRMT R99, R54, 0x7632, R99 ;  /* 0x0000763236637816 */ /* 0x000fe20000000063 */
[----:B------:R-:W-:Y:S06]  /*33a0*/  BRA `(.L_x_538) ;  /* 0x0000000000e07947 */ /* 0x000fec0003800000 */
.L_x_542:
[----:B-----5:R-:W-:Y:S02]  /*33b0*/  IMAD.MOV.U32 R54, RZ, RZ, R68 ;  /* 0x000000ffff367224 */ /* 0x020fe400078e0044 */
[--C-:B------:R-:W-:Y:S01]  /*33c0*/  FFMA.FTZ R53, R3, UR9, R52.reuse ;  /* 0x0000000903357c23 */ /* 0x100fe20008010034 */
[--C-:B------:R-:W-:Y:S02]  /*33d0*/  IMAD.MOV.U32 R56, RZ, RZ, R69.reuse ;  /* 0x000000ffff387224 */ /* 0x100fe400078e0045 */
[----:B------:R-:W-:Y:S01]  /*33e0*/  FFMA.FTZ R55, R83, UR9, R52 ;  /* 0x0000000953377c23 */ /* 0x000fe20008010034 */
[----:B------:R-:W-:Y:S01]  /*33f0*/  SHF.R.U32.HI R111, RZ, 0x10, R69 ;  /* 0x00000010ff6f7819 */ /* 0x000fe20000011645 */
[----:B------:R-:W-:Y:S02]  /*3400*/  HADD2.F32 R54, -RZ, R54.H0_H0 ;  /* 0x20000036ff367230 */ /* 0x000fe40000004100 */
[----:B------:R-:W-:Y:S01]  /*3410*/  FADD.FTZ R53, R88, -R53 ;  /* 0x8000003558357221 */ /* 0x000fe20000010000 */
[----:B------:R-:W-:-:S02]  /*3420*/  HADD2.F32 R56, -RZ, R56.H0_H0 ;  /* 0x20000038ff387230 */ /* 0x000fc40000004100 */
[----:B------:R-:W-:Y:S01]  /*3430*/  FADD.FTZ R55, R82, -R55 ;  /* 0x8000003752377221 */ /* 0x000fe20000010000 */
[----:B------:R-:W-:Y:S01]  /*3440*/  FFMA.FTZ R57, R86, UR9, R52 ;  /* 0x0000000956397c23 */ /* 0x000fe20008010034 */
[----:B------:R-:W-:Y:S01]  /*3450*/  FFMA.FTZ R53, R53, UR16, R54 ;  /* 0x0000001035357c23 */ /* 0x000fe20008010036 */
[----:B------:R-:W-:Y:S01]  /*3460*/  FFMA.FTZ R58, R80, UR9, R52 ;  /* 0x00000009503a7c23 */ /* 0x000fe20008010034 */
[----:B------:R-:W-:Y:S01]  /*3470*/  FFMA.FTZ R55, R55, UR16, R56 ;  /* 0x0000001037377c23 */ /* 0x000fe20008010038 */
[----:B------:R-:W-:Y:S01]  /*3480*/  SHF.R.U64 R56, R68, 0x10, R69 ;  /* 0x0000001044387819 */ /* 0x000fe20000001245 */
[----:B------:R-:W-:Y:S01]  /*3490*/  FMUL.FTZ R54, R53, UR28 ;  /* 0x0000001c35367c20 */ /* 0x000fe20008410000 */
[----:B------:R-:W-:Y:S01]  /*34a0*/  LOP3.LUT P4, RZ, R85, 0xff, RZ, 0xc0, !PT ;  /* 0x000000ff55ff7812 */ /* 0x000fe2000788c0ff */
[----:B------:R-:W-:Y:S02]  /*34b0*/  HADD2.F32 R116, -RZ, R111.H0_H0 ;  /* 0x2000006fff747230 */ /* 0x000fe40000004100 */
[----:B------:R-:W-:Y:S01]  /*34c0*/  FADD.FTZ R111, R81, -R58 ;  /* 0x8000003a516f7221 */ /* 0x000fe20000010000 */
[----:B------:R-:W-:-:S02]  /*34d0*/  HADD2.F32 R59, -RZ, R56.H0_H0 ;  /* 0x20000038ff3b7230 */ /* 0x000fc40000004100 */
[----:B------:R-:W-:Y:S01]  /*34e0*/  FADD.FTZ R56, R84, -R57 ;  /* 0x8000003954387221 */ /* 0x000fe20000010000 */
[----:B------:R-:W-:Y:S02]  /*34f0*/  FSEL R58, R54, RZ, P4 ;  /* 0x000000ff363a7208 */ /* 0x000fe40002000000 */
[----:B------:R-:W-:Y:S01]  /*3500*/  LOP3.LUT P5, RZ, R87, 0xff, RZ, 0xc0, !PT ;  /* 0x000000ff57ff7812 */ /* 0x000fe200078ac0ff */
[----:B------:R-:W-:Y:S01]  /*3510*/  FFMA.FTZ R56, R56, UR16, R59 ;  /* 0x0000001038387c23 */ /* 0x000fe2000801003b */
[----:B------:R-:W-:Y:S01]  /*3520*/  F2FP.F16.F32.PACK_AB R59, R58, R53 ;  /* 0x000000353a3b723e */ /* 0x000fe200000000ff */
[----:B------:R-:W-:Y:S01]  /*3530*/  FMUL.FTZ R58, R55, UR28 ;  /* 0x0000001c373a7c20 */ /* 0x000fe20008410000 */
[----:B------:R-:W-:Y:S01]  /*3540*/  FSEL R57, R54, RZ, P5 ;  /* 0x000000ff36397208 */ /* 0x000fe20002800000 */
[----:B------:R-:W-:Y:S01]  /*3550*/  FFMA.FTZ R54, R111, UR16, R116 ;  /* 0x000000106f367c23 */ /* 0x000fe20008010074 */
[C---:B------:R-:W-:Y:S02]  /*3560*/  LOP3.LUT P4, RZ, R85.reuse, 0xff0000, RZ, 0xc0, !PT ;  /* 0x00ff000055ff7812 */ /* 0x040fe4000788c0ff */
[C---:B------:R-:W-:Y:S01]  /*3570*/  F2FP.F16.F32.PACK_AB R57, R56.reuse, R57 ;  /* 0x000000393839723e */ /* 0x040fe200000000ff */
[----:B------:R-:W-:Y:S01]  /*3580*/  FMUL.FTZ R56, R56, UR28 ;  /* 0x0000001c38387c20 */ /* 0x000fe20008410000 */
[----:B------:R-:W-:Y:S01]  /*3590*/  FSEL R116, R58, RZ, P4 ;  /* 0x000000ff3a747208 */ /* 0x000fe20002000000 */
[----:B------:R-:W-:Y:S01]  /*35a0*/  FMUL.FTZ R111, R54, UR28 ;  /* 0x0000001c366f7c20 */ /* 0x000fe20008410000 */
[----:B------:R-:W-:-:S02]  /*35b0*/  LOP3.LUT P5, RZ, R85, 0xff00, RZ, 0xc0, !PT ;  /* 0x0000ff0055ff7812 */ /* 0x000fc400078ac0ff */
[----:B------:R-:W-:Y:S02]  /*35c0*/  LOP3.LUT P6, RZ, R87, 0xff00, RZ, 0xc0, !PT ;  /* 0x0000ff0057ff7812 */ /* 0x000fe400078cc0ff */
[C---:B------:R-:W-:Y:S02]  /*35d0*/  PRMT R93, R57.reuse, 0x7632, R93 ;  /* 0x00007632395d7816 */ /* 0x040fe4000000005d */
[----:B------:R-:W-:Y:S02]  /*35e0*/  PRMT R96, R57, 0x7610, R96 ;  /* 0x0000761039607816 */ /* 0x000fe40000000060 */
[----:B------:R-:W-:Y:S02]  /*35f0*/  F2FP.F16.F32.PACK_AB R57, R116, R55 ;  /* 0x000000377439723e */ /* 0x000fe400000000ff */
[----:B------:R-:W-:Y:S02]  /*3600*/  FSEL R55, R56, RZ, P5 ;  /* 0x000000ff38377208 */ /* 0x000fe40002800000 */
[----:B------:R-:W-:-:S02]  /*3610*/  LOP3.LUT P4, RZ, R87, 0xff0000, RZ, 0xc0, !PT ;  /* 0x00ff000057ff7812 */ /* 0x000fc4000788c0ff */
[----:B------:R-:W-:Y:S02]  /*3620*/  FSEL R56, R56, RZ, P6 ;  /* 0x000000ff38387208 */ /* 0x000fe40003000000 */
[----:B------:R-:W-:Y:S02]  /*3630*/  ISETP.GE.U32.AND P5, PT, R85, 0x1000000, PT ;  /* 0x010000005500780c */ /* 0x000fe40003fa6070 */
[----:B------:R-:W-:Y:S02]  /*3640*/  ISETP.GE.U32.AND P6, PT, R87, 0x1000000, PT ;  /* 0x010000005700780c */ /* 0x000fe40003fc6070 */
[C---:B------:R-:W-:Y:S02]  /*3650*/  PRMT R53, R59.reuse, 0x7632, R53 ;  /* 0x000076323b357816 */ /* 0x040fe40000000035 */
[----:B------:R-:W-:Y:S02]  /*3660*/  PRMT R92, R59, 0x7610, R92 ;  /* 0x000076103b5c7816 */ /* 0x000fe4000000005c */
[----:B------:R-:W-:-:S02]  /*3670*/  F2FP.F16.F32.PACK_AB R56, R56, R55 ;  /* 0x000000373838723e */ /* 0x000fc400000000ff */
[----:B------:R-:W-:Y:S02]  /*3680*/  FSEL R59, R58, RZ, P4 ;  /* 0x000000ff3a3b7208 */ /* 0x000fe40002000000 */
[C---:B------:R-:W-:Y:S02]  /*3690*/  FSEL R55, R111.reuse, RZ, P5 ;  /* 0x000000ff6f377208 */ /* 0x040fe40002800000 */
[----:B------:R-:W-:Y:S02]  /*36a0*/  FSEL R116, R111, RZ, P6 ;  /* 0x000000ff6f747208 */ /* 0x000fe40003000000 */
[----:B------:R-:W-:Y:S02]  /*36b0*/  F2FP.F16.F32.PACK_AB R58, R54, R59 ;  /* 0x0000003b363a723e */ /* 0x000fe400000000ff */
[----:B------:R-:W-:Y:S02]  /*36c0*/  F2FP.F16.F32.PACK_AB R54, R116, R55 ;  /* 0x000000377436723e */ /* 0x000fe400000000ff */
[----:B------:R-:W-:-:S02]  /*36d0*/  PRMT R97, R56, 0x7632, R97 ;  /* 0x0000763238617816 */ /* 0x000fc40000000061 */
[C---:B------:R-:W-:Y:S02]  /*36e0*/  PRMT R55, R57.reuse, 0x7632, R55 ;  /* 0x0000763239377816 */ /* 0x040fe40000000037 */
[----:B------:R-:W-:Y:S02]  /*36f0*/  PRMT R94, R57, 0x7610, R94 ;  /* 0x00007610395e7816 */ /* 0x000fe4000000005e */
[C---:B------:R-:W-:Y:S02]  /*3700*/  PRMT R95, R58.reuse, 0x7632, R95 ;  /* 0x000076323a5f7816 */ /* 0x040fe4000000005f */
[----:B------:R-:W-:Y:S02]  /*3710*/  PRMT R98, R58, 0x7610, R98 ;  /* 0x000076103a627816 */ /* 0x000fe40000000062 */
[----:B------:R-:W-:-:S07]  /*3720*/  PRMT R99, R54, 0x7632, R99 ;  /* 0x0000763236637816 */ /* 0x000fce0000000063 */
.L_x_538:
        /* <DEDUP_REMOVED lines=11> */
[----:B------:R-:W-:-:S05]  /*37e0*/  LOP3.LUT R53, R93, 0xffff, RZ, 0xc0, !PT ;  /* 0x0000ffff5d357812 */ /* 0x000fca00078ec0ff */
[----:B------:R-:W-:Y:S01]  /*37f0*/  IMAD.WIDE.U32 R116, R53, 0x10000, RZ ;  /* 0x0001000035747825 */ /* 0x000fe200078e00ff */
[----:B------:R-:W-:-:S04]  /*3800*/  PRMT R53, R94, 0x5410, R95 ;  /* 0x000054105e357816 */ /* 0x000fc8000000005f */
[----:B------:R-:W-:Y:S02]  /*3810*/  LOP3.LUT R117, R53, R117, RZ, 0xfc, !PT ;  /* 0x0000007535757212 */ /* 0x000fe400078efcff */
[----:B------:R-:W-:Y:S01]  /*3820*/  LOP3.LUT R116, R116, 0xffff, R92, 0xf8, !PT ;  /* 0x0000ffff74747812 */ /* 0x000fe200078ef85c */
[----:B0-----:R-:W-:-:S05]  /*3830*/  IMAD.WIDE.U32 R56, R89, 0x8, R56 ;  /* 0x0000000859387825 */ /* 0x001fca00078e0038 */
[----:B------:R0:W-:Y:S02]  /*3840*/  STG.E.64 desc[UR20][R56.64], R116 ;  /* 0x0000007438007986 */ /* 0x0001e4000c101b14 */
.L_x_543:
[----:B------:R1:W-:Y:S01]  /*3850*/  STG.E.64 desc[UR20][R58.64], R54 ;  /* 0x000000363a007986 */ /* 0x0003e2000c101b14 */
[----:B------:R-:W-:-:S04]  /*3860*/  UISETP.NE.U32.AND UP0, UPT, UR26, URZ, UPT ;  /* 0x000000ff1a00728c */ /* 0x000fc8000bf05070 */
[----:B------:R-:W-:-:S09]  /*3870*/  UISETP.NE.AND.EX UP0, UPT, UR27, URZ, UPT, UP0 ;  /* 0x000000ff1b00728c */ /* 0x000fd2000bf05300 */
[----:B-1----:R-:W-:Y:S05]  /*3880*/  BRA.U !UP0, `(.L_x_544) ;  /* 0x0000000108207547 */ /* 0x002fea000b800000 */
[----:B------:R-:W1:Y:S01]  /*3890*/  LDC.64 R54, c[0x0][0x470] ;  /* 0x00011c00ff367b82 */ /* 0x000e620000000a00 */
[----:B0-----:R-:W-:Y:S02]  /*38a0*/  LOP3.LUT R56, R97, 0xffff, RZ, 0xc0, !PT ;  /* 0x0000ffff61387812 */ /* 0x001fe400078ec0ff */
[----:B------:R-:W-:-:S03]  /*38b0*/  PRMT R53, R98, 0x5410, R99 ;  /* 0x0000541062357816 */ /* 0x000fc60000000063 */
[----:B------:R-:W-:-:S05]  /*38c0*/  IMAD.WIDE.U32 R56, R56, 0x10000, RZ ;  /* 0x0001000038387825 */ /* 0x000fca00078e00ff */
[----:B------:R-:W-:Y:S02]  /*38d0*/  LOP3.LUT R57, R53, R57, RZ, 0xfc, !PT ;  /* 0x0000003935397212 */ /* 0x000fe400078efcff */
[----:B------:R-:W-:Y:S01]  /*38e0*/  LOP3.LUT R56, R56, 0xffff, R96, 0xf8, !PT ;  /* 0x0000ffff38387812 */ /* 0x000fe200078ef860 */
[----:B-1----:R-:W-:-:S05]  /*38f0*/  IMAD.WIDE.U32 R54, R89, 0x8, R54 ;  /* 0x0000000859367825 */ /* 0x002fca00078e0036 */
[----:B------:R1:W-:Y:S02]  /*3900*/  STG.E.64 desc[UR20][R54.64], R56 ;  /* 0x0000003836007986 */ /* 0x0003e4000c101b14 */
.L_x_544:
[----:B------:R-:W-:-:S07]  /*3910*/  VIADD R89, R89, 0x80 ;  /* 0x0000008059597836 */ /* 0x000fce0000000000 */
.L_x_534:
[----:B------:R-:W-:Y:S05]  /*3920*/  BSYNC.RECONVERGENT B0 ;  /* 0x0000000000007941 */ /* 0x000fea0003800200 */
.L_x_533:
        /* <DEDUP_REMOVED lines=11> */
[--C-:B-1---5:R-:W-:Y:S02]  /*39e0*/  IMAD.MOV.U32 R55, RZ, RZ, R67.reuse ;  /* 0x000000ffff377224 */ /* 0x122fe400078e0043 */
[--C-:B0-----:R-:W-:Y:S01]  /*39f0*/  FFMA.FTZ R56, R73, UR9, R52.reuse ;  /* 0x0000000949387c23 */ /* 0x101fe20008010034 */
[----:B------:R-:W-:Y:S01]  /*3a00*/  MOV R53, R66 ;  /* 0x0000004200357202 */ /* 0x000fe20000000f00 */
[----:B------:R-:W-:Y:S01]  /*3a10*/  FFMA.FTZ R54, R77, UR9, R52 ;  /* 0x000000094d367c23 */ /* 0x000fe20008010034 */
[----:B------:R-:W-:Y:S01]  /*3a20*/  SHF.R.U64 R59, R66, 0x10, R67 ;  /* 0x00000010423b7819 */ /* 0x000fe20000001243 */
[----:B------:R-:W-:Y:S02]  /*3a30*/  HADD2.F32 R58, -RZ, R55.H0_H0 ;  /* 0x20000037ff3a7230 */ /* 0x000fe40000004100 */
[----:B------:R-:W-:Y:S01]  /*3a40*/  FADD.FTZ R55, R71, -R56 ;  /* 0x8000003847377221 */ /* 0x000fe20000010000 */
[----:B------:R-:W-:Y:S02]  /*3a50*/  HADD2.F32 R56, -RZ, R53.H0_H0 ;  /* 0x20000035ff387230 */ /* 0x000fe40000004100 */
[----:B------:R-:W-:Y:S01]  /*3a60*/  FADD.FTZ R53, R75, -R54 ;  /* 0x800000364b357221 */ /* 0x000fe20000010000 */
[----:B------:R-:W-:Y:S01]  /*3a70*/  FFMA.FTZ R57, R76, UR9, R52 ;  /* 0x000000094c397c23 */ /* 0x000fe20008010034 */
[----:B------:R-:W-:Y:S01]  /*3a80*/  LOP3.LUT P4, RZ, R78, 0xff, RZ, 0xc0, !PT ;  /* 0x000000ff4eff7812 */ /* 0x000fe2000788c0ff */
[----:B------:R-:W-:-:S02]  /*3a90*/  HADD2.F32 R59, -RZ, R59.H0_H0 ;  /* 0x2000003bff3b7230 */ /* 0x000fc40000004100 */
[----:B------:R-:W-:Y:S01]  /*3aa0*/  FFMA.FTZ R53, R53, UR16, R56 ;  /* 0x0000001035357c23 */ /* 0x000fe20008010038 */
[----:B------:R-:W-:Y:S01]  /*3ab0*/  FFMA.FTZ R55, R55, UR16, R58 ;  /* 0x0000001037377c23 */ /* 0x000fe2000801003a */
[----:B------:R-:W-:Y:S01]  /*3ac0*/  SHF.R.U32.HI R116, RZ, 0x10, R67 ;  /* 0x00000010ff747819 */ /* 0x000fe20000011643 */
[----:B------:R-:W-:Y:S01]  /*3ad0*/  FADD.FTZ R56, R74, -R57 ;  /* 0x800000394a387221 */ /* 0x000fe20000010000 */
[----:B------:R-:W-:Y:S01]  /*3ae0*/  FMUL.FTZ R54, R53, UR28 ;  /* 0x0000001c35367c20 */ /* 0x000fe20008410000 */
[----:B------:R-:W-:Y:S01]  /*3af0*/  LOP3.LUT P5, RZ, R79, 0xff, RZ, 0xc0, !PT ;  /* 0x000000ff4fff7812 */ /* 0x000fe200078ac0ff */
[----:B------:R-:W-:Y:S01]  /*3b00*/  FFMA.FTZ R111, R72, UR9, R52 ;  /* 0x00000009486f7c23 */ /* 0x000fe20008010034 */
[----:B------:R-:W-:Y:S01]  /*3b10*/  FFMA.FTZ R56, R56, UR16, R59 ;  /* 0x0000001038387c23 */ /* 0x000fe2000801003b */
[----:B------:R-:W-:Y:S01]  /*3b20*/  HADD2.F32 R116, -RZ, R116.H0_H0 ;  /* 0x20000074ff747230 */ /* 0x000fe20000004100 */
[----:B------:R-:W-:Y:S01]  /*3b30*/  FSEL R58, R54, RZ, P4 ;  /* 0x000000ff363a7208 */ /* 0x000fe20002000000 */
[----:B------:R-:W-:Y:S01]  /*3b40*/  FADD.FTZ R111, R70, -R111 ;  /* 0x8000006f466f7221 */ /* 0x000fe20000010000 */
[----:B------:R-:W-:-:S02]  /*3b50*/  FSEL R57, R54, RZ, P5 ;  /* 0x000000ff36397208 */ /* 0x000fc40002800000 */
[----:B------:R-:W-:Y:S01]  /*3b60*/  F2FP.F16.F32.PACK_AB R59, R58, R53 ;  /* 0x000000353a3b723e */ /* 0x000fe200000000ff */
[----:B------:R-:W-:Y:S01]  /*3b70*/  FMUL.FTZ R58, R55, UR28 ;  /* 0x0000001c373a7c20 */ /* 0x000fe20008410000 */
[----:B------:R-:W-:Y:S01]  /*3b80*/  LOP3.LUT P4, RZ, R78, 0xff0000, RZ, 0xc0, !PT ;  /* 0x00ff00004eff7812 */ /* 0x000fe2000788c0ff */
[----:B------:R-:W-:Y:S01]  /*3b90*/  FFMA.FTZ R54, R111, UR16, R116 ;  /* 0x000000106f367c23 */ /* 0x000fe20008010074 */
[C---:B------:R-:W-:Y:S01]  /*3ba0*/  F2FP.F16.F32.PACK_AB R57, R56.reuse, R57 ;  /* 0x000000393839723e */ /* 0x040fe200000000ff */
[----:B------:R-:W-:Y:S01]  /*3bb0*/  FMUL.FTZ R56, R56, UR28 ;  /* 0x0000001c38387c20 */ /* 0x000fe20008410000 */
[----:B------:R-:W-:Y:S01]  /*3bc0*/  FSEL R116, R58, RZ, P4 ;  /* 0x000000ff3a747208 */ /* 0x000fe20002000000 */
[----:B------:R-:W-:Y:S01]  /*3bd0*/  FMUL.FTZ R111, R54, UR28 ;  /* 0x0000001c366f7c20 */ /* 0x000fe20008410000 */
[----:B------:R-:W-:Y:S02]  /*3be0*/  LOP3.LUT P5, RZ, R78, 0xff00, RZ, 0xc0, !PT ;  /* 0x0000ff004eff7812 */ /* 0x000fe400078ac0ff */
[----:B------:R-:W-:-:S02]  /*3bf0*/  LOP3.LUT P6, RZ, R79, 0xff00, RZ, 0xc0, !PT ;  /* 0x0000ff004fff7812 */ /* 0x000fc400078cc0ff */
[C---:B------:R-:W-:Y:S02]  /*3c00*/  PRMT R93, R57.reuse, 0x7632, R93 ;  /* 0x00007632395d7816 */ /* 0x040fe4000000005d */
[----:B------:R-:W-:Y:S02]  /*3c10*/  PRMT R96, R57, 0x7610, R96 ;  /* 0x0000761039607816 */ /* 0x000fe40000000060 */
[----:B------:R-:W-:Y:S02]  /*3c20*/  F2FP.F16.F32.PACK_AB R57, R116, R55 ;  /* 0x000000377439723e */ /* 0x000fe400000000ff */
[C---:B------:R-:W-:Y:S02]  /*3c30*/  FSEL R55, R56.reuse, RZ, P5 ;  /* 0x000000ff38377208 */ /* 0x040fe40002800000 */
[----:B------:R-:W-:Y:S02]  /*3c40*/  LOP3.LUT P4, RZ, R79, 0xff0000, RZ, 0xc0, !PT ;  /* 0x00ff00004fff7812 */ /* 0x000fe4000788c0ff */
[----:B------:R-:W-:-:S02]  /*3c50*/  FSEL R56, R56, RZ, P6 ;  /* 0x000000ff38387208 */ /* 0x000fc40003000000 */
[----:B------:R-:W-:Y:S02]  /*3c60*/  ISETP.GE.U32.AND P5, PT, R78, 0x1000000, PT ;  /* 0x010000004e00780c */ /* 0x000fe40003fa6070 */
[----:B------:R-:W-:Y:S02]  /*3c70*/  ISETP.GE.U32.AND P6, PT, R79, 0x1000000, PT ;  /* 0x010000004f00780c */ /* 0x000fe40003fc6070 */
[C---:B------:R-:W-:Y:S02]  /*3c80*/  PRMT R53, R59.reuse, 0x7632, R53 ;  /* 0x000076323b357816 */ /* 0x040fe40000000035 */
[----:B------:R-:W-:Y:S02]  /*3c90*/  PRMT R92, R59, 0x7610, R92 ;  /* 0x000076103b5c7816 */ /* 0x000fe4000000005c */
[----:B------:R-:W-:Y:S02]  /*3ca0*/  F2FP.F16.F32.PACK_AB R56, R56, R55 ;  /* 0x000000373838723e */ /* 0x000fe400000000ff */
[----:B------:R-:W-:-:S02]  /*3cb0*/  FSEL R59, R58, RZ, P4 ;  /* 0x000000ff3a3b7208 */ /* 0x000fc40002000000 */
[C---:B------:R-:W-:Y:S02]  /*3cc0*/  FSEL R55, R111.reuse, RZ, P5 ;  /* 0x000000ff6f377208 */ /* 0x040fe40002800000 */
[----:B------:R-:W-:Y:S02]  /*3cd0*/  FSEL R116, R111, RZ, P6 ;  /* 0x000000ff6f747208 */ /* 0x000fe40003000000 */
[----:B------:R-:W-:Y:S02]  /*3ce0*/  F2FP.F16.F32.PACK_AB R58, R54, R59 ;  /* 0x0000003b363a723e */ /* 0x000fe400000000ff */
[----:B------:R-:W-:Y:S02]  /*3cf0*/  F2FP.F16.F32.PACK_AB R54, R116, R55 ;  /* 0x000000377436723e */ /* 0x000fe400000000ff */
[----:B------:R-:W-:Y:S02]  /*3d00*/  PRMT R97, R56, 0x7632, R97 ;  /* 0x0000763238617816 */ /* 0x000fe40000000061 */
[----:B------:R-:W-:-:S02]  /*3d10*/  PRMT R55, R57, 0x7632, R55 ;  /* 0x0000763239377816 */ /* 0x000fc40000000037 */
[----:B------:R-:W-:Y:S02]  /*3d20*/  PRMT R94, R57, 0x7610, R94 ;  /* 0x00007610395e7816 */ /* 0x000fe4000000005e */
[C---:B------:R-:W-:Y:S02]  /*3d30*/  PRMT R95, R58.reuse, 0x7632, R95 ;  /* 0x000076323a5f7816 */ /* 0x040fe4000000005f */
[----:B------:R-:W-:Y:S02]  /*3d40*/  PRMT R98, R58, 0x7610, R98 ;  /* 0x000076103a627816 */ /* 0x000fe40000000062 */
[----:B------:R-:W-:Y:S01]  /*3d50*/  PRMT R99, R54, 0x7632, R99 ;  /* 0x0000763236637816 */ /* 0x000fe20000000063 */
[----:B------:R-:W-:Y:S06]  /*3d60*/  BRA `(.L_x_550) ;  /* 0x0000001000bc7947 */ /* 0x000fec0003800000 */
.L_x_549:
[--C-:B01---5:R-:W-:Y:S01]  /*3d70*/  SHF.R.U64 R56, R66, 0x10, R67.reuse ;  /* 0x0000001042387819 */ /* 0x123fe20000001243 */
[----:B------:R-:W-:Y:S01]  /*3d80*/  FFMA.FTZ R55, R76, UR9, R52 ;  /* 0x000000094c377c23 */ /* 0x000fe20008010034 */
[----:B------:R-:W-:Y:S02]  /*3d90*/  IMAD.MOV.U32 R53, RZ, RZ, R66 ;  /* 0x000000ffff357224 */ /* 0x000fe400078e0042 */
[--C-:B------:R-:W-:Y:S01]  /*3da0*/  FFMA.FTZ R54, R77, UR9, R52.reuse ;  /* 0x000000094d367c23 */ /* 0x100fe20008010034 */
[----:B------:R-:W-:Y:S02]  /*3db0*/  IMAD.MOV.U32 R57, RZ, RZ, R67 ;  /* 0x000000ffff397224 */ /* 0x000fe400078e0043 */
[----:B------:R-:W-:Y:S01]  /*3dc0*/  FADD.FTZ R55, R74, -R55 ;  /* 0x800000374a377221 */ /* 0x000fe20000010000 */
[----:B------:R-:W-:Y:S02]  /*3dd0*/  HADD2.F32 R58, -RZ, R56.H0_H0 ;  /* 0x20000038ff3a7230 */ /* 0x000fe40000004100 */
[----:B------:R-:W-:Y:S01]  /*3de0*/  FFMA.FTZ R59, R72, UR9, R52 ;  /* 0x00000009483b7c23 */ /* 0x000fe20008010034 */
[----:B------:R-:W-:-:S02]  /*3df0*/  HADD2.F32 R56, -RZ, R53.H0_H0 ;  /* 0x20000035ff387230 */ /* 0x000fc40000004100 */
[----:B------:R-:W-:Y:S01]  /*3e00*/  FADD.FTZ R53, R75, -R54 ;  /* 0x800000364b357221 */ /* 0x000fe20000010000 */
[----:B------:R-:W-:Y:S01]  /*3e10*/  SHF.R.U32.HI R54, RZ, 0x10, R67 ;  /* 0x00000010ff367819 */ /* 0x000fe20000011643 */
[----:B------:R-:W-:Y:S01]  /*3e20*/  FFMA.FTZ R55, R55, UR16, R58 ;  /* 0x0000001037377c23 */ /* 0x000fe2000801003a */
[----:B------:R-:W-:Y:S01]  /*3e30*/  LOP3.LUT P4, RZ, R78, 0xff00, RZ, 0xc0, !PT ;  /* 0x0000ff004eff7812 */ /* 0x000fe2000788c0ff */
[----:B------:R-:W-:Y:S01]  /*3e40*/  FFMA.FTZ R53, R53, UR16, R56 ;  /* 0x0000001035357c23 */ /* 0x000fe20008010038 */
[----:B------:R-:W-:Y:S01]  /*3e50*/  FFMA.FTZ R56, R73, UR9, R52 ;  /* 0x0000000949387c23 */ /* 0x000fe20008010034 */
[----:B------:R-:W-:Y:S01]  /*3e60*/  FMUL.FTZ R55, R55, UR28 ;  /* 0x0000001c37377c20 */ /* 0x000fe20008410000 */
[----:B------:R-:W-:Y:S01]  /*3e70*/  LOP3.LUT P5, RZ, R79, 0xff00, RZ, 0xc0, !PT ;  /* 0x0000ff004fff7812 */ /* 0x000fe200078ac0ff */
[----:B------:R-:W-:Y:S02]  /*3e80*/  HADD2.F32 R57, -RZ, R57.H0_H0 ;  /* 0x20000039ff397230 */ /* 0x000fe40000004100 */
[----:B------:R-:W-:Y:S01]  /*3e90*/  FADD.FTZ R58, R70, -R59 ;  /* 0x8000003b463a7221 */ /* 0x000fe20000010000 */
[----:B------:R-:W-:Y:S01]  /*3ea0*/  FADD.FTZ R56, R71, -R56 ;  /* 0x8000003847387221 */ /* 0x000fe20000010000 */
[----:B------:R-:W-:Y:S01]  /*3eb0*/  HADD2.F32 R59, -RZ, R54.H0_H0 ;  /* 0x20000036ff3b7230 */ /* 0x000fe20000004100 */
[----:B------:R-:W-:-:S02]  /*3ec0*/  FSEL R54, R55, RZ, P4 ;  /* 0x000000ff37367208 */ /* 0x000fc40002000000 */
[----:B------:R-:W-:Y:S01]  /*3ed0*/  FSEL R55, R55, RZ, P5 ;  /* 0x000000ff37377208 */ /* 0x000fe20002800000 */
[----:B------:R-:W-:Y:S01]  /*3ee0*/  FFMA.FTZ R57, R56, UR16, R57 ;  /* 0x0000001038397c23 */ /* 0x000fe20008010039 */
[----:B------:R-:W-:Y:S01]  /*3ef0*/  FFMA.FTZ R58, R58, UR16, R59 ;  /* 0x000000103a3a7c23 */ /* 0x000fe2000801003b */
[C---:B------:R-:W-:Y:S02]  /*3f00*/  LOP3.LUT P6, RZ, R78.reuse, 0xff, RZ, 0xc0, !PT ;  /* 0x000000ff4eff7812 */ /* 0x040fe400078cc0ff */
[----:B------:R-:W-:Y:S01]  /*3f10*/  F2FP.F16.F32.PACK_AB R56, R55, R54 ;  /* 0x000000363738723e */ /* 0x000fe200000000ff */
[----:B------:R-:W-:Y:S01]  /*3f20*/  FMUL.FTZ R54, R53, UR28 ;  /* 0x0000001c35367c20 */ /* 0x000fe20008410000 */
[----:B------:R-:W-:Y:S01]  /*3f30*/  LOP3.LUT P5, RZ, R79, 0xff, RZ, 0xc0, !PT ;  /* 0x000000ff4fff7812 */ /* 0x000fe200078ac0ff */
[----:B------:R-:W-:Y:S01]  /*3f40*/  FMUL.FTZ R57, R57, UR28 ;  /* 0x0000001c39397c20 */ /* 0x000fe20008410000 */
[----:B------:R-:W-:Y:S01]  /*3f50*/  LOP3.LUT P4, RZ, R78, 0xff0000, RZ, 0xc0, !PT ;  /* 0x00ff00004eff7812 */ /* 0x000fe2000788c0ff */
[----:B------:R-:W-:Y:S01]  /*3f60*/  FMUL.FTZ R53, R58, UR28 ;  /* 0x0000001c3a357c20 */ /* 0x000fe20008410000 */
[----:B------:R-:W-:-:S02]  /*3f70*/  FSEL R55, R54, RZ, P6 ;  /* 0x000000ff36377208 */ /* 0x000fc40003000000 */
[----:B------:R-:W-:Y:S02]  /*3f80*/  FSEL R58, R54, RZ, P5 ;  /* 0x000000ff363a7208 */ /* 0x000fe40002800000 */
[----:B------:R-:W-:Y:S02]  /*3f90*/  LOP3.LUT P6, RZ, R79, 0xff0000, RZ, 0xc0, !PT ;  /* 0x00ff00004fff7812 */ /* 0x000fe400078cc0ff */
[----:B------:R-:W-:Y:S02]  /*3fa0*/  FSEL R54, R57, RZ, P4 ;  /* 0x000000ff39367208 */ /* 0x000fe40002000000 */
        /* <DEDUP_REMOVED lines=11> */
[----:B------:R-:W-:Y:S02]  /*4060*/  PRMT R98, R55, 0x7632, R98 ;  /* 0x0000763237627816 */ /* 0x000fe40000000062 */
[----:B------:R-:W-:Y:S01]  /*4070*/  PRMT R99, R54, 0x7632, R99 ;  /* 0x0000763236637816 */ /* 0x000fe20000000063 */
[----:B------:R-:W-:Y:S06]  /*4080*/  BRA `(.L_x_550) ;  /* 0x0000000c00f47947 */ /* 0x000fec0003800000 */
.L_x_548:
[----:B------:R-:W-:-:S04]  /*4090*/  UISETP.NE.U32.AND UP3, UPT, UR10, URZ, UPT ;  /* 0x000000ff0a00728c */ /* 0x000fc8000bf65070 */
[----:B------:R-:W-:-:S09]  /*40a0*/  UISETP.NE.AND.EX UP3, UPT, UR11, URZ, UPT, UP3 ;  /* 0x000000ff0b00728c */ /* 0x000fd2000bf65330 */
[----:B------:R-:W-:Y:S05]  /*40b0*/  BRA.U !UP3, `(.L_x_551) ;  /* 0x000000010bc87547 */ /* 0x000fea000b800000 */
[--C-:B-1----:R-:W-:Y:S01]  /*40c0*/  FFMA.FTZ R54, R77, UR9, R52.reuse ;  /* 0x000000094d367c23 */ /* 0x102fe20008010034 */
[--C-:B0-----:R-:W-:Y:S01]  /*40d0*/  FFMA.FTZ R56, R73, UR9, R52.reuse ;  /* 0x0000000949387c23 */ /* 0x101fe20008010034 */
        /* <DEDUP_REMOVED lines=8> */
[----:B------:R-:W-:Y:S01]  /*4160*/  FFMA.FTZ R59, R72, UR9, R52 ;  /* 0x00000009483b7c23 */ /* 0x000fe20008010034 */
[----:B------:R-:W-:Y:S01]  /*4170*/  FMUL.FTZ R55, R55, UR16 ;  /* 0x0000001037377c20 */ /* 0x000fe20008410000 */
[----:B------:R-:W-:Y:S01]  /*4180*/  FMUL.FTZ R54, R53, UR28 ;  /* 0x0000001c35367c20 */ /* 0x000fe20008410000 */
[----:B------:R-:W-:Y:S01]  /*4190*/  LOP3.LUT P6, RZ, R79, 0xff00, RZ, 0xc0, !PT ;  /* 0x0000ff004fff7812 */ /* 0x000fe200078cc0ff */
[----:B------:R-:W-:-:S03]  /*41a0*/  FADD.FTZ R59, R70, -R59 ;  /* 0x8000003b463b7221 */ /* 0x000fc60000010000 */
[C---:B------:R-:W-:Y:S02]  /*41b0*/  FSEL R56, R54.reuse, RZ, P4 ;  /* 0x000000ff36387208 */ /* 0x040fe40002000000 */
[----:B------:R-:W-:Y:S01]  /*41c0*/  FSEL R58, R54, RZ, P5 ;  /* 0x000000ff363a7208 */ /* 0x000fe20002800000 */
[----:B------:R-:W-:Y:S01]  /*41d0*/  FMUL.FTZ R54, R57, UR28 ;  /* 0x0000001c39367c20 */ /* 0x000fe20008410000 */
[----:B------:R-:W-:Y:S02]  /*41e0*/  F2FP.F16.F32.PACK_AB R56, R56, R53 ;  /* 0x000000353838723e */ /* 0x000fe400000000ff */
[----:B------:R-:W-:Y:S02]  /*41f0*/  LOP3.LUT P4, RZ, R78, 0xff0000, RZ, 0xc0, !PT ;  /* 0x00ff00004eff7812 */ /* 0x000fe4000788c0ff */
[C---:B------:R-:W-:Y:S02]  /*4200*/  PRMT R53, R56.reuse, 0x7632, R53 ;  /* 0x0000763238357816 */ /* 0x040fe40000000035 */
[----:B------:R-:W-:-:S02]  /*4210*/  PRMT R92, R56, 0x7610, R92 ;  /* 0x00007610385c7816 */ /* 0x000fc4000000005c */
[----:B------:R-:W-:Y:S02]  /*4220*/  FSEL R56, R54, RZ, P4 ;  /* 0x000000ff36387208 */ /* 0x000fe40002000000 */
[C---:B------:R-:W-:Y:S02]  /*4230*/  F2FP.F16.F32.PACK_AB R58, R55.reuse, R58 ;  /* 0x0000003a373a723e */ /* 0x040fe400000000ff */
[----:B------:R-:W-:Y:S01]  /*4240*/  F2FP.F16.F32.PACK_AB R57, R56, R57 ;  /* 0x000000393839723e */ /* 0x000fe200000000ff */
[----:B------:R-:W-:Y:S01]  /*4250*/  FMUL.FTZ R56, R55, UR28 ;  /* 0x0000001c37387c20 */ /* 0x000fe20008410000 */
[----:B------:R-:W-:Y:S01]  /*4260*/  LOP3.LUT P5, RZ, R78, 0xff00, RZ, 0xc0, !PT ;  /* 0x0000ff004eff7812 */ /* 0x000fe200078ac0ff */
[----:B------:R-:W-:Y:S01]  /*4270*/  FMUL.FTZ R55, R59, UR16 ;  /* 0x000000103b377c20 */ /* 0x000fe20008410000 */
[C---:B------:R-:W-:Y:S02]  /*4280*/  PRMT R93, R58.reuse, 0x7632, R93 ;  /* 0x000076323a5d7816 */ /* 0x040fe4000000005d */
[----:B------:R-:W-:-:S02]  /*4290*/  PRMT R96, R58, 0x7610, R96 ;  /* 0x000076103a607816 */ /* 0x000fc40000000060 */
[C---:B------:R-:W-:Y:S02]  /*42a0*/  FSEL R58, R56.reuse, RZ, P5 ;  /* 0x000000ff383a7208 */ /* 0x040fe40002800000 */
[----:B------:R-:W-:Y:S01]  /*42b0*/  FSEL R59, R56, RZ, P6 ;  /* 0x000000ff383b7208 */ /* 0x000fe20003000000 */
[----:B------:R-:W-:Y:S01]  /*42c0*/  FMUL.FTZ R56, R55, UR28 ;  /* 0x0000001c37387c20 */ /* 0x000fe20008410000 */
[C---:B------:R-:W-:Y:S02]  /*42d0*/  LOP3.LUT P4, RZ, R79.reuse, 0xff0000, RZ, 0xc0, !PT ;  /* 0x00ff00004fff7812 */ /* 0x040fe4000788c0ff */
        /* <DEDUP_REMOVED lines=16> */
.L_x_551:
[--C-:B------:R-:W-:Y:S01]  /*43e0*/  FFMA.FTZ R53, R76, UR9, R52.reuse ;  /* 0x000000094c357c23 */ /* 0x100fe20008010034 */
[----:B-----5:R-:W-:Y:S01]  /*43f0*/  LOP3.LUT P4, RZ, R78, 0xff00, RZ, 0xc0, !PT ;  /* 0x0000ff004eff7812 */ /* 0x020fe2000788c0ff */
[--C-:B-1----:R-:W-:Y:S01]  /*4400*/  FFMA.FTZ R54, R77, UR9, R52.reuse ;  /* 0x000000094d367c23 */ /* 0x102fe20008010034 */
        /* <DEDUP_REMOVED lines=11> */
[C---:B0-----:R-:W-:Y:S01]  /*44c0*/  FSEL R56, R53.reuse, RZ, P4 ;  /* 0x000000ff35387208 */ /* 0x041fe20002000000 */
[----:B------:R-:W-:Y:S01]  /*44d0*/  FMUL.FTZ R57, R58, UR28 ;  /* 0x0000001c3a397c20 */ /* 0x000fe20008410000 */
[----:B------:R-:W-:Y:S02]  /*44e0*/  FSEL R53, R53, RZ, P5 ;  /* 0x000000ff35357208 */ /* 0x000fe40002800000 */
[----:B------:R-:W-:Y:S02]  /*44f0*/  LOP3.LUT P5, RZ, R79, 0xff, RZ, 0xc0, !PT ;  /* 0x000000ff4fff7812 */ /* 0x000fe400078ac0ff */
[----:B------:R-:W-:Y:S01]  /*4500*/  F2FP.F16.F32.PACK_AB R56, R53, R56 ;  /* 0x000000383538723e */ /* 0x000fe200000000ff */
[----:B------:R-:W-:Y:S01]  /*4510*/  FFMA.FTZ R53, R72, UR9, R52 ;  /* 0x0000000948357c23 */ /* 0x000fe20008010034 */
[----:B------:R-:W-:Y:S02]  /*4520*/  LOP3.LUT P4, RZ, R78, 0xff0000, RZ, 0xc0, !PT ;  /* 0x00ff00004eff7812 */ /* 0x000fe4000788c0ff */
[----:B------:R-:W-:Y:S01]  /*4530*/  FSEL R55, R54, RZ, P6 ;  /* 0x000000ff36377208 */ /* 0x000fe20003000000 */
[----:B------:R-:W-:Y:S01]  /*4540*/  FADD.FTZ R53, R70, -R53 ;  /* 0x8000003546357221 */ /* 0x000fe20000010000 */
[----:B------:R-:W-:-:S02]  /*4550*/  FSEL R58, R54, RZ, P5 ;  /* 0x000000ff363a7208 */ /* 0x000fc40002800000 */
[----:B------:R-:W-:Y:S01]  /*4560*/  LOP3.LUT P6, RZ, R79, 0xff0000, RZ, 0xc0, !PT ;  /* 0x00ff00004fff7812 */ /* 0x000fe200078cc0ff */
[----:B------:R-:W-:Y:S01]  /*4570*/  FMUL.FTZ R53, R53, UR16 ;  /* 0x0000001035357c20 */ /* 0x000fe20008410000 */
[----:B------:R-:W-:Y:S02]  /*4580*/  FSEL R54, R57, RZ, P4 ;  /* 0x000000ff39367208 */ /* 0x000fe40002000000 */
[----:B------:R-:W-:Y:S01]  /*4590*/  ISETP.GE.U32.AND P4, PT, R78, 0x1000000, PT ;  /* 0x010000004e00780c */ /* 0x000fe20003f86070 */
[----:B------:R-:W-:Y:S01]  /*45a0*/  FMUL.FTZ R53, R53, UR28 ;  /* 0x0000001c35357c20 */ /* 0x000fe20008410000 */
[----:B------:R-:W-:Y:S02]  /*45b0*/  ISETP.GE.U32.AND P5, PT, R79, 0x1000000, PT ;  /* 0x010000004f00780c */ /* 0x000fe40003fa6070 */
[----:B------:R-:W-:Y:S02]  /*45c0*/  F2FP.F16.F32.PACK_AB R59, R58, R55 ;  /* 0x000000373a3b723e */ /* 0x000fe400000000ff */
[----:B------:R-:W-:-:S02]  /*45d0*/  FSEL R55, R57, RZ, P6 ;  /* 0x000000ff39377208 */ /* 0x000fc40003000000 */
[C---:B------:R-:W-:Y:S02]  /*45e0*/  FSEL R57, R53.reuse, RZ, P4 ;  /* 0x000000ff35397208 */ /* 0x040fe40002000000 */
[----:B------:R-:W-:Y:S02]  /*45f0*/  FSEL R58, R53, RZ, P5 ;  /* 0x000000ff353a7208 */ /* 0x000fe40002800000 */
[----:B------:R-:W-:Y:S02]  /*4600*/  F2FP.F16.F32.PACK_AB R55, R55, R54 ;  /* 0x000000363737723e */ /* 0x000fe400000000ff */
[----:B------:R-:W-:Y:S02]  /*4610*/  F2FP.F16.F32.PACK_AB R54, R58, R57 ;  /* 0x000000393a36723e */ /* 0x000fe400000000ff */
[C---:B------:R-:W-:Y:S02]  /*4620*/  PRMT R96, R59.reuse, 0x7632, R96 ;  /* 0x000076323b607816 */ /* 0x040fe40000000060 */
[----:B------:R-:W-:-:S02]  /*4630*/  PRMT R53, R59, 0x7610, R53 ;  /* 0x000076103b357816 */ /* 0x000fc40000000035 */
[----:B------:R-:W-:Y:S02]  /*4640*/  PRMT R97, R56, 0x7632, R97 ;  /* 0x0000763238617816 */ /* 0x000fe40000000061 */
[----:B------:R-:W-:Y:S02]  /*4650*/  PRMT R98, R55, 0x7632, R98 ;  /* 0x0000763237627816 */ /* 0x000fe40000000062 */
[----:B------:R-:W-:Y:S01]  /*4660*/  PRMT R99, R54, 0x7632, R99 ;  /* 0x0000763236637816 */ /* 0x000fe20000000063 */
[----:B------:R-:W-:Y:S06]  /*4670*/  BRA `(.L_x_550) ;  /* 0x0000000800787947 */ /* 0x000fec0003800000 */
.L_x_547:
[----:B------:R-:W-:-:S04]  /*4680*/  UISETP.NE.U32.AND UP3, UPT, UR30, URZ, UPT ;  /* 0x000000ff1e00728c */ /* 0x000fc8000bf65070 */
[----:B------:R-:W-:-:S09]  /*4690*/  UISETP.NE.AND.EX UP3, UPT, UR31, URZ, UPT, UP3 ;  /* 0x000000ff1f00728c */ /* 0x000fd2000bf65330 */
[----:B------:R-:W-:Y:S05]  /*46a0*/  BRA.U !UP3, `(.L_x_552) ;  /* 0x000000050b547547 */ /* 0x000fea000b800000 */
[----:B------:R-:W-:-:S04]  /*46b0*/  UISETP.NE.U32.AND UP3, UPT, UR10, URZ, UPT ;  /* 0x000000ff0a00728c */ /* 0x000fc8000bf65070 */
[----:B------:R-:W-:-:S09]  /*46c0*/  UISETP.NE.AND.EX UP3, UPT, UR11, URZ, UPT, UP3 ;  /* 0x000000ff0b00728c */ /* 0x000fd2000bf65330 */
[----:B------:R-:W-:Y:S05]  /*46d0*/  BRA.U !UP3, `(.L_x_553) ;  /* 0x000000010bb47547 */ /* 0x000fea000b800000 */
[----:B-----5:R-:W-:Y:S01]  /*46e0*/  IMAD.MOV.U32 R53, RZ, RZ, R66 ;  /* 0x000000ffff357224 */ /* 0x020fe200078e0042 */
[----:B01----:R-:W-:Y:S01]  /*46f0*/  SHF.R.U64 R56, R66, 0x10, R67 ;  /* 0x0000001042387819 */ /* 0x003fe20000001243 */
        /* <DEDUP_REMOVED lines=8> */
[----:B------:R-:W-:Y:S01]  /*4780*/  FADD.FTZ R58, R70, -R59 ;  /* 0x8000003b463a7221 */ /* 0x000fe20000010000 */
[----:B------:R-:W-:Y:S01]  /*4790*/  LOP3.LUT P4, RZ, R78, 0xff, RZ, 0xc0, !PT ;  /* 0x000000ff4eff7812 */ /* 0x000fe2000788c0ff */
[----:B------:R-:W-:Y:S01]  /*47a0*/  FFMA.FTZ R53, R53, UR16, R56 ;  /* 0x0000001035357c23 */ /* 0x000fe20008010038 */
[----:B------:R-:W-:-:S02]  /*47b0*/  IMAD.MOV.U32 R56, RZ, RZ, R67 ;  /* 0x000000ffff387224 */ /* 0x000fc400078e0043 */
[----:B------:R-:W-:Y:S01]  /*47c0*/  FFMA.FTZ R55, R54, UR16, R55 ;  /* 0x0000001036377c23 */ /* 0x000fe20008010037 */
[----:B------:R-:W-:Y:S01]  /*47d0*/  FFMA.FTZ R54, R73, UR9, R52 ;  /* 0x0000000949367c23 */ /* 0x000fe20008010034 */
[----:B------:R-:W-:Y:S01]  /*47e0*/  HADD2.F32 R57, -RZ, R57.H0_H0 ;  /* 0x20000039ff397230 */ /* 0x000fe20000004100 */
[----:B------:R-:W-:Y:S01]  /*47f0*/  LOP3.LUT P5, RZ, R78, 0xff0000, RZ, 0xc0, !PT ;  /* 0x00ff00004eff7812 */ /* 0x000fe200078ac0ff */
[----:B------:R-:W-:Y:S02]  /*4800*/  HADD2.F32 R111, -RZ, R56.H0_H0 ;  /* 0x20000038ff6f7230 */ /* 0x000fe40000004100 */
[----:B------:R-:W-:Y:S01]  /*4810*/  FMUL.FTZ R56, R55, UR28 ;  /* 0x0000001c37387c20 */ /* 0x000fe20008410000 */
[----:B------:R-:W-:Y:S01]  /*4820*/  FADD.FTZ R54, R71, -R54 ;  /* 0x8000003647367221 */ /* 0x000fe20000010000 */
[----:B------:R-:W-:Y:S01]  /*4830*/  FFMA.FTZ R57, R58, UR16, R57 ;  /* 0x000000103a397c23 */ /* 0x000fe20008010039 */
[----:B------:R-:W-:Y:S02]  /*4840*/  FMUL.FTZ R58, R53, UR28 ;  /* 0x0000001c353a7c20 */ /* 0x000fe40008410000 */
[----:B------:R-:W-:Y:S01]  /*4850*/  FFMA.FTZ R54, R54, UR16, R111 ;  /* 0x0000001036367c23 */ /* 0x000fe2000801006f */
[----:B------:R-:W-:Y:S01]  /*4860*/  FSEL R56, R56, RZ, P4 ;  /* 0x000000ff38387208 */ /* 0x000fe20002000000 */
[----:B------:R-:W-:Y:S01]  /*4870*/  FMUL.FTZ R111, R57, UR28 ;  /* 0x0000001c396f7c20 */ /* 0x000fe20008410000 */
[----:B------:R-:W-:Y:S01]  /*4880*/  LOP3.LUT P4, RZ, R78, 0xff00, RZ, 0xc0, !PT ;  /* 0x0000ff004eff7812 */ /* 0x000fe2000788c0ff */
[----:B------:R-:W-:Y:S01]  /*4890*/  FMUL.FTZ R59, R54, UR28 ;  /* 0x0000001c363b7c20 */ /* 0x000fe20008410000 */
[----:B------:R-:W-:-:S02]  /*48a0*/  F2FP.F16.F32.PACK_AB R56, R56, R55 ;  /* 0x000000373838723e */ /* 0x000fc400000000ff */
[----:B------:R-:W-:Y:S02]  /*48b0*/  FSEL R58, R58, RZ, P4 ;  /* 0x000000ff3a3a7208 */ /* 0x000fe40002000000 */
[----:B------:R-:W-:Y:S02]  /*48c0*/  ISETP.GE.U32.AND P4, PT, R78, 0x1000000, PT ;  /* 0x010000004e00780c */ /* 0x000fe40003f86070 */
[----:B------:R-:W-:Y:S02]  /*48d0*/  F2FP.F16.F32.PACK_AB R55, R58, R53 ;  /* 0x000000353a37723e */ /* 0x000fe400000000ff */
[----:B------:R-:W-:Y:S02]  /*48e0*/  FSEL R59, R59, RZ, P5 ;  /* 0x000000ff3b3b7208 */ /* 0x000fe40002800000 */
[----:B------:R-:W-:Y:S02]  /*48f0*/  FSEL R58, R111, RZ, P4 ;  /* 0x000000ff6f3a7208 */ /* 0x000fe40002000000 */
[----:B------:R-:W-:-:S02]  /*4900*/  F2FP.F16.F32.PACK_AB R54, R59, R54 ;  /* 0x000000363b36723e */ /* 0x000fc400000000ff */
[----:B------:R-:W-:Y:S02]  /*4910*/  F2FP.F16.F32.PACK_AB R57, R58, R57 ;  /* 0x000000393a39723e */ /* 0x000fe400000000ff */
[C---:B------:R-:W-:Y:S02]  /*4920*/  PRMT R53, R56.reuse, 0x7632, R53 ;  /* 0x0000763238357816 */ /* 0x040fe40000000035 */
[----:B------:R-:W-:Y:S02]  /*4930*/  PRMT R92, R56, 0x7610, R92 ;  /* 0x00007610385c7816 */ /* 0x000fe4000000005c */
[C---:B------:R-:W-:Y:S02]  /*4940*/  PRMT R56, R55.reuse, 0x7632, R56 ;  /* 0x0000763237387816 */ /* 0x040fe40000000038 */
[----:B------:R-:W-:Y:S02]  /*4950*/  PRMT R93, R55, 0x7610, R93 ;  /* 0x00007610375d7816 */ /* 0x000fe4000000005d */
[----:B------:R-:W-:-:S02]  /*4960*/  PRMT R55, R54, 0x7632, R55 ;  /* 0x0000763236377816 */ /* 0x000fc40000000037 */
[----:B------:R-:W-:Y:S02]  /*4970*/  PRMT R94, R54, 0x7610, R94 ;  /* 0x00007610365e7816 */ /* 0x000fe4000000005e */
[C---:B------:R-:W-:Y:S02]  /*4980*/  PRMT R54, R57.reuse, 0x7632, R54 ;  /* 0x0000763239367816 */ /* 0x040fe40000000036 */
[----:B------:R-:W-:Y:S01]  /*4990*/  PRMT R95, R57, 0x7610, R95 ;  /* 0x00007610395f7816 */ /* 0x000fe2000000005f */
[----:B------:R-:W-:Y:S06]  /*49a0*/  BRA `(.L_x_550) ;  /* 0x0000000400ac7947 */ /* 0x000fec0003800000 */
.L_x_553:
[----:B-1---5:R-:W-:Y:S01]  /*49b0*/  MOV R55, R66 ;  /* 0x0000004200377202 */ /* 0x022fe20000000f00 */
[--C-:B------:R-:W-:Y:S01]  /*49c0*/  FFMA.FTZ R54, R77, UR9, R52.reuse ;  /* 0x000000094d367c23 */ /* 0x100fe20008010034 */
[----:B------:R-:W-:Y:S01]  /*49d0*/  SHF.R.U64 R53, R66, 0x10, R67 ;  /* 0x0000001042357819 */ /* 0x000fe20000001243 */
[--C-:B------:R-:W-:Y:S01]  /*49e0*/  FFMA.FTZ R58, R73, UR9, R52.reuse ;  /* 0x00000009493a7c23 */ /* 0x100fe20008010034 */
[----:B------:R-:W-:Y:S01]  /*49f0*/  LOP3.LUT P6, RZ, R78, 0xff, RZ, 0xc0, !PT ;  /* 0x000000ff4eff7812 */ /* 0x000fe200078cc0ff */
[----:B0-----:R-:W-:Y:S02]  /*4a00*/  HADD2.F32 R57, -RZ, R55.H0_H0 ;  /* 0x20000037ff397230 */ /* 0x001fe40000004100 */
[----:B------:R-:W-:Y:S01]  /*4a10*/  FFMA.FTZ R55, R76, UR9, R52 ;  /* 0x000000094c377c23 */ /* 0x000fe20008010034 */
[----:B------:R-:W-:Y:S02]  /*4a20*/  HADD2.F32 R56, -RZ, R53.H0_H0 ;  /* 0x20000035ff387230 */ /* 0x000fe40000004100 */
[----:B------:R-:W-:Y:S01]  /*4a30*/  FADD.FTZ R54, R75, -R54 ;  /* 0x800000364b367221 */ /* 0x000fe20000010000 */
[----:B------:R-:W-:Y:S01]  /*4a40*/  LOP3.LUT P5, RZ, R78, 0xff00, RZ, 0xc0, !PT ;  /* 0x0000ff004eff7812 */ /* 0x000fe200078ac0ff */
[----:B------:R-:W-:Y:S01]  /*4a50*/  FADD.FTZ R53, R74, -R55 ;  /* 0x800000374a357221 */ /* 0x000fe20000010000 */
[----:B------:R-:W-:-:S02]  /*4a60*/  IMAD.MOV.U32 R55, RZ, RZ, R67 ;  /* 0x000000ffff377224 */ /* 0x000fc400078e0043 */
[----:B------:R-:W-:Y:S01]  /*4a70*/  FFMA.FTZ R54, R54, UR16, R57 ;  /* 0x0000001036367c23 */ /* 0x000fe20008010039 */
[----:B------:R-:W-:Y:S01]  /*4a80*/  FFMA.FTZ R57, R72, UR9, R52 ;  /* 0x0000000948397c23 */ /* 0x000fe20008010034 */
[----:B------:R-:W-:Y:S01]  /*4a90*/  FFMA.FTZ R53, R53, UR16, R56 ;  /* 0x0000001035357c23 */ /* 0x000fe20008010038 */
[----:B------:R-:W-:Y:S01]  /*4aa0*/  FADD.FTZ R56, R71, -R58 ;  /* 0x8000003a47387221 */ /* 0x000fe20000010000 */
[----:B------:R-:W-:Y:S01]  /*4ab0*/  SHF.R.U32.HI R58, RZ, 0x10, R67 ;  /* 0x00000010ff3a7819 */ /* 0x000fe20000011643 */
[----:B------:R-:W-:Y:S02]  /*4ac0*/  HADD2.F32 R55, -RZ, R55.H0_H0 ;  /* 0x20000037ff377230 */ /* 0x000fe40000004100 */
[----:B------:R-:W-:Y:S01]  /*4ad0*/  FADD.FTZ R57, R70, -R57 ;  /* 0x8000003946397221 */ /* 0x000fe20000010000 */
[----:B------:R-:W-:Y:S01]  /*4ae0*/  FMUL.FTZ R54, R54, UR28 ;  /* 0x0000001c36367c20 */ /* 0x000fe20008410000 */
[----:B------:R-:W-:Y:S01]  /*4af0*/  FMUL.FTZ R53, R53, UR28 ;  /* 0x0000001c35357c20 */ /* 0x000fe20008410000 */
[----:B------:R-:W-:-:S02]  /*4b00*/  HADD2.F32 R58, -RZ, R58.H0_H0 ;  /* 0x2000003aff3a7230 */ /* 0x000fc40000004100 */
[----:B------:R-:W-:Y:S01]  /*4b10*/  FFMA.FTZ R55, R56, UR16, R55 ;  /* 0x0000001038377c23 */ /* 0x000fe20008010037 */
[----:B------:R-:W-:Y:S02]  /*4b20*/  LOP3.LUT P4, RZ, R78, 0xff0000, RZ, 0xc0, !PT ;  /* 0x00ff00004eff7812 */ /* 0x000fe4000788c0ff */
[----:B------:R-:W-:Y:S01]  /*4b30*/  FSEL R54, R54, RZ, P6 ;  /* 0x000000ff36367208 */ /* 0x000fe20003000000 */
[----:B------:R-:W-:Y:S01]  /*4b40*/  FFMA.FTZ R57, R57, UR16, R58 ;  /* 0x0000001039397c23 */ /* 0x000fe2000801003a */
[----:B------:R-:W-:Y:S01]  /*4b50*/  FMUL.FTZ R55, R55, UR28 ;  /* 0x0000001c37377c20 */ /* 0x000fe20008410000 */
[----:B------:R-:W-:Y:S02]  /*4b60*/  ISETP.GE.U32.AND P6, PT, R78, 0x1000000, PT ;  /* 0x010000004e00780c */ /* 0x000fe40003fc6070 */
[----:B------:R-:W-:Y:S01]  /*4b70*/  FMUL.FTZ R57, R57, UR28 ;  /* 0x0000001c39397c20 */ /* 0x000fe20008410000 */
[----:B------:R-:W-:Y:S02]  /*4b80*/  FSEL R53, R53, RZ, P5 ;  /* 0x000000ff35357208 */ /* 0x000fe40002800000 */
[----:B------:R-:W-:-:S02]  /*4b90*/  FSEL R55, R55, RZ, P4 ;  /* 0x000000ff37377208 */ /* 0x000fc40002000000 */
[----:B------:R-:W-:Y:S02]  /*4ba0*/  FSEL R56, R57, RZ, P6 ;  /* 0x000000ff39387208 */ /* 0x000fe40003000000 */
[----:B------:R-:W-:Y:S02]  /*4bb0*/  F2FP.F16.F32.PACK_AB R53, R53, R54 ;  /* 0x000000363535723e */ /* 0x000fe400000000ff */
[----:B------:R-:W-:Y:S02]  /*4bc0*/  F2FP.F16.F32.PACK_AB R55, R56, R55 ;  /* 0x000000373837723e */ /* 0x000fe400000000ff */
[----:B------:R-:W-:Y:S02]  /*4bd0*/  PRMT R56, R53, 0x7632, R56 ;  /* 0x0000763235387816 */ /* 0x000fe40000000038 */
[----:B------:R-:W-:Y:S01]  /*4be0*/  PRMT R54, R55, 0x7632, R54 ;  /* 0x0000763237367816 */ /* 0x000fe20000000036 */
[----:B------:R-:W-:Y:S06]  /*4bf0*/  BRA `(.L_x_550) ;  /* 0x0000000400187947 */ /* 0x000fec0003800000 */
.L_x_552:
        /* <DEDUP_REMOVED lines=9> */
[----:B------:R-:W-:Y:S01]  /*4c90*/  FFMA.FTZ R57, R72, UR9, R52 ;  /* 0x0000000948397c23 */ /* 0x000fe20008010034 */
[----:B------:R-:W-:Y:S01]  /*4ca0*/  FADD.FTZ R58, R71, -R58 ;  /* 0x8000003a473a7221 */ /* 0x000fe20000010000 */
[----:B------:R-:W-:Y:S01]  /*4cb0*/  FMUL.FTZ R54, R54, UR16 ;  /* 0x0000001036367c20 */ /* 0x000fe20008410000 */
[----:B------:R-:W-:Y:S01]  /*4cc0*/  LOP3.LUT P5, RZ, R78, 0xff0000, RZ, 0xc0, !PT ;  /* 0x00ff00004eff7812 */ /* 0x000fe200078ac0ff */
[----:B------:R-:W-:-:S02]  /*4cd0*/  FADD.FTZ R57, R70, -R57 ;  /* 0x8000003946397221 */ /* 0x000fc40000010000 */
[----:B------:R-:W-:Y:S02]  /*4ce0*/  FMUL.FTZ R53, R54, UR28 ;  /* 0x0000001c36357c20 */ /* 0x000fe40008410000 */
[----:B------:R-:W-:-:S03]  /*4cf0*/  FMUL.FTZ R57, R57, UR16 ;  /* 0x0000001039397c20 */ /* 0x000fc60008410000 */
[----:B------:R-:W-:Y:S01]  /*4d00*/  FSEL R55, R53, RZ, P4 ;  /* 0x000000ff35377208 */ /* 0x000fe20002000000 */
[----:B------:R-:W-:Y:S01]  /*4d10*/  FMUL.FTZ R53, R56, UR16 ;  /* 0x0000001038357c20 */ /* 0x000fe20008410000 */
[----:B------:R-:W-:Y:S02]  /*4d20*/  LOP3.LUT P4, RZ, R78, 0xff00, RZ, 0xc0, !PT ;  /* 0x0000ff004eff7812 */ /* 0x000fe4000788c0ff */
[----:B------:R-:W-:Y:S01]  /*4d30*/  F2FP.F16.F32.PACK_AB R55, R55, R54 ;  /* 0x000000363737723e */ /* 0x000fe200000000ff */
[----:B------:R-:W-:Y:S01]  /*4d40*/  FMUL.FTZ R56, R53, UR28 ;  /* 0x0000001c35387c20 */ /* 0x000fe20008410000 */
[----:B------:R-:W-:Y:S02]  /*4d50*/  FMUL.FTZ R54, R58, UR16 ;  /* 0x000000103a367c20 */ /* 0x000fe40008410000 */
        /* <DEDUP_REMOVED lines=18> */
.L_x_554:
        /* <DEDUP_REMOVED lines=29> */
[----:B------:R-:W-:-:S07]  /*5050*/  PRMT R55, R57, 0x7610, R55 ;  /* 0x0000761039377816 */ /* 0x000fce0000000037 */
.L_x_550:
        /* <DEDUP_REMOVED lines=16> */
.L_x_555:
        /* <DEDUP_REMOVED lines=10> */
.L_x_556:
[----:B------:R-:W-:-:S07]  /*5200*/  VIADD R89, R89, 0x80 ;  /* 0x0000008059597836 */ /* 0x000fce0000000000 */
.L_x_546:
[----:B------:R-:W-:Y:S05]  /*5210*/  BSYNC.RECONVERGENT B0 ;  /* 0x0000000000007941 */ /* 0x000fea0003800200 */
.L_x_545:
        /* <DEDUP_REMOVED lines=11> */
[--C-:B012--5:R-:W-:Y:S02]  /*52d0*/  IMAD.MOV.U32 R56, RZ, RZ, R65.reuse ;  /* 0x000000ffff387224 */ /* 0x127fe400078e0041 */
[----:B------:R-:W-:Y:S01]  /*52e0*/  FFMA.FTZ R55, R109, UR9, R52 ;  /* 0x000000096d377c23 */ /* 0x000fe20008010034 */
[----:B------:R-:W-:Y:S02]  /*52f0*/  IMAD.MOV.U32 R54, RZ, RZ, R64 ;  /* 0x000000ffff367224 */ /* 0x000fe400078e0040 */
        /* <DEDUP_REMOVED lines=8> */
[----:B------:R-:W-:Y:S01]  /*5380*/  SHF.R.U64 R58, R64, 0x10, R65 ;  /* 0x00000010403a7819 */ /* 0x000fe20000001241 */
[----:B------:R-:W-:Y:S01]  /*5390*/  FFMA.FTZ R53, R53, UR16, R56 ;  /* 0x0000001035357c23 */ /* 0x000fe20008010038 */
[----:B------:R-:W-:Y:S01]  /*53a0*/  FFMA.FTZ R56, R106, UR9, R52 ;  /* 0x000000096a387c23 */ /* 0x000fe20008010034 */
[----:B------:R-:W-:Y:S01]  /*53b0*/  LOP3.LUT P4, RZ, R2, 0xff, RZ, 0xc0, !PT ;  /* 0x000000ff02ff7812 */ /* 0x000fe2000788c0ff */
[----:B------:R-:W-:Y:S02]  /*53c0*/  HADD2.F32 R116, -RZ, R116.H0_H0 ;  /* 0x20000074ff747230 */ /* 0x000fe40000004100 */
[----:B------:R-:W-:Y:S01]  /*53d0*/  FMUL.FTZ R52, R53, UR28 ;  /* 0x0000001c35347c20 */ /* 0x000fe20008410000 */
[----:B------:R-:W-:-:S02]  /*53e0*/  HADD2.F32 R58, -RZ, R58.H0_H0 ;  /* 0x2000003aff3a7230 */ /* 0x000fc40000004100 */
[----:B------:R-:W-:Y:S01]  /*53f0*/  FADD.FTZ R55, R107, -R56 ;  /* 0x800000386b377221 */ /* 0x000fe20000010000 */
[----:B------:R-:W-:Y:S01]  /*5400*/  LOP3.LUT P5, RZ, R0, 0xff, RZ, 0xc0, !PT ;  /* 0x000000ff00ff7812 */ /* 0x000fe200078ac0ff */
[----:B------:R-:W-:Y:S01]  /*5410*/  FADD.FTZ R57, R110, -R57 ;  /* 0x800000396e397221 */ /* 0x000fe20000010000 */
[C---:B------:R-:W-:Y:S01]  /*5420*/  FSEL R56, R52.reuse, RZ, P4 ;  /* 0x000000ff34387208 */ /* 0x040fe20002000000 */
[----:B------:R-:W-:Y:S01]  /*5430*/  FFMA.FTZ R55, R55, UR16, R58 ;  /* 0x0000001037377c23 */ /* 0x000fe2000801003a */
[----:B------:R-:W-:Y:S01]  /*5440*/  FSEL R58, R52, RZ, P5 ;  /* 0x000000ff343a7208 */ /* 0x000fe20002800000 */
[----:B------:R-:W-:Y:S01]  /*5450*/  FFMA.FTZ R52, R57, UR16, R116 ;  /* 0x0000001039347c23 */ /* 0x000fe20008010074 */
[----:B------:R-:W-:Y:S01]  /*5460*/  F2FP.F16.F32.PACK_AB R57, R56, R53 ;  /* 0x000000353839723e */ /* 0x000fe200000000ff */
[----:B------:R-:W-:Y:S01]  /*5470*/  FMUL.FTZ R56, R54, UR28 ;  /* 0x0000001c36387c20 */ /* 0x000fe20008410000 */
[----:B------:R-:W-:Y:S02]  /*5480*/  LOP3.LUT P4, RZ, R2, 0xff0000, RZ, 0xc0, !PT ;  /* 0x00ff000002ff7812 */ /* 0x000fe4000788c0ff */
[----:B------:R-:W-:-:S02]  /*5490*/  PRMT R53, R57, 0x7632, R53 ;  /* 0x0000763239357816 */ /* 0x000fc40000000035 */
[----:B------:R-:W-:Y:S01]  /*54a0*/  PRMT R92, R57, 0x7610, R92 ;  /* 0x00007610395c7816 */ /* 0x000fe2000000005c */
[C---:B------:R-:W-:Y:S01]  /*54b0*/  FMUL.FTZ R57, R55.reuse, UR28 ;  /* 0x0000001c37397c20 */ /* 0x040fe20008410000 */
[----:B------:R-:W-:Y:S02]  /*54c0*/  FSEL R59, R56, RZ, P4 ;  /* 0x000000ff383b7208 */ /* 0x000fe40002000000 */
[----:B------:R-:W-:Y:S02]  /*54d0*/  LOP3.LUT P5, RZ, R2, 0xff00, RZ, 0xc0, !PT ;  /* 0x0000ff0002ff7812 */ /* 0x000fe400078ac0ff */
[----:B------:R-:W-:Y:S02]  /*54e0*/  F2FP.F16.F32.PACK_AB R58, R55, R58 ;  /* 0x0000003a373a723e */ /* 0x000fe400000000ff */
[----:B------:R-:W-:Y:S02]  /*54f0*/  LOP3.LUT P6, RZ, R0, 0xff00, RZ, 0xc0, !PT ;  /* 0x0000ff0000ff7812 */ /* 0x000fe400078cc0ff */
[----:B------:R-:W-:-:S02]  /*5500*/  F2FP.F16.F32.PACK_AB R55, R59, R54 ;  /* 0x000000363b37723e */ /* 0x000fc400000000ff */
[C---:B------:R-:W-:Y:S02]  /*5510*/  FSEL R54, R57.reuse, RZ, P5 ;  /* 0x000000ff39367208 */ /* 0x040fe40002800000 */
[C---:B------:R-:W-:Y:S02]  /*5520*/  PRMT R93, R58.reuse, 0x7632, R93 ;  /* 0x000076323a5d7816 */ /* 0x040fe4000000005d */
[----:B------:R-:W-:Y:S01]  /*5530*/  PRMT R96, R58, 0x7610, R96 ;  /* 0x000076103a607816 */ /* 0x000fe20000000060 */
[----:B------:R-:W-:Y:S01]  /*5540*/  FMUL.FTZ R58, R52, UR28 ;  /* 0x0000001c343a7c20 */ /* 0x000fe20008410000 */
[----:B------:R-:W-:Y:S02]  /*5550*/  FSEL R57, R57, RZ, P6 ;  /* 0x000000ff39397208 */ /* 0x000fe40003000000 */
[----:B------:R-:W-:Y:S02]  /*5560*/  LOP3.LUT P4, RZ, R0, 0xff0000, RZ, 0xc0, !PT ;  /* 0x00ff000000ff7812 */ /* 0x000fe4000788c0ff */
[----:B------:R-:W-:-:S02]  /*5570*/  ISETP.GE.U32.AND P5, PT, R2, 0x1000000, PT ;  /* 0x010000000200780c */ /* 0x000fc40003fa6070 */
[----:B------:R-:W-:Y:S02]  /*5580*/  ISETP.GE.U32.AND P6, PT, R0, 0x1000000, PT ;  /* 0x010000000000780c */ /* 0x000fe40003fc6070 */
[----:B------:R-:W-:Y:S02]  /*5590*/  F2FP.F16.F32.PACK_AB R54, R57, R54 ;  /* 0x000000363936723e */ /* 0x000fe400000000ff */
[----:B------:R-:W-:Y:S02]  /*55a0*/  FSEL R57, R56, RZ, P4 ;  /* 0x000000ff38397208 */ /* 0x000fe40002000000 */
[C---:B------:R-:W-:Y:S02]  /*55b0*/  FSEL R56, R58.reuse, RZ, P5 ;  /* 0x000000ff3a387208 */ /* 0x040fe40002800000 */
[----:B------:R-:W-:Y:S02]  /*55c0*/  FSEL R59, R58, RZ, P6 ;  /* 0x000000ff3a3b7208 */ /* 0x000fe40003000000 */
[----:B------:R-:W-:-:S02]  /*55d0*/  F2FP.F16.F32.PACK_AB R52, R52, R57 ;  /* 0x000000393434723e */ /* 0x000fc400000000ff */
[----:B------:R-:W-:Y:S02]  /*55e0*/  F2FP.F16.F32.PACK_AB R56, R59, R56 ;  /* 0x000000383b38723e */ /* 0x000fe400000000ff */
        /* <DEDUP_REMOVED lines=8> */
.L_x_561:
[--C-:B-----5:R-:W-:Y:S01]  /*5670*/  SHF.R.U64 R53, R64, 0x10, R65.reuse ;  /* 0x0000001040357819 */ /* 0x120fe20000001241 */
[----:B-12---:R-:W-:Y:S01]  /*5680*/  FFMA.FTZ R54, R106, UR9, R52 ;  /* 0x000000096a367c23 */ /* 0x006fe20008010034 */
[----:B0-----:R-:W-:Y:S02]  /*5690*/  IMAD.MOV.U32 R56, RZ, RZ, R64 ;  /* 0x000000ffff387224 */ /* 0x001fe400078e0040 */
[--C-:B------:R-:W-:Y:S01]  /*56a0*/  FFMA.FTZ R111, R112, UR9, R52.reuse ;  /* 0x00000009706f7c23 */ /* 0x100fe20008010034 */
[----:B------:R-:W-:Y:S01]  /*56b0*/  FFMA.FTZ R59, R105, UR9, R52 ;  /* 0x00000009693b7c23 */ /* 0x000fe20008010034 */
[----:B------:R-:W-:Y:S02]  /*56c0*/  HADD2.F32 R53, -RZ, R53.H0_H0 ;  /* 0x20000035ff357230 */ /* 0x000fe40000004100 */
[----:B------:R-:W-:Y:S01]  /*56d0*/  FADD.FTZ R54, R107, -R54 ;  /* 0x800000366b367221 */ /* 0x000fe20000010000 */
[----:B------:R-:W-:Y:S01]  /*56e0*/  FFMA.FTZ R55, R109, UR9, R52 ;  /* 0x000000096d377c23 */ /* 0x000fe20008010034 */
[----:B------:R-:W-:Y:S01]  /*56f0*/  SHF.R.U32.HI R57, RZ, 0x10, R65 ;  /* 0x00000010ff397819 */ /* 0x000fe20000011641 */
[----:B------:R-:W-:-:S02]  /*5700*/  HADD2.F32 R56, -RZ, R56.H0_H0 ;  /* 0x20000038ff387230 */ /* 0x000fc40000004100 */
[----:B------:R-:W-:Y:S01]  /*5710*/  FFMA.FTZ R53, R54, UR16, R53 ;  /* 0x0000001036357c23 */ /* 0x000fe20008010035 */
[----:B------:R-:W-:Y:S01]  /*5720*/  MOV R54, R65 ;  /* 0x0000004100367202 */ /* 0x000fe20000000f00 */
[----:B------:R-:W-:Y:S01]  /*5730*/  FADD.FTZ R55, R108, -R55 ;  /* 0x800000376c377221 */ /* 0x000fe20000010000 */
[----:B------:R-:W-:Y:S01]  /*5740*/  LOP3.LUT P4, RZ, R2, 0xff00, RZ, 0xc0, !PT ;  /* 0x0000ff0002ff7812 */ /* 0x000fe2000788c0ff */
[----:B------:R-:W-:Y:S01]  /*5750*/  FMUL.FTZ R53, R53, UR28 ;  /* 0x0000001c35357c20 */ /* 0x000fe20008410000 */
[----:B------:R-:W-:Y:S01]  /*5760*/  LOP3.LUT P5, RZ, R0, 0xff00, RZ, 0xc0, !PT ;  /* 0x0000ff0000ff7812 */ /* 0x000fe200078ac0ff */
[----:B------:R-:W-:Y:S02]  /*5770*/  HADD2.F32 R52, -RZ, R54.H0_H0 ;  /* 0x20000036ff347230 */ /* 0x000fe40000004100 */
[----:B------:R-:W-:Y:S01]  /*5780*/  FADD.FTZ R54, R110, -R111 ;  /* 0x8000006f6e367221 */ /* 0x000fe20000010000 */
[----:B------:R-:W-:Y:S01]  /*5790*/  FADD.FTZ R111, R104, -R59 ;  /* 0x8000003b686f7221 */ /* 0x000fe20000010000 */
[----:B------:R-:W-:Y:S01]  /*57a0*/  HADD2.F32 R59, -RZ, R57.H0_H0 ;  /* 0x20000039ff3b7230 */ /* 0x000fe20000004100 */
[----:B------:R-:W-:Y:S01]  /*57b0*/  FSEL R57, R53, RZ, P4 ;  /* 0x000000ff35397208 */ /* 0x000fe20002000000 */
        /* <DEDUP_REMOVED lines=9> */
[----:B------:R-:W-:Y:S02]  /*5850*/  LOP3.LUT P5, RZ, R0, 0xff, RZ, 0xc0, !PT ;  /* 0x000000ff00ff7812 */ /* 0x000fe400078ac0ff */
[----:B------:R-:W-:Y:S02]  /*5860*/  FSEL R53, R56, RZ, P6 ;  /* 0x000000ff38357208 */ /* 0x000fe40003000000 */
[----:B------:R-:W-:Y:S02]  /*5870*/  LOP3.LUT P6, RZ, R0, 0xff0000, RZ, 0xc0, !PT ;  /* 0x00ff000000ff7812 */ /* 0x000fe400078cc0ff */
[----:B------:R-:W-:Y:S02]  /*5880*/  FSEL R52, R54, RZ, P4 ;  /* 0x000000ff36347208 */ /* 0x000fe40002000000 */
[----:B------:R-:W-:Y:S02]  /*5890*/  FSEL R56, R56, RZ, P5 ;  /* 0x000000ff38387208 */ /* 0x000fe40002800000 */
[----:B------:R-:W-:-:S02]  /*58a0*/  ISETP.GE.U32.AND P4, PT, R2, 0x1000000, PT ;  /* 0x010000000200780c */ /* 0x000fc40003f86070 */
[----:B------:R-:W-:Y:S02]  /*58b0*/  ISETP.GE.U32.AND P5, PT, R0, 0x1000000, PT ;  /* 0x010000000000780c */ /* 0x000fe40003fa6070 */
[----:B------:R-:W-:Y:S02]  /*58c0*/  FSEL R55, R54, RZ, P6 ;  /* 0x000000ff36377208 */ /* 0x000fe40003000000 */
[C---:B------:R-:W-:Y:S02]  /*58d0*/  FSEL R54, R59.reuse, RZ, P4 ;  /* 0x000000ff3b367208 */ /* 0x040fe40002000000 */
[----:B------:R-:W-:Y:S02]  /*58e0*/  FSEL R59, R59, RZ, P5 ;  /* 0x000000ff3b3b7208 */ /* 0x000fe40002800000 */
[----:B------:R-:W-:Y:S02]  /*58f0*/  F2FP.F16.F32.PACK_AB R57, R58, R57 ;  /* 0x000000393a39723e */ /* 0x000fe400000000ff */
[----:B------:R-:W-:-:S02]  /*5900*/  F2FP.F16.F32.PACK_AB R52, R55, R52 ;  /* 0x000000343734723e */ /* 0x000fc400000000ff */
[----:B------:R-:W-:Y:S02]  /*5910*/  F2FP.F16.F32.PACK_AB R53, R56, R53 ;  /* 0x000000353835723e */ /* 0x000fe400000000ff */
[----:B------:R-:W-:Y:S02]  /*5920*/  F2FP.F16.F32.PACK_AB R59, R59, R54 ;  /* 0x000000363b3b723e */ /* 0x000fe400000000ff */
        /* <DEDUP_REMOVED lines=8> */
.L_x_560:
[----:B------:R-:W-:-:S04]  /*59b0*/  UISETP.NE.U32.AND UP3, UPT, UR10, URZ, UPT ;  /* 0x000000ff0a00728c */ /* 0x000fc8000bf65070 */
[----:B------:R-:W-:-:S09]  /*59c0*/  UISETP.NE.AND.EX UP3, UPT, UR11, URZ, UPT, UP3 ;  /* 0x000000ff0b00728c */ /* 0x000fd2000bf65330 */
[----:B------:R-:W-:Y:S05]  /*59d0*/  BRA.U !UP3, `(.L_x_563) ;  /* 0x000000010bcc7547 */ /* 0x000fea000b800000 */
[--C-:B------:R-:W-:Y:S01]  /*59e0*/  FFMA.FTZ R53, R105, UR9, R52.reuse ;  /* 0x0000000969357c23 */ /* 0x100fe20008010034 */
[--C-:B-12---:R-:W-:Y:S01]  /*59f0*/  FFMA.FTZ R55, R109, UR9, R52.reuse ;  /* 0x000000096d377c23 */ /* 0x106fe20008010034 */
[----:B0-----:R-:W-:Y:S01]  /*5a00*/  FFMA.FTZ R56, R106, UR9, R52 ;  /* 0x000000096a387c23 */ /* 0x001fe20008010034 */
[----:B-----5:R-:W-:Y:S01]  /*5a10*/  LOP3.LUT P4, RZ, R2, 0xff, RZ, 0xc0, !PT ;  /* 0x000000ff02ff7812 */ /* 0x020fe2000788c0ff */
[----:B------:R-:W-:Y:S01]  /*5a20*/  FADD.FTZ R53, R104, -R53 ;  /* 0x8000003568357221 */ /* 0x000fe20000010000 */
[----:B------:R-:W-:Y:S01]  /*5a30*/  FADD.FTZ R57, R108, -R55 ;  /* 0x800000376c397221 */ /* 0x000fe20000010000 */
[----:B------:R-:W-:Y:S01]  /*5a40*/  FADD.FTZ R55, R107, -R56 ;  /* 0x800000386b377221 */ /* 0x000fe20000010000 */
[----:B------:R-:W-:Y:S01]  /*5a50*/  LOP3.LUT P5, RZ, R0, 0xff, RZ, 0xc0, !PT ;  /* 0x000000ff00ff7812 */ /* 0x000fe200078ac0ff */
        /* <DEDUP_REMOVED lines=10> */
[----:B------:R-:W-:Y:S02]  /*5b00*/  LOP3.LUT P4, RZ, R2, 0xff0000, RZ, 0xc0, !PT ;  /* 0x00ff000002ff7812 */ /* 0x000fe4000788c0ff */
[----:B------:R-:W-:Y:S02]  /*5b10*/  F2FP.F16.F32.PACK_AB R58, R58, R53 ;  /* 0x000000353a3a723e */ /* 0x000fe400000000ff */
[----:B------:R-:W-:Y:S02]  /*5b20*/  FSEL R57, R54, RZ, P4 ;  /* 0x000000ff36397208 */ /* 0x000fe40002000000 */
[----:B------:R-:W-:-:S02]  /*5b30*/  F2FP.F16.F32.PACK_AB R116, R55, R116 ;  /* 0x000000743774723e */ /* 0x000fc400000000ff */
[----:B------:R-:W-:Y:S01]  /*5b40*/  F2FP.F16.F32.PACK_AB R52, R57, R56 ;  /* 0x000000383934723e */ /* 0x000fe200000000ff */
[----:B------:R-:W-:Y:S01]  /*5b50*/  FMUL.FTZ R56, R55, UR28 ;  /* 0x0000001c37387c20 */ /* 0x000fe20008410000 */
[----:B------:R-:W-:Y:S01]  /*5b60*/  LOP3.LUT P5, RZ, R2, 0xff00, RZ, 0xc0, !PT ;  /* 0x0000ff0002ff7812 */ /* 0x000fe200078ac0ff */
[----:B------:R-:W-:Y:S01]  /*5b70*/  FMUL.FTZ R55, R59, UR16 ;  /* 0x000000103b377c20 */ /* 0x000fe20008410000 */
[C---:B------:R-:W-:Y:S02]  /*5b80*/  PRMT R53, R58.reuse, 0x7632, R53 ;  /* 0x000076323a357816 */ /* 0x040fe40000000035 */
[----:B------:R-:W-:Y:S01]  /*5b90*/  PRMT R92, R58, 0x7610, R92 ;  /* 0x000076103a5c7816 */ /* 0x000fe2000000005c */
[----:B------:R-:W-:Y:S01]  /*5ba0*/  FMUL.FTZ R58, R55, UR28 ;  /* 0x0000001c373a7c20 */ /* 0x000fe20008410000 */
[C---:B------:R-:W-:Y:S02]  /*5bb0*/  FSEL R57, R56.reuse, RZ, P5 ;  /* 0x000000ff38397208 */ /* 0x040fe40002800000 */
[----:B------:R-:W-:-:S02]  /*5bc0*/  FSEL R56, R56, RZ, P6 ;  /* 0x000000ff38387208 */ /* 0x000fc40003000000 */
[----:B------:R-:W-:Y:S02]  /*5bd0*/  ISETP.GE.U32.AND P5, PT, R2, 0x1000000, PT ;  /* 0x010000000200780c */ /* 0x000fe40003fa6070 */
[C---:B------:R-:W-:Y:S02]  /*5be0*/  LOP3.LUT P4, RZ, R0.reuse, 0xff0000, RZ, 0xc0, !PT ;  /* 0x00ff000000ff7812 */ /* 0x040fe4000788c0ff */
[----:B------:R-:W-:Y:S02]  /*5bf0*/  ISETP.GE.U32.AND P6, PT, R0, 0x1000000, PT ;  /* 0x010000000000780c */ /* 0x000fe40003fc6070 */
[----:B------:R-:W-:Y:S02]  /*5c00*/  F2FP.F16.F32.PACK_AB R59, R56, R57 ;  /* 0x00000039383b723e */ /* 0x000fe400000000ff */
[----:B------:R-:W-:Y:S02]  /*5c10*/  FSEL R57, R58, RZ, P5 ;  /* 0x000000ff3a397208 */ /* 0x000fe40002800000 */
[----:B------:R-:W-:-:S02]  /*5c20*/  FSEL R56, R54, RZ, P4 ;  /* 0x000000ff36387208 */ /* 0x000fc40002000000 */
[----:B------:R-:W-:Y:S02]  /*5c30*/  FSEL R58, R58, RZ, P6 ;  /* 0x000000ff3a3a7208 */ /* 0x000fe40003000000 */
[----:B------:R-:W-:Y:S02]  /*5c40*/  F2FP.F16.F32.PACK_AB R56, R55, R56 ;  /* 0x000000383738723e */ /* 0x000fe400000000ff */
[----:B------:R-:W-:Y:S02]  /*5c50*/  F2FP.F16.F32.PACK_AB R58, R58, R57 ;  /* 0x000000393a3a723e */ /* 0x000fe400000000ff */
[C---:B------:R-:W-:Y:S02]  /*5c60*/  PRMT R57, R52.reuse, 0x7632, R57 ;  /* 0x0000763234397816 */ /* 0x040fe40000000039 */
[----:B------:R-:W-:Y:S02]  /*5c70*/  PRMT R94, R52, 0x7610, R94 ;  /* 0x00007610345e7816 */ /* 0x000fe4000000005e */
        /* <DEDUP_REMOVED lines=9> */
.L_x_563:
[--C-:B-12---:R-:W-:Y:S01]  /*5d10*/  FFMA.FTZ R54, R106, UR9, R52.reuse ;  /* 0x000000096a367c23 */ /* 0x106fe20008010034 */
        /* <DEDUP_REMOVED lines=15> */
[----:B------:R-:W-:Y:S02]  /*5e10*/  FSEL R54, R54, RZ, P5 ;  /* 0x000000ff36367208 */ /* 0x000fe40002800000 */
[----:B------:R-:W-:Y:S02]  /*5e20*/  LOP3.LUT P4, RZ, R2, 0xff0000, RZ, 0xc0, !PT ;  /* 0x00ff000002ff7812 */ /* 0x000fe4000788c0ff */
[----:B------:R-:W-:Y:S01]  /*5e30*/  F2FP.F16.F32.PACK_AB R54, R54, R55 ;  /* 0x000000373636723e */ /* 0x000fe200000000ff */
[----:B------:R-:W-:Y:S01]  /*5e40*/  FFMA.FTZ R55, R112, UR9, R52 ;  /* 0x0000000970377c23 */ /* 0x000fe20008010034 */
[----:B------:R-:W-:Y:S02]  /*5e50*/  LOP3.LUT P5, RZ, R0, 0xff, RZ, 0xc0, !PT ;  /* 0x000000ff00ff7812 */ /* 0x000fe400078ac0ff */
[----:B------:R-:W-:Y:S01]  /*5e60*/  PRMT R97, R54, 0x7632, R97 ;  /* 0x0000763236617816 */ /* 0x000fe20000000061 */
[----:B------:R-:W-:Y:S01]  /*5e70*/  FADD.FTZ R55, R110, -R55 ;  /* 0x800000376e377221 */ /* 0x000fe20000010000 */
[----:B------:R-:W-:-:S02]  /*5e80*/  FSEL R56, R53, RZ, P5 ;  /* 0x000000ff35387208 */ /* 0x000fc40002800000 */
[C---:B------:R-:W-:Y:S01]  /*5e90*/  ISETP.GE.U32.AND P5, PT, R0.reuse, 0x1000000, PT ;  /* 0x010000000000780c */ /* 0x040fe20003fa6070 */
[----:B------:R-:W-:Y:S01]  /*5ea0*/  FMUL.FTZ R52, R55, UR16 ;  /* 0x0000001037347c20 */ /* 0x000fe20008410000 */
[----:B------:R-:W-:Y:S02]  /*5eb0*/  FSEL R55, R53, RZ, P6 ;  /* 0x000000ff35377208 */ /* 0x000fe40003000000 */
[----:B------:R-:W-:Y:S01]  /*5ec0*/  LOP3.LUT P6, RZ, R0, 0xff0000, RZ, 0xc0, !PT ;  /* 0x00ff000000ff7812 */ /* 0x000fe200078cc0ff */
[----:B------:R-:W-:Y:S01]  /*5ed0*/  FMUL.FTZ R58, R52, UR28 ;  /* 0x0000001c343a7c20 */ /* 0x000fe20008410000 */
[----:B------:R-:W-:Y:S02]  /*5ee0*/  FSEL R52, R57, RZ, P4 ;  /* 0x000000ff39347208 */ /* 0x000fe40002000000 */
[----:B------:R-:W-:Y:S02]  /*5ef0*/  ISETP.GE.U32.AND P4, PT, R2, 0x1000000, PT ;  /* 0x010000000200780c */ /* 0x000fe40003f86070 */
[----:B------:R-:W-:-:S02]  /*5f00*/  F2FP.F16.F32.PACK_AB R56, R56, R55 ;  /* 0x000000373838723e */ /* 0x000fc400000000ff */
[C---:B------:R-:W-:Y:S02]  /*5f10*/  FSEL R55, R58.reuse, RZ, P4 ;  /* 0x000000ff3a377208 */ /* 0x040fe40002000000 */
[----:B------:R-:W-:Y:S02]  /*5f20*/  FSEL R57, R57, RZ, P6 ;  /* 0x000000ff39397208 */ /* 0x000fe40003000000 */
[----:B------:R-:W-:Y:S02]  /*5f30*/  FSEL R58, R58, RZ, P5 ;  /* 0x000000ff3a3a7208 */ /* 0x000fe40002800000 */
[----:B------:R-:W-:Y:S02]  /*5f40*/  F2FP.F16.F32.PACK_AB R57, R57, R52 ;  /* 0x000000343939723e */ /* 0x000fe400000000ff */
[----:B------:R-:W-:Y:S02]  /*5f50*/  F2FP.F16.F32.PACK_AB R55, R58, R55 ;  /* 0x000000373a37723e */ /* 0x000fe400000000ff */
[----:B------:R-:W-:-:S02]  /*5f60*/  PRMT R96, R56, 0x7632, R96 ;  /* 0x0000763238607816 */ /* 0x000fc40000000060 */
[----:B------:R-:W-:Y:S02]  /*5f70*/  PRMT R53, R56, 0x7610, R53 ;  /* 0x0000761038357816 */ /* 0x000fe40000000035 */
[----:B------:R-:W-:Y:S02]  /*5f80*/  PRMT R98, R57, 0x7632, R98 ;  /* 0x0000763239627816 */ /* 0x000fe40000000062 */
[C---:B------:R-:W-:Y:S02]  /*5f90*/  PRMT R99, R55.reuse, 0x7632, R99 ;  /* 0x0000763237637816 */ /* 0x040fe40000000063 */
[----:B------:R-:W-:Y:S01]  /*5fa0*/  PRMT R52, R55, 0x7610, R52 ;  /* 0x0000761037347816 */ /* 0x000fe20000000034 */
[----:B------:R-:W-:Y:S06]  /*5fb0*/  BRA `(.L_x_562) ;  /* 0x00000008007c7947 */ /* 0x000fec0003800000 */
.L_x_559:
[----:B------:R-:W-:-:S04]  /*5fc0*/  UISETP.NE.U32.AND UP3, UPT, UR30, URZ, UPT ;  /* 0x000000ff1e00728c */ /* 0x000fc8000bf65070 */
[----:B------:R-:W-:-:S09]  /*5fd0*/  UISETP.NE.AND.EX UP3, UPT, UR31, URZ, UPT, UP3 ;  /* 0x000000ff1f00728c */ /* 0x000fd2000bf65330 */
[----:B------:R-:W-:Y:S05]  /*5fe0*/  BRA.U !UP3, `(.L_x_564) ;  /* 0x000000050b587547 */ /* 0x000fea000b800000 */
[----:B------:R-:W-:-:S04]  /*5ff0*/  UISETP.NE.U32.AND UP3, UPT, UR10, URZ, UPT ;  /* 0x000000ff0a00728c */ /* 0x000fc8000bf65070 */
[----:B------:R-:W-:-:S09]  /*6000*/  UISETP.NE.AND.EX UP3, UPT, UR11, URZ, UPT, UP3 ;  /* 0x000000ff0b00728c */ /* 0x000fd2000bf65330 */
[----:B------:R-:W-:Y:S05]  /*6010*/  BRA.U !UP3, `(.L_x_565) ;  /* 0x000000010bb47547 */ /* 0x000fea000b800000 */
[----:B-12---:R-:W-:Y:S01]  /*6020*/  FFMA.FTZ R55, R105, UR9, R52 ;  /* 0x0000000969377c23 */ /* 0x006fe20008010034 */
[----:B0----5:R-:W-:Y:S01]  /*6030*/  IMAD.MOV.U32 R56, RZ, RZ, R64 ;  /* 0x000000ffff387224 */ /* 0x021fe200078e0040 */
[--C-:B------:R-:W-:Y:S01]  /*6040*/  SHF.R.U64 R57, R64, 0x10, R65.reuse ;  /* 0x0000001040397819 */ /* 0x100fe20000001241 */
[--C-:B------:R-:W-:Y:S01]  /*6050*/  FFMA.FTZ R54, R106, UR9, R52.reuse ;  /* 0x000000096a367c23 */ /* 0x100fe20008010034 */
[--C-:B------:R-:W-:Y:S01]  /*6060*/  FFMA.FTZ R53, R112, UR9, R52.reuse ;  /* 0x0000000970357c23 */ /* 0x100fe20008010034 */
[----:B------:R-:W-:Y:S01]  /*6070*/  FFMA.FTZ R111, R109, UR9, R52 ;  /* 0x000000096d6f7c23 */ /* 0x000fe20008010034 */
[----:B------:R-:W-:Y:S02]  /*6080*/  IMAD.MOV.U32 R59, RZ, RZ, R65 ;  /* 0x000000ffff3b7224 */ /* 0x000fe400078e0041 */
[----:B------:R-:W-:Y:S01]  /*6090*/  FADD.FTZ R52, R104, -R55 ;  /* 0x8000003768347221 */ /* 0x000fe20000010000 */
[----:B------:R-:W-:Y:S01]  /*60a0*/  HADD2.F32 R55, -RZ, R56.H0_H0 ;  /* 0x20000038ff377230 */ /* 0x000fe20000004100 */
[----:B------:R-:W-:Y:S01]  /*60b0*/  SHF.R.U32.HI R58, RZ, 0x10, R65 ;  /* 0x00000010ff3a7819 */ /* 0x000fe20000011641 */
[----:B------:R-:W-:-:S02]  /*60c0*/  HADD2.F32 R57, -RZ, R57.H0_H0 ;  /* 0x20000039ff397230 */ /* 0x000fc40000004100 */
[----:B------:R-:W-:Y:S01]  /*60d0*/  FADD.FTZ R54, R107, -R54 ;  /* 0x800000366b367221 */ /* 0x000fe20000010000 */
[----:B------:R-:W-:Y:S02]  /*60e0*/  HADD2.F32 R59, -RZ, R59.H0_H0 ;  /* 0x2000003bff3b7230 */ /* 0x000fe40000004100 */
[----:B------:R-:W-:Y:S01]  /*60f0*/  FADD.FTZ R56, R108, -R111 ;  /* 0x8000006f6c387221 */ /* 0x000fe20000010000 */
[----:B------:R-:W-:Y:S01]  /*6100*/  FFMA.FTZ R52, R52, UR16, R55 ;  /* 0x0000001034347c23 */ /* 0x000fe20008010037 */
[----:B------:R-:W-:Y:S02]  /*6110*/  HADD2.F32 R58, -RZ, R58.H0_H0 ;  /* 0x2000003aff3a7230 */ /* 0x000fe40000004100 */
[----:B------:R-:W-:Y:S01]  /*6120*/  FFMA.FTZ R54, R54, UR16, R57 ;  /* 0x0000001036367c23 */ /* 0x000fe20008010039 */
[----:B------:R-:W-:Y:S01]  /*6130*/  FADD.FTZ R53, R110, -R53 ;  /* 0x800000356e357221 */ /* 0x000fe20000010000 */
[----:B------:R-:W-:Y:S01]  /*6140*/  FFMA.FTZ R56, R56, UR16, R59 ;  /* 0x0000001038387c23 */ /* 0x000fe2000801003b */
[----:B------:R-:W-:Y:S01]  /*6150*/  FMUL.FTZ R55, R52, UR28 ;  /* 0x0000001c34377c20 */ /* 0x000fe20008410000 */
[----:B------:R-:W-:Y:S01]  /*6160*/  LOP3.LUT P5, RZ, R2, 0xff, RZ, 0xc0, !PT ;  /* 0x000000ff02ff7812 */ /* 0x000fe200078ac0ff */
[----:B------:R-:W-:Y:S01]  /*6170*/  FMUL.FTZ R59, R54, UR28 ;  /* 0x0000001c363b7c20 */ /* 0x000fe20008410000 */
[----:B------:R-:W-:Y:S01]  /*6180*/  FFMA.FTZ R58, R53, UR16, R58 ;  /* 0x00000010353a7c23 */ /* 0x000fe2000801003a */
[----:B------:R-:W-:Y:S01]  /*6190*/  LOP3.LUT P6, RZ, R2, 0xff00, RZ, 0xc0, !PT ;  /* 0x0000ff0002ff7812 */ /* 0x000fe200078cc0ff */
[----:B------:R-:W-:Y:S01]  /*61a0*/  FMUL.FTZ R53, R56, UR28 ;  /* 0x0000001c38357c20 */ /* 0x000fe20008410000 */
[----:B------:R-:W-:Y:S01]  /*61b0*/  FSEL R57, R55, RZ, P5 ;  /* 0x000000ff37397208 */ /* 0x000fe20002800000 */
[----:B------:R-:W-:Y:S01]  /*61c0*/  FMUL.FTZ R55, R58, UR28 ;  /* 0x0000001c3a377c20 */ /* 0x000fe20008410000 */
[----:B------:R-:W-:-:S02]  /*61d0*/  FSEL R59, R59, RZ, P6 ;  /* 0x000000ff3b3b7208 */ /* 0x000fc40003000000 */
[C---:B------:R-:W-:Y:S02]  /*61e0*/  LOP3.LUT P4, RZ, R2.reuse, 0xff0000, RZ, 0xc0, !PT ;  /* 0x00ff000002ff7812 */ /* 0x040fe4000788c0ff */
[----:B------:R-:W-:Y:S02]  /*61f0*/  ISETP.GE.U32.AND P5, PT, R2, 0x1000000, PT ;  /* 0x010000000200780c */ /* 0x000fe40003fa6070 */
[----:B------:R-:W-:Y:S02]  /*6200*/  F2FP.F16.F32.PACK_AB R57, R57, R52 ;  /* 0x000000343939723e */ /* 0x000fe400000000ff */
[----:B------:R-:W-:Y:S02]  /*6210*/  F2FP.F16.F32.PACK_AB R52, R59, R54 ;  /* 0x000000363b34723e */ /* 0x000fe400000000ff */
[----:B------:R-:W-:Y:S02]  /*6220*/  FSEL R59, R53, RZ, P4 ;  /* 0x000000ff353b7208 */ /* 0x000fe40002000000 */
[----:B------:R-:W-:-:S02]  /*6230*/  FSEL R55, R55, RZ, P5 ;  /* 0x000000ff37377208 */ /* 0x000fc40002800000 */
[----:B------:R-:W-:Y:S02]  /*6240*/  F2FP.F16.F32.PACK_AB R59, R59, R56 ;  /* 0x000000383b3b723e */ /* 0x000fe400000000ff */
[----:B------:R-:W-:Y:S02]  /*6250*/  F2FP.F16.F32.PACK_AB R55, R55, R58 ;  /* 0x0000003a3737723e */ /* 0x000fe400000000ff */
        /* <DEDUP_REMOVED lines=9> */
.L_x_565:
[----:B012--5:R-:W-:Y:S02]  /*62f0*/  IMAD.MOV.U32 R56, RZ, RZ, R64 ;  /* 0x000000ffff387224 */ /* 0x027fe400078e0040 */
[--C-:B------:R-:W-:Y:S01]  /*6300*/  FFMA.FTZ R55, R105, UR9, R52.reuse ;  /* 0x0000000969377c23 */ /* 0x100fe20008010034 */
[--C-:B------:R-:W-:Y:S01]  /*6310*/  FFMA.FTZ R54, R106, UR9, R52.reuse ;  /* 0x000000096a367c23 */ /* 0x100fe20008010034 */
[----:B------:R-:W-:Y:S01]  /*6320*/  SHF.R.U64 R53, R64, 0x10, R65 ;  /* 0x0000001040357819 */ /* 0x000fe20000001241 */
[----:B------:R-:W-:Y:S01]  /*6330*/  FFMA.FTZ R57, R109, UR9, R52 ;  /* 0x000000096d397c23 */ /* 0x000fe20008010034 */
[----:B------:R-:W-:Y:S02]  /*6340*/  HADD2.F32 R56, -RZ, R56.H0_H0 ;  /* 0x20000038ff387230 */ /* 0x000fe40000004100 */
[----:B------:R-:W-:Y:S01]  /*6350*/  FADD.FTZ R55, R104, -R55 ;  /* 0x8000003768377221 */ /* 0x000fe20000010000 */
[----:B------:R-:W-:Y:S01]  /*6360*/  FADD.FTZ R58, R107, -R54 ;  /* 0x800000366b3a7221 */ /* 0x000fe20000010000 */
[----:B------:R-:W-:Y:S01]  /*6370*/  FFMA.FTZ R59, R112, UR9, R52 ;  /* 0x00000009703b7c23 */ /* 0x000fe20008010034 */
[----:B------:R-:W-:-:S02]  /*6380*/  HADD2.F32 R53, -RZ, R53.H0_H0 ;  /* 0x20000035ff357230 */ /* 0x000fc40000004100 */
[----:B------:R-:W-:Y:S01]  /*6390*/  FFMA.FTZ R54, R55, UR16, R56 ;  /* 0x0000001037367c23 */ /* 0x000fe20008010038 */
[----:B------:R-:W-:Y:S01]  /*63a0*/  MOV R56, R65 ;  /* 0x0000004100387202 */ /* 0x000fe20000000f00 */
[----:B------:R-:W-:Y:S01]  /*63b0*/  FADD.FTZ R57, R108, -R57 ;  /* 0x800000396c397221 */ /* 0x000fe20000010000 */
[----:B------:R-:W-:Y:S01]  /*63c0*/  SHF.R.U32.HI R55, RZ, 0x10, R65 ;  /* 0x00000010ff377819 */ /* 0x000fe20000011641 */
[----:B------:R-:W-:Y:S01]  /*63d0*/  FMUL.FTZ R54, R54, UR28 ;  /* 0x0000001c36367c20 */ /* 0x000fe20008410000 */
[----:B------:R-:W-:Y:S01]  /*63e0*/  FFMA.FTZ R53, R58, UR16, R53 ;  /* 0x000000103a357c23 */ /* 0x000fe20008010035 */
[----:B------:R-:W-:Y:S02]  /*63f0*/  HADD2.F32 R52, -RZ, R56.H0_H0 ;  /* 0x20000038ff347230 */ /* 0x000fe40000004100 */
[----:B------:R-:W-:Y:S01]  /*6400*/  FADD.FTZ R56, R110, -R59 ;  /* 0x8000003b6e387221 */ /* 0x000fe20000010000 */
[----:B------:R-:W-:Y:S01]  /*6410*/  HADD2.F32 R55, -RZ, R55.H0_H0 ;  /* 0x20000037ff377230 */ /* 0x000fe20000004100 */
[C---:B------:R-:W-:Y:S01]  /*6420*/  LOP3.LUT P6, RZ, R2.reuse, 0xff, RZ, 0xc0, !PT ;  /* 0x000000ff02ff7812 */ /* 0x040fe200078cc0ff */
[----:B------:R-:W-:Y:S01]  /*6430*/  FMUL.FTZ R53, R53, UR28 ;  /* 0x0000001c35357c20 */ /* 0x000fe20008410000 */
[----:B------:R-:W-:Y:S01]  /*6440*/  FFMA.FTZ R52, R57, UR16, R52 ;  /* 0x0000001039347c23 */ /* 0x000fe20008010034 */
[----:B------:R-:W-:Y:S01]  /*6450*/  LOP3.LUT P5, RZ, R2, 0xff00, RZ, 0xc0, !PT ;  /* 0x0000ff0002ff7812 */ /* 0x000fe200078ac0ff */
[----:B------:R-:W-:Y:S01]  /*6460*/  FFMA.FTZ R55, R56, UR16, R55 ;  /* 0x0000001038377c23 */ /* 0x000fe20008010037 */
[----:B------:R-:W-:Y:S01]  /*6470*/  FSEL R54, R54, RZ, P6 ;  /* 0x000000ff36367208 */ /* 0x000fe20003000000 */
[----:B------:R-:W-:Y:S01]  /*6480*/  FMUL.FTZ R52, R52, UR28 ;  /* 0x0000001c34347c20 */ /* 0x000fe20008410000 */
[C---:B------:R-:W-:Y:S01]  /*6490*/  LOP3.LUT P4, RZ, R2.reuse, 0xff0000, RZ, 0xc0, !PT ;  /* 0x00ff000002ff7812 */ /* 0x040fe2000788c0ff */
[----:B------:R-:W-:Y:S01]  /*64a0*/  FMUL.FTZ R55, R55, UR28 ;  /* 0x0000001c37377c20 */ /* 0x000fe20008410000 */
[----:B------:R-:W-:-:S02]  /*64b0*/  ISETP.GE.U32.AND P6, PT, R2, 0x1000000, PT ;  /* 0x010000000200780c */ /* 0x000fc40003fc6070 */
[----:B------:R-:W-:Y:S02]  /*64c0*/  FSEL R53, R53, RZ, P5 ;  /* 0x000000ff35357208 */ /* 0x000fe40002800000 */
[----:B------:R-:W-:Y:S02]  /*64d0*/  FSEL R52, R52, RZ, P4 ;  /* 0x000000ff34347208 */ /* 0x000fe40002000000 */
[----:B------:R-:W-:Y:S02]  /*64e0*/  FSEL R55, R55, RZ, P6 ;  /* 0x000000ff37377208 */ /* 0x000fe40003000000 */
[----:B------:R-:W-:Y:S02]  /*64f0*/  F2FP.F16.F32.PACK_AB R53, R53, R54 ;  /* 0x000000363535723e */ /* 0x000fe400000000ff */
[----:B------:R-:W-:Y:S02]  /*6500*/  F2FP.F16.F32.PACK_AB R55, R55, R52 ;  /* 0x000000343737723e */ /* 0x000fe400000000ff */
[----:B------:R-:W-:-:S02]  /*6510*/  PRMT R54, R53, 0x7632, R54 ;  /* 0x0000763235367816 */ /* 0x000fc40000000036 */
[C---:B------:R-:W-:Y:S02]  /*6520*/  PRMT R52, R55.reuse, 0x7632, R52 ;  /* 0x0000763237347816 */ /* 0x040fe40000000034 */
[----:B------:R-:W-:Y:S01]  /*6530*/  PRMT R57, R55, 0x7610, R57 ;  /* 0x0000761037397816 */ /* 0x000fe20000000039 */
[----:B------:R-:W-:Y:S06]  /*6540*/  BRA `(.L_x_562) ;  /* 0x0000000400187947 */ /* 0x000fec0003800000 */
.L_x_564:
[----:B------:R-:W-:-:S04]  /*6550*/  UISETP.NE.U32.AND UP3, UPT, UR10, URZ, UPT ;  /* 0x000000ff0a00728c */ /* 0x000fc8000bf65070 */
[----:B------:R-:W-:-:S09]  /*6560*/  UISETP.NE.AND.EX UP3, UPT, UR11, URZ, UPT, UP3 ;  /* 0x000000ff0b00728c */ /* 0x000fd2000bf65330 */
[----:B------:R-:W-:Y:S05]  /*6570*/  BRA.U !UP3, `(.L_x_566) ;  /* 0x000000010b947547 */ /* 0x000fea000b800000 */
[--C-:B------:R-:W-:Y:S01]  /*6580*/  FFMA.FTZ R53, R105, UR9, R52.reuse ;  /* 0x0000000969357c23 */ /* 0x100fe20008010034 */
[--C-:B-12---:R-:W-:Y:S01]  /*6590*/  FFMA.FTZ R54, R106, UR9, R52.reuse ;  /* 0x000000096a367c23 */ /* 0x106fe20008010034 */
[--C-:B------:R-:W-:Y:S01]  /*65a0*/  FFMA.FTZ R55, R109, UR9, R52.reuse ;  /* 0x000000096d377c23 */ /* 0x100fe20008010034 */
[----:B0-----:R-:W-:Y:S01]  /*65b0*/  FFMA.FTZ R57, R112, UR9, R52 ;  /* 0x0000000970397c23 */ /* 0x001fe20008010034 */
[----:B------:R-:W-:Y:S01]  /*65c0*/  FADD.FTZ R53, R104, -R53 ;  /* 0x8000003568357221 */ /* 0x000fe20000010000 */
[----:B------:R-:W-:Y:S01]  /*65d0*/  FADD.FTZ R54, R107, -R54 ;  /* 0x800000366b367221 */ /* 0x000fe20000010000 */
[----:B------:R-:W-:Y:S01]  /*65e0*/  FADD.FTZ R52, R108, -R55 ;  /* 0x800000376c347221 */ /* 0x000fe20000010000 */
[----:B-----5:R-:W-:Y:S01]  /*65f0*/  LOP3.LUT P5, RZ, R2, 0xff, RZ, 0xc0, !PT ;  /* 0x000000ff02ff7812 */ /* 0x020fe200078ac0ff */
[----:B------:R-:W-:Y:S01]  /*6600*/  FMUL.FTZ R56, R53, UR16 ;  /* 0x0000001035387c20 */ /* 0x000fe20008410000 */
[----:B------:R-:W-:Y:S01]  /*6610*/  FMUL.FTZ R55, R54, UR16 ;  /* 0x0000001036377c20 */ /* 0x000fe20008410000 */
[----:B------:R-:W-:Y:S01]  /*6620*/  FADD.FTZ R54, R110, -R57 ;  /* 0x800000396e367221 */ /* 0x000fe20000010000 */
[----:B------:R-:W-:Y:S01]  /*6630*/  FMUL.FTZ R52, R52, UR16 ;  /* 0x0000001034347c20 */ /* 0x000fe20008410000 */
[----:B------:R-:W-:Y:S01]  /*6640*/  FMUL.FTZ R57, R56, UR28 ;  /* 0x0000001c38397c20 */ /* 0x000fe20008410000 */
[----:B------:R-:W-:Y:S01]  /*6650*/  FMUL.FTZ R58, R55, UR28 ;  /* 0x0000001c373a7c20 */ /* 0x000fe20008410000 */
[----:B------:R-:W-:Y:S01]  /*6660*/  FMUL.FTZ R54, R54, UR16 ;  /* 0x0000001036367c20 */ /* 0x000fe20008410000 */
[----:B------:R-:W-:Y:S01]  /*6670*/  FMUL.FTZ R53, R52, UR28 ;  /* 0x0000001c34357c20 */ /* 0x000fe20008410000 */
[----:B------:R-:W-:-:S02]  /*6680*/  LOP3.LUT P6, RZ, R2, 0xff00, RZ, 0xc0, !PT ;  /* 0x0000ff0002ff7812 */ /* 0x000fc400078cc0ff */
[----:B------:R-:W-:Y:S01]  /*6690*/  FSEL R59, R57, RZ, P5 ;  /* 0x000000ff393b7208 */ /* 0x000fe20002800000 */
[----:B------:R-:W-:Y:S01]  /*66a0*/  FMUL.FTZ R57, R54, UR28 ;  /* 0x0000001c36397c20 */ /* 0x000fe20008410000 */
[C---:B------:R-:W-:Y:S02]  /*66b0*/  LOP3.LUT P4, RZ, R2.reuse, 0xff0000, RZ, 0xc0, !PT ;  /* 0x00ff000002ff7812 */ /* 0x040fe4000788c0ff */
[----:B------:R-:W-:Y:S02]  /*66c0*/  ISETP.GE.U32.AND P5, PT, R2, 0x1000000, PT ;  /* 0x010000000200780c */ /* 0x000fe40003fa6070 */
[----:B------:R-:W-:Y:S02]  /*66d0*/  F2FP.F16.F32.PACK_AB R56, R59, R56 ;  /* 0x000000383b38723e */ /* 0x000fe400000000ff */
[----:B------:R-:W-:Y:S02]  /*66e0*/  FSEL R58, R58, RZ, P6 ;  /* 0x000000ff3a3a7208 */ /* 0x000fe40003000000 */
[----:B------:R-:W-:-:S02]  /*66f0*/  FSEL R59, R53, RZ, P4 ;  /* 0x000000ff353b7208 */ /* 0x000fc40002000000 */
[----:B------:R-:W-:Y:S02]  /*6700*/  FSEL R57, R57, RZ, P5 ;  /* 0x000000ff39397208 */ /* 0x000fe40002800000 */
[C---:B------:R-:W-:Y:S02]  /*6710*/  PRMT R53, R56.reuse, 0x7632, R53 ;  /* 0x0000763238357816 */ /* 0x040fe40000000035 */
[----:B------:R-:W-:Y:S02]  /*6720*/  PRMT R92, R56, 0x7610, R92 ;  /* 0x00007610385c7816 */ /* 0x000fe4000000005c */
[----:B------:R-:W-:Y:S02]  /*6730*/  F2FP.F16.F32.PACK_AB R55, R58, R55 ;  /* 0x000000373a37723e */ /* 0x000fe400000000ff */
[----:B------:R-:W-:Y:S02]  /*6740*/  F2FP.F16.F32.PACK_AB R59, R59, R52 ;  /* 0x000000343b3b723e */ /* 0x000fe400000000ff */
[----:B------:R-:W-:-:S02]  /*6750*/  F2FP.F16.F32.PACK_AB R56, R57, R54 ;  /* 0x000000363938723e */ /* 0x000fc400000000ff */
[C---:B------:R-:W-:Y:S02]  /*6760*/  PRMT R54, R55.reuse, 0x7632, R54 ;  /* 0x0000763237367816 */ /* 0x040fe40000000036 */
[----:B------:R-:W-:Y:S02]  /*6770*/  PRMT R93, R55, 0x7610, R93 ;  /* 0x00007610375d7816 */ /* 0x000fe4000000005d */
[C---:B------:R-:W-:Y:S02]  /*6780*/  PRMT R57, R59.reuse, 0x7632, R57 ;  /* 0x000076323b397816 */ /* 0x040fe40000000039 */
[----:B------:R-:W-:Y:S02]  /*6790*/  PRMT R94, R59, 0x7610, R94 ;  /* 0x000076103b5e7816 */ /* 0x000fe4000000005e */
[C---:B------:R-:W-:Y:S02]  /*67a0*/  PRMT R52, R56.reuse, 0x7632, R52 ;  /* 0x0000763238347816 */ /* 0x040fe40000000034 */
[----:B------:R-:W-:Y:S01]  /*67b0*/  PRMT R95, R56, 0x7610, R95 ;  /* 0x00007610385f7816 */ /* 0x000fe2000000005f */
[----:B------:R-:W-:Y:S06]  /*67c0*/  BRA `(.L_x_562) ;  /* 0x0000000000787947 */ /* 0x000fec0003800000 */
.L_x_566:
[--C-:B------:R-:W-:Y:S01]  /*67d0*/  FFMA.FTZ R53, R105, UR9, R52.reuse ;  /* 0x0000000969357c23 */ /* 0x100fe20008010034 */
[--C-:B-12---:R-:W-:Y:S01]  /*67e0*/  FFMA.FTZ R54, R106, UR9, R52.reuse ;  /* 0x000000096a367c23 */ /* 0x106fe20008010034 */
        /* <DEDUP_REMOVED lines=17> */
[C---:B------:R-:W-:Y:S02]  /*6900*/  ISETP.GE.U32.AND P4, PT, R2.reuse, 0x1000000, PT ;  /* 0x010000000200780c */ /* 0x040fe40003f86070 */
[----:B------:R-:W-:Y:S02]  /*6910*/  LOP3.LUT P6, RZ, R2, 0xff0000, RZ, 0xc0, !PT ;  /* 0x00ff000002ff7812 */ /* 0x000fe400078cc0ff */
        /* <DEDUP_REMOVED lines=9> */
.L_x_562:
        /* <DEDUP_REMOVED lines=16> */
.L_x_567:
[----:B------:R3:W-:Y:S01]  /*6ab0*/  STG.E.64 desc[UR20][R58.64], R54 ;  /* 0x000000363a007986 */ /* 0x0007e2000c101b14 */
[----:B------:R-:W-:Y:S05]  /*6ac0*/  BRA.U !UP0, `(.L_x_558) ;  /* 0x0000000108207547 */ /* 0x000fea000b800000 */
[----:B---3--:R-:W1:Y:S01]  /*6ad0*/  LDC.64 R54, c[0x0][0x470] ;  /* 0x00011c00ff367b82 */ /* 0x008e620000000a00 */
[----:B0-----:R-:W-:Y:S02]  /*6ae0*/  LOP3.LUT R52, R97, 0xffff, RZ, 0xc0, !PT ;  /* 0x0000ffff61347812 */ /* 0x001fe400078ec0ff */
[----:B------:R-:W-:-:S03]  /*6af0*/  PRMT R57, R98, 0x5410, R99 ;  /* 0x0000541062397816 */ /* 0x000fc60000000063 */
[----:B------:R-:W-:-:S05]  /*6b00*/  IMAD.WIDE.U32 R52, R52, 0x10000, RZ ;  /* 0x0001000034347825 */ /* 0x000fca00078e00ff */
[----:B------:R-:W-:Y:S02]  /*6b10*/  LOP3.LUT R53, R57, R53, RZ, 0xfc, !PT ;  /* 0x0000003539357212 */ /* 0x000fe400078efcff */
[----:B------:R-:W-:Y:S01]  /*6b20*/  LOP3.LUT R52, R52, 0xffff, R96, 0xf8, !PT ;  /* 0x0000ffff34347812 */ /* 0x000fe200078ef860 */
[----:B-1----:R-:W-:-:S05]  /*6b30*/  IMAD.WIDE.U32 R54, R89, 0x8, R54 ;  /* 0x0000000859367825 */ /* 0x002fca00078e0036 */
[----:B------:R4:W-:Y:S02]  /*6b40*/  STG.E.64 desc[UR20][R54.64], R52 ;  /* 0x0000003436007986 */ /* 0x0009e4000c101b14 */
.L_x_558:
[----:B------:R-:W-:Y:S05]  /*6b50*/  BSYNC.RECONVERGENT B0 ;  /* 0x0000000000007941 */ /* 0x000fea0003800200 */
.L_x_557:
[----:B------:R-:W-:Y:S01]  /*6b60*/  UPLOP3.LUT UP1, UPT, UPT, UPT, UP1, 0x40, 0x4 ;  /* 0x000000000004789c */ /* 0x000fe20003f2e810 */
[----:B------:R-:W-:Y:S10]  /*6b70*/  BRA.U !UP2, `(.L_x_568) ;  /* 0xffffff9d0a307547 */ /* 0x000ff4000b83ffff */
.L_x_524:
[----:B------:R-:W-:Y:S01]  /*6b80*/  UIMAD UR4, UR7, UR8, URZ ;  /* 0x00000008070472a4 */ /* 0x000fe2000f8e02ff */
[----:B------:R-:W-:Y:S05]  /*6b90*/  BSSY.RECONVERGENT B0, `(.L_x_569) ;  /* 0x0000011000007945 */ /* 0x000fea0003800200 */
[----:B-----5:R-:W-:-:S05]  /*6ba0*/  IMAD.U32 R0, RZ, RZ, UR4 ;  /* 0x00000004ff007e24 */ /* 0x020fca000f8e00ff */
[----:B------:R-:W-:Y:S01]  /*6bb0*/  LEA.HI R91, R0, R91, RZ, 0x1e ;  /* 0x0000005b005b7211 */ /* 0x000fe200078ff0ff */
[----:B------:R-:W-:Y:S06]  /*6bc0*/  @!P0 BRA `(.L_x_570) ;  /* 0x0000000000348947 */ /* 0x000fec0003800000 */
[----:B------:R-:W5:Y:S08]  /*6bd0*/  LDC.64 R2, c[0x0][0x440] ;  /* 0x00011000ff027b82 */ /* 0x000f700000000a00 */
[----:B0---4-:R-:W0:Y:S08]  /*6be0*/  LDC.64 R52, c[0x0][0x448] ;  /* 0x00011200ff347b82 */ /* 0x011e300000000a00 */
[----:B-123--:R-:W1:Y:S08]  /*6bf0*/  LDC.64 R54, c[0x0][0x450] ;  /* 0x00011400ff367b82 */ /* 0x00ee700000000a00 */
        /* <DEDUP_REMOVED lines=10> */
.L_x_570:
[----:B------:R-:W-:Y:S05]  /*6ca0*/  BSYNC.RECONVERGENT B0 ;  /* 0x0000000000007941 */ /* 0x000fea0003800200 */
.L_x_569:
[----:B------:R-:W-:Y:S04]  /*6cb0*/  BSSY.RECONVERGENT B0, `(.L_x_571) ;  /* 0x000000f000007945 */ /* 0x000fe80003800200 */
[----:B------:R-:W-:Y:S05]  /*6cc0*/  @!P2 BRA `(.L_x_572) ;  /* 0x000000000034a947 */ /* 0x000fea0003800000 */
[----:B---3--:R-:W3:Y:S08]  /*6cd0*/  LDC.64 R2, c[0x0][0x440] ;  /* 0x00011000ff027b82 */ /* 0x008ef00000000a00 */
[----:B------:R-:W5:Y:S08]  /*6ce0*/  LDC.64 R12, c[0x0][0x448] ;  /* 0x00011200ff0c7b82 */ /* 0x000f700000000a00 */
[----:B------:R-:W0:Y:S08]  /*6cf0*/  LDC.64 R14, c[0x0][0x450] ;  /* 0x00011400ff0e7b82 */ /* 0x000e300000000a00 */
[----:B------:R-:W1:Y:S01]  /*6d00*/  LDC.64 R24, c[0x0][0x458] ;  /* 0x00011600ff187b82 */ /* 0x000e620000000a00 */
[----:B---3--:R-:W-:-:S05]  /*6d10*/  IMAD.WIDE.U32 R2, R91, 0x10, R2 ;  /* 0x000000105b027825 */ /* 0x008fca00078e0002 */
[----:B------:R3:W-:Y:S01]  /*6d20*/  STG.E.128 desc[UR20][R2.64], R32 ;  /* 0x0000002002007986 */ /* 0x0007e2000c101d14 */
[----:B-----5:R-:W-:-:S05]  /*6d30*/  IMAD.WIDE.U32 R12, R91, 0x10, R12 ;  /* 0x000000105b0c7825 */ /* 0x020fca00078e000c */
[----:B------:R3:W-:Y:S01]  /*6d40*/  STG.E.128 desc[UR20][R12.64], R44 ;  /* 0x0000002c0c007986 */ /* 0x0007e2000c101d14 */
[----:B0-----:R-:W-:-:S05]  /*6d50*/  IMAD.WIDE.U32 R14, R91, 0x10, R14 ;  /* 0x000000105b0e7825 */ /* 0x001fca00078e000e */
[----:B------:R3:W-:Y:S01]  /*6d60*/  STG.E.128 desc[UR20][R14.64], R8 ;  /* 0x000000080e007986 */ /* 0x0007e2000c101d14 */
[----:B-1----:R-:W-:-:S04]  /*6d70*/  IMAD.WIDE.U32 R24, R91, 0x10, R24 ;  /* 0x000000105b187825 */ /* 0x002fc800078e0018 */
[----:B------:R-:W-:Y:S01]  /*6d80*/  VIADD R91, R91, 0x80 ;  /* 0x000000805b5b7836 */ /* 0x000fe20000000000 */
[----:B------:R3:W-:Y:S06]  /*6d90*/  STG.E.128 desc[UR20][R24.64], R20 ;  /* 0x0000001418007986 */ /* 0x0007ec000c101d14 */
.L_x_572:
[----:B------:R-:W-:Y:S05]  /*6da0*/  BSYNC.RECONVERGENT B0 ;  /* 0x0000000000007941 */ /* 0x000fea0003800200 */
.L_x_571:
[----:B------:R-:W-:Y:S05]  /*6db0*/  @!P3 EXIT ;  /* 0x000000000000b94d */ /* 0x000fea0003800000 */
[----:B---3--:R-:W3:Y:S08]  /*6dc0*/  LDC.64 R2, c[0x0][0x440] ;  /* 0x00011000ff027b82 */ /* 0x008ef00000000a00 */
[----:B------:R-:W5:Y:S08]  /*6dd0*/  LDC.64 R8, c[0x0][0x448] ;  /* 0x00011200ff087b82 */ /* 0x000f700000000a00 */
[----:B------:R-:W0:Y:S08]  /*6de0*/  LDC.64 R10, c[0x0][0x450] ;  /* 0x00011400ff0a7b82 */ /* 0x000e300000000a00 */
[----:B------:R-:W1:Y:S01]  /*6df0*/  LDC.64 R12, c[0x0][0x458] ;  /* 0x00011600ff0c7b82 */ /* 0x000e620000000a00 */
[----:B---3--:R-:W-:-:S05]  /*6e00*/  IMAD.WIDE.U32 R2, R91, 0x10, R2 ;  /* 0x000000105b027825 */ /* 0x008fca00078e0002 */
[----:B------:R-:W-:Y:S01]  /*6e10*/  STG.E.128 desc[UR20][R2.64], R28 ;  /* 0x0000001c02007986 */ /* 0x000fe2000c101d14 */
[----:B-----5:R-:W-:-:S05]  /*6e20*/  IMAD.WIDE.U32 R8, R91, 0x10, R8 ;  /* 0x000000105b087825 */ /* 0x020fca00078e0008 */
[----:B------:R-:W-:Y:S01]  /*6e30*/  STG.E.128 desc[UR20][R8.64], R40 ;  /* 0x0000002808007986 */ /* 0x000fe2000c101d14 */
[----:B0-----:R-:W-:-:S05]  /*6e40*/  IMAD.WIDE.U32 R10, R91, 0x10, R10 ;  /* 0x000000105b0a7825 */ /* 0x001fca00078e000a */
[----:B------:R-:W-:Y:S01]  /*6e50*/  STG.E.128 desc[UR20][R10.64], R4 ;  /* 0x000000040a007986 */ /* 0x000fe2000c101d14 */
[----:B-1----:R-:W-:-:S05]  /*6e60*/  IMAD.WIDE.U32 R12, R91, 0x10, R12 ;  /* 0x000000105b0c7825 */ /* 0x002fca00078e000c */
[----:B------:R-:W-:Y:S01]  /*6e70*/  STG.E.128 desc[UR20][R12.64], R16 ;  /* 0x000000100c007986 */ /* 0x000fe2000c101d14 */
[----:B------:R-:W-:Y:S05]  /*6e80*/  EXIT ;  /* 0x000000000000794d */ /* 0x000fea0003800000 */
.L_x_573:
        /* <DEDUP_REMOVED lines=15> */
.L_x_3512:


//--------------------- .text._ZN10layer_norm31ln_parallel_residual_bwd_kernelINS_13Kernel_traitsI6__halfS2_S2_S2_fjLj1536ELj1ELj1ELj4ELj8ENS_18Kernel_traits_baseILj1536ES2_S2_S2_S2_fjLj128EEEEELb1ELb0ELb1EEEvNS_9BwdParamsE --------------------------
	.section	.text._ZN10layer_norm31ln_parallel_residual_bwd_kernelINS_13Kernel_traitsI6__halfS2_S2_S2_fjLj1536ELj1ELj1ELj4ELj8ENS_18Kernel_traits_baseILj1536ES2_S2_S2_S2_fjLj128EEEEELb1ELb0ELb1EEEvNS_9BwdParamsE,"ax",@progbits
	.align	128
        .global         _ZN10layer_norm31ln_parallel_residual_bwd_kernelINS_13Kernel_traitsI6__halfS2_S2_S2_fjLj1536ELj1ELj1ELj4ELj8ENS_18Kernel_traits_baseILj1536ES2_S2_S2_S2_fjLj128EEEEELb1ELb0ELb1EEEvNS_9BwdParamsE
        .type           _ZN10layer_norm31ln_parallel_residual_bwd_kernelINS_13Kernel_traitsI6__halfS2_S2_S2_fjLj1536ELj1ELj1ELj4ELj8ENS_18Kernel_traits_baseILj1536ES2_S2_S2_S2_fjLj128EEEEELb1ELb0ELb1EEEvNS_9BwdParamsE,@function
        .size           _ZN10layer_norm31ln_parallel_residual_bwd_kernelINS_13Kernel_traitsI6__halfS2_S2_S2_fjLj1536ELj1ELj1ELj4ELj8ENS_18Kernel_traits_baseILj1536ES2_S2_S2_S2_fjLj128EEEEELb1ELb0ELb1EEEvNS_9BwdParamsE,(.L_x_3513 - _ZN10layer_norm31ln_parallel_residual_bwd_kernelINS_13Kernel_traitsI6__halfS2_S2_S2_fjLj1536ELj1ELj1ELj4ELj8ENS_18Kernel_traits_baseILj1536ES2_S2_S2_S2_fjLj128EEEEELb1ELb0ELb1EEEvNS_9BwdParamsE)
        .other          _ZN10layer_norm31ln_parallel_residual_bwd_kernelINS_13Kernel_traitsI6__halfS2_S2_S2_fjLj1536ELj1ELj1ELj4ELj8ENS_18Kernel_traits_baseILj1536ES2_S2_S2_S2_fjLj128EEEEELb1ELb0ELb1EEEvNS_9BwdParamsE,@"STO_CUDA_ENTRY STV_DEFAULT"
_ZN10layer_norm31ln_parallel_residual_bwd_kernelINS_13Kernel_traitsI6__halfS2_S2_S2_fjLj1536ELj1ELj1ELj4ELj8ENS_18Kernel_traits_baseILj1536ES2_S2_S2_S2_fjLj128EEEEELb1ELb0ELb1EEEvNS_9BwdParamsE:
.text._ZN10layer_norm31ln_parallel_residual_bwd_kernelINS_13Kernel_traitsI6__halfS2_S2_S2_fjLj1536ELj1ELj1ELj4ELj8ENS_18Kernel_traits_baseILj1536ES2_S2_S2_S2_fjLj128EEEEELb1ELb0ELb1EEEvNS_9BwdParamsE:
        /* <DEDUP_REMOVED lines=36> */
[----:B------:R-:W-:Y:S01]  /*0240*/  PLOP3.LUT P2, PT, PT, PT, PT, 0x8, 0x80 ;  /* 0x000000000080781c */ /* 0x000fe20003f4e170 */
[----:B------:R-:W-:Y:S01]  /*0250*/  IMAD.MOV.U32 R32, RZ, RZ, RZ ;  /* 0x000000ffff207224 */ /* 0x000fe200078e00ff */
[----:B------:R-:W-:-:S02]  /*0260*/  SHF.R.U32.HI R101, RZ, 0x5, R33 ;  /* 0x00000005ff657819 */ /* 0x000fc40000011621 */
        /* <DEDUP_REMOVED lines=11> */
[----:B-1----:R-:W-:Y:S01]  /*0320*/  IMAD.WIDE.U32 R4, R33, 0x8, R4 ;  /* 0x0000000821047825 */ /* 0x002fe200078e0004 */
[----:B------:R-:W-:-:S02]  /*0330*/  CS2R R38, SRZ ;  /* 0x0000000000267805 */ /* 0x000fc4000001ff00 */
[----:B------:R-:W-:Y:S02]  /*0340*/  CS2R R56, SRZ ;  /* 0x0000000000387805 */ /* 0x000fe4000001ff00 */
[----:B------:R-:W-:Y:S01]  /*0350*/  CS2R R42, SRZ ;  /* 0x00000000002a7805 */ /* 0x000fe2000001ff00 */
[----:B------:R-:W-:Y:S01]  /*0360*/  IMAD.MOV.U32 R0, RZ, RZ, RZ ;  /* 0x000000ffff007224 */ /* 0x000fe200078e00ff */
[----:B0-----:R-:W5:Y:S01]  /*0370*/  LDG.E.64 R6, desc[UR20][R4.64+0x800] ;  /* 0x0008001404067981 */ /* 0x001f62000c1e1b00 */
[----:B------:R-:W-:Y:S01]  /*0380*/  IMAD.MOV.U32 R100, RZ, RZ, RZ ;  /* 0x000000ffff647224 */ /* 0x000fe200078e00ff */
[----:B------:R-:W0:Y:S01]  /*0390*/  LDCU UR8, c[0x0][0x408] ;  /* 0x00008100ff0877ac */ /* 0x000e220008000800 */
[----:B----4-:R-:W-:Y:S01]  /*03a0*/  IMAD.WIDE.U32 R2, R33, 0x8, R2 ;  /* 0x0000000821027825 */ /* 0x010fe200078e0002 */
[----:B------:R-:W4:Y:S01]  /*03b0*/  LDG.E.64 R10, desc[UR20][R4.64+0x400] ;  /* 0x00040014040a7981 */ /* 0x000f22000c1e1b00 */
[----:B------:R-:W1:Y:S03]  /*03c0*/  LDCU UR23, c[0x0][0x388] ;  /* 0x00007100ff1777ac */ /* 0x000e660008000800 */
[----:B------:R2:W4:Y:S01]  /*03d0*/  LDG.E.64 R14, desc[UR20][R4.64] ;  /* 0x00000014040e7981 */ /* 0x000522000c1e1b00 */
[----:B------:R-:W0:Y:S03]  /*03e0*/  LDCU UR28, c[0x0][0x400] ;  /* 0x00008000ff1c77ac */ /* 0x000e260008000800 */
[----:B------:R-:W4:Y:S01]  /*03f0*/  LDG.E.64 R8, desc[UR20][R2.64+0x800] ;  /* 0x0008001402087981 */ /* 0x000f22000c1e1b00 */
[----:B------:R-:W0:Y:S03]  /*0400*/  LDCU.64 UR14, c[0x0][0x478] ;  /* 0x00008f00ff0e77ac */ /* 0x000e260008000a00 */
[----:B------:R-:W4:Y:S01]  /*0410*/  LDG.E.64 R12, desc[UR20][R2.64+0x400] ;  /* 0x00040014020c7981 */ /* 0x000f22000c1e1b00 */
[----:B------:R-:W0:Y:S03]  /*0420*/  LDCU.64 UR12, c[0x0][0x438] ;  /* 0x00008700ff0c77ac */ /* 0x000e260008000a00 */
[----:B------:R1:W4:Y:S01]  /*0430*/  LDG.E.64 R16, desc[UR20][R2.64] ;  /* 0x0000001402107981 */ /* 0x000322000c1e1b00 */
[----:B--2---:R-:W-:Y:S01]  /*0440*/  CS2R R4, SRZ ;  /* 0x0000000000047805 */ /* 0x004fe2000001ff00 */
[----:B------:R-:W-:-:S02]  /*0450*/  UISETP.NE.U32.AND UP0, UPT, UR4, URZ, UPT ;  /* 0x000000ff0400728c */ /* 0x000fc4000bf05070 */
[----:B---3--:R-:W-:Y:S02]  /*0460*/  UISETP.NE.AND UP1, UPT, UR22, URZ, UPT ;  /* 0x000000ff1600728c */ /* 0x008fe4000bf25270 */
[----:B------:R-:W-:Y:S01]  /*0470*/  UISETP.NE.AND.EX UP0, UPT, UR5, URZ, UPT, UP0 ;  /* 0x000000ff0500728c */ /* 0x000fe2000bf05300 */
[----:B------:R-:W2:Y:S01]  /*0480*/  LDCU.128 UR16, c[0x0][0x3c0] ;  /* 0x00007800ff1077ac */ /* 0x000ea20008000c00 */
[----:B-1----:R-:W-:Y:S02]  /*0490*/  CS2R R2, SRZ ;  /* 0x0000000000027805 */ /* 0x002fe4000001ff00 */
[----:B------:R-:W-:Y:S01]  /*04a0*/  PLOP3.LUT P3, PT, PT, PT, UP1, 0x80, 0x8 ;  /* 0x000000000008781c */ /* 0x000fe20003f6f018 */
[----:B------:R-:W1:Y:S01]  /*04b0*/  LDCU.64 UR24, c[0x0][0x380] ;  /* 0x00007000ff1877ac */ /* 0x000e620008000a00 */
[----:B------:R-:W-:Y:S01]  /*04c0*/  PLOP3.LUT P0, PT, PT, PT, UP0, 0x80, 0x8 ;  /* 0x000000000008781c */ /* 0x000fe20003f0f008 */
[----:B------:R-:W3:Y:S01]  /*04d0*/  LDCU.64 UR26, c[0x0][0x470] ;  /* 0x00008e00ff1a77ac */ /* 0x000ee20008000a00 */
[----:B------:R-:W-:Y:S01]  /*04e0*/  UMOV UR4, UR7 ;  /* 0x0000000700047c82 */ /* 0x000fe20008000000 */
[--C-:B-----5:R-:W-:Y:S01]  /*04f0*/  SHF.R.U64 R99, R6, 0x10, R7.reuse ;  /* 0x0000001006637819 */ /* 0x120fe20000001207 */
[----:B------:R-:W-:Y:S01]  /*0500*/  HADD2.F32 R113, -RZ, R6.H0_H0 ;  /* 0x20000006ff717230 */ /* 0x000fe20000004100 */
[----:B------:R-:W-:Y:S01]  /*0510*/  SHF.R.U32.HI R98, RZ, 0x10, R7 ;  /* 0x00000010ff627819 */ /* 0x000fe20000011607 */
[----:B------:R-:W-:Y:S01]  /*0520*/  HADD2.F32 R112, -RZ, R7.H0_H0 ;  /* 0x20000007ff707230 */ /* 0x000fe20000004100 */
[--C-:B----4-:R-:W-:Y:S01]  /*0530*/  SHF.R.U64 R97, R10, 0x10, R11.reuse ;  /* 0x000000100a617819 */ /* 0x110fe2000000120b */
        /* <DEDUP_REMOVED lines=19> */
[----:B------:R-:W-:-:S02]  /*0670*/  CS2R R16, SRZ ;  /* 0x0000000000107805 */ /* 0x000fc4000001ff00 */
[----:B------:R-:W-:Y:S02]  /*0680*/  CS2R R14, SRZ ;  /* 0x00000000000e7805 */ /* 0x000fe4000001ff00 */
[----:B------:R-:W-:Y:S02]  /*0690*/  CS2R R12, SRZ ;  /* 0x00000000000c7805 */ /* 0x000fe4000001ff00 */
[----:B------:R-:W-:Y:S02]  /*06a0*/  CS2R R10, SRZ ;  /* 0x00000000000a7805 */ /* 0x000fe4000001ff00 */
[----:B------:R-:W-:Y:S02]  /*06b0*/  CS2R R8, SRZ ;  /* 0x0000000000087805 */ /* 0x000fe4000001ff00 */
[----:B------:R-:W-:Y:S01]  /*06c0*/  CS2R R6, SRZ ;  /* 0x0000000000067805 */ /* 0x000fe2000001ff00 */
[----:B------:R-:W-:Y:S02]  /*06d0*/  HADD2.F32 R99, -RZ, R99.H0_H0 ;  /* 0x20000063ff637230 */ /* 0x000fe40000004100 */
        /* <DEDUP_REMOVED lines=10> */
[----:B0123--:R-:W-:-:S07]  /*0780*/  HADD2.F32 R70, -RZ, R70.H0_H0 ;  /* 0x20000046ff467230 */ /* 0x00ffce0000004100 */
.L_x_605:
[----:B------:R-:W-:Y:S01]  /*0790*/  UIMAD UR5, UR4, UR23, URZ ;  /* 0x00000017040572a4 */ /* 0x000fe2000f8e02ff */
[----:B0-----:R-:W0:Y:S01]  /*07a0*/  LDC.64 R92, c[0x0][0x3a8] ;  /* 0x0000ea00ff5c7b82 */ /* 0x001e220000000a00 */
[----:B------:R-:W-:Y:S02]  /*07b0*/  UIMAD.WIDE UR10, UR4, 0x4, UR18 ;  /* 0x00000004040a78a5 */ /* 0x000fe4000f8e0212 */
[----:B------:R-:W-:-:S04]  /*07c0*/  USHF.R.S32.HI UR6, URZ, 0x1f, UR5 ;  /* 0x0000001fff067899 */ /* 0x000fc80008011405 */
[----:B------:R-:W-:Y:S01]  /*07d0*/  ULEA.HI UR6, UR6, UR5, URZ, 0x2 ;  /* 0x0000000506067291 */ /* 0x000fe2000f8f10ff */
[----:B-1----:R-:W1:Y:S01]  /*07e0*/  LDC.64 R88, c[0x0][0x428] ;  /* 0x00010a00ff587b82 */ /* 0x002e620000000a00 */
[----:B------:R-:W-:Y:S01]  /*07f0*/  MOV R86, UR10 ;  /* 0x0000000a00567c02 */ /* 0x000fe20008000f00 */
[----:B------:R-:W-:-:S03]  /*0800*/  IMAD.U32 R87, RZ, RZ, UR11 ;  /* 0x0000000bff577e24 */ /* 0x000fc6000f8e00ff */
[----:B--2---:R-:W-:Y:S02]  /*0810*/  IMAD.U32 R44, RZ, RZ, UR6 ;  /* 0x00000006ff2c7e24 */ /* 0x004fe4000f8e00ff */
[----:B------:R2:W3:Y:S01]  /*0820*/  LDG.E R114, desc[UR20][R86.64] ;  /* 0x0000001456727981 */ /* 0x0004e2000c1e1900 */
[----:B------:R-:W2:Y:S02]  /*0830*/  LDC.64 R90, c[0x0][0x430] ;  /* 0x00010c00ff5a7b82 */ /* 0x000ea40000000a00 */
[----:B------:R-:W-:-:S05]  /*0840*/  LEA.HI.SX32 R69, R44, R33, 0x1e ;  /* 0x000000212c457211 */ /* 0x000fca00078ff2ff */
[C---:B------:R-:W-:Y:S02]  /*0850*/  VIADD R68, R69.reuse, 0x80 ;  /* 0x0000008045447836 */ /* 0x040fe40000000000 */
[----:B0-----:R-:W-:-:S04]  /*0860*/  IMAD.WIDE.U32 R44, R69, 0x8, R92 ;  /* 0x00000008452c7825 */ /* 0x001fc800078e005c */
[C---:B------:R-:W-:Y:S02]  /*0870*/  IMAD.WIDE.U32 R50, R68.reuse, 0x8, R92 ;  /* 0x0000000844327825 */ /* 0x040fe400078e005c */
[----:B------:R-:W4:Y:S02]  /*0880*/  LDG.E.64 R44, desc[UR20][R44.64] ;  /* 0x000000142c2c7981 */ /* 0x000f24000c1e1b00 */
[C-C-:B-1----:R-:W-:Y:S01]  /*0890*/  IMAD.WIDE.U32 R46, R69.reuse, 0x8, R88.reuse ;  /* 0x00000008452e7825 */ /* 0x142fe200078e0058 */
[----:B------:R-:W-:Y:S01]  /*08a0*/  IADD3 R115, PT, PT, R69, 0x100, RZ ;  /* 0x0000010045737810 */ /* 0x000fe20007ffe0ff */
[----:B------:R-:W4:Y:S02]  /*08b0*/  LDG.E.64 R50, desc[UR20][R50.64] ;  /* 0x0000001432327981 */ /* 0x000f24000c1e1b00 */
[C---:B------:R-:W-:Y:S02]  /*08c0*/  IMAD.WIDE.U32 R84, R68.reuse, 0x8, R88 ;  /* 0x0000000844547825 */ /* 0x040fe400078e0058 */
[----:B------:R-:W4:Y:S01]  /*08d0*/  LDG.E.64 R46, desc[UR20][R46.64] ;  /* 0x000000142e2e7981 */ /* 0x000f22000c1e1b00 */
[----:B------:R-:W-:Y:S01]  /*08e0*/  UIMAD.WIDE UR10, UR4, 0x4, UR16 ;  /* 0x00000004040a78a5 */ /* 0x000fe2000f8e0210 */
[----:B--2---:R-:W-:-:S02]  /*08f0*/  IMAD.WIDE.U32 R86, R68, 0x8, R90 ;  /* 0x0000000844567825 */ /* 0x004fc400078e005a */
[----:B------:R-:W2:Y:S02]  /*0900*/  LDG.E.64 R84, desc[UR20][R84.64] ;  /* 0x0000001454547981 */ /* 0x000ea4000c1e1b00 */
[----:B------:R-:W-:Y:S02]  /*0910*/  IMAD.WIDE.U32 R92, R115, 0x8, R92 ;  /* 0x00000008735c7825 */ /* 0x000fe400078e005c */
[----:B------:R-:W2:Y:S02]  /*0920*/  LDG.E.64 R86, desc[UR20][R86.64] ;  /* 0x0000001456567981 */ /* 0x000ea4000c1e1b00 */
[----:B------:R-:W-:Y:S02]  /*0930*/  IMAD.WIDE.U32 R48, R69, 0x8, R90 ;  /* 0x0000000845307825 */ /* 0x000fe400078e005a */
[----:B------:R-:W2:Y:S02]  /*0940*/  LDG.E.64 R92, desc[UR20][R92.64] ;  /* 0x000000145c5c7981 */ /* 0x000ea4000c1e1b00 */
[----:B------:R-:W-:-:S02]  /*0950*/  IMAD.U32 R94, RZ, RZ, UR10 ;  /* 0x0000000aff5e7e24 */ /* 0x000fc4000f8e00ff */
        /* <DEDUP_REMOVED lines=9> */
[----:B---3--:R-:W-:Y:S02]  /*09f0*/  R2UR UR11, R114 ;  /* 0x00000000720b72ca */ /* 0x008fe400000e0000 */
[----:B----4-:R-:W-:Y:S01]  /*0a00*/  MOV R140, R44 ;  /* 0x0000002c008c7202 */ /* 0x010fe20000000f00 */
[--C-:B------:R-:W-:Y:S01]  /*0a10*/  IMAD.MOV.U32 R142, RZ, RZ, R45.reuse ;  /* 0x000000ffff8e7224 */ /* 0x100fe200078e002d */
[--C-:B------:R-:W-:Y:S02]  /*0a20*/  SHF.R.U64 R133, R44, 0x10, R45.reuse ;  /* 0x000000102c857819 */ /* 0x100fe4000000122d */
[----:B------:R-:W-:-:S05]  /*0a30*/  SHF.R.U32.HI R143, RZ, 0x10, R45 ;  /* 0x00000010ff8f7819 */ /* 0x000fca000001162d */
[----:B------:R-:W1:Y:S01]  /*0a40*/  @P1 LDC.64 R44, c[0x0][0x3b8] ;  /* 0x0000ee00ff2c1b82 */ /* 0x000e620000000a00 */
[----:B------:R-:W-:Y:S01]  /*0a50*/  IMAD.MOV.U32 R116, RZ, RZ, R46 ;  /* 0x000000ffff747224 */ /* 0x000fe200078e002e */
[--C-:B------:R-:W-:Y:S02]  /*0a60*/  SHF.R.U64 R114, R46, 0x10, R47.reuse ;  /* 0x000000102e727819 */ /* 0x100fe4000000122f */
[----:B------:R-:W-:Y:S02]  /*0a70*/  MOV R117, R47 ;  /* 0x0000002f00757202 */ /* 0x000fe40000000f00 */
[----:B------:R-:W-:Y:S01]  /*0a80*/  SHF.R.U32.HI R118, RZ, 0x10, R47 ;  /* 0x00000010ff767819 */ /* 0x000fe2000001162f */
[--C-:B------:R-:W-:Y:S01]  /*0a90*/  IMAD.MOV.U32 R139, RZ, RZ, R51.reuse ;  /* 0x000000ffff8b7224 */ /* 0x100fe200078e0033 */
[----:B------:R-:W3:Y:S01]  /*0aa0*/  LDC.64 R46, c[0x0][0x3b0] ;  /* 0x0000ec00ff2e7b82 */ /* 0x000ee20000000a00 */
[----:B0-----:R-:W-:Y:S02]  /*0ab0*/  MOV R94, R50 ;  /* 0x00000032005e7202 */ /* 0x001fe40000000f00 */
[----:B------:R-:W-:-:S02]  /*0ac0*/  SHF.R.U64 R141, R50, 0x10, R51 ;  /* 0x00000010328d7819 */ /* 0x000fc40000001233 */
[----:B------:R-:W-:Y:S01]  /*0ad0*/  SHF.R.U32.HI R144, RZ, 0x10, R51 ;  /* 0x00000010ff907819 */ /* 0x000fe20000011633 */
[----:B--2---:R-:W-:Y:S02]  /*0ae0*/  IMAD.MOV.U32 R123, RZ, RZ, R84 ;  /* 0x000000ffff7b7224 */ /* 0x004fe400078e0054 */
[----:B------:R-:W0:Y:S01]  /*0af0*/  @P0 LDC.64 R50, c[0x0][0x438] ;  /* 0x00010e00ff320b82 */ /* 0x000e220000000a00 */
[--C-:B------:R-:W-:Y:S02]  /*0b00*/  SHF.R.U64 R124, R84, 0x10, R85.reuse ;  /* 0x00000010547c7819 */ /* 0x100fe40000001255 */
[----:B------:R-:W-:Y:S02]  /*0b10*/  MOV R122, R85 ;  /* 0x00000055007a7202 */ /* 0x000fe40000000f00 */
[----:B------:R-:W-:-:S03]  /*0b20*/  SHF.R.U32.HI R128, RZ, 0x10, R85 ;  /* 0x00000010ff807819 */ /* 0x000fc60000011655 */
[----:B------:R-:W2:Y:S01]  /*0b30*/  @P1 LDC.64 R84, c[0x0][0x3b8] ;  /* 0x0000ee00ff541b82 */ /* 0x000ea20000000a00 */
[----:B------:R-:W-:Y:S01]  /*0b40*/  IMAD.MOV.U32 R127, RZ, RZ, R86 ;  /* 0x000000ffff7f7224 */ /* 0x000fe200078e0056 */
[--C-:B------:R-:W-:Y:S01]  /*0b50*/  SHF.R.U64 R126, R86, 0x10, R87.reuse ;  /* 0x00000010567e7819 */ /* 0x100fe20000001257 */
[--C-:B------:R-:W-:Y:S01]  /*0b60*/  IMAD.MOV.U32 R125, RZ, RZ, R87.reuse ;  /* 0x000000ffff7d7224 */ /* 0x100fe200078e0057 */
[----:B------:R-:W-:Y:S01]  /*0b70*/  SHF.R.U32.HI R132, RZ, 0x10, R87 ;  /* 0x00000010ff847819 */ /* 0x000fe20000011657 */
[----:B------:R-:W-:Y:S01]  /*0b80*/  IMAD.MOV.U32 R145, RZ, RZ, R92 ;  /* 0x000000ffff917224 */ /* 0x000fe200078e005c */
[----:B------:R-:W-:Y:S02]  /*0b90*/  SHF.R.U64 R151, R92, 0x10, R93 ;  /* 0x000000105c977819 */ /* 0x000fe4000000125d */
[----:B------:R-:W4:Y:S01]  /*0ba0*/  @P1 LDC.64 R86, c[0x0][0x3b8] ;  /* 0x0000ee00ff561b82 */ /* 0x000f220000000a00 */
[----:B------:R-:W-:Y:S01]  /*0bb0*/  IMAD.MOV.U32 R95, RZ, RZ, R48 ;  /* 0x000000ffff5f7224 */ /* 0x000fe200078e0030 */
[--C-:B------:R-:W-:Y:S01]  /*0bc0*/  SHF.R.U64 R119, R48, 0x10, R49.reuse ;  /* 0x0000001030777819 */ /* 0x100fe20000001231 */
[--C-:B------:R-:W-:Y:S01]  /*0bd0*/  IMAD.MOV.U32 R120, RZ, RZ, R49.reuse ;  /* 0x000000ffff787224 */ /* 0x100fe200078e0031 */
[----:B------:R-:W-:Y:S01]  /*0be0*/  SHF.R.U32.HI R121, RZ, 0x10, R49 ;  /* 0x00000010ff797819 */ /* 0x000fe20000011631 */
[----:B------:R-:W-:Y:S01]  /*0bf0*/  HADD2.F32 R147, -RZ, R140.H0_H0 ;  /* 0x2000008cff937230 */ /* 0x000fe20000004100 */
[----:B------:R-:W-:Y:S01]  /*0c00*/  FSEL R92, R146, RZ, !P3 ;  /* 0x000000ff925c7208 */ /* 0x000fe20005800000 */
[--C-:B------:R-:W-:Y:S01]  /*0c10*/  IMAD.MOV.U32 R149, RZ, RZ, R93.reuse ;  /* 0x000000ffff957224 */ /* 0x100fe200078e005d */
[----:B------:R-:W4:Y:S01]  /*0c20*/  @P0 LDC.64 R48, c[0x0][0x438] ;  /* 0x00010e00ff300b82 */ /* 0x000f220000000a00 */
[----:B------:R-:W-:Y:S01]  /*0c30*/  HADD2.F32 R133, -RZ, R133.H0_H0 ;  /* 0x20000085ff857230 */ /* 0x000fe20000004100 */
[----:B------:R-:W-:Y:S01]  /*0c40*/  SHF.R.U32.HI R93, RZ, 0x10, R93 ;  /* 0x00000010ff5d7819 */ /* 0x000fe2000001165d */
[----:B------:R-:W-:-:S02]  /*0c50*/  HADD2.F32 R153, -RZ, R142.H0_H0 ;  /* 0x2000008eff997230 */ /* 0x000fc40000004100 */
[----:B------:R-:W-:Y:S01]  /*0c60*/  FADD.FTZ R150, -R92, R147 ;  /* 0x000000935c967221 */ /* 0x000fe20000010100 */
[----:B------:R-:W-:Y:S01]  /*0c70*/  HADD2.F32 R143, -RZ, R143.H0_H0 ;  /* 0x2000008fff8f7230 */ /* 0x000fe20000004100 */
[----:B------:R-:W-:Y:S01]  /*0c80*/  MOV R131, R88 ;  /* 0x0000005800837202 */ /* 0x000fe20000000f00 */
[--C-:B------:R-:W-:Y:S01]  /*0c90*/  IMAD.MOV.U32 R129, RZ, RZ, R89.reuse ;  /* 0x000000ffff817224 */ /* 0x100fe200078e0059 */
[----:B------:R-:W-:Y:S01]  /*0ca0*/  SHF.R.U64 R130, R88, 0x10, R89 ;  /* 0x0000001058827819 */ /* 0x000fe20000001259 */
[C---:B------:R-:W-:Y:S01]  /*0cb0*/  FADD.FTZ R146, -R92.reuse, R133 ;  /* 0x000000855c927221 */ /* 0x040fe20000010100 */
[----:B------:R-:W-:Y:S01]  /*0cc0*/  SHF.R.U32.HI R136, RZ, 0x10, R89 ;  /* 0x00000010ff887819 */ /* 0x000fe20000011659 */
[----:B------:R-:W-:Y:S01]  /*0cd0*/  FADD.FTZ R147, -R92, R153 ;  /* 0x000000995c937221 */ /* 0x000fe20000010100 */
[----:B------:R-:W-:Y:S01]  /*0ce0*/  HADD2.F32 R141, -RZ, R141.H0_H0 ;  /* 0x2000008dff8d7230 */ /* 0x000fe20000004100 */
[----:B------:R-:W4:Y:S01]  /*0cf0*/  @P0 LDC.64 R88, c[0x0][0x438] ;  /* 0x00010e00ff580b82 */ /* 0x000f220000000a00 */
[----:B------:R-:W-:Y:S01]  /*0d00*/  HADD2.F32 R139, -RZ, R139.H0_H0 ;  /* 0x2000008bff8b7230 */ /* 0x000fe20000004100 */
[--C-:B------:R-:W-:Y:S01]  /*0d10*/  SHF.R.U64 R134, R90, 0x10, R91.reuse ;  /* 0x000000105a867819 */ /* 0x100fe2000000125b */
[----:B------:R-:W-:Y:S01]  /*0d20*/  HADD2.F32 R133, -RZ, R94.H0_H0 ;  /* 0x2000005eff857230 */ /* 0x000fe20000004100 */
[----:B------:R-:W-:Y:S01]  /*0d30*/  MOV R137, R91 ;  /* 0x0000005b00897202 */ /* 0x000fe20000000f00 */
[----:B------:R-:W-:Y:S01]  /*0d40*/  HADD2.F32 R153, -RZ, R144.H0_H0 ;  /* 0x20000090ff997230 */ /* 0x000fe20000004100 */
[----:B------:R-:W-:Y:S01]  /*0d50*/  SHF.R.U32.HI R138, RZ, 0x10, R91 ;  /* 0x00000010ff8a7819 */ /* 0x000fe2000001165b */
[----:B------:R-:W-:-:S02]  /*0d60*/  HADD2.F32 R155, -RZ, R145.H0_H0 ;  /* 0x20000091ff9b7230 */ /* 0x000fc40000004100 */
[----:B------:R-:W-:Y:S02]  /*0d70*/  HADD2.F32 R151, -RZ, R151.H0_H0 ;  /* 0x20000097ff977230 */ /* 0x000fe40000004100 */
[----:B------:R-:W-:Y:S02]  /*0d80*/  HADD2.F32 R157, -RZ, R149.H0_H0 ;  /* 0x20000095ff9d7230 */ /* 0x000fe40000004100 */
[----:B------:R-:W-:Y:S02]  /*0d90*/  HADD2.F32 R93, -RZ, R93.H0_H0 ;  /* 0x2000005dff5d7230 */ /* 0x000fe40000004100 */
[----:B------:R-:W-:Y:S02]  /*0da0*/  IMAD.MOV.U32 R135, RZ, RZ, R90 ;  /* 0x000000ffff877224 */ /* 0x000fe400078e005a */
[----:B------:R-:W-:Y:S01]  /*0db0*/  FADD.FTZ R148, -R92, R143 ;  /* 0x0000008f5c947221 */ /* 0x000fe20000010100 */
[----:B-1----:R-:W-:-:S04]  /*0dc0*/  @P1 IMAD.WIDE.U32 R90, R69, 0x4, R44 ;  /* 0x00000004455a1825 */ /* 0x002fc800078e002c */
[C---:B------:R-:W-:Y:S01]  /*0dd0*/  FADD.FTZ R145, -R92.reuse, R141 ;  /* 0x0000008d5c917221 */ /* 0x040fe20000010100 */
[----:B------:R-:W-:Y:S01]  /*0de0*/  FADD.FTZ R143, -R92, R139 ;  /* 0x0000008b5c8f7221 */ /* 0x000fe20000010100 */
[----:B---3--:R-:W-:-:S04]  /*0df0*/  IMAD.WIDE.U32 R44, R69, 0x4, R46 ;  /* 0x00000004452c7825 */ /* 0x008fc800078e002e */
[C---:B------:R-:W-:Y:S01]  /*0e00*/  FADD.FTZ R149, -R92.reuse, R133 ;  /* 0x000000855c957221 */ /* 0x040fe20000010100 */
[C---:B------:R-:W-:Y:S01]  /*0e10*/  FADD.FTZ R144, -R92.reuse, R153 ;  /* 0x000000995c907221 */ /* 0x040fe20000010100 */
[C---:B------:R-:W-:Y:S01]  /*0e20*/  FADD.FTZ R142, -R92.reuse, R155 ;  /* 0x0000009b5c8e7221 */ /* 0x040fe20000010100 */
[----:B------:R-:W-:Y:S02]  /*0e30*/  HADD2.F32 R95, -RZ, R95.H0_H0 ;  /* 0x2000005fff5f7230 */ /* 0x000fe40000004100 */
[----:B------:R-:W-:Y:S01]  /*0e40*/  FADD.FTZ R141, -R92, R151 ;  /* 0x000000975c8d7221 */ /* 0x000fe20000010100 */
[----:B0-----:R-:W-:-:S04]  /*0e50*/  @P0 IMAD.WIDE.U32 R50, R68, 0x8, R50 ;  /* 0x0000000844320825 */ /* 0x001fc800078e0032 */
[C---:B------:R-:W-:Y:S01]  /*0e60*/  FADD.FTZ R140, -R92.reuse, R157 ;  /* 0x0000009d5c8c7221 */ /* 0x040fe20000010100 */
[----:B------:R-:W-:Y:S01]  /*0e70*/  FADD.FTZ R139, -R92, R93 ;  /* 0x0000005d5c8b7221 */ /* 0x000fe20000010100 */
[----:B------:R0:W5:Y:S01]  /*0e80*/  LDG.E R133, desc[UR20][R44.64] ;  /* 0x000000142c857981 */ /* 0x000162000c1e1900 */
[----:B------:R-:W-:-:S03]  /*0e90*/  IMAD.WIDE.U32 R92, R68, 0x4, R46 ;  /* 0x00000004445c7825 */ /* 0x000fc600078e002e */
[----:B------:R1:W5:Y:S01]  /*0ea0*/  @P0 LDG.E.64 R80, desc[UR20][R50.64] ;  /* 0x0000001432500981 */ /* 0x000362000c1e1b00 */
[----:B------:R-:W-:Y:S02]  /*0eb0*/  HADD2.F32 R152, -RZ, R119.H0_H0 ;  /* 0x20000077ff987230 */ /* 0x000fe40000004100 */
[----:B------:R-:W-:Y:S02]  /*0ec0*/  HADD2.F32 R155, -RZ, R128.H0_H0 ;  /* 0x20000080ff9b7230 */ /* 0x000fe40000004100 */
[----:B--2---:R-:W-:-:S04]  /*0ed0*/  @P1 IMAD.WIDE.U32 R84, R115, 0x4, R84 ;  /* 0x0000000473541825 */ /* 0x004fc800078e0054 */
[----:B0-----:R-:W-:Y:S01]  /*0ee0*/  FMUL.FTZ R44, R109, R95 ;  /* 0x0000005f6d2c7220 */ /* 0x001fe20000410000 */
[----:B------:R-:W-:Y:S01]  /*0ef0*/  HADD2.F32 R116, -RZ, R116.H0_H0 ;  /* 0x20000074ff747230 */ /* 0x000fe20000004100 */
[----:B------:R-:W5:Y:S01]  /*0f00*/  @P1 LDG.E R65, desc[UR20][R84.64] ;  /* 0x0000001454411981 */ /* 0x000f62000c1e1900 */
[----:B------:R-:W-:-:S04]  /*0f10*/  IMAD.WIDE.U32 R46, R115, 0x4, R46 ;  /* 0x00000004732e7825 */ /* 0x000fc800078e002e */
[----:B------:R-:W-:Y:S01]  /*0f20*/  FMUL.FTZ R159, R148, UR11 ;  /* 0x0000000b949f7c20 */ /* 0x000fe20008410000 */
[----:B------:R-:W-:Y:S01]  /*0f30*/  FMUL.FTZ R157, R146, UR11 ;  /* 0x0000000b929d7c20 */ /* 0x000fe20008410000 */
[----:B----4-:R-:W-:Y:S01]  /*0f40*/  @P1 IMAD.WIDE.U32 R86, R68, 0x4, R86 ;  /* 0x0000000444561825 */ /* 0x010fe200078e0056 */
[----:B------:R0:W5:Y:S03]  /*0f50*/  LDG.E R94, desc[UR20][R46.64] ;  /* 0x000000142e5e7981 */ /* 0x000166000c1e1900 */
[----:B------:R-:W-:Y:S02]  /*0f60*/  HADD2.F32 R119, -RZ, R120.H0_H0 ;  /* 0x20000078ff777230 */ /* 0x000fe40000004100 */
[----:B------:R-:W-:Y:S02]  /*0f70*/  HADD2.F32 R121, -RZ, R121.H0_H0 ;  /* 0x20000079ff797230 */ /* 0x000fe40000004100 */
[----:B------:R-:W-:-:S04]  /*0f80*/  @P0 IMAD.WIDE.U32 R48, R69, 0x8, R48 ;  /* 0x0000000845300825 */ /* 0x000fc800078e0030 */
[----:B------:R-:W-:Y:S01]  /*0f90*/  FMUL.FTZ R147, R147, UR11 ;  /* 0x0000000b93937c20 */ /* 0x000fe20008410000 */
[----:B------:R-:W5:Y:S01]  /*0fa0*/  LDG.E R92, desc[UR20][R92.64] ;  /* 0x000000145c5c7981 */ /* 0x000f62000c1e1900 */
[----:B------:R-:W-:Y:S02]  /*0fb0*/  HADD2.F32 R128, -RZ, R127.H0_H0 ;  /* 0x2000007fff807230 */ /* 0x000fe40000004100 */
[----:B------:R-:W-:Y:S02]  /*0fc0*/  HADD2.F32 R127, -RZ, R132.H0_H0 ;  /* 0x20000084ff7f7230 */ /* 0x000fe40000004100 */
[----:B------:R-:W-:Y:S01]  /*0fd0*/  FMUL.FTZ R45, R108, R119 ;  /* 0x000000776c2d7220 */ /* 0x000fe20000410000 */
[----:B------:R-:W-:Y:S01]  /*0fe0*/  HADD2.F32 R132, -RZ, R131.H0_H0 ;  /* 0x20000083ff847230 */ /* 0x000fe20000004100 */
[----:B------:R-:W5:Y:S01]  /*0ff0*/  @P1 LDG.E R67, desc[UR20][R90.64] ;  /* 0x000000145a431981 */ /* 0x000f62000c1e1900 */
[----:B------:R-:W-:Y:S02]  /*1000*/  HADD2.F32 R131, -RZ, R136.H0_H0 ;  /* 0x20000088ff837230 */ /* 0x000fe40000004100 */
[----:B-1----:R-:W-:-:S02]  /*1010*/  HADD2.F32 R51, -RZ, R117.H0_H0 ;  /* 0x20000075ff337230 */ /* 0x002fc40000004100 */
[----:B0-----:R-:W-:Y:S01]  /*1020*/  FMUL.FTZ R46, R77, R152 ;  /* 0x000000984d2e7220 */ /* 0x001fe20000410000 */
[----:B------:R-:W-:Y:S02]  /*1030*/  HADD2.F32 R136, -RZ, R135.H0_H0 ;  /* 0x20000087ff887230 */ /* 0x000fe40000004100 */
[----:B------:R-:W-:Y:S02]  /*1040*/  HADD2.F32 R50, -RZ, R114.H0_H0 ;  /* 0x20000072ff327230 */ /* 0x000fe40000004100 */
[----:B------:R-:W-:Y:S01]  /*1050*/  FMUL.FTZ R85, R150, UR11 ;  /* 0x0000000b96557c20 */ /* 0x000fe20008410000 */
[----:B------:R-:W-:Y:S02]  /*1060*/  HADD2.F32 R135, -RZ, R138.H0_H0 ;  /* 0x2000008aff877230 */ /* 0x000fe40000004100 */
[----:B------:R-:W-:Y:S01]  /*1070*/  FFMA.FTZ R138, R103, R116, R44 ;  /* 0x00000074678a7223 */ /* 0x000fe2000001002c */
[----:B------:R-:W-:Y:S01]  /*1080*/  FFMA.FTZ R148, R102, R51, R45 ;  /* 0x0000003366947223 */ /* 0x000fe2000001002d */
[----:B------:R-:W-:Y:S01]  /*1090*/  FFMA.FTZ R146, R71, R50, R46 ;  /* 0x0000003247927223 */ /* 0x000fe2000001002e */
[----:B------:R0:W5:Y:S01]  /*10a0*/  @P1 LDG.E R66, desc[UR20][R86.64] ;  /* 0x0000001456421981 */ /* 0x000162000c1e1900 */
[----:B------:R-:W-:Y:S01]  /*10b0*/  FADD.FTZ R45, RZ, R138 ;  /* 0x0000008aff2d7221 */ /* 0x000fe20000010000 */
[----:B------:R-:W-:Y:S01]  /*10c0*/  FFMA.FTZ R46, R85, R138, RZ ;  /* 0x0000008a552e7223 */ /* 0x000fe200000100ff */
[----:B------:R-:W-:-:S02]  /*10d0*/  HADD2.F32 R151, -RZ, R118.H0_H0 ;  /* 0x20000076ff977230 */ /* 0x000fc40000004100 */
[----:B------:R-:W-:Y:S01]  /*10e0*/  FMUL.FTZ R47, R76, R121 ;  /* 0x000000794c2f7220 */ /* 0x000fe20000410000 */
[----:B------:R1:W5:Y:S01]  /*10f0*/  @P0 LDG.E.64 R78, desc[UR20][R48.64] ;  /* 0x00000014304e0981 */ /* 0x000362000c1e1b00 */
[----:B------:R-:W-:Y:S01]  /*1100*/  FFMA.FTZ R46, R157, R146, R46 ;  /* 0x000000929d2e7223 */ /* 0x000fe2000001002e */
[----:B------:R-:W-:Y:S02]  /*1110*/  HADD2.F32 R84, -RZ, R123.H0_H0 ;  /* 0x2000007bff547230 */ /* 0x000fe40000004100 */
[----:B0-----:R-:W-:Y:S01]  /*1120*/  FADD.FTZ R87, R146, R45 ;  /* 0x0000002d92577221 */ /* 0x001fe20000010000 */
[----:B------:R-:W-:-:S04]  /*1130*/  @P0 IMAD.WIDE.U32 R88, R115, 0x8, R88 ;  /* 0x0000000873580825 */ /* 0x000fc800078e0058 */
[----:B------:R-:W-:Y:S01]  /*1140*/  FFMA.FTZ R150, R70, R151, R47 ;  /* 0x0000009746967223 */ /* 0x000fe2000001002f */
[----:B------:R-:W-:Y:S01]  /*1150*/  FFMA.FTZ R46, R147, R148, R46 ;  /* 0x00000094932e7223 */ /* 0x000fe2000001002e */
[----:B------:R-:W-:Y:S01]  /*1160*/  FADD.FTZ R87, R148, R87 ;  /* 0x0000005794577221 */ /* 0x000fe20000010000 */
[----:B-1----:R-:W-:Y:S01]  /*1170*/  FMUL.FTZ R48, R111, R128 ;  /* 0x000000806f307220 */ /* 0x002fe20000410000 */
[----:B------:R-:W-:Y:S01]  /*1180*/  HADD2.F32 R126, -RZ, R126.H0_H0 ;  /* 0x2000007eff7e7230 */ /* 0x000fe20000004100 */
[----:B------:R0:W5:Y:S01]  /*1190*/  @P0 LDG.E.64 R82, desc[UR20][R88.64] ;  /* 0x0000001458520981 */ /* 0x000162000c1e1b00 */
[----:B------:R-:W-:Y:S02]  /*11a0*/  HADD2.F32 R125, -RZ, R125.H0_H0 ;  /* 0x2000007dff7d7230 */ /* 0x000fe40000004100 */
[----:B------:R-:W-:Y:S01]  /*11b0*/  FFMA.FTZ R93, R105, R84, R48 ;  /* 0x00000054695d7223 */ /* 0x000fe20000010030 */
[----:B------:R-:W-:Y:S02]  /*11c0*/  HADD2.F32 R124, -RZ, R124.H0_H0 ;  /* 0x2000007cff7c7230 */ /* 0x000fe40000004100 */
[----:B------:R-:W-:Y:S01]  /*11d0*/  FADD.FTZ R48, R150, R87 ;  /* 0x0000005796307221 */ /* 0x000fe20000010000 */
[----:B------:R-:W-:Y:S01]  /*11e0*/  FMUL.FTZ R114, R149, UR11 ;  /* 0x0000000b95727c20 */ /* 0x000fe20008410000 */
[----:B------:R-:W-:Y:S01]  /*11f0*/  FFMA.FTZ R87, R159, R150, R46 ;  /* 0x000000969f577223 */ /* 0x000fe2000001002e */
[----:B------:R-:W-:-:S02]  /*1200*/  HADD2.F32 R153, -RZ, R122.H0_H0 ;  /* 0x2000007aff997230 */ /* 0x000fc40000004100 */
[----:B0-----:R-:W-:Y:S01]  /*1210*/  FMUL.FTZ R88, R97, R126 ;  /* 0x0000007e61587220 */ /* 0x001fe20000410000 */
[----:B------:R-:W-:Y:S01]  /*1220*/  FMUL.FTZ R47, R110, R125 ;  /* 0x0000007d6e2f7220 */ /* 0x000fe20000410000 */
[----:B------:R-:W-:Y:S01]  /*1230*/  FMUL.FTZ R145, R145, UR11 ;  /* 0x0000000b91917c20 */ /* 0x000fe20008410000 */
[----:B------:R-:W-:Y:S01]  /*1240*/  FADD.FTZ R48, R93, R48 ;  /* 0x000000305d307221 */ /* 0x000fe20000010000 */
[----:B------:R-:W-:Y:S01]  /*1250*/  FFMA.FTZ R117, R73, R124, R88 ;  /* 0x0000007c49757223 */ /* 0x000fe20000010058 */
[----:B------:R-:W-:Y:S01]  /*1260*/  FFMA.FTZ R46, R114, R93, R87 ;  /* 0x0000005d722e7223 */ /* 0x000fe20000010057 */
[----:B------:R-:W-:Y:S01]  /*1270*/  FFMA.FTZ R118, R104, R153, R47 ;  /* 0x0000009968767223 */ /* 0x000fe2000001002f */
[----:B------:R-:W-:Y:S01]  /*1280*/  FMUL.FTZ R49, R96, R127 ;  /* 0x0000007f60317220 */ /* 0x000fe20000410000 */
[----:B------:R-:W-:Y:S01]  /*1290*/  FMUL.FTZ R120, R143, UR11 ;  /* 0x0000000b8f787c20 */ /* 0x000fe20008410000 */
[----:B------:R-:W-:Y:S01]  /*12a0*/  FADD.FTZ R87, R117, R48 ;  /* 0x0000003075577221 */ /* 0x000fe20000010000 */
[----:B------:R-:W-:Y:S01]  /*12b0*/  FFMA.FTZ R47, R145, R117, R46 ;  /* 0x00000075912f7223 */ /* 0x000fe2000001002e */
[----:B------:R-:W-:-:S02]  /*12c0*/  HADD2.F32 R134, -RZ, R134.H0_H0 ;  /* 0x20000086ff867230 */ /* 0x000fc40000004100 */
[----:B------:R-:W-:Y:S01]  /*12d0*/  FMUL.FTZ R86, R113, R136 ;  /* 0x0000008871567220 */ /* 0x000fe20000410000 */
[----:B------:R-:W-:Y:S01]  /*12e0*/  FMUL.FTZ R123, R144, UR11 ;  /* 0x0000000b907b7c20 */ /* 0x000fe20008410000 */
[----:B------:R-:W-:Y:S01]  /*12f0*/  FFMA.FTZ R122, R72, R155, R49 ;  /* 0x0000009b487a7223 */ /* 0x000fe20000010031 */
[----:B------:R-:W-:Y:S01]  /*1300*/  FADD.FTZ R87, R118, R87 ;  /* 0x0000005776577221 */ /* 0x000fe20000010000 */
[----:B------:R-:W-:Y:S01]  /*1310*/  FFMA.FTZ R46, R120, R118, R47 ;  /* 0x00000076782e7223 */ /* 0x000fe2000001002f */
[----:B------:R-:W-:Y:S02]  /*1320*/  HADD2.F32 R130, -RZ, R130.H0_H0 ;  /* 0x20000082ff827230 */ /* 0x000fe40000004100 */
[----:B------:R-:W-:Y:S01]  /*1330*/  FMUL.FTZ R44, R99, R134 ;  /* 0x00000086632c7220 */ /* 0x000fe20000410000 */
[----:B------:R-:W-:Y:S02]  /*1340*/  HADD2.F32 R137, -RZ, R137.H0_H0 ;  /* 0x20000089ff897230 */ /* 0x000fe40000004100 */
[----:B------:R-:W-:Y:S01]  /*1350*/  FFMA.FTZ R86, R107, R132, R86 ;  /* 0x000000846b567223 */ /* 0x000fe20000010056 */
[----:B------:R-:W-:Y:S01]  /*1360*/  FMUL.FTZ R88, R142, UR11 ;  /* 0x0000000b8e587c20 */ /* 0x000fe20008410000 */
[----:B------:R-:W-:Y:S01]  /*1370*/  FADD.FTZ R47, R122, R87 ;  /* 0x000000577a2f7221 */ /* 0x000fe20000010000 */
[----:B------:R-:W-:Y:S01]  /*1380*/  FFMA.FTZ R49, R123, R122, R46 ;  /* 0x0000007a7b317223 */ /* 0x000fe2000001002e */
[----:B------:R-:W-:-:S02]  /*1390*/  HADD2.F32 R129, -RZ, R129.H0_H0 ;  /* 0x20000081ff817230 */ /* 0x000fc40000004100 */
        /* <DEDUP_REMOVED lines=32> */
[----:B------:R-:W-:Y:S02]  /*15a0*/  MOV R45, 0x400 ;  /* 0x00000400002d7802 */ /* 0x000fe40000000f00 */
[----:B------:R-:W-:Y:S02]  /*15b0*/  PLOP3.LUT P0, PT, PT, PT, PT, 0x80, 0x8 ;  /* 0x000000000008781c */ /* 0x000fe40003f0f070 */
[----:B--2---:R-:W-:-:S07]  /*15c0*/  LEA R143, R144, R45, 0x18 ;  /* 0x0000002d908f7211 */ /* 0x004fce00078ec0ff */
[----:B------:R-:W-:Y:S01]  /*15d0*/  @!P3 PLOP3.LUT P0, PT, P2, PT, PT, 0x80, 0x8 ;  /* 0x000000000008b81c */ /* 0x000fe2000170f070 */
[----:B0-----:R-:W-:Y:S01]  /*15e0*/  FADD.FTZ R44, R49, R44 ;  /* 0x0000002c312c7221 */ /* 0x001fe20000010000 */
[----:B-1----:R-:W-:-:S04]  /*15f0*/  FADD.FTZ R46, R141, R46 ;  /* 0x0000002e8d2e7221 */ /* 0x002fc80000010000 */
[----:B------:R-:W0:Y:S04]  /*1600*/  SHFL.DOWN PT, R45, R44, 0x1, 0x1f ;  /* 0x08201f002c2d7f89 */ /* 0x000e2800000e0000 */
[----:B------:R-:W1:Y:S01]  /*1610*/  SHFL.DOWN PT, R47, R46, 0x1, 0x1f ;  /* 0x08201f002e2f7f89 */ /* 0x000e6200000e0000 */
[----:B------:R-:W-:-:S05]  /*1620*/  IADD3 R142, PT, PT, R143, 0x1820, RZ ;  /* 0x000018208f8e7810 */ /* 0x000fca0007ffe0ff */
[----:B------:R-:W-:Y:S02]  /*1630*/  @!P3 IMAD.MOV.U32 R48, RZ, RZ, R142 ;  /* 0x000000ffff30b224 */ /* 0x000fe400078e008e */
[----:B------:R-:W-:-:S05]  /*1640*/  @!P0 VIADD R48, R143, 0x1800 ;  /* 0x000018008f308836 */ /* 0x000fca0000000000 */
[----:B------:R-:W-:-:S05]  /*1650*/  @!P3 MOV R144, R48 ;  /* 0x000000300090b202 */ /* 0x000fca0000000f00 */
[----:B------:R-:W-:Y:S02]  /*1660*/  @!P3 IMAD R141, R101, 0x8, R144 ;  /* 0x00000008658db824 */ /* 0x000fe400078e0290 */
[----:B0-----:R-:W-:Y:S01]  /*1670*/  FADD.FTZ R48, R44, R45 ;  /* 0x0000002d2c307221 */ /* 0x001fe20000010000 */
[----:B-1----:R-:W-:-:S05]  /*1680*/  FADD.FTZ R49, R46, R47 ;  /* 0x0000002f2e317221 */ /* 0x002fca0000010000 */
[----:B------:R-:W-:Y:S01]  /*1690*/  @!P3 STS.64 [R141], R48 ;  /* 0x000000308d00b388 */ /* 0x000fe20000000a00 */
[C---:B------:R-:W-:Y:S01]  /*16a0*/  @!P2 IADD3 R142, PT, PT, R143.reuse, 0x1800, RZ ;  /* 0x000018008f8ea810 */ /* 0x040fe20007ffe0ff */
[----:B------:R-:W-:Y:S01]  /*16b0*/  BAR.SYNC.DEFER_BLOCKING 0x0 ;  /* 0x0000000000007b1d */ /* 0x000fe20000010000 */
[C---:B------:R-:W-:Y:S02]  /*16c0*/  VIADD R144, R143.reuse, 0x1830 ;  /* 0x000018308f907836 */ /* 0x040fe40000000000 */
[----:B------:R-:W-:Y:S02]  /*16d0*/  @!P2 VIADD R144, R143, 0x1810 ;  /* 0x000018108f90a836 */ /* 0x000fe40000000000 */
        /* <DEDUP_REMOVED lines=107> */
[----:B------:R-:W-:Y:S01]  /*1d90*/  PRMT R48, R147, 0x7610, R48 ;  /* 0x0000761093307816 */ /* 0x000fe20000000030 */
[----:B------:R-:W-:Y:S06]  /*1da0*/  BRA `(.L_x_578) ;  /* 0x00000014004c7947 */ /* 0x000fec0003800000 */
.L_x_577:
        /* <DEDUP_REMOVED lines=22> */
[----:B------:R-:W-:Y:S02]  /*1f10*/  F2FP.F16.F32.PACK_AB R64, R44, R85 ;  /* 0x000000552c40723e */ /* 0x000fe400000000ff */
[----:B------:R-:W-:Y:S02]  /*1f20*/  F2FP.F16.F32.PACK_AB R63, R46, R157 ;  /* 0x0000009d2e3f723e */ /* 0x000fe400000000ff */
[----:B------:R-:W-:-:S02]  /*1f30*/  FSEL R44, R47, RZ, P5 ;  /* 0x000000ff2f2c7208 */ /* 0x000fc40002800000 */
[----:B------:R-:W-:Y:S02]  /*1f40*/  FSEL R46, R45, RZ, P0 ;  /* 0x000000ff2d2e7208 */ /* 0x000fe40000000000 */
[----:B------:R-:W-:Y:S02]  /*1f50*/  F2FP.F16.F32.PACK_AB R44, R44, R147 ;  /* 0x000000932c2c723e */ /* 0x000fe400000000ff */
[----:B------:R-:W-:Y:S02]  /*1f60*/  F2FP.F16.F32.PACK_AB R61, R46, R159 ;  /* 0x0000009f2e3d723e */ /* 0x000fe400000000ff */
[----:B------:R-:W-:Y:S02]  /*1f70*/  PRMT R51, R64, 0x7632, R51 ;  /* 0x0000763240337816 */ /* 0x000fe40000000033 */
[----:B------:R-:W-:Y:S02]  /*1f80*/  PRMT R46, R63, 0x7632, R46 ;  /* 0x000076323f2e7816 */ /* 0x000fe4000000002e */
[----:B------:R-:W-:-:S02]  /*1f90*/  PRMT R48, R44, 0x7632, R48 ;  /* 0x000076322c307816 */ /* 0x000fc40000000030 */
[----:B------:R-:W-:Y:S02]  /*1fa0*/  PRMT R62, R44, 0x7610, R62 ;  /* 0x000076102c3e7816 */ /* 0x000fe4000000003e */
[----:B------:R-:W-:Y:S01]  /*1fb0*/  PRMT R49, R61, 0x7632, R49 ;  /* 0x000076323d317816 */ /* 0x000fe20000000031 */
[----:B------:R-:W-:Y:S06]  /*1fc0*/  BRA `(.L_x_578) ;  /* 0x0000001000c47947 */ /* 0x000fec0003800000 */
.L_x_576:
[----:B------:R-:W-:Y:S01]  /*1fd0*/  UMOV UR5, UR14 ;  /* 0x0000000e00057c82 */ /* 0x000fe20008000000 */
[----:B------:R-:W-:Y:S01]  /*1fe0*/  UMOV UR6, UR15 ;  /* 0x0000000f00067c82 */ /* 0x000fe20008000000 */
[----:B------:R-:W-:-:S04]  /*1ff0*/  UISETP.NE.U32.AND UP0, UPT, UR5, URZ, UPT ;  /* 0x000000ff0500728c */ /* 0x000fc8000bf05070 */
[----:B------:R-:W-:-:S09]  /*2000*/  UISETP.NE.AND.EX UP0, UPT, UR6, URZ, UPT, UP0 ;  /* 0x000000ff0600728c */ /* 0x000fd2000bf05300 */
[----:B------:R-:W-:Y:S05]  /*2010*/  BRA.U UP0, `(.L_x_579) ;  /* 0x00000001009c7547 */ /* 0x000fea000b800000 */
        /* <DEDUP_REMOVED lines=39> */
.L_x_579:
[----:B-----5:R-:W-:Y:S02]  /*2290*/  IMAD.MOV.U32 R44, RZ, RZ, R78 ;  /* 0x000000ffff2c7224 */ /* 0x020fe400078e004e */
[--C-:B------:R-:W-:Y:S01]  /*22a0*/  FFMA.FTZ R85, R85, UR29, R116.reuse ;  /* 0x0000001d55557c23 */ /* 0x100fe20008010074 */
[--C-:B------:R-:W-:Y:S01]  /*22b0*/  IMAD.MOV.U32 R47, RZ, RZ, R79.reuse ;  /* 0x000000ffff2f7224 */ /* 0x100fe200078e004f */
[--C-:B------:R-:W-:Y:S01]  /*22c0*/  SHF.R.U64 R45, R78, 0x10, R79.reuse ;  /* 0x000000104e2d7819 */ /* 0x100fe2000000124f */
[--C-:B------:R-:W-:Y:S01]  /*22d0*/  FFMA.FTZ R147, R147, UR29, R116.reuse ;  /* 0x0000001d93937c23 */ /* 0x100fe20008010074 */
[----:B------:R-:W-:Y:S01]  /*22e0*/  SHF.R.U32.HI R49, RZ, 0x10, R79 ;  /* 0x00000010ff317819 */ /* 0x000fe2000001164f */
[----:B------:R-:W-:Y:S02]  /*22f0*/  HADD2.F32 R44, -RZ, R44.H0_H0 ;  /* 0x2000002cff2c7230 */ /* 0x000fe40000004100 */
[----:B------:R-:W-:Y:S01]  /*2300*/  FADD.FTZ R85, R138, -R85 ;  /* 0x800000558a557221 */ /* 0x000fe20000010000 */
[--C-:B------:R-:W-:Y:S01]  /*2310*/  FFMA.FTZ R157, R157, UR29, R116.reuse ;  /* 0x0000001d9d9d7c23 */ /* 0x100fe20008010074 */
[----:B------:R-:W-:Y:S01]  /*2320*/  FFMA.FTZ R159, R159, UR29, R116 ;  /* 0x0000001d9f9f7c23 */ /* 0x000fe20008010074 */
[----:B------:R-:W-:-:S02]  /*2330*/  HADD2.F32 R48, -RZ, R47.H0_H0 ;  /* 0x2000002fff307230 */ /* 0x000fc40000004100 */
[----:B------:R-:W-:Y:S01]  /*2340*/  FADD.FTZ R147, R148, -R147 ;  /* 0x8000009394937221 */ /* 0x000fe20000010000 */
[----:B------:R-:W-:Y:S02]  /*2350*/  HADD2.F32 R46, -RZ, R45.H0_H0 ;  /* 0x2000002dff2e7230 */ /* 0x000fe40000004100 */
[----:B------:R-:W-:Y:S01]  /*2360*/  FFMA.FTZ R44, R85, UR11, R44 ;  /* 0x0000000b552c7c23 */ /* 0x000fe2000801002c */
[----:B------:R-:W-:Y:S02]  /*2370*/  HADD2.F32 R50, -RZ, R49.H0_H0 ;  /* 0x20000031ff327230 */ /* 0x000fe40000004100 */
[----:B------:R-:W-:Y:S01]  /*2380*/  FADD.FTZ R157, R146, -R157 ;  /* 0x8000009d929d7221 */ /* 0x000fe20000010000 */
        /* <DEDUP_REMOVED lines=13> */
[----:B------:R-:W-:Y:S02]  /*2460*/  F2FP.F16.F32.PACK_AB R44, R45, R44 ;  /* 0x0000002c2d2c723e */ /* 0x000fe400000000ff */
[----:B------:R-:W-:Y:S02]  /*2470*/  FSEL R49, R49, RZ, P5 ;  /* 0x000000ff31317208 */ /* 0x000fe40002800000 */
[----:B------:R-:W-:Y:S02]  /*2480*/  FSEL R47, R47, RZ, P4 ;  /* 0x000000ff2f2f7208 */ /* 0x000fe40002000000 */
[----:B------:R-:W-:-:S02]  /*2490*/  FSEL R45, R51, RZ, P0 ;  /* 0x000000ff332d7208 */ /* 0x000fc40000000000 */
[----:B------:R-:W-:Y:S02]  /*24a0*/  F2FP.F16.F32.PACK_AB R49, R49, R48 ;  /* 0x000000303131723e */ /* 0x000fe400000000ff */
        /* <DEDUP_REMOVED lines=11> */
.L_x_575:
        /* <DEDUP_REMOVED lines=34> */
[----:B------:R-:W-:-:S02]  /*2780*/  F2FP.F16.F32.PACK_AB R46, R40, R45 ;  /* 0x0000002d282e723e */ /* 0x000fc400000000ff */
[C---:B------:R-:W-:Y:S02]  /*2790*/  FSEL R45, R85.reuse, RZ, P5 ;  /* 0x000000ff552d7208 */ /* 0x040fe40002800000 */
[----:B------:R-:W-:Y:S02]  /*27a0*/  FSEL R40, R85, RZ, P6 ;  /* 0x000000ff55287208 */ /* 0x000fe40003000000 */
[C---:B------:R-:W-:Y:S02]  /*27b0*/  LOP3.LUT P5, RZ, R67.reuse, 0xff0000, RZ, 0xc0, !PT ;  /* 0x00ff000043ff7812 */ /* 0x040fe400078ac0ff */
[----:B------:R-:W-:Y:S02]  /*27c0*/  ISETP.GE.U32.AND P6, PT, R67, 0x1000000, PT ;  /* 0x010000004300780c */ /* 0x000fe40003fc6070 */
[----:B------:R-:W-:Y:S02]  /*27d0*/  F2FP.F16.F32.PACK_AB R51, R40, R45 ;  /* 0x0000002d2833723e */ /* 0x000fe400000000ff */
[----:B------:R-:W-:-:S02]  /*27e0*/  FSEL R45, R147, RZ, P0 ;  /* 0x000000ff932d7208 */ /* 0x000fc40000000000 */
        /* <DEDUP_REMOVED lines=9> */
[C---:B------:R-:W-:Y:S02]  /*2880*/  PRMT R40, R44.reuse, 0x7632, R40 ;  /* 0x000076322c287816 */ /* 0x040fe40000000028 */
[----:B------:R-:W-:Y:S01]  /*2890*/  PRMT R49, R44, 0x7610, R49 ;  /* 0x000076102c317816 */ /* 0x000fe20000000031 */
[----:B------:R-:W-:Y:S06]  /*28a0*/  BRA `(.L_x_578) ;  /* 0x00000008008c7947 */ /* 0x000fec0003800000 */
.L_x_581:
        /* <DEDUP_REMOVED lines=19> */
[----:B------:R-:W-:Y:S02]  /*29e0*/  F2FP.F16.F32.PACK_AB R44, R44, R85 ;  /* 0x000000552c2c723e */ /* 0x000fe400000000ff */
[----:B------:R-:W-:Y:S02]  /*29f0*/  FSEL R40, R40, RZ, P6 ;  /* 0x000000ff28287208 */ /* 0x000fe40003000000 */
[C---:B------:R-:W-:Y:S02]  /*2a00*/  PRMT R51, R44.reuse, 0x7632, R51 ;  /* 0x000076322c337816 */ /* 0x040fe40000000033 */
[C---:B------:R-:W-:Y:S01]  /*2a10*/  F2FP.F16.F32.PACK_AB R40, R157.reuse, R40 ;  /* 0x000000289d28723e */ /* 0x040fe200000000ff */
        /* <DEDUP_REMOVED lines=12> */
[----:B------:R-:W-:Y:S02]  /*2ae0*/  F2FP.F16.F32.PACK_AB R157, R157, R40 ;  /* 0x000000289d9d723e */ /* 0x000fe400000000ff */
[C---:B------:R-:W-:Y:S02]  /*2af0*/  FSEL R40, R45.reuse, RZ, P4 ;  /* 0x000000ff2d287208 */ /* 0x040fe40002000000 */
        /* <DEDUP_REMOVED lines=13> */
.L_x_580:
        /* <DEDUP_REMOVED lines=10> */
[----:B------:R-:W-:Y:S02]  /*2c70*/  HADD2.F32 R44, -RZ, R40.H0_H0 ;  /* 0x20000028ff2c7230 */ /* 0x000fe40000004100 */
[----:B------:R-:W-:Y:S01]  /*2c80*/  FADD.FTZ R157, R146, -R157 ;  /* 0x8000009d929d7221 */ /* 0x000fe20000010000 */
[----:B------:R-:W-:Y:S01]  /*2c90*/  MOV R40, R78 ;  /* 0x0000004e00287202 */ /* 0x000fe20000000f00 */
[----:B------:R-:W-:Y:S01]  /*2ca0*/  FADD.FTZ R85, R138, -R85 ;  /* 0x800000558a557221 */ /* 0x000fe20000010000 */
[----:B------:R-:W-:Y:S01]  /*2cb0*/  SHF.R.U32.HI R48, RZ, 0x10, R79 ;  /* 0x00000010ff307819 */ /* 0x000fe2000001164f */
[----:B------:R-:W-:Y:S01]  /*2cc0*/  FFMA.FTZ R44, R157, UR11, R44 ;  /* 0x0000000b9d2c7c23 */ /* 0x000fe2000801002c */
[----:B------:R-:W-:Y:S01]  /*2cd0*/  FFMA.FTZ R159, R159, UR29, R116 ;  /* 0x0000001d9f9f7c23 */ /* 0x000fe20008010074 */
[----:B------:R-:W-:-:S02]  /*2ce0*/  HADD2.F32 R40, -RZ, R40.H0_H0 ;  /* 0x20000028ff287230 */ /* 0x000fc40000004100 */
[----:B------:R-:W-:Y:S01]  /*2cf0*/  FADD.FTZ R147, R148, -R147 ;  /* 0x8000009394937221 */ /* 0x000fe20000010000 */
[----:B------:R-:W-:Y:S01]  /*2d00*/  FMUL.FTZ R45, R44, UR8 ;  /* 0x000000082c2d7c20 */ /* 0x000fe20008410000 */
[----:B------:R-:W-:Y:S02]  /*2d10*/  IMAD.MOV.U32 R44, RZ, RZ, R79 ;  /* 0x000000ffff2c7224 */ /* 0x000fe400078e004f */
[----:B------:R-:W-:Y:S01]  /*2d20*/  FADD.FTZ R159, R150, -R159 ;  /* 0x8000009f969f7221 */ /* 0x000fe20000010000 */
[----:B------:R-:W-:Y:S01]  /*2d30*/  FFMA.FTZ R40, R85, UR11, R40 ;  /* 0x0000000b55287c23 */ /* 0x000fe20008010028 */
[----:B------:R-:W-:Y:S01]  /*2d40*/  HADD2.F32 R48, -RZ, R48.H0_H0 ;  /* 0x20000030ff307230 */ /* 0x000fe20000004100 */
[----:B------:R-:W-:Y:S01]  /*2d50*/  FSEL R47, R45, RZ, P6 ;  /* 0x000000ff2d2f7208 */ /* 0x000fe20003000000 */
[----:B------:R-:W-:Y:S01]  /*2d60*/  HADD2.F32 R46, -RZ, R44.H0_H0 ;  /* 0x2000002cff2e7230 */ /* 0x000fe20000004100 */
        /* <DEDUP_REMOVED lines=8> */
[----:B------:R-:W-:Y:S01]  /*2df0*/  F2FP.F16.F32.PACK_AB R49, R40, R47 ;  /* 0x0000002f2831723e */ /* 0x000fe200000000ff */
[----:B------:R-:W-:Y:S01]  /*2e00*/  FMUL.FTZ R46, R46, UR8 ;  /* 0x000000082e2e7c20 */ /* 0x000fe20008410000 */
[----:B------:R-:W-:-:S02]  /*2e10*/  FSEL R45, R44, RZ, P4 ;  /* 0x000000ff2c2d7208 */ /* 0x000fc40002000000 */
[----:B------:R-:W-:Y:S02]  /*2e20*/  FSEL R40, R44, RZ, P6 ;  /* 0x000000ff2c287208 */ /* 0x000fe40003000000 */
[----:B------:R-:W-:Y:S02]  /*2e30*/  LOP3.LUT P0, RZ, R133, 0xff0000, RZ, 0xc0, !PT ;  /* 0x00ff000085ff7812 */ /* 0x000fe4000780c0ff */
[----:B------:R-:W-:Y:S02]  /*2e40*/  LOP3.LUT P4, RZ, R67, 0xff0000, RZ, 0xc0, !PT ;  /* 0x00ff000043ff7812 */ /* 0x000fe4000788c0ff */
[----:B------:R-:W-:Y:S02]  /*2e50*/  ISETP.GE.U32.AND P5, PT, R133, 0x1000000, PT ;  /* 0x010000008500780c */ /* 0x000fe40003fa6070 */
[----:B------:R-:W-:Y:S02]  /*2e60*/  ISETP.GE.U32.AND P6, PT, R67, 0x1000000, PT ;  /* 0x010000004300780c */ /* 0x000fe40003fc6070 */
[----:B------:R-:W-:-:S02]  /*2e70*/  F2FP.F16.F32.PACK_AB R51, R40, R45 ;  /* 0x0000002d2833723e */ /* 0x000fc400000000ff */
[C---:B------:R-:W-:Y:S02]  /*2e80*/  FSEL R45, R46.reuse, RZ, P0 ;  /* 0x000000ff2e2d7208 */ /* 0x040fe40000000000 */
[----:B------:R-:W-:Y:S02]  /*2e90*/  FSEL R40, R46, RZ, P4 ;  /* 0x000000ff2e287208 */ /* 0x000fe40002000000 */
[C---:B------:R-:W-:Y:S02]  /*2ea0*/  FSEL R47, R48.reuse, RZ, P5 ;  /* 0x000000ff302f7208 */ /* 0x040fe40002800000 */
[----:B------:R-:W-:Y:S02]  /*2eb0*/  FSEL R44, R48, RZ, P6 ;  /* 0x000000ff302c7208 */ /* 0x000fe40003000000 */
[----:B------:R-:W-:Y:S02]  /*2ec0*/  F2FP.F16.F32.PACK_AB R40, R40, R45 ;  /* 0x0000002d2828723e */ /* 0x000fe400000000ff */
[----:B------:R-:W-:-:S02]  /*2ed0*/  F2FP.F16.F32.PACK_AB R44, R44, R47 ;  /* 0x0000002f2c2c723e */ /* 0x000fc400000000ff */
        /* <DEDUP_REMOVED lines=8> */
.L_x_582:
[----:B-----5:R-:W-:Y:S02]  /*2f60*/  IMAD.MOV.U32 R40, RZ, RZ, R78 ;  /* 0x000000ffff287224 */ /* 0x020fe400078e004e */
[--C-:B------:R-:W-:Y:S01]  /*2f70*/  FFMA.FTZ R85, R85, UR29, R116.reuse ;  /* 0x0000001d55557c23 */ /* 0x100fe20008010074 */
[----:B------:R-:W-:Y:S01]  /*2f80*/  SHF.R.U64 R45, R78, 0x10, R79 ;  /* 0x000000104e2d7819 */ /* 0x000fe2000000124f */
[--C-:B------:R-:W-:Y:S01]  /*2f90*/  FFMA.FTZ R157, R157, UR29, R116.reuse ;  /* 0x0000001d9d9d7c23 */ /* 0x100fe20008010074 */
[----:B------:R-:W-:Y:S01]  /*2fa0*/  LOP3.LUT P6, RZ, R133, 0xff, RZ, 0xc0, !PT ;  /* 0x000000ff85ff7812 */ /* 0x000fe200078cc0ff */
[----:B------:R-:W-:Y:S02]  /*2fb0*/  HADD2.F32 R40, -RZ, R40.H0_H0 ;  /* 0x20000028ff287230 */ /* 0x000fe40000004100 */
[----:B------:R-:W-:Y:S01]  /*2fc0*/  FADD.FTZ R85, R138, -R85 ;  /* 0x800000558a557221 */ /* 0x000fe20000010000 */
[----:B------:R-:W-:Y:S01]  /*2fd0*/  MOV R47, R79 ;  /* 0x0000004f002f7202 */ /* 0x000fe20000000f00 */
[----:B------:R-:W-:Y:S01]  /*2fe0*/  FFMA.FTZ R147, R147, UR29, R116 ;  /* 0x0000001d93937c23 */ /* 0x000fe20008010074 */
[----:B------:R-:W-:-:S02]  /*2ff0*/  HADD2.F32 R46, -RZ, R45.H0_H0 ;  /* 0x2000002dff2e7230 */ /* 0x000fc40000004100 */
[----:B------:R-:W-:Y:S01]  /*3000*/  FFMA.FTZ R40, R85, UR11, R40 ;  /* 0x0000000b55287c23 */ /* 0x000fe20008010028 */
[----:B------:R-:W-:Y:S01]  /*3010*/  FADD.FTZ R157, R146, -R157 ;  /* 0x8000009d929d7221 */ /* 0x000fe20000010000 */
[----:B------:R-:W-:Y:S01]  /*3020*/  SHF.R.U32.HI R49, RZ, 0x10, R79 ;  /* 0x00000010ff317819 */ /* 0x000fe2000001164f */
[----:B------:R-:W-:Y:S02]  /*3030*/  HADD2.F32 R48, -RZ, R47.H0_H0 ;  /* 0x2000002fff307230 */ /* 0x000fe40000004100 */
[----:B------:R-:W-:Y:S01]  /*3040*/  FMUL.FTZ R44, R40, UR8 ;  /* 0x00000008282c7c20 */ /* 0x000fe20008410000 */
[----:B------:R-:W-:Y:S01]  /*3050*/  FADD.FTZ R147, R148, -R147 ;  /* 0x8000009394937221 */ /* 0x000fe20000010000 */
[----:B------:R-:W-:Y:S01]  /*3060*/  FFMA.FTZ R159, R159, UR29, R116 ;  /* 0x0000001d9f9f7c23 */ /* 0x000fe20008010074 */
[----:B------:R-:W-:Y:S01]  /*3070*/  FFMA.FTZ R157, R157, UR11, R46 ;  /* 0x0000000b9d9d7c23 */ /* 0x000fe2000801002e */
[----:B------:R-:W-:Y:S01]  /*3080*/  HADD2.F32 R50, -RZ, R49.H0_H0 ;  /* 0x20000031ff327230 */ /* 0x000fe20000004100 */
[----:B------:R-:W-:Y:S01]  /*3090*/  FSEL R45, R44, RZ, P6 ;  /* 0x000000ff2c2d7208 */ /* 0x000fe20003000000 */
[----:B------:R-:W-:Y:S01]  /*30a0*/  FFMA.FTZ R48, R147, UR11, R48 ;  /* 0x0000000b93307c23 */ /* 0x000fe20008010030 */
[----:B------:R-:W-:Y:S01]  /*30b0*/  LOP3.LUT P6, RZ, R67, 0xff, RZ, 0xc0, !PT ;  /* 0x000000ff43ff7812 */ /* 0x000fe200078cc0ff */
[----:B------:R-:W-:Y:S01]  /*30c0*/  FADD.FTZ R159, R150, -R159 ;  /* 0x8000009f969f7221 */ /* 0x000fe20000010000 */
[----:B------:R-:W-:-:S02]  /*30d0*/  LOP3.LUT P5, RZ, R133, 0xff00, RZ, 0xc0, !PT ;  /* 0x0000ff0085ff7812 */ /* 0x000fc400078ac0ff */
[----:B------:R-:W-:Y:S01]  /*30e0*/  FSEL R44, R44, RZ, P6 ;  /* 0x000000ff2c2c7208 */ /* 0x000fe20003000000 */
[----:B------:R-:W-:Y:S01]  /*30f0*/  FFMA.FTZ R159, R159, UR11, R50 ;  /* 0x0000000b9f9f7c23 */ /* 0x000fe20008010032 */
[----:B------:R-:W-:Y:S02]  /*3100*/  F2FP.F16.F32.PACK_AB R45, R45, R40 ;  /* 0x000000282d2d723e */ /* 0x000fe400000000ff */
[C---:B------:R-:W-:Y:S01]  /*3110*/  F2FP.F16.F32.PACK_AB R60, R157.reuse, R44 ;  /* 0x0000002c9d3c723e */ /* 0x040fe200000000ff */
[----:B------:R-:W-:Y:S01]  /*3120*/  FMUL.FTZ R157, R157, UR8 ;  /* 0x000000089d9d7c20 */ /* 0x000fe20008410000 */
[----:B------:R-:W-:Y:S01]  /*3130*/  FMUL.FTZ R44, R48, UR8 ;  /* 0x00000008302c7c20 */ /* 0x000fe20008410000 */
[----:B------:R-:W-:Y:S01]  /*3140*/  LOP3.LUT P0, RZ, R133, 0xff0000, RZ, 0xc0, !PT ;  /* 0x00ff000085ff7812 */ /* 0x000fe2000780c0ff */
[----:B------:R-:W-:Y:S01]  /*3150*/  FMUL.FTZ R46, R159, UR8 ;  /* 0x000000089f2e7c20 */ /* 0x000fe20008410000 */
[----:B------:R-:W-:Y:S02]  /*3160*/  LOP3.LUT P6, RZ, R67, 0xff00, RZ, 0xc0, !PT ;  /* 0x0000ff0043ff7812 */ /* 0x000fe400078cc0ff */
[----:B------:R-:W-:-:S02]  /*3170*/  PRMT R51, R45, 0x7632, R51 ;  /* 0x000076322d337816 */ /* 0x000fc40000000033 */
[----:B------:R-:W-:Y:S02]  /*3180*/  PRMT R64, R45, 0x7610, R64 ;  /* 0x000076102d407816 */ /* 0x000fe40000000040 */
[C---:B------:R-:W-:Y:S02]  /*3190*/  FSEL R40, R157.reuse, RZ, P5 ;  /* 0x000000ff9d287208 */ /* 0x040fe40002800000 */
[----:B------:R-:W-:Y:S02]  /*31a0*/  FSEL R157, R157, RZ, P6 ;  /* 0x000000ff9d9d7208 */ /* 0x000fe40003000000 */
[----:B------:R-:W-:Y:S02]  /*31b0*/  FSEL R45, R44, RZ, P0 ;  /* 0x000000ff2c2d7208 */ /* 0x000fe40000000000 */
[----:B------:R-:W-:Y:S02]  /*31c0*/  ISETP.GE.U32.AND P4, PT, R133, 0x1000000, PT ;  /* 0x010000008500780c */ /* 0x000fe40003f86070 */
[----:B------:R-:W-:-:S02]  /*31d0*/  LOP3.LUT P5, RZ, R67, 0xff0000, RZ, 0xc0, !PT ;  /* 0x00ff000043ff7812 */ /* 0x000fc400078ac0ff */
[----:B------:R-:W-:Y:S02]  /*31e0*/  ISETP.GE.U32.AND P0, PT, R67, 0x1000000, PT ;  /* 0x010000004300780c */ /* 0x000fe40003f06070 */
[----:B------:R-:W-:Y:S02]  /*31f0*/  F2FP.F16.F32.PACK_AB R157, R157, R40 ;  /* 0x000000289d9d723e */ /* 0x000fe400000000ff */
[----:B------:R-:W-:Y:S02]  /*3200*/  F2FP.F16.F32.PACK_AB R62, R45, R48 ;  /* 0x000000302d3e723e */ /* 0x000fe400000000ff */
[----:B------:R-:W-:Y:S02]  /*3210*/  FSEL R44, R44, RZ, P5 ;  /* 0x000000ff2c2c7208 */ /* 0x000fe40002800000 */
[C---:B------:R-:W-:Y:S02]  /*3220*/  FSEL R40, R46.reuse, RZ, P4 ;  /* 0x000000ff2e287208 */ /* 0x040fe40002000000 */
[----:B------:R-:W-:-:S02]  /*3230*/  FSEL R45, R46, RZ, P0 ;  /* 0x000000ff2e2d7208 */ /* 0x000fc40000000000 */
[----:B------:R-:W-:Y:S02]  /*3240*/  F2FP.F16.F32.PACK_AB R44, R159, R44 ;  /* 0x0000002c9f2c723e */ /* 0x000fe400000000ff */
[----:B------:R-:W-:Y:S02]  /*3250*/  F2FP.F16.F32.PACK_AB R45, R45, R40 ;  /* 0x000000282d2d723e */ /* 0x000fe400000000ff */
[----:B------:R-:W-:Y:S02]  /*3260*/  PRMT R63, R60, 0x7632, R63 ;  /* 0x000076323c3f7816 */ /* 0x000fe4000000003f */
[C---:B------:R-:W-:Y:S02]  /*3270*/  PRMT R58, R157.reuse, 0x7632, R58 ;  /* 0x000076329d3a7816 */ /* 0x040fe4000000003a */
[----:B------:R-:W-:Y:S02]  /*3280*/  PRMT R46, R157, 0x7610, R46 ;  /* 0x000076109d2e7816 */ /* 0x000fe4000000002e */
[----:B------:R-:W-:-:S02]  /*3290*/  PRMT R48, R62, 0x7632, R48 ;  /* 0x000076323e307816 */ /* 0x000fc40000000030 */
[C---:B------:R-:W-:Y:S02]  /*32a0*/  PRMT R61, R44.reuse, 0x7632, R61 ;  /* 0x000076322c3d7816 */ /* 0x040fe4000000003d */
[----:B------:R-:W-:Y:S02]  /*32b0*/  PRMT R59, R44, 0x7610, R59 ;  /* 0x000076102c3b7816 */ /* 0x000fe4000000003b */
[C---:B------:R-:W-:Y:S02]  /*32c0*/  PRMT R40, R45.reuse, 0x7632, R40 ;  /* 0x000076322d287816 */ /* 0x040fe40000000028 */
[----:B------:R-:W-:-:S07]  /*32d0*/  PRMT R49, R45, 0x7610, R49 ;  /* 0x000076102d317816 */ /* 0x000fce0000000031 */
.L_x_578:
        /* <DEDUP_REMOVED lines=18> */
.L_x_583:
        /* <DEDUP_REMOVED lines=10> */
.L_x_584:
        /* <DEDUP_REMOVED lines=9> */
[----:B------:R-:W-:Y:S01]  /*3530*/  LOP3.LUT P5, RZ, R92, 0xff, RZ, 0xc0, !PT ;  /* 0x000000ff5cff7812 */ /* 0x000fe200078ac0ff */
[----:B0-----:R-:W-:Y:S02]  /*3540*/  HADD2.F32 R47, -RZ, R40.H0_H0 ;  /* 0x20000028ff2f7230 */ /* 0x001fe40000004100 */
[----:B------:R-:W-:Y:S01]  /*3550*/  FADD.FTZ R114, R93, -R114 ;  /* 0x800000725d727221 */ /* 0x000fe20000010000 */
[----:B------:R-:W-:Y:S01]  /*3560*/  FFMA.FTZ R51, R120, UR29, R116 ;  /* 0x0000001d78337c23 */ /* 0x000fe20008010074 */
[----:B------:R-:W-:-:S02]  /*3570*/  HADD2.F32 R49, -RZ, R49.H0_H0 ;  /* 0x20000031ff317230 */ /* 0x000fc40000004100 */
[----:B------:R-:W-:Y:S01]  /*3580*/  FADD.FTZ R48, R117, -R48 ;  /* 0x8000003075307221 */ /* 0x000fe20000010000 */
[----:B------:R-:W-:Y:S01]  /*3590*/  FFMA.FTZ R47, R114, UR11, R47 ;  /* 0x0000000b722f7c23 */ /* 0x000fe2000801002f */
[--C-:B------:R-:W-:Y:S01]  /*35a0*/  IMAD.MOV.U32 R50, RZ, RZ, R81.reuse ;  /* 0x000000ffff327224 */ /* 0x100fe200078e0051 */
[----:B------:R-:W-:Y:S01]  /*35b0*/  SHF.R.U32.HI R58, RZ, 0x10, R81 ;  /* 0x00000010ff3a7819 */ /* 0x000fe20000011651 */
[----:B------:R-:W-:Y:S01]  /*35c0*/  FADD.FTZ R118, R118, -R51 ;  /* 0x8000003376767221 */ /* 0x000fe20000010000 */
[----:B------:R-:W-:Y:S01]  /*35d0*/  FMUL.FTZ R40, R47, UR8 ;  /* 0x000000082f287c20 */ /* 0x000fe20008410000 */
[----:B------:R-:W-:Y:S01]  /*35e0*/  LOP3.LUT P6, RZ, R66, 0xff, RZ, 0xc0, !PT ;  /* 0x000000ff42ff7812 */ /* 0x000fe200078cc0ff */
[----:B------:R-:W-:Y:S01]  /*35f0*/  FFMA.FTZ R51, R48, UR11, R49 ;  /* 0x0000000b30337c23 */ /* 0x000fe20008010031 */
[----:B------:R-:W-:Y:S01]  /*3600*/  FFMA.FTZ R123, R123, UR29, R116 ;  /* 0x0000001d7b7b7c23 */ /* 0x000fe20008010074 */
[----:B------:R-:W-:Y:S01]  /*3610*/  HADD2.F32 R59, -RZ, R50.H0_H0 ;  /* 0x20000032ff3b7230 */ /* 0x000fe20000004100 */
[C---:B------:R-:W-:Y:S01]  /*3620*/  FSEL R46, R40.reuse, RZ, P5 ;  /* 0x000000ff282e7208 */ /* 0x040fe20002800000 */
[----:B------:R-:W-:Y:S01]  /*3630*/  HADD2.F32 R48, -RZ, R58.H0_H0 ;  /* 0x2000003aff307230 */ /* 0x000fe20000004100 */
[----:B------:R-:W-:Y:S01]  /*3640*/  FSEL R40, R40, RZ, P6 ;  /* 0x000000ff28287208 */ /* 0x000fe20003000000 */
[----:B------:R-:W-:Y:S01]  /*3650*/  FADD.FTZ R123, R122, -R123 ;  /* 0x8000007b7a7b7221 */ /* 0x000fe20000010000 */
[----:B------:R-:W-:Y:S01]  /*3660*/  F2FP.F16.F32.PACK_AB R47, R46, R47 ;  /* 0x0000002f2e2f723e */ /* 0x000fe200000000ff */
[C---:B------:R-:W-:Y:S01]  /*3670*/  FMUL.FTZ R46, R51.reuse, UR8 ;  /* 0x00000008332e7c20 */ /* 0x040fe20008410000 */
[----:B------:R-:W-:Y:S01]  /*3680*/  LOP3.LUT P4, RZ, R92, 0xff00, RZ, 0xc0, !PT ;  /* 0x0000ff005cff7812 */ /* 0x000fe2000788c0ff */
[----:B------:R-:W-:Y:S01]  /*3690*/  FFMA.FTZ R59, R118, UR11, R59 ;  /* 0x0000000b763b7c23 */ /* 0x000fe2000801003b */
[----:B------:R-:W-:Y:S01]  /*36a0*/  F2FP.F16.F32.PACK_AB R51, R51, R40 ;  /* 0x000000283333723e */ /* 0x000fe200000000ff */
[----:B------:R-:W-:Y:S01]  /*36b0*/  FFMA.FTZ R123, R123, UR11, R48 ;  /* 0x0000000b7b7b7c23 */ /* 0x000fe20008010030 */
[----:B------:R-:W-:Y:S01]  /*36c0*/  FSEL R40, R46, RZ, P4 ;  /* 0x000000ff2e287208 */ /* 0x000fe20002000000 */
[----:B------:R-:W-:Y:S01]  /*36d0*/  FMUL.FTZ R48, R59, UR8 ;  /* 0x000000083b307c20 */ /* 0x000fe20008410000 */
[----:B------:R-:W-:Y:S01]  /*36e0*/  LOP3.LUT P4, RZ, R66, 0xff00, RZ, 0xc0, !PT ;  /* 0x0000ff0042ff7812 */ /* 0x000fe2000788c0ff */
[----:B------:R-:W-:Y:S01]  /*36f0*/  FMUL.FTZ R50, R123, UR8 ;  /* 0x000000087b327c20 */ /* 0x000fe20008410000 */
[----:B------:R-:W-:-:S02]  /*3700*/  LOP3.LUT P5, RZ, R92, 0xff0000, RZ, 0xc0, !PT ;  /* 0x00ff00005cff7812 */ /* 0x000fc400078ac0ff */
[C---:B------:R-:W-:Y:S02]  /*3710*/  PRMT R49, R47.reuse, 0x7632, R49 ;  /* 0x000076322f317816 */ /* 0x040fe40000000031 */
[----:B------:R-:W-:Y:S02]  /*3720*/  PRMT R64, R47, 0x7610, R64 ;  /* 0x000076102f407816 */ /* 0x000fe40000000040 */
[----:B------:R-:W-:Y:S02]  /*3730*/  FSEL R47, R46, RZ, P4 ;  /* 0x000000ff2e2f7208 */ /* 0x000fe40002000000 */
[----:B------:R-:W-:Y:S02]  /*3740*/  FSEL R46, R48, RZ, P5 ;  /* 0x000000ff302e7208 */ /* 0x000fe40002800000 */
[----:B------:R-:W-:Y:S02]  /*3750*/  ISETP.GE.U32.AND P6, PT, R92, 0x1000000, PT ;  /* 0x010000005c00780c */ /* 0x000fe40003fc6070 */
[----:B------:R-:W-:-:S02]  /*3760*/  LOP3.LUT P4, RZ, R66, 0xff0000, RZ, 0xc0, !PT ;  /* 0x00ff000042ff7812 */ /* 0x000fc4000788c0ff */
[----:B------:R-:W-:Y:S02]  /*3770*/  ISETP.GE.U32.AND P5, PT, R66, 0x1000000, PT ;  /* 0x010000004200780c */ /* 0x000fe40003fa6070 */
[C---:B------:R-:W-:Y:S02]  /*3780*/  PRMT R63, R51.reuse, 0x7632, R63 ;  /* 0x00007632333f7816 */ /* 0x040fe4000000003f */
[----:B------:R-:W-:Y:S02]  /*3790*/  PRMT R60, R51, 0x7610, R60 ;  /* 0x00007610333c7816 */ /* 0x000fe4000000003c */
[----:B------:R-:W-:Y:S02]  /*37a0*/  F2FP.F16.F32.PACK_AB R51, R47, R40 ;  /* 0x000000282f33723e */ /* 0x000fe400000000ff */
[----:B------:R-:W-:Y:S02]  /*37b0*/  FSEL R48, R48, RZ, P4 ;  /* 0x000000ff30307208 */ /* 0x000fe40002000000 */
[----:B------:R-:W-:-:S02]  /*37c0*/  FSEL R40, R50, RZ, P6 ;  /* 0x000000ff32287208 */ /* 0x000fc40003000000 */
[----:B------:R-:W-:Y:S02]  /*37d0*/  FSEL R47, R50, RZ, P5 ;  /* 0x000000ff322f7208 */ /* 0x000fe40002800000 */
[----:B------:R-:W-:Y:S02]  /*37e0*/  F2FP.F16.F32.PACK_AB R59, R46, R59 ;  /* 0x0000003b2e3b723e */ /* 0x000fe400000000ff */
[----:B------:R-:W-:Y:S02]  /*37f0*/  F2FP.F16.F32.PACK_AB R123, R123, R48 ;  /* 0x000000307b7b723e */ /* 0x000fe400000000ff */
[----:B------:R-:W-:Y:S02]  /*3800*/  F2FP.F16.F32.PACK_AB R47, R47, R40 ;  /* 0x000000282f2f723e */ /* 0x000fe400000000ff */
        /* <DEDUP_REMOVED lines=9> */
.L_x_587:
[--C-:B0-2---:R-:W-:Y:S01]  /*38a0*/  FFMA.FTZ R47, R120, UR29, R116.reuse ;  /* 0x0000001d782f7c23 */ /* 0x105fe20008010074 */
[--C-:B------:R-:W-:Y:S01]  /*38b0*/  FFMA.FTZ R40, R145, UR29, R116.reuse ;  /* 0x0000001d91287c23 */ /* 0x100fe20008010074 */
[----:B------:R-:W-:Y:S01]  /*38c0*/  SHF.R.U64 R46, R80, 0x10, R81 ;  /* 0x00000010502e7819 */ /* 0x000fe20000001251 */
[----:B------:R-:W-:Y:S01]  /*38d0*/  FFMA.FTZ R114, R114, UR29, R116 ;  /* 0x0000001d72727c23 */ /* 0x000fe20008010074 */
[----:B------:R-:W-:Y:S01]  /*38e0*/  FADD.FTZ R118, R118, -R47 ;  /* 0x8000002f76767221 */ /* 0x000fe20000010000 */
[----:B------:R-:W-:Y:S01]  /*38f0*/  MOV R47, R81 ;  /* 0x00000051002f7202 */ /* 0x000fe20000000f00 */
[----:B------:R-:W-:Y:S01]  /*3900*/  FADD.FTZ R117, R117, -R40 ;  /* 0x8000002875757221 */ /* 0x000fe20000010000 */
[----:B------:R-:W-:Y:S02]  /*3910*/  IMAD.MOV.U32 R40, RZ, RZ, R80 ;  /* 0x000000ffff287224 */ /* 0x000fe400078e0050 */
[----:B------:R-:W-:Y:S01]  /*3920*/  FADD.FTZ R114, R93, -R114 ;  /* 0x800000725d727221 */ /* 0x000fe20000010000 */
[----:B------:R-:W-:-:S02]  /*3930*/  HADD2.F32 R46, -RZ, R46.H0_H0 ;  /* 0x2000002eff2e7230 */ /* 0x000fc40000004100 */
[----:B------:R-:W-:Y:S01]  /*3940*/  FFMA.FTZ R123, R123, UR29, R116 ;  /* 0x0000001d7b7b7c23 */ /* 0x000fe20008010074 */
[----:B-1----:R-:W-:Y:S01]  /*3950*/  HADD2.F32 R49, -RZ, R47.H0_H0 ;  /* 0x2000002fff317230 */ /* 0x002fe20000004100 */
[----:B------:R-:W-:Y:S01]  /*3960*/  LOP3.LUT P5, RZ, R92, 0xff00, RZ, 0xc0, !PT ;  /* 0x0000ff005cff7812 */ /* 0x000fe200078ac0ff */
[----:B------:R-:W-:Y:S02]  /*3970*/  HADD2.F32 R47, -RZ, R40.H0_H0 ;  /* 0x20000028ff2f7230 */ /* 0x000fe40000004100 */
[----:B------:R-:W-:Y:S01]  /*3980*/  FFMA.FTZ R46, R117, UR11, R46 ;  /* 0x0000000b752e7c23 */ /* 0x000fe2000801002e */
[----:B------:R-:W-:Y:S01]  /*3990*/  SHF.R.U32.HI R40, RZ, 0x10, R81 ;  /* 0x00000010ff287819 */ /* 0x000fe20000011651 */
[----:B------:R-:W-:Y:S01]  /*39a0*/  FFMA.FTZ R49, R118, UR11, R49 ;  /* 0x0000000b76317c23 */ /* 0x000fe20008010031 */
[----:B------:R-:W-:Y:S01]  /*39b0*/  LOP3.LUT P4, RZ, R66, 0xff00, RZ, 0xc0, !PT ;  /* 0x0000ff0042ff7812 */ /* 0x000fe2000788c0ff */
[----:B------:R-:W-:Y:S01]  /*39c0*/  FMUL.FTZ R46, R46, UR8 ;  /* 0x000000082e2e7c20 */ /* 0x000fe20008410000 */
[----:B------:R-:W-:Y:S01]  /*39d0*/  FFMA.FTZ R47, R114, UR11, R47 ;  /* 0x0000000b722f7c23 */ /* 0x000fe2000801002f */
[----:B------:R-:W-:Y:S01]  /*39e0*/  FMUL.FTZ R50, R49, UR8 ;  /* 0x0000000831327c20 */ /* 0x000fe20008410000 */
[----:B------:R-:W-:Y:S01]  /*39f0*/  LOP3.LUT P6, RZ, R92, 0xff0000, RZ, 0xc0, !PT ;  /* 0x00ff00005cff7812 */ /* 0x000fe200078cc0ff */
[----:B------:R-:W-:-:S02]  /*3a00*/  HADD2.F32 R40, -RZ, R40.H0_H0 ;  /* 0x20000028ff287230 */ /* 0x000fc40000004100 */
[----:B------:R-:W-:Y:S01]  /*3a10*/  FADD.FTZ R123, R122, -R123 ;  /* 0x8000007b7a7b7221 */ /* 0x000fe20000010000 */
[C---:B------:R-:W-:Y:S01]  /*3a20*/  FSEL R48, R46.reuse, RZ, P5 ;  /* 0x000000ff2e307208 */ /* 0x040fe20002800000 */
[----:B------:R-:W-:Y:S01]  /*3a30*/  FMUL.FTZ R47, R47, UR8 ;  /* 0x000000082f2f7c20 */ /* 0x000fe20008410000 */
        /* <DEDUP_REMOVED lines=11> */
[----:B------:R-:W-:Y:S02]  /*3af0*/  F2FP.F16.F32.PACK_AB R48, R49, R48 ;  /* 0x000000303130723e */ /* 0x000fe400000000ff */
        /* <DEDUP_REMOVED lines=14> */
.L_x_586:
        /* <DEDUP_REMOVED lines=20> */
[----:B------:R-:W-:Y:S01]  /*3d20*/  F2FP.F16.F32.PACK_AB R47, R47, R40 ;  /* 0x000000282f2f723e */ /* 0x000fe200000000ff */
[C---:B------:R-:W-:Y:S01]  /*3d30*/  FMUL.FTZ R40, R51.reuse, UR8 ;  /* 0x0000000833287c20 */ /* 0x040fe20008410000 */
[----:B------:R-:W-:Y:S02]  /*3d40*/  F2FP.F16.F32.PACK_AB R51, R51, R46 ;  /* 0x0000002e3333723e */ /* 0x000fe400000000ff */
        /* <DEDUP_REMOVED lines=13> */
[----:B------:R-:W-:Y:S02]  /*3e20*/  F2FP.F16.F32.PACK_AB R46, R47, R46 ;  /* 0x0000002e2f2e723e */ /* 0x000fe400000000ff */
[----:B------:R-:W-:-:S02]  /*3e30*/  FSEL R47, R40, RZ, P6 ;  /* 0x000000ff282f7208 */ /* 0x000fc40003000000 */
[----:B------:R-:W-:Y:S02]  /*3e40*/  FSEL R50, R50, RZ, P4 ;  /* 0x000000ff32327208 */ /* 0x000fe40002000000 */
[----:B------:R-:W-:Y:S02]  /*3e50*/  FSEL R40, R40, RZ, P5 ;  /* 0x000000ff28287208 */ /* 0x000fe40002800000 */
[----:B------:R-:W-:Y:S02]  /*3e60*/  F2FP.F16.F32.PACK_AB R51, R51, R48 ;  /* 0x000000303333723e */ /* 0x000fe400000000ff */
        /* <DEDUP_REMOVED lines=10> */
.L_x_589:
        /* <DEDUP_REMOVED lines=29> */
[----:B------:R-:W-:Y:S02]  /*40e0*/  F2FP.F16.F32.PACK_AB R46, R49, R46 ;  /* 0x0000002e312e723e */ /* 0x000fe400000000ff */
[----:B------:R-:W-:Y:S02]  /*40f0*/  F2FP.F16.F32.PACK_AB R49, R47, R40 ;  /* 0x000000282f31723e */ /* 0x000fe400000000ff */
[----:B------:R-:W-:Y:S02]  /*4100*/  FSEL R40, R123, RZ, P4 ;  /* 0x000000ff7b287208 */ /* 0x000fe40002000000 */
        /* <DEDUP_REMOVED lines=8> */
[C---:B------:R-:W-:Y:S02]  /*4190*/  PRMT R40, R123.reuse, 0x7632, R40 ;  /* 0x000076327b287816 */ /* 0x040fe40000000028 */
[----:B------:R-:W-:Y:S01]  /*41a0*/  PRMT R51, R123, 0x7610, R51 ;  /* 0x000076107b337816 */ /* 0x000fe20000000033 */
[----:B------:R-:W-:Y:S06]  /*41b0*/  BRA `(.L_x_588) ;  /* 0x0000000800607947 */ /* 0x000fec0003800000 */
.L_x_585:
        /* <DEDUP_REMOVED lines=11> */
[----:B------:R-:W-:Y:S01]  /*4270*/  MOV R49, R81 ;  /* 0x0000005100317202 */ /* 0x000fe20000000f00 */
[----:B------:R-:W-:Y:S01]  /*4280*/  FADD.FTZ R114, R93, -R114 ;  /* 0x800000725d727221 */ /* 0x000fe20000010000 */
[----:B------:R-:W-:Y:S01]  /*4290*/  SHF.R.U32.HI R50, RZ, 0x10, R81 ;  /* 0x00000010ff327819 */ /* 0x000fe20000011651 */
[----:B------:R-:W-:-:S02]  /*42a0*/  HADD2.F32 R47, -RZ, R46.H0_H0 ;  /* 0x2000002eff2f7230 */ /* 0x000fc40000004100 */
[----:B------:R-:W-:Y:S01]  /*42b0*/  FFMA.FTZ R123, R123, UR29, R116 ;  /* 0x0000001d7b7b7c23 */ /* 0x000fe20008010074 */
[----:B------:R-:W-:Y:S01]  /*42c0*/  HADD2.F32 R48, -RZ, R48.H0_H0 ;  /* 0x20000030ff307230 */ /* 0x000fe20000004100 */
[----:B------:R-:W-:Y:S01]  /*42d0*/  LOP3.LUT P5, RZ, R92, 0xff, RZ, 0xc0, !PT ;  /* 0x000000ff5cff7812 */ /* 0x000fe200078ac0ff */
[----:B------:R-:W-:Y:S02]  /*42e0*/  HADD2.F32 R49, -RZ, R49.H0_H0 ;  /* 0x20000031ff317230 */ /* 0x000fe40000004100 */
[----:B------:R-:W-:Y:S01]  /*42f0*/  FFMA.FTZ R47, R114, UR11, R47 ;  /* 0x0000000b722f7c23 */ /* 0x000fe2000801002f */
[----:B------:R-:W-:Y:S02]  /*4300*/  HADD2.F32 R50, -RZ, R50.H0_H0 ;  /* 0x20000032ff327230 */ /* 0x000fe40000004100 */
[----:B------:R-:W-:Y:S01]  /*4310*/  FADD.FTZ R123, R122, -R123 ;  /* 0x8000007b7a7b7221 */ /* 0x000fe20000010000 */
[----:B------:R-:W-:Y:S01]  /*4320*/  FFMA.FTZ R48, R117, UR11, R48 ;  /* 0x0000000b75307c23 */ /* 0x000fe20008010030 */
[----:B------:R-:W-:Y:S01]  /*4330*/  FMUL.FTZ R46, R47, UR8 ;  /* 0x000000082f2e7c20 */ /* 0x000fe20008410000 */
[----:B------:R-:W-:Y:S01]  /*4340*/  FFMA.FTZ R118, R118, UR11, R49 ;  /* 0x0000000b76767c23 */ /* 0x000fe20008010031 */
[----:B------:R-:W-:Y:S01]  /*4350*/  FFMA.FTZ R123, R123, UR11, R50 ;  /* 0x0000000b7b7b7c23 */ /* 0x000fe20008010032 */
        /* <DEDUP_REMOVED lines=8> */
[----:B------:R-:W-:Y:S02]  /*43e0*/  F2FP.F16.F32.PACK_AB R64, R46, R47 ;  /* 0x0000002f2e40723e */ /* 0x000fe400000000ff */
[----:B------:R-:W-:Y:S02]  /*43f0*/  FSEL R47, R50, RZ, P4 ;  /* 0x000000ff322f7208 */ /* 0x000fe40002000000 */
[----:B------:R-:W-:Y:S02]  /*4400*/  FSEL R46, R51, RZ, P5 ;  /* 0x000000ff332e7208 */ /* 0x000fe40002800000 */
[----:B------:R-:W-:-:S02]  /*4410*/  F2FP.F16.F32.PACK_AB R48, R49, R48 ;  /* 0x000000303130723e */ /* 0x000fc400000000ff */
[----:B------:R-:W-:Y:S02]  /*4420*/  F2FP.F16.F32.PACK_AB R47, R47, R118 ;  /* 0x000000762f2f723e */ /* 0x000fe400000000ff */
[----:B------:R-:W-:Y:S02]  /*4430*/  F2FP.F16.F32.PACK_AB R61, R46, R123 ;  /* 0x0000007b2e3d723e */ /* 0x000fe400000000ff */
[C---:B------:R-:W-:Y:S02]  /*4440*/  PRMT R46, R48.reuse, 0x7632, R46 ;  /* 0x00007632302e7816 */ /* 0x040fe4000000002e */
[----:B------:R-:W-:Y:S02]  /*4450*/  PRMT R63, R48, 0x7610, R63 ;  /* 0x00007610303f7816 */ /* 0x000fe4000000003f */
[----:B------:R-:W-:Y:S02]  /*4460*/  PRMT R49, R64, 0x7632, R49 ;  /* 0x0000763240317816 */ /* 0x000fe40000000031 */
[----:B------:R-:W-:-:S02]  /*4470*/  PRMT R48, R47, 0x7632, R48 ;  /* 0x000076322f307816 */ /* 0x000fc40000000030 */
[----:B------:R-:W-:Y:S02]  /*4480*/  PRMT R62, R47, 0x7610, R62 ;  /* 0x000076102f3e7816 */ /* 0x000fe4000000003e */
[----:B------:R-:W-:Y:S01]  /*4490*/  PRMT R51, R61, 0x7632, R51 ;  /* 0x000076323d337816 */ /* 0x000fe20000000033 */
[----:B------:R-:W-:Y:S06]  /*44a0*/  BRA `(.L_x_588) ;  /* 0x0000000400a47947 */ /* 0x000fec0003800000 */
.L_x_591:
[--C-:B0-2---:R-:W-:Y:S01]  /*44b0*/  FFMA.FTZ R46, R145, UR29, R116.reuse ;  /* 0x0000001d912e7c23 */ /* 0x105fe20008010074 */
[--C-:B------:R-:W-:Y:S01]  /*44c0*/  FFMA.FTZ R47, R120, UR29, R116.reuse ;  /* 0x0000001d782f7c23 */ /* 0x100fe20008010074 */
[----:B------:R-:W-:Y:S01]  /*44d0*/  FFMA.FTZ R114, R114, UR29, R116 ;  /* 0x0000001d72727c23 */ /* 0x000fe20008010074 */
[----:B-1----:R-:W-:Y:S01]  /*44e0*/  SHF.R.U64 R48, R80, 0x10, R81 ;  /* 0x0000001050307819 */ /* 0x002fe20000001251 */
[----:B------:R-:W-:Y:S01]  /*44f0*/  FADD.FTZ R117, R117, -R46 ;  /* 0x8000002e75757221 */ /* 0x000fe20000010000 */
[----:B------:R-:W-:Y:S02]  /*4500*/  IMAD.MOV.U32 R46, RZ, RZ, R80 ;  /* 0x000000ffff2e7224 */ /* 0x000fe400078e0050 */
[----:B------:R-:W-:Y:S01]  /*4510*/  FADD.FTZ R118, R118, -R47 ;  /* 0x8000002f76767221 */ /* 0x000fe20000010000 */
[--C-:B------:R-:W-:Y:S01]  /*4520*/  IMAD.MOV.U32 R49, RZ, RZ, R81.reuse ;  /* 0x000000ffff317224 */ /* 0x100fe200078e0051 */
[----:B------:R-:W-:Y:S01]  /*4530*/  SHF.R.U32.HI R50, RZ, 0x10, R81 ;  /* 0x00000010ff327819 */ /* 0x000fe20000011651 */
[----:B------:R-:W-:Y:S01]  /*4540*/  FADD.FTZ R114, R93, -R114 ;  /* 0x800000725d727221 */ /* 0x000fe20000010000 */
        /* <DEDUP_REMOVED lines=29> */
.L_x_590:
        /* <DEDUP_REMOVED lines=37> */
.L_x_592:
        /* <DEDUP_REMOVED lines=28> */
[----:B------:R-:W-:-:S07]  /*4b30*/  PRMT R51, R48, 0x7632, R51 ;  /* 0x0000763230337816 */ /* 0x000fce0000000033 */
.L_x_588:
        /* <DEDUP_REMOVED lines=15> */
.L_x_593:
        /* <DEDUP_REMOVED lines=10> */
.L_x_594:
[----:B------:R-:W-:Y:S05]  /*4cd0*/  @!P1 BRA `(.L_x_595) ;  /* 0x0000000c00349947 */ /* 0x000fea0003800000 */
[----:B------:R-:W-:Y:S05]  /*4ce0*/  @!P0 BRA `(.L_x_596) ;  /* 0x0000000400bc8947 */ /* 0x000fea0003800000 */
[----:B------:R-:W-:Y:S05]  /*4cf0*/  BRA.U !UP0, `(.L_x_597) ;  /* 0x0000000108e47547 */ /* 0x000fea000b800000 */
[----:B------:R-:W-:Y:S01]  /*4d00*/  MOV R40, R82 ;  /* 0x0000005200287202 */ /* 0x000fe20000000f00 */
[--C-:B0-2---:R-:W-:Y:S01]  /*4d10*/  FFMA.FTZ R47, R88, UR29, R116.reuse ;  /* 0x0000001d582f7c23 */ /* 0x105fe20008010074 */
[----:B------:R-:W-:Y:S01]  /*4d20*/  FFMA.FTZ R46, R89, UR29, R116 ;  /* 0x0000001d592e7c23 */ /* 0x000fe20008010074 */
[--C-:B------:R-:W-:Y:S01]  /*4d30*/  SHF.R.U64 R48, R82, 0x10, R83.reuse ;  /* 0x0000001052307819 */ /* 0x100fe20000001253 */
[----:B-1----:R-:W-:Y:S02]  /*4d40*/  IMAD.MOV.U32 R50, RZ, RZ, R83 ;  /* 0x000000ffff327224 */ /* 0x002fe400078e0053 */
[----:B------:R-:W-:Y:S01]  /*4d50*/  FADD.FTZ R47, R86, -R47 ;  /* 0x8000002f562f7221 */ /* 0x000fe20000010000 */
[----:B------:R-:W-:Y:S02]  /*4d60*/  HADD2.F32 R40, -RZ, R40.H0_H0 ;  /* 0x20000028ff287230 */ /* 0x000fe40000004100 */
[----:B------:R-:W-:Y:S01]  /*4d70*/  FADD.FTZ R87, R87, -R46 ;  /* 0x8000002e57577221 */ /* 0x000fe20000010000 */
[----:B------:R-:W-:Y:S01]  /*4d80*/  LOP3.LUT P5, RZ, R94, 0xff, RZ, 0xc0, !PT ;  /* 0x000000ff5eff7812 */ /* 0x000fe200078ac0ff */
[----:B------:R-:W-:-:S02]  /*4d90*/  HADD2.F32 R48, -RZ, R48.H0_H0 ;  /* 0x20000030ff307230 */ /* 0x000fc40000004100 */
[----:B------:R-:W-:Y:S01]  /*4da0*/  FFMA.FTZ R49, R140, UR29, R116 ;  /* 0x0000001d8c317c23 */ /* 0x000fe20008010074 */
[----:B------:R-:W-:Y:S01]  /*4db0*/  FFMA.FTZ R40, R47, UR11, R40 ;  /* 0x0000000b2f287c23 */ /* 0x000fe20008010028 */
[----:B------:R-:W-:Y:S01]  /*4dc0*/  LOP3.LUT P6, RZ, R65, 0xff, RZ, 0xc0, !PT ;  /* 0x000000ff41ff7812 */ /* 0x000fe200078cc0ff */
[----:B------:R-:W-:Y:S02]  /*4dd0*/  HADD2.F32 R50, -RZ, R50.H0_H0 ;  /* 0x20000032ff327230 */ /* 0x000fe40000004100 */
[----:B------:R-:W-:Y:S01]  /*4de0*/  FFMA.FTZ R87, R87, UR11, R48 ;  /* 0x0000000b57577c23 */ /* 0x000fe20008010030 */
[----:B------:R-:W-:Y:S01]  /*4df0*/  FMUL.FTZ R46, R40, UR8 ;  /* 0x00000008282e7c20 */ /* 0x000fe20008410000 */
[----:B------:R-:W-:Y:S01]  /*4e00*/  SHF.R.U32.HI R51, RZ, 0x10, R83 ;  /* 0x00000010ff337819 */ /* 0x000fe20000011653 */
[----:B------:R-:W-:Y:S01]  /*4e10*/  FADD.FTZ R49, R90, -R49 ;  /* 0x800000315a317221 */ /* 0x000fe20000010000 */
[----:B------:R-:W-:Y:S01]  /*4e20*/  FFMA.FTZ R116, R139, UR29, R116 ;  /* 0x0000001d8b747c23 */ /* 0x000fe20008010074 */
[----:B------:R-:W-:-:S02]  /*4e30*/  LOP3.LUT P4, RZ, R94, 0xff00, RZ, 0xc0, !PT ;  /* 0x0000ff005eff7812 */ /* 0x000fc4000788c0ff */
[C---:B------:R-:W-:Y:S01]  /*4e40*/  FSEL R47, R46.reuse, RZ, P5 ;  /* 0x000000ff2e2f7208 */ /* 0x040fe20002800000 */
[----:B------:R-:W-:Y:S01]  /*4e50*/  HADD2.F32 R51, -RZ, R51.H0_H0 ;  /* 0x20000033ff337230 */ /* 0x000fe20000004100 */
[----:B------:R-:W-:Y:S01]  /*4e60*/  FSEL R46, R46, RZ, P6 ;  /* 0x000000ff2e2e7208 */ /* 0x000fe20003000000 */
[----:B------:R-:W-:Y:S01]  /*4e70*/  FFMA.FTZ R49, R49, UR11, R50 ;  /* 0x0000000b31317c23 */ /* 0x000fe20008010032 */
[----:B------:R-:W-:Y:S01]  /*4e80*/  F2FP.F16.F32.PACK_AB R47, R47, R40 ;  /* 0x000000282f2f723e */ /* 0x000fe200000000ff */
[----:B------:R-:W-:Y:S01]  /*4e90*/  FMUL.FTZ R40, R87, UR8 ;  /* 0x0000000857287c20 */ /* 0x000fe20008410000 */
[----:B------:R-:W-:Y:S01]  /*4ea0*/  FADD.FTZ R116, R91, -R116 ;  /* 0x800000745b747221 */ /* 0x000fe20000010000 */
[----:B------:R-:W-:Y:S01]  /*4eb0*/  F2FP.F16.F32.PACK_AB R60, R87, R46 ;  /* 0x0000002e573c723e */ /* 0x000fe200000000ff */
[----:B------:R-:W-:Y:S01]  /*4ec0*/  FMUL.FTZ R48, R49, UR8 ;  /* 0x0000000831307c20 */ /* 0x000fe20008410000 */
[----:B------:R-:W-:Y:S01]  /*4ed0*/  LOP3.LUT P5, RZ, R94, 0xff0000, RZ, 0xc0, !PT ;  /* 0x00ff00005eff7812 */ /* 0x000fe200078ac0ff */
[----:B------:R-:W-:Y:S01]  /*4ee0*/  FFMA.FTZ R51, R116, UR11, R51 ;  /* 0x0000000b74337c23 */ /* 0x000fe20008010033 */
[----:B------:R-:W-:-:S02]  /*4ef0*/  FSEL R46, R40, RZ, P4 ;  /* 0x000000ff282e7208 */ /* 0x000fc40002000000 */
[----:B------:R-:W-:Y:S01]  /*4f00*/  LOP3.LUT P4, RZ, R65, 0xff00, RZ, 0xc0, !PT ;  /* 0x0000ff0041ff7812 */ /* 0x000fe2000788c0ff */
[----:B------:R-:W-:Y:S01]  /*4f10*/  FMUL.FTZ R50, R51, UR8 ;  /* 0x0000000833327c20 */ /* 0x000fe20008410000 */
[C---:B------:R-:W-:Y:S02]  /*4f20*/  PRMT R69, R47.reuse, 0x7632, R69 ;  /* 0x000076322f457816 */ /* 0x040fe40000000045 */
[----:B------:R-:W-:Y:S02]  /*4f30*/  PRMT R64, R47, 0x7610, R64 ;  /* 0x000076102f407816 */ /* 0x000fe40000000040 */
[----:B------:R-:W-:Y:S02]  /*4f40*/  FSEL R47, R40, RZ, P4 ;  /* 0x000000ff282f7208 */ /* 0x000fe40002000000 */
        /* <DEDUP_REMOVED lines=20> */
.L_x_597:
[--C-:B0-2---:R-:W-:Y:S01]  /*5090*/  SHF.R.U64 R48, R82, 0x10, R83.reuse ;  /* 0x0000001052307819 */ /* 0x105fe20000001253 */
[----:B-1----:R-:W-:Y:S01]  /*50a0*/  IMAD.MOV.U32 R50, RZ, RZ, R83 ;  /* 0x000000ffff327224 */ /* 0x002fe200078e0053 */
[----:B------:R-:W-:Y:S01]  /*50b0*/  MOV R40, R82 ;  /* 0x0000005200287202 */ /* 0x000fe20000000f00 */
[--C-:B------:R-:W-:Y:S01]  /*50c0*/  FFMA.FTZ R47, R88, UR29, R116.reuse ;  /* 0x0000001d582f7c23 */ /* 0x100fe20008010074 */
[--C-:B------:R-:W-:Y:S01]  /*50d0*/  FFMA.FTZ R46, R89, UR29, R116.reuse ;  /* 0x0000001d592e7c23 */ /* 0x100fe20008010074 */
[----:B------:R-:W-:Y:S01]  /*50e0*/  FFMA.FTZ R51, R140, UR29, R116 ;  /* 0x0000001d8c337c23 */ /* 0x000fe20008010074 */
[----:B------:R-:W-:Y:S02]  /*50f0*/  HADD2.F32 R49, -RZ, R48.H0_H0 ;  /* 0x20000030ff317230 */ /* 0x000fe40000004100 */
[----:B------:R-:W-:Y:S01]  /*5100*/  FADD.FTZ R47, R86, -R47 ;  /* 0x8000002f562f7221 */ /* 0x000fe20000010000 */
        /* <DEDUP_REMOVED lines=8> */
[----:B------:R-:W-:Y:S01]  /*5190*/  SHF.R.U32.HI R47, RZ, 0x10, R83 ;  /* 0x00000010ff2f7819 */ /* 0x000fe20000011653 */
[----:B------:R-:W-:Y:S01]  /*51a0*/  FADD.FTZ R58, R91, -R58 ;  /* 0x8000003a5b3a7221 */ /* 0x000fe20000010000 */
[----:B------:R-:W-:Y:S01]  /*51b0*/  FMUL.FTZ R46, R46, UR8 ;  /* 0x000000082e2e7c20 */ /* 0x000fe20008410000 */
[----:B------:R-:W-:Y:S01]  /*51c0*/  FMUL.FTZ R51, R51, UR8 ;  /* 0x0000000833337c20 */ /* 0x000fe20008410000 */
[C---:B------:R-:W-:Y:S01]  /*51d0*/  LOP3.LUT P5, RZ, R94.reuse, 0xff00, RZ, 0xc0, !PT ;  /* 0x0000ff005eff7812 */ /* 0x040fe200078ac0ff */
[----:B------:R-:W-:Y:S01]  /*51e0*/  HADD2.F32 R47, -RZ, R47.H0_H0 ;  /* 0x2000002fff2f7230 */ /* 0x000fe20000004100 */
[----:B------:R-:W-:Y:S01]  /*51f0*/  LOP3.LUT P6, RZ, R94, 0xff0000, RZ, 0xc0, !PT ;  /* 0x00ff00005eff7812 */ /* 0x000fe200078cc0ff */
[----:B------:R-:W-:Y:S01]  /*5200*/  FMUL.FTZ R40, R40, UR8 ;  /* 0x0000000828287c20 */ /* 0x000fe20008410000 */
[----:B------:R-:W-:-:S02]  /*5210*/  LOP3.LUT P4, RZ, R65, 0xff00, RZ, 0xc0, !PT ;  /* 0x0000ff0041ff7812 */ /* 0x000fc4000788c0ff */
[----:B------:R-:W-:Y:S01]  /*5220*/  FSEL R48, R46, RZ, P5 ;  /* 0x000000ff2e307208 */ /* 0x000fe20002800000 */
[----:B------:R-:W-:Y:S01]  /*5230*/  FFMA.FTZ R58, R58, UR11, R47 ;  /* 0x0000000b3a3a7c23 */ /* 0x000fe2000801002f */
[----:B------:R-:W-:Y:S02]  /*5240*/  FSEL R50, R51, RZ, P6 ;  /* 0x000000ff33327208 */ /* 0x000fe40003000000 */
[----:B------:R-:W-:Y:S01]  /*5250*/  LOP3.LUT P5, RZ, R94, 0xff, RZ, 0xc0, !PT ;  /* 0x000000ff5eff7812 */ /* 0x000fe200078ac0ff */
[----:B------:R-:W-:Y:S01]  /*5260*/  FMUL.FTZ R58, R58, UR8 ;  /* 0x000000083a3a7c20 */ /* 0x000fe20008410000 */
[----:B------:R-:W-:Y:S02]  /*5270*/  LOP3.LUT P6, RZ, R65, 0xff, RZ, 0xc0, !PT ;  /* 0x000000ff41ff7812 */ /* 0x000fe400078cc0ff */
[----:B------:R-:W-:Y:S02]  /*5280*/  FSEL R49, R46, RZ, P4 ;  /* 0x000000ff2e317208 */ /* 0x000fe40002000000 */
[----:B------:R-:W-:-:S02]  /*5290*/  FSEL R46, R40, RZ, P5 ;  /* 0x000000ff282e7208 */ /* 0x000fc40002800000 */
[----:B------:R-:W-:Y:S02]  /*52a0*/  FSEL R47, R40, RZ, P6 ;  /* 0x000000ff282f7208 */ /* 0x000fe40003000000 */
[----:B------:R-:W-:Y:S02]  /*52b0*/  ISETP.GE.U32.AND P4, PT, R94, 0x1000000, PT ;  /* 0x010000005e00780c */ /* 0x000fe40003f86070 */
[C---:B------:R-:W-:Y:S02]  /*52c0*/  LOP3.LUT P5, RZ, R65.reuse, 0xff0000, RZ, 0xc0, !PT ;  /* 0x00ff000041ff7812 */ /* 0x040fe400078ac0ff */
[----:B------:R-:W-:Y:S02]  /*52d0*/  ISETP.GE.U32.AND P6, PT, R65, 0x1000000, PT ;  /* 0x010000004100780c */ /* 0x000fe40003fc6070 */
[----:B------:R-:W-:Y:S02]  /*52e0*/  F2FP.F16.F32.PACK_AB R46, R47, R46 ;  /* 0x0000002e2f2e723e */ /* 0x000fe400000000ff */
[----:B------:R-:W-:-:S02]  /*52f0*/  FSEL R51, R51, RZ, P5 ;  /* 0x000000ff33337208 */ /* 0x000fc40002800000 */
[C---:B------:R-:W-:Y:S02]  /*5300*/  FSEL R40, R58.reuse, RZ, P4 ;  /* 0x000000ff3a287208 */ /* 0x040fe40002000000 */
[----:B------:R-:W-:Y:S02]  /*5310*/  FSEL R47, R58, RZ, P6 ;  /* 0x000000ff3a2f7208 */ /* 0x000fe40003000000 */
[----:B------:R-:W-:Y:S02]  /*5320*/  F2FP.F16.F32.PACK_AB R48, R49, R48 ;  /* 0x000000303130723e */ /* 0x000fe400000000ff */
        /* <DEDUP_REMOVED lines=11> */
.L_x_596:
        /* <DEDUP_REMOVED lines=16> */
[----:B------:R-:W-:Y:S01]  /*54e0*/  FSEL R47, R46, RZ, P5 ;  /* 0x000000ff2e2f7208 */ /* 0x000fe20002800000 */
[----:B------:R-:W-:Y:S01]  /*54f0*/  FMUL.FTZ R50, R50, UR11 ;  /* 0x0000000b32327c20 */ /* 0x000fe20008410000 */
[----:B------:R-:W-:Y:S02]  /*5500*/  FSEL R46, R46, RZ, P6 ;  /* 0x000000ff2e2e7208 */ /* 0x000fe40003000000 */
[----:B------:R-:W-:Y:S01]  /*5510*/  F2FP.F16.F32.PACK_AB R47, R47, R40 ;  /* 0x000000282f2f723e */ /* 0x000fe200000000ff */
[C---:B------:R-:W-:Y:S01]  /*5520*/  FMUL.FTZ R40, R49.reuse, UR8 ;  /* 0x0000000831287c20 */ /* 0x040fe20008410000 */
[----:B------:R-:W-:Y:S01]  /*5530*/  F2FP.F16.F32.PACK_AB R60, R49, R46 ;  /* 0x0000002e313c723e */ /* 0x000fe200000000ff */
        /* <DEDUP_REMOVED lines=12> */
[----:B------:R-:W-:Y:S02]  /*5600*/  F2FP.F16.F32.PACK_AB R46, R47, R46 ;  /* 0x0000002e2f2e723e */ /* 0x000fe400000000ff */
[----:B------:R-:W-:Y:S02]  /*5610*/  FSEL R49, R49, RZ, P4 ;  /* 0x000000ff31317208 */ /* 0x000fe40002000000 */
[C---:B------:R-:W-:Y:S02]  /*5620*/  FSEL R47, R40.reuse, RZ, P6 ;  /* 0x000000ff282f7208 */ /* 0x040fe40003000000 */
        /* <DEDUP_REMOVED lines=13> */
.L_x_599:
        /* <DEDUP_REMOVED lines=43> */
.L_x_595:
[----:B------:R-:W-:Y:S05]  /*59b0*/  @!P0 BRA `(.L_x_600) ;  /* 0x00000004004c8947 */ /* 0x000fea0003800000 */
[----:B------:R-:W-:Y:S05]  /*59c0*/  BRA.U !UP0, `(.L_x_601) ;  /* 0x0000000108b07547 */ /* 0x000fea000b800000 */
[--C-:B0-2---:R-:W-:Y:S01]  /*59d0*/  FFMA.FTZ R46, R89, UR29, R116.reuse ;  /* 0x0000001d592e7c23 */ /* 0x105fe20008010074 */
[----:B------:R-:W-:Y:S01]  /*59e0*/  FFMA.FTZ R47, R88, UR29, R116 ;  /* 0x0000001d582f7c23 */ /* 0x000fe20008010074 */
[--C-:B------:R-:W-:Y:S01]  /*59f0*/  SHF.R.U64 R48, R82, 0x10, R83.reuse ;  /* 0x0000001052307819 */ /* 0x100fe20000001253 */
[--C-:B-1----:R-:W-:Y:S02]  /*5a00*/  IMAD.MOV.U32 R50, RZ, RZ, R83.reuse ;  /* 0x000000ffff327224 */ /* 0x102fe400078e0053 */
[----:B------:R-:W-:Y:S01]  /*5a10*/  FADD.FTZ R87, R87, -R46 ;  /* 0x8000002e57577221 */ /* 0x000fe20000010000 */
[----:B------:R-:W-:Y:S01]  /*5a20*/  IMAD.MOV.U32 R46, RZ, RZ, R82 ;  /* 0x000000ffff2e7224 */ /* 0x000fe200078e0052 */
[----:B------:R-:W-:Y:S01]  /*5a30*/  SHF.R.U32.HI R51, RZ, 0x10, R83 ;  /* 0x00000010ff337819 */ /* 0x000fe20000011653 */
[--C-:B------:R-:W-:Y:S01]  /*5a40*/  FFMA.FTZ R49, R140, UR29, R116.reuse ;  /* 0x0000001d8c317c23 */ /* 0x100fe20008010074 */
[----:B------:R-:W-:Y:S01]  /*5a50*/  FADD.FTZ R47, R86, -R47 ;  /* 0x8000002f562f7221 */ /* 0x000fe20000010000 */
[----:B------:R-:W-:Y:S01]  /*5a60*/  FFMA.FTZ R116, R139, UR29, R116 ;  /* 0x0000001d8b747c23 */ /* 0x000fe20008010074 */
[----:B------:R-:W-:-:S02]  /*5a70*/  HADD2.F32 R46, -RZ, R46.H0_H0 ;  /* 0x2000002eff2e7230 */ /* 0x000fc40000004100 */
[----:B------:R-:W-:Y:S01]  /*5a80*/  FADD.FTZ R49, R90, -R49 ;  /* 0x800000315a317221 */ /* 0x000fe20000010000 */
[----:B------:R-:W-:Y:S02]  /*5a90*/  HADD2.F32 R48, -RZ, R48.H0_H0 ;  /* 0x20000030ff307230 */ /* 0x000fe40000004100 */
[----:B------:R-:W-:Y:S01]  /*5aa0*/  FADD.FTZ R116, R91, -R116 ;  /* 0x800000745b747221 */ /* 0x000fe20000010000 */
[----:B------:R-:W-:Y:S02]  /*5ab0*/  HADD2.F32 R50, -RZ, R50.H0_H0 ;  /* 0x20000032ff327230 */ /* 0x000fe40000004100 */
[----:B------:R-:W-:Y:S01]  /*5ac0*/  FFMA.FTZ R46, R47, UR11, R46 ;  /* 0x0000000b2f2e7c23 */ /* 0x000fe2000801002e */
[----:B------:R-:W-:Y:S02]  /*5ad0*/  HADD2.F32 R51, -RZ, R51.H0_H0 ;  /* 0x20000033ff337230 */ /* 0x000fe40000004100 */
[----:B------:R-:W-:Y:S01]  /*5ae0*/  FFMA.FTZ R48, R87, UR11, R48 ;  /* 0x0000000b57307c23 */ /* 0x000fe20008010030 */
[----:B------:R-:W-:Y:S01]  /*5af0*/  LOP3.LUT P5, RZ, R94, 0xff, RZ, 0xc0, !PT ;  /* 0x000000ff5eff7812 */ /* 0x000fe200078ac0ff */
        /* <DEDUP_REMOVED lines=25> */
.L_x_601:
[--C-:B0-2---:R-:W-:Y:S01]  /*5c90*/  FFMA.FTZ R46, R89, UR29, R116.reuse ;  /* 0x0000001d592e7c23 */ /* 0x105fe20008010074 */
[----:B------:R-:W-:Y:S01]  /*5ca0*/  FFMA.FTZ R47, R88, UR29, R116 ;  /* 0x0000001d582f7c23 */ /* 0x000fe20008010074 */
[--C-:B------:R-:W-:Y:S01]  /*5cb0*/  SHF.R.U64 R48, R82, 0x10, R83.reuse ;  /* 0x0000001052307819 */ /* 0x100fe20000001253 */
[--C-:B-1----:R-:W-:Y:S02]  /*5cc0*/  IMAD.MOV.U32 R50, RZ, RZ, R83.reuse ;  /* 0x000000ffff327224 */ /* 0x102fe400078e0053 */
[----:B------:R-:W-:Y:S01]  /*5cd0*/  FADD.FTZ R87, R87, -R46 ;  /* 0x8000002e57577221 */ /* 0x000fe20000010000 */
[----:B------:R-:W-:Y:S01]  /*5ce0*/  MOV R46, R82 ;  /* 0x00000052002e7202 */ /* 0x000fe20000000f00 */
[--C-:B------:R-:W-:Y:S01]  /*5cf0*/  FFMA.FTZ R49, R140, UR29, R116.reuse ;  /* 0x0000001d8c317c23 */ /* 0x100fe20008010074 */
[----:B------:R-:W-:Y:S01]  /*5d00*/  SHF.R.U32.HI R51, RZ, 0x10, R83 ;  /* 0x00000010ff337819 */ /* 0x000fe20000011653 */
        /* <DEDUP_REMOVED lines=28> */
[----:B------:R-:W-:Y:S01]  /*5ed0*/  PRMT R49, R48, 0x7632, R49 ;  /* 0x0000763230317816 */ /* 0x000fe20000000031 */
[----:B------:R-:W-:Y:S06]  /*5ee0*/  BRA `(.L_x_598) ;  /* 0x00000004000c7947 */ /* 0x000fec0003800000 */
.L_x_600:
        /* <DEDUP_REMOVED lines=12> */
[----:B-1----:R-:W-:Y:S01]  /*5fb0*/  FMUL.FTZ R50, R49, UR11 ;  /* 0x0000000b31327c20 */ /* 0x002fe20008410000 */
        /* <DEDUP_REMOVED lines=24> */
.L_x_602:
        /* <DEDUP_REMOVED lines=30> */
.L_x_598:
[----:B------:R-:W-:Y:S01]  /*6320*/  LOP3.LUT R46, R46, 0xffff, RZ, 0xc0, !PT ;  /* 0x0000ffff2e2e7812 */ /* 0x000fe200078ec0ff */
[----:B-1----:R-:W-:Y:S01]  /*6330*/  IMAD.WIDE.U32 R50, R115, 0x8, R44 ;  /* 0x0000000873327825 */ /* 0x002fe200078e002c */
        /* <DEDUP_REMOVED lines=13> */
.L_x_603:
        /* <DEDUP_REMOVED lines=10> */
.L_x_604:
[----:B------:R-:W-:Y:S01]  /*64b0*/  PLOP3.LUT P2, PT, P2, PT, PT, 0x8, 0x80 ;  /* 0x000000000080781c */ /* 0x000fe2000174e170 */
[----:B------:R-:W-:-:S12]  /*64c0*/  BRA.U !UP1, `(.L_x_605) ;  /* 0xffffffa109b07547 */ /* 0x000fd8000b83ffff */
[----:B0-2---:R-:W-:Y:S01]  /*64d0*/  MOV R44, R57 ;  /* 0x00000039002c7202 */ /* 0x005fe20000000f00 */
        /* <DEDUP_REMOVED lines=41> */
.L_x_574:
        /* <DEDUP_REMOVED lines=24> */
.L_x_606:
        /* <DEDUP_REMOVED lines=9> */
.L_x_3513:


//--------------------- .text._ZN10layer_norm22ln_bwd_finalize_kernelINS_22Kernel_traits_finalizeILj1536E6__halfS2_S2_S2_fjLb0ELj1024ELj4ENS_18Kernel_traits_baseILj1536ES2_S2_S2_S2_fjLj1024EEEEELb0ELb0EEEvNS_9BwdParamsE --------------------------
	.section	.text._ZN10layer_norm22ln_bwd_finalize_kernelINS_22Kernel_traits_finalizeILj1536E6__halfS2_S2_S2_fjLb0ELj1024ELj4ENS_18Kernel_traits_baseILj1536ES2_S2_S2_S2_fjLj1024EEEEELb0ELb0EEEvNS_9BwdParamsE,"ax",@progbits
	.align	128
        .global         _ZN10layer_norm22ln_bwd_finalize_kernelINS_22Kernel_traits_finalizeILj1536E6__halfS2_S2_S2_fjLb0ELj1024ELj4ENS_18Kernel_traits_baseILj1536ES2_S2_S2_S2_fjLj1024EEEEELb0ELb0EEEvNS_9BwdParamsE
        .type           _ZN10layer_norm22ln_bwd_finalize_kernelINS_22Kernel_traits_finalizeILj1536E6__halfS2_S2_S2_fjLb0ELj1024ELj4ENS_18Kernel_traits_baseILj1536ES2_S2_S2_S2_fjLj1024EEEEELb0ELb0EEEvNS_9BwdParamsE,@function
        .size           _ZN10layer_norm22ln_bwd_finalize_kernelINS_22Kernel_traits_finalizeILj1536E6__halfS2_S2_S2_fjLb0ELj1024ELj4ENS_18Kernel_traits_baseILj1536ES2_S2_S2_S2_fjLj1024EEEEELb0ELb0EEEvNS_9BwdParamsE,(.L_x_3514 - _ZN10layer_norm22ln_bwd_finalize_kernelINS_22Kernel_traits_finalizeILj1536E6__halfS2_S2_S2_fjLb0ELj1024ELj4ENS_18Kernel_traits_baseILj1536ES2_S2_S2_S2_fjLj1024EEEEELb0ELb0EEEvNS_9BwdParamsE)
        .other          _ZN10layer_norm22ln_bwd_finalize_kernelINS_22Kernel_traits_finalizeILj1536E6__halfS2_S2_S2_fjLb0ELj1024ELj4ENS_18Kernel_traits_baseILj1536ES2_S2_S2_S2_fjLj1024EEEEELb0ELb0EEEvNS_9BwdParamsE,@"STO_CUDA_ENTRY STV_DEFAULT"
_ZN10layer_norm22ln_bwd_finalize_kernelINS_22Kernel_traits_finalizeILj1536E6__halfS2_S2_S2_fjLb0ELj1024ELj4ENS_18Kernel_traits_baseILj1536ES2_S2_S2_S2_fjLj1024EEEEELb0ELb0EEEvNS_9BwdParamsE:
.text._ZN10layer_norm22ln_bwd_finalize_kernelINS_22Kernel_traits_finalizeILj1536E6__halfS2_S2_S2_fjLb0ELj1024ELj4ENS_18Kernel_traits_baseILj1536ES2_S2_S2_S2_fjLj1024EEEEELb0ELb0EEEvNS_9BwdParamsE:
        /* <DEDUP_REMOVED lines=78> */
.L_x_611:
        /* <DEDUP_REMOVED lines=118> */
.L_x_610:
[----:B------:R-:W-:Y:S05]  /*0c40*/  BSYNC.RECONVERGENT B1 ;  /* 0x0000000000017941 */ /* 0x000fea0003800200 */
.L_x_609:
        /* <DEDUP_REMOVED lines=68> */
.L_x_613:
[----:B------:R-:W-:Y:S05]  /*1090*/  BSYNC.RECONVERGENT B1 ;  /* 0x0000000000017941 */ /* 0x000fea0003800200 */
.L_x_612:
        /* <DEDUP_REMOVED lines=37> */
.L_x_615:
[----:B------:R-:W-:Y:S05]  /*12f0*/  BSYNC.RECONVERGENT B1 ;  /* 0x0000000000017941 */ /* 0x000fea0003800200 */
.L_x_614:
[----:B------:R-:W-:Y:S05]  /*1300*/  @!P1 BRA `(.L_x_608) ;  /* 0x00000000003c9947 */ /* 0x000fea0003800000 */
[----:B------:R-:W0:Y:S01]  /*1310*/  LDC.64 R8, c[0x0][0x440] ;  /* 0x00011000ff087b82 */ /* 0x000e220000000a00 */
[----:B------:R-:W-:Y:S01]  /*1320*/  IMAD R2, R2, R54, R7 ;  /* 0x0000003602027224 */ /* 0x000fe200078e0207 */
[----:B------:R-:W-:-:S04]  /*1330*/  IADD3 R0, PT, PT, -R0, RZ, RZ ;  /* 0x000000ff00007210 */ /* 0x000fc80007ffe1ff */
[----:B------:R-:W-:Y:S02]  /*1340*/  IADD3 R13, PT, PT, R57, R2, RZ ;  /* 0x00000002390d7210 */ /* 0x000fe40007ffe0ff */
[----:B------:R-:W1:Y:S05]  /*1350*/  LDC.64 R10, c[0x0][0x448] ;  /* 0x00011200ff0a7b82 */ /* 0x000e6a0000000a00 */
.L_x_616:
        /* <DEDUP_REMOVED lines=10> */
.L_x_608:
[----:B------:R-:W-:Y:S05]  /*1400*/  BSYNC.RECONVERGENT B0 ;  /* 0x0000000000007941 */ /* 0x000fea0003800200 */
.L_x_607:
        /* <DEDUP_REMOVED lines=57> */
[----:B0-----:R-:W-:Y:S02]  /*17a0*/  F2FP.F16.F32.PACK_AB R7, R7, R6 ;  /* 0x000000060707723e */ /* 0x001fe400000000ff */
[----:B--2---:R-:W-:-:S03]  /*17b0*/  F2FP.F16.F32.PACK_AB R11, R11, R10 ;  /* 0x0000000a0b0b723e */ /* 0x004fc600000000ff */
[----:B------:R-:W-:Y:S04]  /*17c0*/  STG.E desc[UR6][R2.64], R7 ;  /* 0x0000000702007986 */ /* 0x000fe8000c101906 */
[----:B------:R-:W-:Y:S01]  /*17d0*/  STG.E desc[UR6][R4.64], R11 ;  /* 0x0000000b04007986 */ /* 0x000fe2000c101906 */
[----:B------:R-:W-:Y:S05]  /*17e0*/  EXIT ;  /* 0x000000000000794d */ /* 0x000fea0003800000 */
.L_x_617:
        /* <DEDUP_REMOVED lines=9> */
.L_x_3514:


//--------------------- .text._ZN10layer_norm40ln_parallel_residual_bwd_finalize_kernelINS_22Kernel_traits_finalizeILj1536E6__halfS2_S2_S2_fjLb0ELj1024ELj4ENS_18Kernel_traits_baseILj1536ES2_S2_S2_S2_fjLj1024EEEEELb0EEEvNS_9BwdParamsE --------------------------
	.section	.text._ZN10layer_norm40ln_parallel_residual_bwd_finalize_kernelINS_22Kernel_traits_finalizeILj1536E6__halfS2_S2_S2_fjLb0ELj1024ELj4ENS_18Kernel_traits_baseILj1536ES2_S2_S2_S2_fjLj1024EEEEELb0EEEvNS_9BwdParamsE,"ax",@progbits
	.align	128
        .global         _ZN10layer_norm40ln_parallel_residual_bwd_finalize_kernelINS_22Kernel_traits_finalizeILj1536E6__halfS2_S2_S2_fjLb0ELj1024ELj4ENS_18Kernel_traits_baseILj1536ES2_S2_S2_S2_fjLj1024EEEEELb0EEEvNS_9BwdParamsE
        .type           _ZN10layer_norm40ln_parallel_residual_bwd_finalize_kernelINS_22Kernel_traits_finalizeILj1536E6__halfS2_S2_S2_fjLb0ELj1024ELj4ENS_18Kernel_traits_baseILj1536ES2_S2_S2_S2_fjLj1024EEEEELb0EEEvNS_9BwdParamsE,@function
        .size           _ZN10layer_norm40ln_parallel_residual_bwd_finalize_kernelINS_22Kernel_traits_finalizeILj1536E6__halfS2_S2_S2_fjLb0ELj1024ELj4ENS_18Kernel_traits_baseILj1536ES2_S2_S2_S2_fjLj1024EEEEELb0EEEvNS_9BwdParamsE,(.L_x_3515 - _ZN10layer_norm40ln_parallel_residual_bwd_finalize_kernelINS_22Kernel_traits_finalizeILj1536E6__halfS2_S2_S2_fjLb0ELj1024ELj4ENS_18Kernel_traits_baseILj1536ES2_S2_S2_S2_fjLj1024EEEEELb0EEEvNS_9BwdParamsE)
        .other          _ZN10layer_norm40ln_parallel_residual_bwd_finalize_kernelINS_22Kernel_traits_finalizeILj1536E6__halfS2_S2_S2_fjLb0ELj1024ELj4ENS_18Kernel_traits_baseILj1536ES2_S2_S2_S2_fjLj1024EEEEELb0EEEvNS_9BwdParamsE,@"STO_CUDA_ENTRY STV_DEFAULT"
_ZN10layer_norm40ln_parallel_residual_bwd_finalize_kernelINS_22Kernel_traits_finalizeILj1536E6__halfS2_S2_S2_fjLb0ELj1024ELj4ENS_18Kernel_traits_baseILj1536ES2_S2_S2_S2_fjLj1024EEEEELb0EEEvNS_9BwdParamsE:
.text._ZN10layer_norm40ln_parallel_residual_bwd_finalize_kernelINS_22Kernel_traits_finalizeILj1536E6__halfS2_S2_S2_fjLb0ELj1024ELj4ENS_18Kernel_traits_baseILj1536ES2_S2_S2_S2_fjLj1024EEEEELb0EEEvNS_9BwdParamsE:
        /* <DEDUP_REMOVED lines=58> */
.L_x_622:
        /* <DEDUP_REMOVED lines=112> */
.L_x_621:
[----:B------:R-:W-:Y:S05]  /*0aa0*/  BSYNC.RECONVERGENT B1 ;  /* 0x0000000000017941 */ /* 0x000fea0003800200 */
.L_x_620:
        /* <DEDUP_REMOVED lines=66> */
.L_x_624:
[----:B------:R-:W-:Y:S05]  /*0ed0*/  BSYNC.RECONVERGENT B1 ;  /* 0x0000000000017941 */ /* 0x000fea0003800200 */
.L_x_623:
        /* <DEDUP_REMOVED lines=36> */
.L_x_626:
[----:B------:R-:W-:Y:S05]  /*1120*/  BSYNC.RECONVERGENT B1 ;  /* 0x0000000000017941 */ /* 0x000fea0003800200 */
.L_x_625:
        /* <DEDUP_REMOVED lines=18> */
.L_x_619:
[----:B------:R-:W-:Y:S05]  /*1250*/  BSYNC.RECONVERGENT B0 ;  /* 0x0000000000007941 */ /* 0x000fea0003800200 */
.L_x_618:
        /* <DEDUP_REMOVED lines=86> */
[----:B------:R-:W-:Y:S02]  /*17c0*/  F2FP.F16.F32.PACK_AB R13, R13, R12 ;  /* 0x0000000c0d0d723e */ /* 0x000fe400000000ff */
[----:B--2---:R-:W-:Y:S01]  /*17d0*/  F2FP.F16.F32.PACK_AB R15, R15, R14 ;  /* 0x0000000e0f0f723e */ /* 0x004fe200000000ff */
[----:B0-----:R-:W-:Y:S02]  /*17e0*/  IMAD.WIDE.U32 R2, R0, 0x4, R2 ;  /* 0x0000000400027825 */ /* 0x001fe400078e0002 */
[----:B------:R-:W-:Y:S01]  /*17f0*/  STG.E desc[UR6][R6.64], R13 ;  /* 0x0000000d06007986 */ /* 0x000fe2000c101906 */
[----:B----4-:R-:W-:-:S03]  /*1800*/  F2FP.F16.F32.PACK_AB R17, R17, R16 ;  /* 0x000000101111723e */ /* 0x010fc600000000ff */
[----:B------:R-:W-:Y:S01]  /*1810*/  STG.E desc[UR6][R8.64], R15 ;  /* 0x0000000f08007986 */ /* 0x000fe2000c101906 */
[----:B-----5:R-:W-:-:S03]  /*1820*/  F2FP.F16.F32.PACK_AB R19, R19, R18 ;  /* 0x000000121313723e */ /* 0x020fc600000000ff */
[----:B------:R-:W-:Y:S04]  /*1830*/  STG.E desc[UR6][R4.64], R17 ;  /* 0x0000001104007986 */ /* 0x000fe8000c101906 */
[----:B------:R-:W-:Y:S01]  /*1840*/  STG.E desc[UR6][R2.64], R19 ;  /* 0x0000001302007986 */ /* 0x000fe2000c101906 */
[----:B------:R-:W-:Y:S05]  /*1850*/  EXIT ;  /* 0x000000000000794d */ /* 0x000fea0003800000 */
.L_x_627:
        /* <DEDUP_REMOVED lines=10> */
.L_x_3515:


//--------------------- .text._ZN10layer_norm31ln_parallel_residual_bwd_kernelINS_13Kernel_traitsI6__halfS2_S2_S2_fjLj1536ELj1ELj1ELj4ELj8ENS_18Kernel_traits_baseILj1536ES2_S2_S2_S2_fjLj128EEEEELb1ELb1ELb0EEEvNS_9BwdParamsE --------------------------
	.section	.text._ZN10layer_norm31ln_parallel_residual_bwd_kernelINS_13Kernel_traitsI6__halfS2_S2_S2_fjLj1536ELj1ELj1ELj4ELj8ENS_18Kernel_traits_baseILj1536ES2_S2_S2_S2_fjLj128EEEEELb1ELb1ELb0EEEvNS_9BwdParamsE,"ax",@progbits
	.align	128
        .global         _ZN10layer_norm31ln_parallel_residual_bwd_kernelINS_13Kernel_traitsI6__halfS2_S2_S2_fjLj1536ELj1ELj1ELj4ELj8ENS_18Kernel_traits_baseILj1536ES2_S2_S2_S2_fjLj128EEEEELb1ELb1ELb0EEEvNS_9BwdParamsE
        .type           _ZN10layer_norm31ln_parallel_residual_bwd_kernelINS_13Kernel_traitsI6__halfS2_S2_S2_fjLj1536ELj1ELj1ELj4ELj8ENS_18Kernel_traits_baseILj1536ES2_S2_S2_S2_fjLj128EEEEELb1ELb1ELb0EEEvNS_9BwdParamsE,@function
        .size           _ZN10layer_norm31ln_parallel_residual_bwd_kernelINS_13Kernel_traitsI6__halfS2_S2_S2_fjLj1536ELj1ELj1ELj4ELj8ENS_18Kernel_traits_baseILj1536ES2_S2_S2_S2_fjLj128EEEEELb1ELb1ELb0EEEvNS_9BwdParamsE,(.L_x_3516 - _ZN10layer_norm31ln_parallel_residual_bwd_kernelINS_13Kernel_traitsI6__halfS2_S2_S2_fjLj1536ELj1ELj1ELj4ELj8ENS_18Kernel_traits_baseILj1536ES2_S2_S2_S2_fjLj128EEEEELb1ELb1ELb0EEEvNS_9BwdParamsE)
        .other          _ZN10layer_norm31ln_parallel_residual_bwd_kernelINS_13Kernel_traitsI6__halfS2_S2_S2_fjLj1536ELj1ELj1ELj4ELj8ENS_18Kernel_traits_baseILj1536ES2_S2_S2_S2_fjLj128EEEEELb1ELb1ELb0EEEvNS_9BwdParamsE,@"STO_CUDA_ENTRY STV_DEFAULT"
_ZN10layer_norm31ln_parallel_residual_bwd_kernelINS_13Kernel_traitsI6__halfS2_S2_S2_fjLj1536ELj1ELj1ELj4ELj8ENS_18Kernel_traits_baseILj1536ES2_S2_S2_S2_fjLj128EEEEELb1ELb1ELb0EEEvNS_9BwdParamsE:
.text._ZN10layer_norm31ln_parallel_residual_bwd_kernelINS_13Kernel_traitsI6__halfS2_S2_S2_fjLj1536ELj1ELj1ELj4ELj8ENS_18Kernel_traits_baseILj1536ES2_S2_S2_S2_fjLj128EEEEELb1ELb1ELb0EEEvNS_9BwdParamsE:
        /* <DEDUP_REMOVED lines=8> */
[----:B------:R-:W0:Y:S03]  /*0080*/  S2UR UR7, SR_CTAID.X ;  /* 0x00000000000779c3 */ /* 0x000e260000002500 */
[----:B------:R-:W0:Y:S01]  /*0090*/  LDCU UR4, c[0x0][0x384] ;  /* 0x00007080ff0477ac */ /* 0x000e220008000800 */
[----:B------:R-:W-:Y:S01]  /*00a0*/  LEA.HI.SX32 R2, R3, R2, 0x1e ;  /* 0x0000000203027211 */ /* 0x000fe200078ff2ff */
[----:B------:R-:W-:-:S03]  /*00b0*/  IMAD.MOV.U32 R3, RZ, RZ, R0 ;  /* 0x000000ffff037224 */ /* 0x000fc600078e0000 */
        /* <DEDUP_REMOVED lines=42> */
[----:B------:R-:W-:Y:S02]  /*0360*/  PRMT R73, R73, 0x5410, R73 ;  /* 0x0000541049497816 */ /* 0x000fe40000000049 */
[----:B------:R-:W-:-:S02]  /*0370*/  CS2R R34, SRZ ;  /* 0x0000000000227805 */ /* 0x000fc4000001ff00 */
[----:B------:R-:W-:Y:S02]  /*0380*/  PRMT R75, R75, 0x5410, R75 ;  /* 0x000054104b4b7816 */ /* 0x000fe4000000004b */
[----:B------:R-:W-:Y:S01]  /*0390*/  CS2R R28, SRZ ;  /* 0x00000000001c7805 */ /* 0x000fe2000001ff00 */
[----:B0-----:R-:W-:Y:S01]  /*03a0*/  UISETP.NE.AND UP0, UPT, UR22, URZ, UPT ;  /* 0x000000ff1600728c */ /* 0x001fe2000bf05270 */
[----:B------:R-:W-:Y:S02]  /*03b0*/  PRMT R76, R76, 0x5410, R76 ;  /* 0x000054104c4c7816 */ /* 0x000fe4000000004c */
[----:B------:R-:W-:Y:S02]  /*03c0*/  CS2R R30, SRZ ;  /* 0x00000000001e7805 */ /* 0x000fe4000001ff00 */
[----:B------:R-:W-:Y:S02]  /*03d0*/  PRMT R77, R77, 0x5410, R77 ;  /* 0x000054104d4d7816 */ /* 0x000fe4000000004d */
[----:B------:R-:W-:-:S02]  /*03e0*/  CS2R R24, SRZ ;  /* 0x0000000000187805 */ /* 0x000fc4000001ff00 */
[----:B------:R-:W-:Y:S02]  /*03f0*/  PRMT R78, R78, 0x5410, R78 ;  /* 0x000054104e4e7816 */ /* 0x000fe4000000004e */
[----:B------:R-:W-:Y:S02]  /*0400*/  CS2R R26, SRZ ;  /* 0x00000000001a7805 */ /* 0x000fe4000001ff00 */
        /* <DEDUP_REMOVED lines=19> */
.L_x_672:
[----:B0-----:R-:W-:Y:S02]  /*0540*/  UIMAD.WIDE UR18, UR4, 0x4, UR14 ;  /* 0x00000004041278a5 */ /* 0x001fe4000f8e020e */
[----:B------:R-:W-:-:S04]  /*0550*/  UIMAD.WIDE UR16, UR4, 0x4, UR12 ;  /* 0x00000004041078a5 */ /* 0x000fc8000f8e020c */
[----:B-12-4-:R-:W-:Y:S02]  /*0560*/  IMAD.U32 R40, RZ, RZ, UR18 ;  /* 0x00000012ff287e24 */ /* 0x016fe4000f8e00ff */
[----:B------:R-:W-:Y:S02]  /*0570*/  IMAD.U32 R41, RZ, RZ, UR19 ;  /* 0x00000013ff297e24 */ /* 0x000fe4000f8e00ff */
[----:B------:R-:W-:Y:S02]  /*0580*/  IMAD.U32 R42, RZ, RZ, UR16 ;  /* 0x00000010ff2a7e24 */ /* 0x000fe4000f8e00ff */
[----:B------:R-:W-:Y:S01]  /*0590*/  IMAD.U32 R43, RZ, RZ, UR17 ;  /* 0x00000011ff2b7e24 */ /* 0x000fe2000f8e00ff */
[----:B-----5:R-:W5:Y:S04]  /*05a0*/  LDG.E R40, desc[UR20][R40.64] ;  /* 0x0000001428287981 */ /* 0x020f68000c1e1900 */
[----:B------:R-:W2:Y:S01]  /*05b0*/  LDG.E R42, desc[UR20][R42.64] ;  /* 0x000000142a2a7981 */ /* 0x000ea2000c1e1900 */
[----:B-1----:R-:W-:Y:S01]  /*05c0*/  UIMAD UR5, UR4, UR8, URZ ;  /* 0x00000008040572a4 */ /* 0x002fe2000f8e02ff */
[----:B------:R-:W-:Y:S01]  /*05d0*/  BSSY.RECONVERGENT B0, `(.L_x_629) ;  /* 0x0000050000007945 */ /* 0x000fe20003800200 */
[----:B------:R-:W-:-:S02]  /*05e0*/  ISETP.GE.U32.AND P2, PT, R2, 0x100, PT ;  /* 0x000001000200780c */ /* 0x000fc40003f46070 */
[----:B------:R-:W-:Y:S01]  /*05f0*/  CS2R R82, SRZ ;  /* 0x0000000000527805 */ /* 0x000fe2000001ff00 */
[----:B------:R-:W-:Y:S01]  /*0600*/  USHF.R.S32.HI UR6, URZ, 0x1f, UR5 ;  /* 0x0000001fff067899 */ /* 0x000fe20008011405 */
[----:B------:R-:W-:-:S03]  /*0610*/  ISETP.GE.U32.AND P3, PT, R2, 0x180, PT ;  /* 0x000001800200780c */ /* 0x000fc60003f66070 */
[----:B------:R-:W-:-:S06]  /*0620*/  ULEA.HI UR6, UR6, UR5, URZ, 0x2 ;  /* 0x0000000506067291 */ /* 0x000fcc000f8f10ff */
[----:B---3--:R-:W-:-:S05]  /*0630*/  IMAD.U32 R45, RZ, RZ, UR6 ;  /* 0x00000006ff2d7e24 */ /* 0x008fca000f8e00ff */
[----:B------:R-:W-:-:S05]  /*0640*/  LEA.HI.SX32 R4, R45, R0, 0x1e ;  /* 0x000000002d047211 */ /* 0x000fca00078ff2ff */
[----:B------:R-:W-:Y:S01]  /*0650*/  IMAD.MOV.U32 R85, RZ, RZ, R4 ;  /* 0x000000ffff557224 */ /* 0x000fe200078e0004 */
[----:B-----5:R-:W-:Y:S02]  /*0660*/  R2UR UR16, R40 ;  /* 0x00000000281072ca */ /* 0x020fe400000e0000 */
[----:B--2---:R-:W-:Y:S01]  /*0670*/  FSEL R84, R42, RZ, !P1 ;  /* 0x000000ff2a547208 */ /* 0x004fe20004800000 */
[----:B------:R-:W-:-:S12]  /*0680*/  @!P0 BRA `(.L_x_630) ;  /* 0x0000000400108947 */ /* 0x000fd80003800000 */
[----:B------:R-:W0:Y:S08]  /*0690*/  LDC.64 R8, c[0x0][0x3a8] ;  /* 0x0000ea00ff087b82 */ /* 0x000e300000000a00 */
[----:B------:R-:W1:Y:S01]  /*06a0*/  LDC.64 R10, c[0x0][0x428] ;  /* 0x00010a00ff0a7b82 */ /* 0x000e620000000a00 */
[----:B------:R-:W-:Y:S02]  /*06b0*/  ISETP.NE.U32.AND P1, PT, RZ, UR26, PT ;  /* 0x0000001aff007c0c */ /* 0x000fe4000bf25070 */
[----:B----4-:R-:W-:-:S05]  /*06c0*/  ISETP.NE.U32.AND P0, PT, RZ, UR30, PT ;  /* 0x0000001eff007c0c */ /* 0x010fca000bf05070 */
        /* <DEDUP_REMOVED lines=9> */
[----:B0-----:R-:W-:-:S04]  /*0760*/  @P1 IMAD.WIDE.U32 R44, R4, 0x4, R6 ;  /* 0x00000004042c1825 */ /* 0x001fc800078e0006 */
[C---:B--2---:R-:W-:Y:S01]  /*0770*/  IMAD.WIDE.U32 R6, R4.reuse, 0x4, R40 ;  /* 0x0000000404067825 */ /* 0x044fe200078e0028 */
[----:B------:R-:W5:Y:S03]  /*0780*/  @P1 LDG.E R5, desc[UR20][R44.64] ;  /* 0x000000142c051981 */ /* 0x000f66000c1e1900 */
[----:B-1----:R-:W-:Y:S02]  /*0790*/  @P0 IMAD.WIDE.U32 R42, R4, 0x8, R42 ;  /* 0x00000008042a0825 */ /* 0x002fe400078e002a */
[----:B------:R-:W5:Y:S04]  /*07a0*/  LDG.E R6, desc[UR20][R6.64] ;  /* 0x0000001406067981 */ /* 0x000f68000c1e1900 */
[----:B------:R0:W5:Y:S02]  /*07b0*/  @P0 LDG.E.64 R64, desc[UR20][R42.64] ;  /* 0x000000142a400981 */ /* 0x000164000c1e1b00 */
[----:B0-----:R-:W-:-:S02]  /*07c0*/  HADD2.F32 R42, -RZ, R86.H0_H0 ;  /* 0x20000056ff2a7230 */ /* 0x001fc40000004100 */
[----:B------:R-:W-:Y:S02]  /*07d0*/  VIADD R85, R4, 0x80 ;  /* 0x0000008004557836 */ /* 0x000fe40000000000 */
[----:B----4-:R-:W-:Y:S02]  /*07e0*/  IMAD.MOV.U32 R14, RZ, RZ, R8 ;  /* 0x000000ffff0e7224 */ /* 0x010fe400078e0008 */
[----:B------:R-:W-:Y:S02]  /*07f0*/  IMAD.MOV.U32 R40, RZ, RZ, R9 ;  /* 0x000000ffff287224 */ /* 0x000fe400078e0009 */
[----:B---3--:R-:W-:Y:S01]  /*0800*/  IMAD.MOV.U32 R46, RZ, RZ, R10 ;  /* 0x000000ffff2e7224 */ /* 0x008fe200078e000a */
[----:B------:R-:W-:Y:S02]  /*0810*/  SHF.R.U64 R3, R10, 0x10, R11 ;  /* 0x000000100a037819 */ /* 0x000fe4000000120b */
[--C-:B------:R-:W-:Y:S01]  /*0820*/  SHF.R.U64 R10, R8, 0x10, R9.reuse ;  /* 0x00000010080a7819 */ /* 0x100fe20000001209 */
[----:B------:R-:W-:Y:S01]  /*0830*/  HADD2.F32 R41, -RZ, R14.H0_H0 ;  /* 0x2000000eff297230 */ /* 0x000fe20000004100 */
[----:B------:R-:W-:-:S03]  /*0840*/  SHF.R.U32.HI R14, RZ, 0x10, R9 ;  /* 0x00000010ff0e7819 */ /* 0x000fc60000011609 */
[----:B------:R-:W-:Y:S02]  /*0850*/  HADD2.F32 R9, -RZ, R10.H0_H0 ;  /* 0x2000000aff097230 */ /* 0x000fe40000004100 */
[C---:B------:R-:W-:Y:S01]  /*0860*/  FADD.FTZ R41, -R84.reuse, R41 ;  /* 0x0000002954297221 */ /* 0x040fe20000010100 */
[----:B------:R-:W-:Y:S02]  /*0870*/  HADD2.F32 R8, -RZ, R66.H0_H0 ;  /* 0x20000042ff087230 */ /* 0x000fe40000004100 */
[----:B------:R-:W-:Y:S01]  /*0880*/  FADD.FTZ R9, -R84, R9 ;  /* 0x0000000954097221 */ /* 0x000fe20000010100 */
[----:B------:R-:W-:Y:S02]  /*0890*/  HADD2.F32 R7, -RZ, R46.H0_H0 ;  /* 0x2000002eff077230 */ /* 0x000fe40000004100 */
[----:B------:R-:W-:Y:S02]  /*08a0*/  HADD2.F32 R43, -RZ, R3.H0_H0 ;  /* 0x20000003ff2b7230 */ /* 0x000fe40000004100 */
[----:B------:R-:W-:Y:S01]  /*08b0*/  FMUL.FTZ R3, R41, UR16 ;  /* 0x0000001029037c20 */ /* 0x000fe20008410000 */
[----:B------:R-:W-:-:S02]  /*08c0*/  IMAD.MOV.U32 R12, RZ, RZ, R11 ;  /* 0x000000ffff0c7224 */ /* 0x000fc400078e000b */
[----:B------:R-:W-:Y:S01]  /*08d0*/  FMUL.FTZ R10, R9, UR16 ;  /* 0x00000010090a7c20 */ /* 0x000fe20008410000 */
[----:B------:R-:W-:Y:S01]  /*08e0*/  HADD2.F32 R9, -RZ, R40.H0_H0 ;  /* 0x20000028ff097230 */ /* 0x000fe20000004100 */
[----:B------:R-:W-:Y:S01]  /*08f0*/  SHF.R.U32.HI R11, RZ, 0x10, R11 ;  /* 0x00000010ff0b7819 */ /* 0x000fe2000001160b */
[-C--:B------:R-:W-:Y:S01]  /*0900*/  FMUL.FTZ R8, R8, R7.reuse ;  /* 0x0000000708087220 */ /* 0x080fe20000410000 */
[----:B------:R-:W-:Y:S01]  /*0910*/  FADD.FTZ R24, R24, R7 ;  /* 0x0000000718187221 */ /* 0x000fe20000010000 */
[----:B------:R-:W-:Y:S01]  /*0920*/  FFMA.FTZ R36, R3, R7, R36 ;  /* 0x0000000703247223 */ /* 0x000fe20000010024 */
[----:B------:R-:W-:Y:S01]  /*0930*/  FMUL.FTZ R7, R42, R43 ;  /* 0x0000002b2a077220 */ /* 0x000fe20000410000 */
[----:B------:R-:W-:Y:S02]  /*0940*/  HADD2.F32 R41, -RZ, R67.H0_H0 ;  /* 0x20000043ff297230 */ /* 0x000fe40000004100 */
[----:B------:R-:W-:Y:S01]  /*0950*/  FADD.FTZ R9, -R84, R9 ;  /* 0x0000000954097221 */ /* 0x000fe20000010100 */
[----:B------:R-:W-:-:S02]  /*0960*/  HADD2.F32 R42, -RZ, R12.H0_H0 ;  /* 0x2000000cff2a7230 */ /* 0x000fc40000004100 */
[----:B------:R-:W-:Y:S01]  /*0970*/  FADD.FTZ R25, R25, R43 ;  /* 0x0000002b19197221 */ /* 0x000fe20000010000 */
[----:B------:R-:W-:Y:S02]  /*0980*/  HADD2.F32 R40, -RZ, R11.H0_H0 ;  /* 0x2000000bff287230 */ /* 0x000fe40000004100 */
[----:B------:R-:W-:Y:S01]  /*0990*/  FFMA.FTZ R37, R10, R43, R37 ;  /* 0x0000002b0a257223 */ /* 0x000fe20000010025 */
[----:B------:R-:W-:Y:S02]  /*09a0*/  HADD2.F32 R11, -RZ, R14.H0_H0 ;  /* 0x2000000eff0b7230 */ /* 0x000fe40000004100 */
[----:B------:R-:W-:Y:S01]  /*09b0*/  FMUL.FTZ R9, R9, UR16 ;  /* 0x0000001009097c20 */ /* 0x000fe20008410000 */
[----:B------:R-:W-:Y:S02]  /*09c0*/  HADD2.F32 R43, -RZ, R86.H1_H1 ;  /* 0x30000056ff2b7230 */ /* 0x000fe40000004100 */
[----:B------:R-:W-:Y:S01]  /*09d0*/  FMUL.FTZ R12, R41, R42 ;  /* 0x0000002a290c7220 */ /* 0x000fe20000410000 */
[----:B------:R-:W-:Y:S01]  /*09e0*/  FADD.FTZ R14, RZ, R8 ;  /* 0x00000008ff0e7221 */ /* 0x000fe20000010000 */
[----:B------:R-:W-:Y:S01]  /*09f0*/  FFMA.FTZ R41, R3, R8, RZ ;  /* 0x0000000803297223 */ /* 0x000fe200000100ff */
[----:B------:R-:W-:Y:S01]  /*0a00*/  FADD.FTZ R44, -R84, R11 ;  /* 0x0000000b542c7221 */ /* 0x000fe20000010100 */
[----:B------:R-:W-:Y:S01]  /*0a10*/  FADD.FTZ R26, R26, R42 ;  /* 0x0000002a1a1a7221 */ /* 0x000fe20000010000 */
[----:B------:R-:W-:Y:S01]  /*0a20*/  FFMA.FTZ R38, R9, R42, R38 ;  /* 0x0000002a09267223 */ /* 0x000fe20000010026 */
        /* <DEDUP_REMOVED lines=10> */
.L_x_630:
[----:B---34-:R-:W-:Y:S05]  /*0ad0*/  BSYNC.RECONVERGENT B0 ;  /* 0x0000000000007941 */ /* 0x018fea0003800200 */
.L_x_629:
        /* <DEDUP_REMOVED lines=15> */
[----:B0-----:R-:W-:-:S05]  /*0bd0*/  @P0 IMAD.WIDE.U32 R48, R85, 0x8, R48 ;  /* 0x0000000855300825 */ /* 0x001fca00078e0030 */
[----:B------:R0:W5:Y:S01]  /*0be0*/  @P0 LDG.E.64 R62, desc[UR20][R48.64] ;  /* 0x00000014303e0981 */ /* 0x000162000c1e1b00 */
[----:B-1----:R-:W-:-:S05]  /*0bf0*/  @P1 IMAD.WIDE.U32 R44, R85, 0x4, R44 ;  /* 0x00000004552c1825 */ /* 0x002fca00078e002c */
[----:B------:R-:W5:Y:S01]  /*0c00*/  @P1 LDG.E R13, desc[UR20][R44.64] ;  /* 0x000000142c0d1981 */ /* 0x000f62000c1e1900 */
[----:B0-----:R-:W-:Y:S02]  /*0c10*/  HADD2.F32 R48, -RZ, R73.H1_H1 ;  /* 0x30000049ff307230 */ /* 0x001fe40000004100 */
[----:B--2---:R-:W-:-:S05]  /*0c20*/  IMAD.WIDE.U32 R46, R85, 0x4, R46 ;  /* 0x00000004552e7825 */ /* 0x004fca00078e002e */
[----:B------:R0:W5:Y:S01]  /*0c30*/  LDG.E R15, desc[UR20][R46.64] ;  /* 0x000000142e0f7981 */ /* 0x000162000c1e1900 */
[----:B------:R-:W-:Y:S02]  /*0c40*/  VIADD R85, R85, 0x80 ;  /* 0x0000008055557836 */ /* 0x000fe40000000000 */
[----:B0-----:R-:W-:Y:S02]  /*0c50*/  HADD2.F32 R47, -RZ, R77.H1_H1 ;  /* 0x3000004dff2f7230 */ /* 0x001fe40000004100 */
[----:B---3--:R-:W-:Y:S01]  /*0c60*/  IMAD.MOV.U32 R53, RZ, RZ, R40 ;  /* 0x000000ffff357224 */ /* 0x008fe200078e0028 */
[----:B------:R-:W-:-:S04]  /*0c70*/  SHF.R.U64 R54, R40, 0x10, R41 ;  /* 0x0000001028367819 */ /* 0x000fc80000001229 */
[----:B------:R-:W-:Y:S02]  /*0c80*/  HADD2.F32 R53, -RZ, R53.H0_H0 ;  /* 0x20000035ff357230 */ /* 0x000fe40000004100 */
[----:B----4-:R-:W-:Y:S01]  /*0c90*/  IMAD.MOV.U32 R51, RZ, RZ, R42 ;  /* 0x000000ffff337224 */ /* 0x010fe200078e002a */
[--C-:B------:R-:W-:Y:S01]  /*0ca0*/  SHF.R.U64 R50, R42, 0x10, R43.reuse ;  /* 0x000000102a327819 */ /* 0x100fe2000000122b */
[--C-:B------:R-:W-:Y:S01]  /*0cb0*/  IMAD.MOV.U32 R52, RZ, RZ, R43.reuse ;  /* 0x000000ffff347224 */ /* 0x100fe200078e002b */
[----:B------:R-:W-:Y:S01]  /*0cc0*/  SHF.R.U32.HI R42, RZ, 0x10, R43 ;  /* 0x00000010ff2a7819 */ /* 0x000fe2000001162b */
[----:B------:R-:W-:Y:S02]  /*0cd0*/  IMAD.MOV.U32 R43, RZ, RZ, R41 ;  /* 0x000000ffff2b7224 */ /* 0x000fe400078e0029 */
[----:B------:R-:W-:Y:S01]  /*0ce0*/  FADD.FTZ R49, -R84, R53 ;  /* 0x0000003554317221 */ /* 0x000fe20000010100 */
[----:B------:R-:W-:Y:S01]  /*0cf0*/  SHF.R.U32.HI R40, RZ, 0x10, R41 ;  /* 0x00000010ff287819 */ /* 0x000fe20000011629 */
[----:B------:R-:W-:-:S02]  /*0d00*/  HADD2.F32 R45, -RZ, R54.H0_H0 ;  /* 0x20000036ff2d7230 */ /* 0x000fc40000004100 */
[----:B------:R-:W-:Y:S02]  /*0d10*/  HADD2.F32 R51, -RZ, R51.H0_H0 ;  /* 0x20000033ff337230 */ /* 0x000fe40000004100 */
[----:B------:R-:W-:Y:S01]  /*0d20*/  FMUL.FTZ R49, R49, UR16 ;  /* 0x0000001031317c20 */ /* 0x000fe20008410000 */
[----:B------:R-:W-:Y:S02]  /*0d30*/  HADD2.F32 R41, -RZ, R43.H0_H0 ;  /* 0x2000002bff297230 */ /* 0x000fe40000004100 */
[----:B------:R-:W-:Y:S02]  /*0d40*/  HADD2.F32 R44, -RZ, R50.H0_H0 ;  /* 0x20000032ff2c7230 */ /* 0x000fe40000004100 */
[----:B------:R-:W-:Y:S02]  /*0d50*/  HADD2.F32 R43, -RZ, R75.H1_H1 ;  /* 0x3000004bff2b7230 */ /* 0x000fe40000004100 */
[----:B------:R-:W-:Y:S01]  /*0d60*/  FADD.FTZ R45, -R84, R45 ;  /* 0x0000002d542d7221 */ /* 0x000fe20000010100 */
[----:B------:R-:W-:Y:S01]  /*0d70*/  FADD.FTZ R20, R20, R51 ;  /* 0x0000003314147221 */ /* 0x000fe20000010000 */
[-C--:B------:R-:W-:Y:S01]  /*0d80*/  FFMA.FTZ R32, R49, R51.reuse, R32 ;  /* 0x0000003331207223 */ /* 0x080fe20000010020 */
[----:B------:R-:W-:Y:S01]  /*0d90*/  FMUL.FTZ R48, R48, R51 ;  /* 0x0000003330307220 */ /* 0x000fe20000410000 */
[----:B------:R-:W-:Y:S01]  /*0da0*/  FADD.FTZ R41, -R84, R41 ;  /* 0x0000002954297221 */ /* 0x000fe20000010100 */
[----:B------:R-:W-:Y:S01]  /*0db0*/  FMUL.FTZ R51, R43, R44 ;  /* 0x0000002c2b337220 */ /* 0x000fe20000410000 */
[----:B------:R-:W-:-:S02]  /*0dc0*/  HADD2.F32 R43, -RZ, R52.H0_H0 ;  /* 0x20000034ff2b7230 */ /* 0x000fc40000004100 */
[----:B------:R-:W-:Y:S01]  /*0dd0*/  FMUL.FTZ R50, R45, UR16 ;  /* 0x000000102d327c20 */ /* 0x000fe20008410000 */
[----:B------:R-:W-:Y:S02]  /*0de0*/  HADD2.F32 R52, -RZ, R76.H1_H1 ;  /* 0x3000004cff347230 */ /* 0x000fe40000004100 */
[----:B------:R-:W-:Y:S01]  /*0df0*/  FMUL.FTZ R53, R41, UR16 ;  /* 0x0000001029357c20 */ /* 0x000fe20008410000 */
[----:B------:R-:W-:Y:S02]  /*0e00*/  HADD2.F32 R45, -RZ, R40.H0_H0 ;  /* 0x20000028ff2d7230 */ /* 0x000fe40000004100 */
[----:B------:R-:W-:Y:S01]  /*0e10*/  FADD.FTZ R40, R83, R48 ;  /* 0x0000003053287221 */ /* 0x000fe20000010000 */
[----:B------:R-:W-:Y:S01]  /*0e20*/  FFMA.FTZ R41, R49, R48, R82 ;  /* 0x0000003031297223 */ /* 0x000fe20000010052 */
[----:B------:R-:W-:Y:S01]  /*0e30*/  FADD.FTZ R22, R22, R43 ;  /* 0x0000002b16167221 */ /* 0x000fe20000010000 */
[-C--:B------:R-:W-:Y:S01]  /*0e40*/  FFMA.FTZ R34, R53, R43.reuse, R34 ;  /* 0x0000002b35227223 */ /* 0x080fe20000010022 */
[----:B------:R-:W-:Y:S01]  /*0e50*/  FMUL.FTZ R52, R52, R43 ;  /* 0x0000002b34347220 */ /* 0x000fe20000410000 */
[----:B------:R-:W-:-:S02]  /*0e60*/  HADD2.F32 R42, -RZ, R42.H0_H0 ;  /* 0x2000002aff2a7230 */ /* 0x000fc40000004100 */
[----:B------:R-:W-:Y:S01]  /*0e70*/  FADD.FTZ R43, R40, R51 ;  /* 0x00000033282b7221 */ /* 0x000fe20000010000 */
[----:B------:R-:W-:Y:S01]  /*0e80*/  FADD.FTZ R45, -R84, R45 ;  /* 0x0000002d542d7221 */ /* 0x000fe20000010100 */
[C---:B------:R-:W-:Y:S01]  /*0e90*/  FFMA.FTZ R40, R50.reuse, R51, R41 ;  /* 0x0000003332287223 */ /* 0x040fe20000010029 */
[----:B------:R-:W-:Y:S02]  /*0ea0*/  FMUL.FTZ R54, R47, R42 ;  /* 0x0000002a2f367220 */ /* 0x000fe40000410000 */
[----:B------:R-:W-:Y:S01]  /*0eb0*/  FMUL.FTZ R56, R45, UR16 ;  /* 0x000000102d387c20 */ /* 0x000fe20008410000 */
[----:B------:R-:W-:Y:S01]  /*0ec0*/  FADD.FTZ R43, R43, R52 ;  /* 0x000000342b2b7221 */ /* 0x000fe20000010000 */
[----:B------:R-:W-:Y:S01]  /*0ed0*/  FFMA.FTZ R41, R53, R52, R40 ;  /* 0x0000003435297223 */ /* 0x000fe20000010028 */
[----:B------:R-:W-:Y:S01]  /*0ee0*/  FADD.FTZ R21, R21, R44 ;  /* 0x0000002c15157221 */ /* 0x000fe20000010000 */
[----:B------:R-:W-:Y:S01]  /*0ef0*/  FFMA.FTZ R33, R50, R44, R33 ;  /* 0x0000002c32217223 */ /* 0x000fe20000010021 */
[----:B------:R-:W-:Y:S01]  /*0f00*/  FADD.FTZ R23, R23, R42 ;  /* 0x0000002a17177221 */ /* 0x000fe20000010000 */
[C---:B------:R-:W-:Y:S01]  /*0f10*/  FFMA.FTZ R35, R56.reuse, R42, R35 ;  /* 0x0000002a38237223 */ /* 0x040fe20000010023 */
[----:B------:R-:W-:Y:S01]  /*0f20*/  FADD.FTZ R83, R43, R54 ;  /* 0x000000362b537221 */ /* 0x000fe20000010000 */
[----:B------:R-:W-:-:S07]  /*0f30*/  FFMA.FTZ R82, R56, R54, R41 ;  /* 0x0000003638527223 */ /* 0x000fce0000010029 */
.L_x_632:
[----:B------:R-:W-:Y:S05]  /*0f40*/  BSYNC.RECONVERGENT B0 ;  /* 0x0000000000007941 */ /* 0x000fea0003800200 */
.L_x_631:
        /* <DEDUP_REMOVED lines=18> */
[----:B------:R0:W5:Y:S01]  /*1070*/  @P1 LDG.E R57, desc[UR20][R44.64] ;  /* 0x000000142c391981 */ /* 0x000162000c1e1900 */
[----:B-1----:R-:W-:-:S05]  /*1080*/  @P0 IMAD.WIDE.U32 R58, R85, 0x8, R58 ;  /* 0x00000008553a0825 */ /* 0x002fca00078e003a */
[----:B------:R1:W5:Y:S01]  /*1090*/  @P0 LDG.E.64 R60, desc[UR20][R58.64] ;  /* 0x000000143a3c0981 */ /* 0x000362000c1e1b00 */
[----:B0-----:R-:W-:Y:S02]  /*10a0*/  HADD2.F32 R44, -RZ, R79.H1_H1 ;  /* 0x3000004fff2c7230 */ /* 0x001fe40000004100 */
[----:B-1----:R-:W-:Y:S02]  /*10b0*/  HADD2.F32 R58, -RZ, R78.H1_H1 ;  /* 0x3000004eff3a7230 */ /* 0x002fe40000004100 */
[----:B---3--:R-:W-:Y:S01]  /*10c0*/  IMAD.MOV.U32 R70, RZ, RZ, R42 ;  /* 0x000000ffff467224 */ /* 0x008fe200078e002a */
[--C-:B------:R-:W-:Y:S01]  /*10d0*/  SHF.R.U64 R68, R42, 0x10, R43.reuse ;  /* 0x000000102a447819 */ /* 0x100fe2000000122b */
[--C-:B------:R-:W-:Y:S01]  /*10e0*/  IMAD.MOV.U32 R69, RZ, RZ, R43.reuse ;  /* 0x000000ffff457224 */ /* 0x100fe200078e002b */
[----:B------:R-:W-:Y:S01]  /*10f0*/  SHF.R.U32.HI R42, RZ, 0x10, R43 ;  /* 0x00000010ff2a7819 */ /* 0x000fe2000001162b */
[----:B----4-:R-:W-:Y:S01]  /*1100*/  IMAD.MOV.U32 R43, RZ, RZ, R40 ;  /* 0x000000ffff2b7224 */ /* 0x010fe200078e0028 */
[--C-:B------:R-:W-:Y:S01]  /*1110*/  SHF.R.U64 R72, R40, 0x10, R41.reuse ;  /* 0x0000001028487819 */ /* 0x100fe20000001229 */
[----:B------:R-:W-:-:S03]  /*1120*/  IMAD.MOV.U32 R71, RZ, RZ, R41 ;  /* 0x000000ffff477224 */ /* 0x000fc600078e0029 */
[----:B------:R-:W-:Y:S01]  /*1130*/  HADD2.F32 R43, -RZ, R43.H0_H0 ;  /* 0x2000002bff2b7230 */ /* 0x000fe20000004100 */
[----:B------:R-:W-:Y:S01]  /*1140*/  SHF.R.U32.HI R40, RZ, 0x10, R41 ;  /* 0x00000010ff287819 */ /* 0x000fe20000011629 */
[----:B------:R-:W-:Y:S02]  /*1150*/  HADD2.F32 R45, -RZ, R72.H0_H0 ;  /* 0x20000048ff2d7230 */ /* 0x000fe40000004100 */
[----:B------:R-:W-:Y:S02]  /*1160*/  HADD2.F32 R71, -RZ, R71.H0_H0 ;  /* 0x20000047ff477230 */ /* 0x000fe40000004100 */
[C---:B------:R-:W-:Y:S01]  /*1170*/  FADD.FTZ R43, -R84.reuse, R43 ;  /* 0x0000002b542b7221 */ /* 0x040fe20000010100 */
[----:B------:R-:W-:Y:S02]  /*1180*/  HADD2.F32 R41, -RZ, R70.H0_H0 ;  /* 0x20000046ff297230 */ /* 0x000fe40000004100 */
[----:B------:R-:W-:Y:S02]  /*1190*/  HADD2.F32 R47, -RZ, R40.H0_H0 ;  /* 0x20000028ff2f7230 */ /* 0x000fe40000004100 */
[----:B------:R-:W-:Y:S01]  /*11a0*/  FMUL.FTZ R59, R43, UR16 ;  /* 0x000000102b3b7c20 */ /* 0x000fe20008410000 */
[C---:B------:R-:W-:Y:S01]  /*11b0*/  FADD.FTZ R40, -R84.reuse, R45 ;  /* 0x0000002d54287221 */ /* 0x040fe20000010100 */
[----:B------:R-:W-:Y:S01]  /*11c0*/  FADD.FTZ R71, -R84, R71 ;  /* 0x0000004754477221 */ /* 0x000fe20000010100 */
[----:B------:R-:W-:-:S02]  /*11d0*/  HADD2.F32 R43, -RZ, R68.H0_H0 ;  /* 0x20000044ff2b7230 */ /* 0x000fc40000004100 */
[-C--:B------:R-:W-:Y:S01]  /*11e0*/  FMUL.FTZ R58, R58, R41.reuse ;  /* 0x000000293a3a7220 */ /* 0x080fe20000410000 */
[----:B------:R-:W-:Y:S01]  /*11f0*/  FADD.FTZ R16, R16, R41 ;  /* 0x0000002910107221 */ /* 0x000fe20000010000 */
[----:B------:R-:W-:Y:S01]  /*1200*/  FFMA.FTZ R28, R59, R41, R28 ;  /* 0x000000293b1c7223 */ /* 0x000fe2000001001c */
[----:B------:R-:W-:Y:S02]  /*1210*/  HADD2.F32 R70, -RZ, R80.H1_H1 ;  /* 0x30000050ff467230 */ /* 0x000fe40000004100 */
[----:B------:R-:W-:Y:S01]  /*1220*/  FMUL.FTZ R68, R40, UR16 ;  /* 0x0000001028447c20 */ /* 0x000fe20008410000 */
[----:B------:R-:W-:Y:S02]  /*1230*/  HADD2.F32 R41, -RZ, R69.H0_H0 ;  /* 0x20000045ff297230 */ /* 0x000fe40000004100 */
[----:B------:R-:W-:Y:S01]  /*1240*/  FMUL.FTZ R71, R71, UR16 ;  /* 0x0000001047477c20 */ /* 0x000fe20008410000 */
[-C--:B------:R-:W-:Y:S01]  /*1250*/  FMUL.FTZ R69, R44, R43.reuse ;  /* 0x0000002b2c457220 */ /* 0x080fe20000410000 */
[----:B------:R-:W-:Y:S01]  /*1260*/  FADD.FTZ R40, R83, R58 ;  /* 0x0000003a53287221 */ /* 0x000fe20000010000 */
[----:B------:R-:W-:Y:S01]  /*1270*/  FFMA.FTZ R45, R59, R58, R82 ;  /* 0x0000003a3b2d7223 */ /* 0x000fe20000010052 */
[----:B------:R-:W-:Y:S01]  /*1280*/  FADD.FTZ R17, R17, R43 ;  /* 0x0000002b11117221 */ /* 0x000fe20000010000 */
[----:B------:R-:W-:Y:S01]  /*1290*/  FFMA.FTZ R29, R68, R43, R29 ;  /* 0x0000002b441d7223 */ /* 0x000fe2000001001d */
[----:B------:R-:W-:-:S02]  /*12a0*/  HADD2.F32 R43, -RZ, R81.H1_H1 ;  /* 0x30000051ff2b7230 */ /* 0x000fc40000004100 */
[-C--:B------:R-:W-:Y:S01]  /*12b0*/  FMUL.FTZ R70, R70, R41.reuse ;  /* 0x0000002946467220 */ /* 0x080fe20000410000 */
[----:B------:R-:W-:Y:S02]  /*12c0*/  HADD2.F32 R42, -RZ, R42.H0_H0 ;  /* 0x2000002aff2a7230 */ /* 0x000fe40000004100 */
[----:B------:R-:W-:Y:S01]  /*12d0*/  FADD.FTZ R18, R18, R41 ;  /* 0x0000002912127221 */ /* 0x000fe20000010000 */
[----:B------:R-:W-:Y:S01]  /*12e0*/  FFMA.FTZ R30, R71, R41, R30 ;  /* 0x00000029471e7223 */ /* 0x000fe2000001001e */
[----:B------:R-:W-:Y:S01]  /*12f0*/  FADD.FTZ R41, R40, R69 ;  /* 0x0000004528297221 */ /* 0x000fe20000010000 */
[----:B------:R-:W-:Y:S01]  /*1300*/  FADD.FTZ R74, -R84, R47 ;  /* 0x0000002f544a7221 */ /* 0x000fe20000010100 */
[----:B------:R-:W-:Y:S01]  /*1310*/  FFMA.FTZ R40, R68, R69, R45 ;  /* 0x0000004544287223 */ /* 0x000fe2000001002d */
[----:B------:R-:W-:Y:S01]  /*1320*/  FMUL.FTZ R72, R43, R42 ;  /* 0x0000002a2b487220 */ /* 0x000fe20000410000 */
[----:B------:R-:W-:Y:S01]  /*1330*/  FADD.FTZ R41, R41, R70 ;  /* 0x0000004629297221 */ /* 0x000fe20000010000 */
[----:B------:R-:W-:Y:S01]  /*1340*/  FMUL.FTZ R74, R74, UR16 ;  /* 0x000000104a4a7c20 */ /* 0x000fe20008410000 */
[----:B------:R-:W-:Y:S01]  /*1350*/  FFMA.FTZ R43, R71, R70, R40 ;  /* 0x00000046472b7223 */ /* 0x000fe20000010028 */
[----:B------:R-:W-:Y:S01]  /*1360*/  FADD.FTZ R19, R19, R42 ;  /* 0x0000002a13137221 */ /* 0x000fe20000010000 */
[----:B------:R-:W-:Y:S01]  /*1370*/  FADD.FTZ R83, R41, R72 ;  /* 0x0000004829537221 */ /* 0x000fe20000010000 */
[C---:B------:R-:W-:Y:S01]  /*1380*/  FFMA.FTZ R31, R74.reuse, R42, R31 ;  /* 0x0000002a4a1f7223 */ /* 0x040fe2000001001f */
[----:B------:R-:W-:-:S07]  /*1390*/  FFMA.FTZ R82, R74, R72, R43 ;  /* 0x000000484a527223 */ /* 0x000fce000001002b */
.L_x_634:
[----:B------:R-:W-:Y:S05]  /*13a0*/  BSYNC.RECONVERGENT B0 ;  /* 0x0000000000007941 */ /* 0x000fea0003800200 */
.L_x_633:
        /* <DEDUP_REMOVED lines=32> */
.L_x_636:
[----:B------:R-:W-:Y:S05]  /*15b0*/  BSYNC.RECONVERGENT B0 ;  /* 0x0000000000007941 */ /* 0x000fea0003800200 */
.L_x_635:
        /* <DEDUP_REMOVED lines=69> */
.L_x_641:
        /* <DEDUP_REMOVED lines=37> */
.L_x_640:
[----:B------:R-:W-:Y:S01]  /*1c60*/  UMOV UR5, UR10 ;  /* 0x0000000a00057c82 */ /* 0x000fe20008000000 */
[----:B------:R-:W-:Y:S01]  /*1c70*/  UMOV UR6, UR11 ;  /* 0x0000000b00067c82 */ /* 0x000fe20008000000 */
[----:B------:R-:W-:-:S04]  /*1c80*/  UISETP.NE.U32.AND UP0, UPT, UR5, URZ, UPT ;  /* 0x000000ff0500728c */ /* 0x000fc8000bf05070 */
[----:B------:R-:W-:-:S09]  /*1c90*/  UISETP.NE.AND.EX UP0, UPT, UR6, URZ, UPT, UP0 ;  /* 0x000000ff0600728c */ /* 0x000fd2000bf05300 */
[----:B------:R-:W-:Y:S05]  /*1ca0*/  BRA.U UP0, `(.L_x_643) ;  /* 0x0000000100987547 */ /* 0x000fea000b800000 */
        /* <DEDUP_REMOVED lines=9> */
[----:B------:R-:W-:Y:S01]  /*1d40*/  FFMA.FTZ R44, R14, UR9, R82 ;  /* 0x000000090e2c7c23 */ /* 0x000fe20008010052 */
[----:B------:R-:W-:Y:S01]  /*1d50*/  FFMA.FTZ R40, R43, UR16, R40 ;  /* 0x000000102b287c23 */ /* 0x000fe20008010028 */
[----:B------:R-:W-:Y:S01]  /*1d60*/  SHF.R.U32.HI R43, RZ, 0x10, R65 ;  /* 0x00000010ff2b7819 */ /* 0x000fe20000011641 */
[----:B------:R-:W-:Y:S01]  /*1d70*/  FFMA.FTZ R41, R42, UR16, R41 ;  /* 0x000000102a297c23 */ /* 0x000fe20008010029 */
[----:B------:R-:W-:-:S02]  /*1d80*/  IMAD.MOV.U32 R42, RZ, RZ, R65 ;  /* 0x000000ffff2a7224 */ /* 0x000fc400078e0041 */
[----:B------:R-:W-:Y:S01]  /*1d90*/  FADD.FTZ R45, R12, -R45 ;  /* 0x8000002d0c2d7221 */ /* 0x000fe20000010000 */
[----:B------:R-:W-:Y:S01]  /*1da0*/  FADD.FTZ R44, R11, -R44 ;  /* 0x8000002c0b2c7221 */ /* 0x000fe20000010000 */
[----:B------:R-:W-:Y:S02]  /*1db0*/  HADD2.F32 R43, -RZ, R43.H0_H0 ;  /* 0x2000002bff2b7230 */ /* 0x000fe40000004100 */
[----:B------:R-:W-:Y:S01]  /*1dc0*/  FMUL.FTZ R40, R40, UR28 ;  /* 0x0000001c28287c20 */ /* 0x000fe20008410000 */
[----:B------:R-:W-:Y:S01]  /*1dd0*/  HADD2.F32 R42, -RZ, R42.H0_H0 ;  /* 0x2000002aff2a7230 */ /* 0x000fe20000004100 */
[----:B------:R-:W-:Y:S01]  /*1de0*/  LOP3.LUT P6, RZ, R6, 0xff, RZ, 0xc0, !PT ;  /* 0x000000ff06ff7812 */ /* 0x000fe200078cc0ff */
[----:B------:R-:W-:Y:S01]  /*1df0*/  FMUL.FTZ R41, R41, UR28 ;  /* 0x0000001c29297c20 */ /* 0x000fe20008410000 */
[----:B------:R-:W-:Y:S01]  /*1e00*/  FFMA.FTZ R43, R44, UR16, R43 ;  /* 0x000000102c2b7c23 */ /* 0x000fe2000801002b */
[----:B------:R-:W-:Y:S01]  /*1e10*/  LOP3.LUT P5, RZ, R6, 0xff00, RZ, 0xc0, !PT ;  /* 0x0000ff0006ff7812 */ /* 0x000fe200078ac0ff */
[----:B------:R-:W-:Y:S01]  /*1e20*/  FFMA.FTZ R42, R45, UR16, R42 ;  /* 0x000000102d2a7c23 */ /* 0x000fe2000801002a */
[----:B------:R-:W-:Y:S01]  /*1e30*/  FSEL R40, R40, RZ, P6 ;  /* 0x000000ff28287208 */ /* 0x000fe20003000000 */
[----:B------:R-:W-:Y:S01]  /*1e40*/  FMUL.FTZ R43, R43, UR28 ;  /* 0x0000001c2b2b7c20 */ /* 0x000fe20008410000 */
[----:B------:R-:W-:Y:S01]  /*1e50*/  LOP3.LUT P4, RZ, R6, 0xff0000, RZ, 0xc0, !PT ;  /* 0x00ff000006ff7812 */ /* 0x000fe2000788c0ff */
        /* <DEDUP_REMOVED lines=8> */
[----:B------:R-:W-:Y:S02]  /*1ee0*/  PRMT R45, R41, 0x7610, R45 ;  /* 0x00007610292d7816 */ /* 0x000fe4000000002d */
[----:B------:R-:W-:Y:S01]  /*1ef0*/  PRMT R41, R42, 0x7632, R41 ;  /* 0x000076322a297816 */ /* 0x000fe20000000029 */
[----:B------:R-:W-:Y:S06]  /*1f00*/  BRA `(.L_x_642) ;  /* 0x0000001000147947 */ /* 0x000fec0003800000 */
.L_x_643:
[----:B------:R-:W-:Y:S01]  /*1f10*/  FFMA.FTZ R43, R3, UR9, R82 ;  /* 0x00000009032b7c23 */ /* 0x000fe20008010052 */
[----:B-----5:R-:W-:Y:S02]  /*1f20*/  IMAD.MOV.U32 R44, RZ, RZ, R64 ;  /* 0x000000ffff2c7224 */ /* 0x020fe400078e0040 */
[--C-:B------:R-:W-:Y:S01]  /*1f30*/  FFMA.FTZ R46, R10, UR9, R82.reuse ;  /* 0x000000090a2e7c23 */ /* 0x100fe20008010052 */
[----:B------:R-:W-:Y:S01]  /*1f40*/  SHF.R.U64 R45, R64, 0x10, R65 ;  /* 0x00000010402d7819 */ /* 0x000fe20000001241 */
[----:B------:R-:W-:Y:S01]  /*1f50*/  FADD.FTZ R42, R8, -R43 ;  /* 0x8000002b082a7221 */ /* 0x000fe20000010000 */
[--C-:B------:R-:W-:Y:S01]  /*1f60*/  IMAD.MOV.U32 R83, RZ, RZ, R65.reuse ;  /* 0x000000ffff537224 */ /* 0x100fe200078e0041 */
[----:B------:R-:W-:Y:S01]  /*1f70*/  SHF.R.U32.HI R41, RZ, 0x10, R65 ;  /* 0x00000010ff297819 */ /* 0x000fe20000011641 */
[----:B------:R-:W-:Y:S02]  /*1f80*/  HADD2.F32 R43, -RZ, R44.H0_H0 ;  /* 0x2000002cff2b7230 */ /* 0x000fe40000004100 */
[--C-:B------:R-:W-:Y:S01]  /*1f90*/  FFMA.FTZ R47, R9, UR9, R82.reuse ;  /* 0x00000009092f7c23 */ /* 0x100fe20008010052 */
[----:B------:R-:W-:Y:S01]  /*1fa0*/  FFMA.FTZ R40, R14, UR9, R82 ;  /* 0x000000090e287c23 */ /* 0x000fe20008010052 */
[----:B------:R-:W-:Y:S01]  /*1fb0*/  FADD.FTZ R44, R7, -R46 ;  /* 0x8000002e072c7221 */ /* 0x000fe20000010000 */
[----:B------:R-:W-:-:S02]  /*1fc0*/  HADD2.F32 R45, -RZ, R45.H0_H0 ;  /* 0x2000002dff2d7230 */ /* 0x000fc40000004100 */
[----:B------:R-:W-:Y:S01]  /*1fd0*/  FFMA.FTZ R42, R42, UR16, R43 ;  /* 0x000000102a2a7c23 */ /* 0x000fe2000801002b */
[----:B------:R-:W-:Y:S02]  /*1fe0*/  HADD2.F32 R46, -RZ, R83.H0_H0 ;  /* 0x20000053ff2e7230 */ /* 0x000fe40000004100 */
[----:B------:R-:W-:Y:S01]  /*1ff0*/  FADD.FTZ R47, R12, -R47 ;  /* 0x8000002f0c2f7221 */ /* 0x000fe20000010000 */
[----:B------:R-:W-:Y:S02]  /*2000*/  HADD2.F32 R84, -RZ, R41.H0_H0 ;  /* 0x20000029ff547230 */ /* 0x000fe40000004100 */
[----:B------:R-:W-:Y:S01]  /*2010*/  FADD.FTZ R41, R11, -R40 ;  /* 0x800000280b297221 */ /* 0x000fe20000010000 */
        /* <DEDUP_REMOVED lines=28> */
.L_x_639:
        /* <DEDUP_REMOVED lines=11> */
[----:B-----5:R-:W-:Y:S01]  /*2290*/  LOP3.LUT P5, RZ, R6, 0xff00, RZ, 0xc0, !PT ;  /* 0x0000ff0006ff7812 */ /* 0x020fe200078ac0ff */
[----:B------:R-:W-:Y:S01]  /*22a0*/  FADD.FTZ R40, R7, -R40 ;  /* 0x8000002807287221 */ /* 0x000fe20000010000 */
[----:B------:R-:W-:Y:S01]  /*22b0*/  FADD.FTZ R41, R8, -R41 ;  /* 0x8000002908297221 */ /* 0x000fe20000010000 */
[----:B------:R-:W-:Y:S01]  /*22c0*/  LOP3.LUT P4, RZ, R5, 0xff00, RZ, 0xc0, !PT ;  /* 0x0000ff0005ff7812 */ /* 0x000fe2000788c0ff */
[----:B------:R-:W-:Y:S01]  /*22d0*/  FADD.FTZ R45, R12, -R45 ;  /* 0x8000002d0c2d7221 */ /* 0x000fe20000010000 */
[----:B------:R-:W-:Y:S01]  /*22e0*/  FMUL.FTZ R40, R40, UR16 ;  /* 0x0000001028287c20 */ /* 0x000fe20008410000 */
[----:B------:R-:W-:Y:S01]  /*22f0*/  FFMA.FTZ R42, R14, UR9, R82 ;  /* 0x000000090e2a7c23 */ /* 0x000fe20008010052 */
[----:B------:R-:W-:Y:S01]  /*2300*/  FMUL.FTZ R41, R41, UR16 ;  /* 0x0000001029297c20 */ /* 0x000fe20008410000 */
[----:B------:R-:W-:Y:S01]  /*2310*/  FMUL.FTZ R45, R45, UR16 ;  /* 0x000000102d2d7c20 */ /* 0x000fe20008410000 */
[----:B------:R-:W-:Y:S01]  /*2320*/  FMUL.FTZ R40, R40, UR28 ;  /* 0x0000001c28287c20 */ /* 0x000fe20008410000 */
[----:B------:R-:W-:Y:S01]  /*2330*/  FADD.FTZ R42, R11, -R42 ;  /* 0x8000002a0b2a7221 */ /* 0x000fe20000010000 */
[----:B------:R-:W-:Y:S01]  /*2340*/  FMUL.FTZ R41, R41, UR28 ;  /* 0x0000001c29297c20 */ /* 0x000fe20008410000 */
[----:B------:R-:W-:Y:S01]  /*2350*/  LOP3.LUT P6, RZ, R5, 0xff, RZ, 0xc0, !PT ;  /* 0x000000ff05ff7812 */ /* 0x000fe200078cc0ff */
[----:B------:R-:W-:Y:S01]  /*2360*/  FMUL.FTZ R45, R45, UR28 ;  /* 0x0000001c2d2d7c20 */ /* 0x000fe20008410000 */
[----:B------:R-:W-:-:S02]  /*2370*/  FSEL R43, R40, RZ, P5 ;  /* 0x000000ff282b7208 */ /* 0x000fc40002800000 */
[----:B------:R-:W-:Y:S02]  /*2380*/  FSEL R40, R40, RZ, P4 ;  /* 0x000000ff28287208 */ /* 0x000fe40002000000 */
[----:B------:R-:W-:Y:S02]  /*2390*/  LOP3.LUT P4, RZ, R6, 0xff, RZ, 0xc0, !PT ;  /* 0x000000ff06ff7812 */ /* 0x000fe4000788c0ff */
[----:B------:R-:W-:Y:S01]  /*23a0*/  F2FP.F16.F32.PACK_AB R40, R40, R43 ;  /* 0x0000002b2828723e */ /* 0x000fe200000000ff */
[----:B------:R-:W-:Y:S01]  /*23b0*/  FMUL.FTZ R43, R42, UR16 ;  /* 0x000000102a2b7c20 */ /* 0x000fe20008410000 */
[----:B------:R-:W-:Y:S02]  /*23c0*/  LOP3.LUT P5, RZ, R6, 0xff0000, RZ, 0xc0, !PT ;  /* 0x00ff000006ff7812 */ /* 0x000fe400078ac0ff */
[----:B------:R-:W-:Y:S01]  /*23d0*/  FSEL R42, R41, RZ, P4 ;  /* 0x000000ff292a7208 */ /* 0x000fe20002000000 */
[----:B------:R-:W-:Y:S01]  /*23e0*/  FMUL.FTZ R43, R43, UR28 ;  /* 0x0000001c2b2b7c20 */ /* 0x000fe20008410000 */
[----:B------:R-:W-:-:S02]  /*23f0*/  FSEL R41, R41, RZ, P6 ;  /* 0x000000ff29297208 */ /* 0x000fc40003000000 */
[----:B------:R-:W-:Y:S02]  /*2400*/  LOP3.LUT P4, RZ, R5, 0xff0000, RZ, 0xc0, !PT ;  /* 0x00ff000005ff7812 */ /* 0x000fe4000788c0ff */
[----:B------:R-:W-:Y:S02]  /*2410*/  FSEL R44, R45, RZ, P5 ;  /* 0x000000ff2d2c7208 */ /* 0x000fe40002800000 */
[----:B------:R-:W-:Y:S02]  /*2420*/  ISETP.GE.U32.AND P6, PT, R6, 0x1000000, PT ;  /* 0x010000000600780c */ /* 0x000fe40003fc6070 */
        /* <DEDUP_REMOVED lines=9> */
[C---:B------:R-:W-:Y:S02]  /*24c0*/  PRMT R78, R46.reuse, 0x7632, R78 ;  /* 0x000076322e4e7816 */ /* 0x040fe4000000004e */
[----:B------:R-:W-:Y:S02]  /*24d0*/  PRMT R45, R46, 0x7610, R45 ;  /* 0x000076102e2d7816 */ /* 0x000fe4000000002d */
[----:B------:R-:W-:Y:S02]  /*24e0*/  PRMT R79, R40, 0x7632, R79 ;  /* 0x00007632284f7816 */ /* 0x000fe4000000004f */
[C---:B------:R-:W-:Y:S02]  /*24f0*/  PRMT R81, R47.reuse, 0x7632, R81 ;  /* 0x000076322f517816 */ /* 0x040fe40000000051 */
[----:B------:R-:W-:Y:S01]  /*2500*/  PRMT R41, R47, 0x7610, R41 ;  /* 0x000076102f297816 */ /* 0x000fe20000000029 */
[----:B------:R-:W-:Y:S06]  /*2510*/  BRA `(.L_x_642) ;  /* 0x0000000800907947 */ /* 0x000fec0003800000 */
.L_x_645:
        /* <DEDUP_REMOVED lines=17> */
[C---:B------:R-:W-:Y:S01]  /*2630*/  F2FP.F16.F32.PACK_AB R43, R44.reuse, R43 ;  /* 0x0000002b2c2b723e */ /* 0x040fe200000000ff */
[----:B------:R-:W-:Y:S01]  /*2640*/  FMUL.FTZ R44, R44, UR28 ;  /* 0x0000001c2c2c7c20 */ /* 0x000fe20008410000 */
[C---:B------:R-:W-:Y:S02]  /*2650*/  PRMT R45, R42.reuse, 0x7632, R45 ;  /* 0x000076322a2d7816 */ /* 0x040fe4000000002d */
[----:B------:R-:W-:Y:S01]  /*2660*/  PRMT R73, R42, 0x7610, R73 ;  /* 0x000076102a497816 */ /* 0x000fe20000000049 */
[----:B------:R-:W-:Y:S01]  /*2670*/  FFMA.FTZ R42, R14, UR9, R82 ;  /* 0x000000090e2a7c23 */ /* 0x000fe20008010052 */
[----:B------:R-:W-:-:S02]  /*2680*/  LOP3.LUT P4, RZ, R6, 0xff0000, RZ, 0xc0, !PT ;  /* 0x00ff000006ff7812 */ /* 0x000fc4000788c0ff */
[----:B------:R-:W-:Y:S01]  /*2690*/  LOP3.LUT P5, RZ, R6, 0xff00, RZ, 0xc0, !PT ;  /* 0x0000ff0006ff7812 */ /* 0x000fe200078ac0ff */
[----:B------:R-:W-:Y:S01]  /*26a0*/  FADD.FTZ R42, R11, -R42 ;  /* 0x8000002a0b2a7221 */ /* 0x000fe20000010000 */
[C---:B------:R-:W-:Y:S02]  /*26b0*/  PRMT R75, R43.reuse, 0x7632, R75 ;  /* 0x000076322b4b7816 */ /* 0x040fe4000000004b */
[----:B------:R-:W-:Y:S01]  /*26c0*/  PRMT R78, R43, 0x7610, R78 ;  /* 0x000076102b4e7816 */ /* 0x000fe2000000004e */
[----:B------:R-:W-:Y:S01]  /*26d0*/  FMUL.FTZ R47, R42, UR16 ;  /* 0x000000102a2f7c20 */ /* 0x000fe20008410000 */
[----:B------:R-:W-:Y:S02]  /*26e0*/  FSEL R41, R40, RZ, P4 ;  /* 0x000000ff28297208 */ /* 0x000fe40002000000 */
[C---:B------:R-:W-:Y:S02]  /*26f0*/  FSEL R42, R44.reuse, RZ, P5 ;  /* 0x000000ff2c2a7208 */ /* 0x040fe40002800000 */
[----:B------:R-:W-:Y:S01]  /*2700*/  FSEL R43, R44, RZ, P6 ;  /* 0x000000ff2c2b7208 */ /* 0x000fe20003000000 */
[----:B------:R-:W-:Y:S01]  /*2710*/  FMUL.FTZ R44, R47, UR28 ;  /* 0x0000001c2f2c7c20 */ /* 0x000fe20008410000 */
        /* <DEDUP_REMOVED lines=19> */
.L_x_644:
[----:B------:R-:W-:Y:S01]  /*2850*/  UMOV UR5, UR10 ;  /* 0x0000000a00057c82 */ /* 0x000fe20008000000 */
[----:B------:R-:W-:Y:S01]  /*2860*/  UMOV UR6, UR11 ;  /* 0x0000000b00067c82 */ /* 0x000fe20008000000 */
[----:B------:R-:W-:-:S04]  /*2870*/  UISETP.NE.U32.AND UP0, UPT, UR5, URZ, UPT ;  /* 0x000000ff0500728c */ /* 0x000fc8000bf05070 */
[----:B------:R-:W-:-:S09]  /*2880*/  UISETP.NE.AND.EX UP0, UPT, UR6, URZ, UPT, UP0 ;  /* 0x000000ff0600728c */ /* 0x000fd2000bf05300 */
[----:B------:R-:W-:Y:S05]  /*2890*/  BRA.U UP0, `(.L_x_646) ;  /* 0x0000000100cc7547 */ /* 0x000fea000b800000 */
[--C-:B-----5:R-:W-:Y:S01]  /*28a0*/  SHF.R.U64 R41, R64, 0x10, R65.reuse ;  /* 0x0000001040297819 */ /* 0x120fe20000001241 */
[--C-:B------:R-:W-:Y:S01]  /*28b0*/  FFMA.FTZ R40, R10, UR9, R82.reuse ;  /* 0x000000090a287c23 */ /* 0x100fe20008010052 */
[----:B------:R-:W-:Y:S02]  /*28c0*/  IMAD.MOV.U32 R45, RZ, RZ, R65 ;  /* 0x000000ffff2d7224 */ /* 0x000fe400078e0041 */
[----:B------:R-:W-:Y:S01]  /*28d0*/  FFMA.FTZ R43, R3, UR9, R82 ;  /* 0x00000009032b7c23 */ /* 0x000fe20008010052 */
[----:B------:R-:W-:Y:S02]  /*28e0*/  IMAD.MOV.U32 R44, RZ, RZ, R64 ;  /* 0x000000ffff2c7224 */ /* 0x000fe400078e0040 */
[----:B------:R-:W-:Y:S01]  /*28f0*/  FADD.FTZ R40, R7, -R40 ;  /* 0x8000002807287221 */ /* 0x000fe20000010000 */
[----:B------:R-:W-:Y:S02]  /*2900*/  HADD2.F32 R41, -RZ, R41.H0_H0 ;  /* 0x20000029ff297230 */ /* 0x000fe40000004100 */
[----:B------:R-:W-:Y:S01]  /*2910*/  FFMA.FTZ R84, R14, UR9, R82 ;  /* 0x000000090e547c23 */ /* 0x000fe20008010052 */
[----:B------:R-:W-:-:S02]  /*2920*/  LOP3.LUT P4, RZ, R6, 0xff00, RZ, 0xc0, !PT ;  /* 0x0000ff0006ff7812 */ /* 0x000fc4000788c0ff */
[----:B------:R-:W-:Y:S01]  /*2930*/  LOP3.LUT P5, RZ, R5, 0xff00, RZ, 0xc0, !PT ;  /* 0x0000ff0005ff7812 */ /* 0x000fe200078ac0ff */
[----:B------:R-:W-:Y:S01]  /*2940*/  FFMA.FTZ R42, R40, UR16, R41 ;  /* 0x00000010282a7c23 */ /* 0x000fe20008010029 */
[----:B------:R-:W-:Y:S01]  /*2950*/  FFMA.FTZ R41, R9, UR9, R82 ;  /* 0x0000000909297c23 */ /* 0x000fe20008010052 */
[----:B------:R-:W-:Y:S02]  /*2960*/  SHF.R.U32.HI R47, RZ, 0x10, R65 ;  /* 0x00000010ff2f7819 */ /* 0x000fe40000011641 */
[----:B------:R-:W-:Y:S01]  /*2970*/  FMUL.FTZ R46, R42, UR28 ;  /* 0x0000001c2a2e7c20 */ /* 0x000fe20008410000 */
[----:B------:R-:W-:Y:S01]  /*2980*/  FADD.FTZ R40, R12, -R41 ;  /* 0x800000290c287221 */ /* 0x000fe20000010000 */
[----:B------:R-:W-:Y:S02]  /*2990*/  HADD2.F32 R41, -RZ, R45.H0_H0 ;  /* 0x2000002dff297230 */ /* 0x000fe40000004100 */
[----:B------:R-:W-:Y:S01]  /*29a0*/  FADD.FTZ R42, R11, -R84 ;  /* 0x800000540b2a7221 */ /* 0x000fe20000010000 */
[----:B------:R-:W-:-:S02]  /*29b0*/  HADD2.F32 R45, -RZ, R44.H0_H0 ;  /* 0x2000002cff2d7230 */ /* 0x000fc40000004100 */
[----:B------:R-:W-:Y:S01]  /*29c0*/  FADD.FTZ R44, R8, -R43 ;  /* 0x8000002b082c7221 */ /* 0x000fe20000010000 */
[C---:B------:R-:W-:Y:S01]  /*29d0*/  FSEL R84, R46.reuse, RZ, P4 ;  /* 0x000000ff2e547208 */ /* 0x040fe20002000000 */
[----:B------:R-:W-:Y:S01]  /*29e0*/  HADD2.F32 R47, -RZ, R47.H0_H0 ;  /* 0x2000002fff2f7230 */ /* 0x000fe20000004100 */
[----:B------:R-:W-:Y:S01]  /*29f0*/  FSEL R43, R46, RZ, P5 ;  /* 0x000000ff2e2b7208 */ /* 0x000fe20002800000 */
[----:B------:R-:W-:Y:S01]  /*2a00*/  FFMA.FTZ R44, R44, UR16, R45 ;  /* 0x000000102c2c7c23 */ /* 0x000fe2000801002d */
[----:B------:R-:W-:Y:S01]  /*2a10*/  FFMA.FTZ R41, R40, UR16, R41 ;  /* 0x0000001028297c23 */ /* 0x000fe20008010029 */
[----:B------:R-:W-:Y:S01]  /*2a20*/  LOP3.LUT P6, RZ, R6, 0xff, RZ, 0xc0, !PT ;  /* 0x000000ff06ff7812 */ /* 0x000fe200078cc0ff */
[----:B------:R-:W-:Y:S01]  /*2a30*/  FFMA.FTZ R47, R42, UR16, R47 ;  /* 0x000000102a2f7c23 */ /* 0x000fe2000801002f */
        /* <DEDUP_REMOVED lines=25> */
.L_x_646:
[----:B-----5:R-:W-:Y:S02]  /*2bd0*/  IMAD.MOV.U32 R42, RZ, RZ, R65 ;  /* 0x000000ffff2a7224 */ /* 0x020fe400078e0041 */
[----:B------:R-:W-:Y:S01]  /*2be0*/  FFMA.FTZ R41, R3, UR9, R82 ;  /* 0x0000000903297c23 */ /* 0x000fe20008010052 */
[----:B------:R-:W-:Y:S02]  /*2bf0*/  IMAD.MOV.U32 R40, RZ, RZ, R64 ;  /* 0x000000ffff287224 */ /* 0x000fe400078e0040 */
[----:B------:R-:W-:Y:S01]  /*2c00*/  FFMA.FTZ R43, R9, UR9, R82 ;  /* 0x00000009092b7c23 */ /* 0x000fe20008010052 */
[----:B------:R-:W-:Y:S01]  /*2c10*/  LOP3.LUT P4, RZ, R6, 0xff, RZ, 0xc0, !PT ;  /* 0x000000ff06ff7812 */ /* 0x000fe2000788c0ff */
[----:B------:R-:W-:Y:S02]  /*2c20*/  HADD2.F32 R44, -RZ, R42.H0_H0 ;  /* 0x2000002aff2c7230 */ /* 0x000fe40000004100 */
[----:B------:R-:W-:Y:S01]  /*2c30*/  FADD.FTZ R41, R8, -R41 ;  /* 0x8000002908297221 */ /* 0x000fe20000010000 */
[----:B------:R-:W-:-:S02]  /*2c40*/  HADD2.F32 R42, -RZ, R40.H0_H0 ;  /* 0x20000028ff2a7230 */ /* 0x000fc40000004100 */
[----:B------:R-:W-:Y:S01]  /*2c50*/  FADD.FTZ R43, R12, -R43 ;  /* 0x8000002b0c2b7221 */ /* 0x000fe20000010000 */
[--C-:B------:R-:W-:Y:S01]  /*2c60*/  SHF.R.U32.HI R47, RZ, 0x10, R65.reuse ;  /* 0x00000010ff2f7819 */ /* 0x100fe20000011641 */
[----:B------:R-:W-:Y:S01]  /*2c70*/  FFMA.FTZ R46, R14, UR9, R82 ;  /* 0x000000090e2e7c23 */ /* 0x000fe20008010052 */
[----:B------:R-:W-:Y:S01]  /*2c80*/  LOP3.LUT P5, RZ, R5, 0xff, RZ, 0xc0, !PT ;  /* 0x000000ff05ff7812 */ /* 0x000fe200078ac0ff */
[----:B------:R-:W-:Y:S01]  /*2c90*/  FFMA.FTZ R42, R41, UR16, R42 ;  /* 0x00000010292a7c23 */ /* 0x000fe2000801002a */
[----:B------:R-:W-:Y:S01]  /*2ca0*/  FFMA.FTZ R40, R43, UR16, R44 ;  /* 0x000000102b287c23 */ /* 0x000fe2000801002c */
[----:B------:R-:W-:Y:S01]  /*2cb0*/  SHF.R.U64 R43, R64, 0x10, R65 ;  /* 0x00000010402b7819 */ /* 0x000fe20000001241 */
[----:B------:R-:W-:Y:S01]  /*2cc0*/  FFMA.FTZ R44, R10, UR9, R82 ;  /* 0x000000090a2c7c23 */ /* 0x000fe20008010052 */
[----:B------:R-:W-:Y:S01]  /*2cd0*/  FMUL.FTZ R41, R42, UR28 ;  /* 0x0000001c2a297c20 */ /* 0x000fe20008410000 */
        /* <DEDUP_REMOVED lines=11> */
[----:B------:R-:W-:Y:S02]  /*2d90*/  PRMT R45, R43, 0x7632, R45 ;  /* 0x000076322b2d7816 */ /* 0x000fe4000000002d */
[C---:B------:R-:W-:Y:S01]  /*2da0*/  F2FP.F16.F32.PACK_AB R44, R47.reuse, R44 ;  /* 0x0000002c2f2c723e */ /* 0x040fe200000000ff */
[----:B------:R-:W-:Y:S01]  /*2db0*/  FMUL.FTZ R47, R47, UR28 ;  /* 0x0000001c2f2f7c20 */ /* 0x000fe20008410000 */
[----:B------:R-:W-:-:S02]  /*2dc0*/  PRMT R73, R43, 0x7610, R73 ;  /* 0x000076102b497816 */ /* 0x000fc40000000049 */
[----:B------:R-:W-:Y:S02]  /*2dd0*/  FSEL R43, R42, RZ, P4 ;  /* 0x000000ff2a2b7208 */ /* 0x000fe40002000000 */
[----:B------:R-:W-:Y:S02]  /*2de0*/  LOP3.LUT P5, RZ, R6, 0xff00, RZ, 0xc0, !PT ;  /* 0x0000ff0006ff7812 */ /* 0x000fe400078ac0ff */
[----:B------:R-:W-:Y:S02]  /*2df0*/  LOP3.LUT P6, RZ, R5, 0xff00, RZ, 0xc0, !PT ;  /* 0x0000ff0005ff7812 */ /* 0x000fe400078cc0ff */
[----:B------:R-:W-:Y:S02]  /*2e00*/  F2FP.F16.F32.PACK_AB R43, R43, R40 ;  /* 0x000000282b2b723e */ /* 0x000fe400000000ff */
[C---:B------:R-:W-:Y:S02]  /*2e10*/  PRMT R75, R44.reuse, 0x7632, R75 ;  /* 0x000076322c4b7816 */ /* 0x040fe4000000004b */
[----:B------:R-:W-:Y:S01]  /*2e20*/  PRMT R78, R44, 0x7610, R78 ;  /* 0x000076102c4e7816 */ /* 0x000fe2000000004e */
        /* <DEDUP_REMOVED lines=15> */
[C---:B------:R-:W-:Y:S02]  /*2f20*/  PRMT R42, R43.reuse, 0x7632, R42 ;  /* 0x000076322b2a7816 */ /* 0x040fe4000000002a */
[----:B------:R-:W-:Y:S02]  /*2f30*/  PRMT R76, R43, 0x7610, R76 ;  /* 0x000076102b4c7816 */ /* 0x000fe4000000004c */
[C---:B------:R-:W-:Y:S02]  /*2f40*/  PRMT R81, R46.reuse, 0x7632, R81 ;  /* 0x000076322e517816 */ /* 0x040fe40000000051 */
[----:B------:R-:W-:-:S07]  /*2f50*/  PRMT R41, R46, 0x7610, R41 ;  /* 0x000076102e297816 */ /* 0x000fce0000000029 */
.L_x_642:
        /* <DEDUP_REMOVED lines=18> */
.L_x_647:
        /* <DEDUP_REMOVED lines=12> */
.L_x_648:
[----:B------:R-:W-:-:S07]  /*3140*/  VIADD R4, R4, 0x80 ;  /* 0x0000008004047836 */ /* 0x000fce0000000000 */
.L_x_638:
[----:B------:R-:W-:Y:S05]  /*3150*/  BSYNC.RECONVERGENT B0 ;  /* 0x0000000000007941 */ /* 0x000fea0003800200 */
.L_x_637:
        /* <DEDUP_REMOVED lines=12> */
[----:B0-----:R-:W-:Y:S01]  /*3220*/  FFMA.FTZ R41, R49, UR9, R82 ;  /* 0x0000000931297c23 */ /* 0x001fe20008010052 */
[----:B------:R-:W-:Y:S02]  /*3230*/  IMAD.MOV.U32 R40, RZ, RZ, R62 ;  /* 0x000000ffff287224 */ /* 0x000fe400078e003e */
[----:B------:R-:W-:Y:S01]  /*3240*/  FFMA.FTZ R43, R53, UR9, R82 ;  /* 0x00000009352b7c23 */ /* 0x000fe20008010052 */
[----:B------:R-:W-:Y:S01]  /*3250*/  SHF.R.U64 R45, R62, 0x10, R63 ;  /* 0x000000103e2d7819 */ /* 0x000fe2000000123f */
[----:B------:R-:W-:Y:S02]  /*3260*/  HADD2.F32 R44, -RZ, R42.H0_H0 ;  /* 0x2000002aff2c7230 */ /* 0x000fe40000004100 */
[----:B------:R-:W-:Y:S01]  /*3270*/  FADD.FTZ R41, R48, -R41 ;  /* 0x8000002930297221 */ /* 0x000fe20000010000 */
[----:B------:R-:W-:-:S02]  /*3280*/  HADD2.F32 R42, -RZ, R40.H0_H0 ;  /* 0x20000028ff2a7230 */ /* 0x000fc40000004100 */
[----:B------:R-:W-:Y:S01]  /*3290*/  FADD.FTZ R43, R52, -R43 ;  /* 0x8000002b342b7221 */ /* 0x000fe20000010000 */
[----:B------:R-:W-:Y:S01]  /*32a0*/  LOP3.LUT P4, RZ, R15, 0xff, RZ, 0xc0, !PT ;  /* 0x000000ff0fff7812 */ /* 0x000fe2000788c0ff */
[----:B------:R-:W-:Y:S01]  /*32b0*/  HADD2.F32 R45, -RZ, R45.H0_H0 ;  /* 0x2000002dff2d7230 */ /* 0x000fe20000004100 */
[----:B------:R-:W-:Y:S01]  /*32c0*/  SHF.R.U32.HI R83, RZ, 0x10, R63 ;  /* 0x00000010ff537819 */ /* 0x000fe2000001163f */
[----:B------:R-:W-:Y:S01]  /*32d0*/  FFMA.FTZ R42, R41, UR16, R42 ;  /* 0x00000010292a7c23 */ /* 0x000fe2000801002a */
[----:B------:R-:W-:Y:S01]  /*32e0*/  FFMA.FTZ R40, R43, UR16, R44 ;  /* 0x000000102b287c23 */ /* 0x000fe2000801002c */
[--C-:B------:R-:W-:Y:S01]  /*32f0*/  FFMA.FTZ R43, R56, UR9, R82.reuse ;  /* 0x00000009382b7c23 */ /* 0x100fe20008010052 */
[----:B------:R-:W-:Y:S01]  /*3300*/  FFMA.FTZ R44, R50, UR9, R82 ;  /* 0x00000009322c7c23 */ /* 0x000fe20008010052 */
[----:B------:R-:W-:Y:S01]  /*3310*/  FMUL.FTZ R41, R42, UR28 ;  /* 0x0000001c2a297c20 */ /* 0x000fe20008410000 */
[----:B------:R-:W-:Y:S01]  /*3320*/  LOP3.LUT P5, RZ, R13, 0xff, RZ, 0xc0, !PT ;  /* 0x000000ff0dff7812 */ /* 0x000fe200078ac0ff */
[----:B------:R-:W-:Y:S01]  /*3330*/  FADD.FTZ R46, R54, -R43 ;  /* 0x8000002b362e7221 */ /* 0x000fe20000010000 */
[----:B------:R-:W-:Y:S01]  /*3340*/  FADD.FTZ R44, R51, -R44 ;  /* 0x8000002c332c7221 */ /* 0x000fe20000010000 */
[----:B------:R-:W-:Y:S01]  /*3350*/  HADD2.F32 R83, -RZ, R83.H0_H0 ;  /* 0x20000053ff537230 */ /* 0x000fe20000004100 */
[----:B------:R-:W-:-:S02]  /*3360*/  FSEL R43, R41, RZ, P4 ;  /* 0x000000ff292b7208 */ /* 0x000fc40002000000 */
[----:B------:R-:W-:Y:S01]  /*3370*/  FFMA.FTZ R47, R44, UR16, R45 ;  /* 0x000000102c2f7c23 */ /* 0x000fe2000801002d */
[----:B------:R-:W-:Y:S01]  /*3380*/  FSEL R44, R41, RZ, P5 ;  /* 0x000000ff292c7208 */ /* 0x000fe20002800000 */
[----:B------:R-:W-:Y:S01]  /*3390*/  FFMA.FTZ R41, R46, UR16, R83 ;  /* 0x000000102e297c23 */ /* 0x000fe20008010053 */
[----:B------:R-:W-:Y:S01]  /*33a0*/  F2FP.F16.F32.PACK_AB R42, R43, R42 ;  /* 0x0000002a2b2a723e */ /* 0x000fe200000000ff */
[----:B------:R-:W-:Y:S01]  /*33b0*/  FMUL.FTZ R43, R40, UR28 ;  /* 0x0000001c282b7c20 */ /* 0x000fe20008410000 */
[----:B------:R-:W-:Y:S01]  /*33c0*/  LOP3.LUT P4, RZ, R15, 0xff0000, RZ, 0xc0, !PT ;  /* 0x00ff00000fff7812 */ /* 0x000fe2000788c0ff */
[----:B------:R-:W-:Y:S01]  /*33d0*/  FMUL.FTZ R46, R41, UR28 ;  /* 0x0000001c292e7c20 */ /* 0x000fe20008410000 */
[C---:B------:R-:W-:Y:S01]  /*33e0*/  F2FP.F16.F32.PACK_AB R44, R47.reuse, R44 ;  /* 0x0000002c2f2c723e */ /* 0x040fe200000000ff */
[----:B------:R-:W-:Y:S01]  /*33f0*/  FMUL.FTZ R47, R47, UR28 ;  /* 0x0000001c2f2f7c20 */ /* 0x000fe20008410000 */
[----:B------:R-:W-:Y:S02]  /*3400*/  FSEL R83, R43, RZ, P4 ;  /* 0x000000ff2b537208 */ /* 0x000fe40002000000 */
[----:B------:R-:W-:-:S02]  /*3410*/  LOP3.LUT P5, RZ, R15, 0xff00, RZ, 0xc0, !PT ;  /* 0x0000ff000fff7812 */ /* 0x000fc400078ac0ff */
[----:B------:R-:W-:Y:S02]  /*3420*/  LOP3.LUT P6, RZ, R13, 0xff00, RZ, 0xc0, !PT ;  /* 0x0000ff000dff7812 */ /* 0x000fe400078cc0ff */
[C---:B------:R-:W-:Y:S02]  /*3430*/  PRMT R45, R42.reuse, 0x7632, R45 ;  /* 0x000076322a2d7816 */ /* 0x040fe4000000002d */
[----:B------:R-:W-:Y:S02]  /*3440*/  PRMT R73, R42, 0x7610, R73 ;  /* 0x000076102a497816 */ /* 0x000fe40000000049 */
[----:B------:R-:W-:Y:S02]  /*3450*/  F2FP.F16.F32.PACK_AB R42, R83, R40 ;  /* 0x00000028532a723e */ /* 0x000fe400000000ff */
[----:B------:R-:W-:Y:S02]  /*3460*/  LOP3.LUT P4, RZ, R13, 0xff0000, RZ, 0xc0, !PT ;  /* 0x00ff00000dff7812 */ /* 0x000fe4000788c0ff */
[----:B------:R-:W-:-:S02]  /*3470*/  FSEL R40, R47, RZ, P5 ;  /* 0x000000ff2f287208 */ /* 0x000fc40002800000 */
[----:B------:R-:W-:Y:S02]  /*3480*/  FSEL R47, R47, RZ, P6 ;  /* 0x000000ff2f2f7208 */ /* 0x000fe40003000000 */
[----:B------:R-:W-:Y:S02]  /*3490*/  ISETP.GE.U32.AND P5, PT, R15, 0x1000000, PT ;  /* 0x010000000f00780c */ /* 0x000fe40003fa6070 */
[----:B------:R-:W-:Y:S02]  /*34a0*/  ISETP.GE.U32.AND P6, PT, R13, 0x1000000, PT ;  /* 0x010000000d00780c */ /* 0x000fe40003fc6070 */
[C---:B------:R-:W-:Y:S02]  /*34b0*/  PRMT R75, R44.reuse, 0x7632, R75 ;  /* 0x000076322c4b7816 */ /* 0x040fe4000000004b */
[----:B------:R-:W-:Y:S02]  /*34c0*/  PRMT R78, R44, 0x7610, R78 ;  /* 0x000076102c4e7816 */ /* 0x000fe4000000004e */
        /* <DEDUP_REMOVED lines=14> */
.L_x_653:
[--C-:B01---5:R-:W-:Y:S01]  /*35b0*/  SHF.R.U64 R41, R62, 0x10, R63.reuse ;  /* 0x000000103e297819 */ /* 0x123fe2000000123f */
[----:B------:R-:W-:Y:S01]  /*35c0*/  FFMA.FTZ R40, R50, UR9, R82 ;  /* 0x0000000932287c23 */ /* 0x000fe20008010052 */
[----:B------:R-:W-:Y:S02]  /*35d0*/  IMAD.MOV.U32 R44, RZ, RZ, R62 ;  /* 0x000000ffff2c7224 */ /* 0x000fe400078e003e */
[----:B------:R-:W-:Y:S01]  /*35e0*/  FFMA.FTZ R43, R49, UR9, R82 ;  /* 0x00000009312b7c23 */ /* 0x000fe20008010052 */
[--C-:B------:R-:W-:Y:S02]  /*35f0*/  IMAD.MOV.U32 R45, RZ, RZ, R63.reuse ;  /* 0x000000ffff2d7224 */ /* 0x100fe400078e003f */
[----:B------:R-:W-:Y:S01]  /*3600*/  FADD.FTZ R40, R51, -R40 ;  /* 0x8000002833287221 */ /* 0x000fe20000010000 */
[----:B------:R-:W-:Y:S02]  /*3610*/  HADD2.F32 R41, -RZ, R41.H0_H0 ;  /* 0x20000029ff297230 */ /* 0x000fe40000004100 */
[----:B------:R-:W-:Y:S01]  /*3620*/  FFMA.FTZ R47, R56, UR9, R82 ;  /* 0x00000009382f7c23 */ /* 0x000fe20008010052 */
[----:B------:R-:W-:Y:S01]  /*3630*/  SHF.R.U32.HI R46, RZ, 0x10, R63 ;  /* 0x00000010ff2e7819 */ /* 0x000fe2000001163f */
[----:B------:R-:W-:-:S02]  /*3640*/  HADD2.F32 R44, -RZ, R44.H0_H0 ;  /* 0x2000002cff2c7230 */ /* 0x000fc40000004100 */
[----:B------:R-:W-:Y:S01]  /*3650*/  FADD.FTZ R43, R48, -R43 ;  /* 0x8000002b302b7221 */ /* 0x000fe20000010000 */
[----:B------:R-:W-:Y:S01]  /*3660*/  FFMA.FTZ R42, R40, UR16, R41 ;  /* 0x00000010282a7c23 */ /* 0x000fe20008010029 */
[----:B------:R-:W-:Y:S01]  /*3670*/  FFMA.FTZ R41, R53, UR9, R82 ;  /* 0x0000000935297c23 */ /* 0x000fe20008010052 */
[----:B------:R-:W-:Y:S01]  /*3680*/  LOP3.LUT P4, RZ, R15, 0xff00, RZ, 0xc0, !PT ;  /* 0x0000ff000fff7812 */ /* 0x000fe2000788c0ff */
[----:B------:R-:W-:Y:S01]  /*3690*/  FFMA.FTZ R43, R43, UR16, R44 ;  /* 0x000000102b2b7c23 */ /* 0x000fe2000801002c */
[----:B------:R-:W-:Y:S01]  /*36a0*/  LOP3.LUT P5, RZ, R13, 0xff00, RZ, 0xc0, !PT ;  /* 0x0000ff000dff7812 */ /* 0x000fe200078ac0ff */
[----:B------:R-:W-:Y:S01]  /*36b0*/  FADD.FTZ R40, R52, -R41 ;  /* 0x8000002934287221 */ /* 0x000fe20000010000 */
[----:B------:R-:W-:Y:S02]  /*36c0*/  HADD2.F32 R41, -RZ, R45.H0_H0 ;  /* 0x2000002dff297230 */ /* 0x000fe40000004100 */
[----:B------:R-:W-:Y:S01]  /*36d0*/  FMUL.FTZ R45, R42, UR28 ;  /* 0x0000001c2a2d7c20 */ /* 0x000fe20008410000 */
[----:B------:R-:W-:Y:S01]  /*36e0*/  FADD.FTZ R42, R54, -R47 ;  /* 0x8000002f362a7221 */ /* 0x000fe20000010000 */
[----:B------:R-:W-:-:S02]  /*36f0*/  HADD2.F32 R47, -RZ, R46.H0_H0 ;  /* 0x2000002eff2f7230 */ /* 0x000fc40000004100 */
[----:B------:R-:W-:Y:S01]  /*3700*/  FMUL.FTZ R43, R43, UR28 ;  /* 0x0000001c2b2b7c20 */ /* 0x000fe20008410000 */
[----:B------:R-:W-:Y:S01]  /*3710*/  FFMA.FTZ R41, R40, UR16, R41 ;  /* 0x0000001028297c23 */ /* 0x000fe20008010029 */
[C---:B------:R-:W-:Y:S02]  /*3720*/  FSEL R46, R45.reuse, RZ, P4 ;  /* 0x000000ff2d2e7208 */ /* 0x040fe40002000000 */
[----:B------:R-:W-:Y:S01]  /*3730*/  FSEL R45, R45, RZ, P5 ;  /* 0x000000ff2d2d7208 */ /* 0x000fe20002800000 */
[----:B------:R-:W-:Y:S01]  /*3740*/  FFMA.FTZ R42, R42, UR16, R47 ;  /* 0x000000102a2a7c23 */ /* 0x000fe2000801002f */
[----:B------:R-:W-:Y:S01]  /*3750*/  LOP3.LUT P6, RZ, R15, 0xff, RZ, 0xc0, !PT ;  /* 0x000000ff0fff7812 */ /* 0x000fe200078cc0ff */
[----:B------:R-:W-:Y:S01]  /*3760*/  FMUL.FTZ R44, R41, UR28 ;  /* 0x0000001c292c7c20 */ /* 0x000fe20008410000 */
[----:B------:R-:W-:Y:S02]  /*3770*/  LOP3.LUT P5, RZ, R13, 0xff, RZ, 0xc0, !PT ;  /* 0x000000ff0dff7812 */ /* 0x000fe400078ac0ff */
[----:B------:R-:W-:-:S02]  /*3780*/  LOP3.LUT P4, RZ, R15, 0xff0000, RZ, 0xc0, !PT ;  /* 0x00ff00000fff7812 */ /* 0x000fc4000788c0ff */
[----:B------:R-:W-:Y:S01]  /*3790*/  F2FP.F16.F32.PACK_AB R40, R45, R46 ;  /* 0x0000002e2d28723e */ /* 0x000fe200000000ff */
[----:B------:R-:W-:Y:S01]  /*37a0*/  FMUL.FTZ R45, R42, UR28 ;  /* 0x0000001c2a2d7c20 */ /* 0x000fe20008410000 */
[C---:B------:R-:W-:Y:S02]  /*37b0*/  FSEL R41, R43.reuse, RZ, P6 ;  /* 0x000000ff2b297208 */ /* 0x040fe40003000000 */
[----:B------:R-:W-:Y:S02]  /*37c0*/  FSEL R42, R43, RZ, P5 ;  /* 0x000000ff2b2a7208 */ /* 0x000fe40002800000 */
        /* <DEDUP_REMOVED lines=13> */
[----:B------:R-:W-:Y:S02]  /*38a0*/  PRMT R80, R44, 0x7632, R80 ;  /* 0x000076322c507816 */ /* 0x000fe40000000050 */
[----:B------:R-:W-:Y:S01]  /*38b0*/  PRMT R81, R41, 0x7632, R81 ;  /* 0x0000763229517816 */ /* 0x000fe20000000051 */
[----:B------:R-:W-:Y:S06]  /*38c0*/  BRA `(.L_x_654) ;  /* 0x0000001000047947 */ /* 0x000fec0003800000 */
.L_x_652:
[----:B------:R-:W-:-:S04]  /*38d0*/  UISETP.NE.U32.AND UP3, UPT, UR10, URZ, UPT ;  /* 0x000000ff0a00728c */ /* 0x000fc8000bf65070 */
[----:B------:R-:W-:-:S09]  /*38e0*/  UISETP.NE.AND.EX UP3, UPT, UR11, URZ, UPT, UP3 ;  /* 0x000000ff0b00728c */ /* 0x000fd2000bf65330 */
[----:B------:R-:W-:Y:S05]  /*38f0*/  BRA.U !UP3, `(.L_x_655) ;  /* 0x000000010bcc7547 */ /* 0x000fea000b800000 */
[--C-:B01----:R-:W-:Y:S01]  /*3900*/  FFMA.FTZ R41, R49, UR9, R82.reuse ;  /* 0x0000000931297c23 */ /* 0x103fe20008010052 */
        /* <DEDUP_REMOVED lines=14> */
[----:B------:R-:W-:Y:S01]  /*39f0*/  F2FP.F16.F32.PACK_AB R43, R43, R40 ;  /* 0x000000282b2b723e */ /* 0x000fe200000000ff */
[----:B------:R-:W-:Y:S01]  /*3a00*/  FMUL.FTZ R40, R44, UR28 ;  /* 0x0000001c2c287c20 */ /* 0x000fe20008410000 */
[----:B------:R-:W-:Y:S02]  /*3a10*/  LOP3.LUT P4, RZ, R15, 0xff0000, RZ, 0xc0, !PT ;  /* 0x00ff00000fff7812 */ /* 0x000fe4000788c0ff */
[C---:B------:R-:W-:Y:S02]  /*3a20*/  PRMT R45, R43.reuse, 0x7632, R45 ;  /* 0x000076322b2d7816 */ /* 0x040fe4000000002d */
[----:B------:R-:W-:Y:S01]  /*3a30*/  PRMT R73, R43, 0x7610, R73 ;  /* 0x000076102b497816 */ /* 0x000fe20000000049 */
[----:B------:R-:W-:Y:S01]  /*3a40*/  FFMA.FTZ R43, R56, UR9, R82 ;  /* 0x00000009382b7c23 */ /* 0x000fe20008010052 */
[C---:B------:R-:W-:Y:S01]  /*3a50*/  F2FP.F16.F32.PACK_AB R46, R42.reuse, R41 ;  /* 0x000000292a2e723e */ /* 0x040fe200000000ff */
[----:B------:R-:W-:Y:S01]  /*3a60*/  FMUL.FTZ R42, R42, UR28 ;  /* 0x0000001c2a2a7c20 */ /* 0x000fe20008410000 */
[----:B------:R-:W-:Y:S01]  /*3a70*/  FSEL R41, R40, RZ, P4 ;  /* 0x000000ff28297208 */ /* 0x000fe20002000000 */
[----:B------:R-:W-:Y:S01]  /*3a80*/  FADD.FTZ R43, R54, -R43 ;  /* 0x8000002b362b7221 */ /* 0x000fe20000010000 */
[----:B------:R-:W-:-:S02]  /*3a90*/  LOP3.LUT P5, RZ, R15, 0xff00, RZ, 0xc0, !PT ;  /* 0x0000ff000fff7812 */ /* 0x000fc400078ac0ff */
[----:B------:R-:W-:Y:S01]  /*3aa0*/  F2FP.F16.F32.PACK_AB R41, R41, R44 ;  /* 0x0000002c2929723e */ /* 0x000fe200000000ff */
[----:B------:R-:W-:Y:S01]  /*3ab0*/  FMUL.FTZ R47, R43, UR16 ;  /* 0x000000102b2f7c20 */ /* 0x000fe20008410000 */
[C---:B------:R-:W-:Y:S02]  /*3ac0*/  FSEL R43, R42.reuse, RZ, P5 ;  /* 0x000000ff2a2b7208 */ /* 0x040fe40002800000 */
[----:B------:R-:W-:Y:S01]  /*3ad0*/  FSEL R42, R42, RZ, P6 ;  /* 0x000000ff2a2a7208 */ /* 0x000fe20003000000 */
[----:B------:R-:W-:Y:S01]  /*3ae0*/  FMUL.FTZ R44, R47, UR28 ;  /* 0x0000001c2f2c7c20 */ /* 0x000fe20008410000 */
[----:B------:R-:W-:Y:S02]  /*3af0*/  ISETP.GE.U32.AND P5, PT, R15, 0x1000000, PT ;  /* 0x010000000f00780c */ /* 0x000fe40003fa6070 */
[C---:B------:R-:W-:Y:S02]  /*3b00*/  LOP3.LUT P4, RZ, R13.reuse, 0xff0000, RZ, 0xc0, !PT ;  /* 0x00ff00000dff7812 */ /* 0x040fe4000788c0ff */
[----:B------:R-:W-:-:S02]  /*3b10*/  ISETP.GE.U32.AND P6, PT, R13, 0x1000000, PT ;  /* 0x010000000d00780c */ /* 0x000fc40003fc6070 */
[C---:B------:R-:W-:Y:S02]  /*3b20*/  PRMT R75, R46.reuse, 0x7632, R75 ;  /* 0x000076322e4b7816 */ /* 0x040fe4000000004b */
[----:B------:R-:W-:Y:S02]  /*3b30*/  PRMT R78, R46, 0x7610, R78 ;  /* 0x000076102e4e7816 */ /* 0x000fe4000000004e */
[----:B------:R-:W-:Y:S02]  /*3b40*/  F2FP.F16.F32.PACK_AB R46, R42, R43 ;  /* 0x0000002b2a2e723e */ /* 0x000fe400000000ff */
[----:B------:R-:W-:Y:S02]  /*3b50*/  FSEL R43, R44, RZ, P5 ;  /* 0x000000ff2c2b7208 */ /* 0x000fe40002800000 */
        /* <DEDUP_REMOVED lines=13> */
.L_x_655:
[--C-:B01----:R-:W-:Y:S01]  /*3c30*/  FFMA.FTZ R40, R50, UR9, R82.reuse ;  /* 0x0000000932287c23 */ /* 0x103fe20008010052 */
        /* <DEDUP_REMOVED lines=20> */
[C---:B------:R-:W-:Y:S01]  /*3d80*/  FSEL R42, R41.reuse, RZ, P6 ;  /* 0x000000ff292a7208 */ /* 0x040fe20003000000 */
[----:B------:R-:W-:Y:S01]  /*3d90*/  FADD.FTZ R43, R54, -R43 ;  /* 0x8000002b362b7221 */ /* 0x000fe20000010000 */
[----:B------:R-:W-:-:S02]  /*3da0*/  FSEL R41, R41, RZ, P5 ;  /* 0x000000ff29297208 */ /* 0x000fc40002800000 */
[----:B------:R-:W-:Y:S01]  /*3db0*/  LOP3.LUT P6, RZ, R13, 0xff0000, RZ, 0xc0, !PT ;  /* 0x00ff00000dff7812 */ /* 0x000fe200078cc0ff */
[----:B------:R-:W-:Y:S01]  /*3dc0*/  FMUL.FTZ R43, R43, UR16 ;  /* 0x000000102b2b7c20 */ /* 0x000fe20008410000 */
[----:B------:R-:W-:Y:S02]  /*3dd0*/  ISETP.GE.U32.AND P5, PT, R13, 0x1000000, PT ;  /* 0x010000000d00780c */ /* 0x000fe40003fa6070 */
[----:B------:R-:W-:Y:S01]  /*3de0*/  F2FP.F16.F32.PACK_AB R46, R41, R42 ;  /* 0x0000002a292e723e */ /* 0x000fe200000000ff */
[----:B------:R-:W-:Y:S01]  /*3df0*/  FMUL.FTZ R44, R43, UR28 ;  /* 0x0000001c2b2c7c20 */ /* 0x000fe20008410000 */
[----:B------:R-:W-:Y:S02]  /*3e00*/  FSEL R43, R45, RZ, P4 ;  /* 0x000000ff2d2b7208 */ /* 0x000fe40002000000 */
[----:B------:R-:W-:Y:S02]  /*3e10*/  ISETP.GE.U32.AND P4, PT, R15, 0x1000000, PT ;  /* 0x010000000f00780c */ /* 0x000fe40003f86070 */
        /* <DEDUP_REMOVED lines=10> */
[----:B------:R-:W-:Y:S01]  /*3ec0*/  PRMT R81, R41, 0x7632, R81 ;  /* 0x0000763229517816 */ /* 0x000fe20000000051 */
[----:B------:R-:W-:Y:S06]  /*3ed0*/  BRA `(.L_x_654) ;  /* 0x0000000800807947 */ /* 0x000fec0003800000 */
.L_x_651:
[----:B------:R-:W-:-:S04]  /*3ee0*/  UISETP.NE.U32.AND UP3, UPT, UR30, URZ, UPT ;  /* 0x000000ff1e00728c */ /* 0x000fc8000bf65070 */
[----:B------:R-:W-:-:S09]  /*3ef0*/  UISETP.NE.AND.EX UP3, UPT, UR31, URZ, UPT, UP3 ;  /* 0x000000ff1f00728c */ /* 0x000fd2000bf65330 */
[----:B------:R-:W-:Y:S05]  /*3f00*/  BRA.U !UP3, `(.L_x_656) ;  /* 0x000000050b5c7547 */ /* 0x000fea000b800000 */
[----:B------:R-:W-:-:S04]  /*3f10*/  UISETP.NE.U32.AND UP3, UPT, UR10, URZ, UPT ;  /* 0x000000ff0a00728c */ /* 0x000fc8000bf65070 */
[----:B------:R-:W-:-:S09]  /*3f20*/  UISETP.NE.AND.EX UP3, UPT, UR11, URZ, UPT, UP3 ;  /* 0x000000ff0b00728c */ /* 0x000fd2000bf65330 */
[----:B------:R-:W-:Y:S05]  /*3f30*/  BRA.U !UP3, `(.L_x_657) ;  /* 0x000000010bb47547 */ /* 0x000fea000b800000 */
[----:B-1----:R-:W-:Y:S01]  /*3f40*/  FFMA.FTZ R43, R49, UR9, R82 ;  /* 0x00000009312b7c23 */ /* 0x002fe20008010052 */
[----:B0----5:R-:W-:Y:S01]  /*3f50*/  IMAD.MOV.U32 R44, RZ, RZ, R62 ;  /* 0x000000ffff2c7224 */ /* 0x021fe200078e003e */
[----:B------:R-:W-:Y:S01]  /*3f60*/  SHF.R.U64 R45, R62, 0x10, R63 ;  /* 0x000000103e2d7819 */ /* 0x000fe2000000123f */
[--C-:B------:R-:W-:Y:S01]  /*3f70*/  FFMA.FTZ R46, R50, UR9, R82.reuse ;  /* 0x00000009322e7c23 */ /* 0x100fe20008010052 */
        /* <DEDUP_REMOVED lines=13> */
[----:B------:R-:W-:Y:S01]  /*4050*/  FFMA.FTZ R44, R44, UR16, R45 ;  /* 0x000000102c2c7c23 */ /* 0x000fe2000801002d */
[----:B------:R-:W-:Y:S01]  /*4060*/  FMUL.FTZ R43, R42, UR28 ;  /* 0x0000001c2a2b7c20 */ /* 0x000fe20008410000 */
[----:B------:R-:W-:Y:S01]  /*4070*/  FFMA.FTZ R40, R47, UR16, R46 ;  /* 0x000000102f287c23 */ /* 0x000fe2000801002e */
        /* <DEDUP_REMOVED lines=25> */
.L_x_657:
[----:B01---5:R-:W-:Y:S01]  /*4210*/  IMAD.MOV.U32 R40, RZ, RZ, R62 ;  /* 0x000000ffff287224 */ /* 0x023fe200078e003e */
        /* <DEDUP_REMOVED lines=8> */
[----:B------:R-:W-:-:S02]  /*42a0*/  IMAD.MOV.U32 R42, RZ, RZ, R63 ;  /* 0x000000ffff2a7224 */ /* 0x000fc400078e003f */
[----:B------:R-:W-:Y:S01]  /*42b0*/  FFMA.FTZ R40, R40, UR16, R43 ;  /* 0x0000001028287c23 */ /* 0x000fe2000801002b */
[----:B------:R-:W-:Y:S01]  /*42c0*/  FFMA.FTZ R43, R53, UR9, R82 ;  /* 0x00000009352b7c23 */ /* 0x000fe20008010052 */
[----:B------:R-:W-:Y:S01]  /*42d0*/  FFMA.FTZ R41, R41, UR16, R44 ;  /* 0x0000001029297c23 */ /* 0x000fe2000801002c */
[----:B------:R-:W-:Y:S01]  /*42e0*/  SHF.R.U32.HI R44, RZ, 0x10, R63 ;  /* 0x00000010ff2c7819 */ /* 0x000fe2000001163f */
[----:B------:R-:W-:Y:S02]  /*42f0*/  HADD2.F32 R42, -RZ, R42.H0_H0 ;  /* 0x2000002aff2a7230 */ /* 0x000fe40000004100 */
[----:B------:R-:W-:Y:S01]  /*4300*/  FADD.FTZ R43, R52, -R43 ;  /* 0x8000002b342b7221 */ /* 0x000fe20000010000 */
[----:B------:R-:W-:Y:S01]  /*4310*/  FADD.FTZ R45, R54, -R45 ;  /* 0x8000002d362d7221 */ /* 0x000fe20000010000 */
[----:B------:R-:W-:Y:S01]  /*4320*/  FMUL.FTZ R40, R40, UR28 ;  /* 0x0000001c28287c20 */ /* 0x000fe20008410000 */
[----:B------:R-:W-:Y:S02]  /*4330*/  HADD2.F32 R44, -RZ, R44.H0_H0 ;  /* 0x2000002cff2c7230 */ /* 0x000fe40000004100 */
[----:B------:R-:W-:Y:S01]  /*4340*/  FFMA.FTZ R42, R43, UR16, R42 ;  /* 0x000000102b2a7c23 */ /* 0x000fe2000801002a */
[----:B------:R-:W-:Y:S01]  /*4350*/  LOP3.LUT P6, RZ, R15, 0xff, RZ, 0xc0, !PT ;  /* 0x000000ff0fff7812 */ /* 0x000fe200078cc0ff */
[----:B------:R-:W-:Y:S01]  /*4360*/  FMUL.FTZ R41, R41, UR28 ;  /* 0x0000001c29297c20 */ /* 0x000fe20008410000 */
[----:B------:R-:W-:Y:S01]  /*4370*/  LOP3.LUT P5, RZ, R15, 0xff00, RZ, 0xc0, !PT ;  /* 0x0000ff000fff7812 */ /* 0x000fe200078ac0ff */
[----:B------:R-:W-:Y:S01]  /*4380*/  FFMA.FTZ R44, R45, UR16, R44 ;  /* 0x000000102d2c7c23 */ /* 0x000fe2000801002c */
[----:B------:R-:W-:Y:S01]  /*4390*/  FMUL.FTZ R42, R42, UR28 ;  /* 0x0000001c2a2a7c20 */ /* 0x000fe20008410000 */
[----:B------:R-:W-:-:S02]  /*43a0*/  FSEL R40, R40, RZ, P6 ;  /* 0x000000ff28287208 */ /* 0x000fc40003000000 */
[----:B------:R-:W-:Y:S01]  /*43b0*/  FMUL.FTZ R44, R44, UR28 ;  /* 0x0000001c2c2c7c20 */ /* 0x000fe20008410000 */
        /* <DEDUP_REMOVED lines=12> */
.L_x_656:
        /* <DEDUP_REMOVED lines=40> */
.L_x_658:
        /* <DEDUP_REMOVED lines=30> */
.L_x_654:
        /* <DEDUP_REMOVED lines=16> */
.L_x_659:
        /* <DEDUP_REMOVED lines=10> */
.L_x_660:
[----:B------:R-:W-:-:S07]  /*4a80*/  VIADD R4, R4, 0x80 ;  /* 0x0000008004047836 */ /* 0x000fce0000000000 */
.L_x_650:
[----:B------:R-:W-:Y:S05]  /*4a90*/  BSYNC.RECONVERGENT B0 ;  /* 0x0000000000007941 */ /* 0x000fea0003800200 */
.L_x_649:
        /* <DEDUP_REMOVED lines=11> */
[--C-:B-12--5:R-:W-:Y:S02]  /*4b50*/  IMAD.MOV.U32 R42, RZ, RZ, R61.reuse ;  /* 0x000000ffff2a7224 */ /* 0x126fe400078e003d */
[----:B------:R-:W-:Y:S01]  /*4b60*/  FFMA.FTZ R43, R71, UR9, R82 ;  /* 0x00000009472b7c23 */ /* 0x000fe20008010052 */
[----:B0-----:R-:W-:Y:S02]  /*4b70*/  IMAD.MOV.U32 R40, RZ, RZ, R60 ;  /* 0x000000ffff287224 */ /* 0x001fe400078e003c */
[----:B------:R-:W-:Y:S01]  /*4b80*/  FFMA.FTZ R41, R59, UR9, R82 ;  /* 0x000000093b297c23 */ /* 0x000fe20008010052 */
[----:B------:R-:W-:Y:S01]  /*4b90*/  SHF.R.U64 R45, R60, 0x10, R61 ;  /* 0x000000103c2d7819 */ /* 0x000fe2000000123d */
[----:B------:R-:W-:Y:S02]  /*4ba0*/  HADD2.F32 R44, -RZ, R42.H0_H0 ;  /* 0x2000002aff2c7230 */ /* 0x000fe40000004100 */
[----:B------:R-:W-:Y:S01]  /*4bb0*/  FADD.FTZ R43, R70, -R43 ;  /* 0x8000002b462b7221 */ /* 0x000fe20000010000 */
[----:B------:R-:W-:-:S02]  /*4bc0*/  HADD2.F32 R42, -RZ, R40.H0_H0 ;  /* 0x20000028ff2a7230 */ /* 0x000fc40000004100 */
[----:B------:R-:W-:Y:S01]  /*4bd0*/  FADD.FTZ R41, R58, -R41 ;  /* 0x800000293a297221 */ /* 0x000fe20000010000 */
[----:B------:R-:W-:Y:S01]  /*4be0*/  SHF.R.U32.HI R47, RZ, 0x10, R61 ;  /* 0x00000010ff2f7819 */ /* 0x000fe2000001163d */
[----:B------:R-:W-:Y:S01]  /*4bf0*/  FFMA.FTZ R40, R43, UR16, R44 ;  /* 0x000000102b287c23 */ /* 0x000fe2000801002c */
[----:B------:R-:W-:Y:S01]  /*4c00*/  FFMA.FTZ R43, R74, UR9, R82 ;  /* 0x000000094a2b7c23 */ /* 0x000fe20008010052 */
[----:B------:R-:W-:Y:S01]  /*4c10*/  FFMA.FTZ R42, R41, UR16, R42 ;  /* 0x00000010292a7c23 */ /* 0x000fe2000801002a */
[----:B------:R-:W-:Y:S01]  /*4c20*/  FFMA.FTZ R82, R68, UR9, R82 ;  /* 0x0000000944527c23 */ /* 0x000fe20008010052 */
[----:B------:R-:W-:Y:S01]  /*4c30*/  HADD2.F32 R45, -RZ, R45.H0_H0 ;  /* 0x2000002dff2d7230 */ /* 0x000fe20000004100 */
[----:B------:R-:W-:Y:S01]  /*4c40*/  LOP3.LUT P5, RZ, R57, 0xff, RZ, 0xc0, !PT ;  /* 0x000000ff39ff7812 */ /* 0x000fe200078ac0ff */
[----:B------:R-:W-:Y:S01]  /*4c50*/  FMUL.FTZ R41, R42, UR28 ;  /* 0x0000001c2a297c20 */ /* 0x000fe20008410000 */
[----:B------:R-:W-:Y:S01]  /*4c60*/  FADD.FTZ R82, R69, -R82 ;  /* 0x8000005245527221 */ /* 0x000fe20000010000 */
[----:B------:R-:W-:Y:S01]  /*4c70*/  LOP3.LUT P4, RZ, R55, 0xff, RZ, 0xc0, !PT ;  /* 0x000000ff37ff7812 */ /* 0x000fe2000788c0ff */
[----:B------:R-:W-:-:S02]  /*4c80*/  HADD2.F32 R47, -RZ, R47.H0_H0 ;  /* 0x2000002fff2f7230 */ /* 0x000fc40000004100 */
[----:B------:R-:W-:Y:S01]  /*4c90*/  FADD.FTZ R46, R72, -R43 ;  /* 0x8000002b482e7221 */ /* 0x000fe20000010000 */
[----:B------:R-:W-:Y:S01]  /*4ca0*/  FFMA.FTZ R45, R82, UR16, R45 ;  /* 0x00000010522d7c23 */ /* 0x000fe2000801002d */
[C---:B------:R-:W-:Y:S02]  /*4cb0*/  FSEL R44, R41.reuse, RZ, P5 ;  /* 0x000000ff292c7208 */ /* 0x040fe40002800000 */
[----:B------:R-:W-:Y:S01]  /*4cc0*/  FSEL R43, R41, RZ, P4 ;  /* 0x000000ff292b7208 */ /* 0x000fe20002000000 */
[----:B------:R-:W-:Y:S01]  /*4cd0*/  FFMA.FTZ R41, R46, UR16, R47 ;  /* 0x000000102e297c23 */ /* 0x000fe2000801002f */
[----:B------:R-:W-:Y:S01]  /*4ce0*/  F2FP.F16.F32.PACK_AB R46, R45, R44 ;  /* 0x0000002c2d2e723e */ /* 0x000fe200000000ff */
[----:B------:R-:W-:Y:S01]  /*4cf0*/  FMUL.FTZ R44, R40, UR28 ;  /* 0x0000001c282c7c20 */ /* 0x000fe20008410000 */
[----:B------:R-:W-:Y:S01]  /*4d00*/  LOP3.LUT P4, RZ, R55, 0xff0000, RZ, 0xc0, !PT ;  /* 0x00ff000037ff7812 */ /* 0x000fe2000788c0ff */
[----:B------:R-:W-:Y:S01]  /*4d10*/  FMUL.FTZ R45, R45, UR28 ;  /* 0x0000001c2d2d7c20 */ /* 0x000fe20008410000 */
[----:B------:R-:W-:-:S02]  /*4d20*/  F2FP.F16.F32.PACK_AB R42, R43, R42 ;  /* 0x0000002a2b2a723e */ /* 0x000fc400000000ff */
[----:B------:R-:W-:Y:S02]  /*4d30*/  FSEL R47, R44, RZ, P4 ;  /* 0x000000ff2c2f7208 */ /* 0x000fe40002000000 */
[----:B------:R-:W-:Y:S02]  /*4d40*/  LOP3.LUT P5, RZ, R55, 0xff00, RZ, 0xc0, !PT ;  /* 0x0000ff0037ff7812 */ /* 0x000fe400078ac0ff */
[----:B------:R-:W-:Y:S02]  /*4d50*/  LOP3.LUT P6, RZ, R57, 0xff00, RZ, 0xc0, !PT ;  /* 0x0000ff0039ff7812 */ /* 0x000fe400078cc0ff */
[C---:B------:R-:W-:Y:S02]  /*4d60*/  PRMT R43, R42.reuse, 0x7632, R43 ;  /* 0x000076322a2b7816 */ /* 0x040fe4000000002b */
[----:B------:R-:W-:Y:S02]  /*4d70*/  PRMT R73, R42, 0x7610, R73 ;  /* 0x000076102a497816 */ /* 0x000fe40000000049 */
[----:B------:R-:W-:-:S02]  /*4d80*/  F2FP.F16.F32.PACK_AB R42, R47, R40 ;  /* 0x000000282f2a723e */ /* 0x000fc400000000ff */
[C---:B------:R-:W-:Y:S02]  /*4d90*/  PRMT R75, R46.reuse, 0x7632, R75 ;  /* 0x000076322e4b7816 */ /* 0x040fe4000000004b */
[----:B------:R-:W-:Y:S01]  /*4da0*/  PRMT R78, R46, 0x7610, R78 ;  /* 0x000076102e4e7816 */ /* 0x000fe2000000004e */
[----:B------:R-:W-:Y:S01]  /*4db0*/  FMUL.FTZ R46, R41, UR28 ;  /* 0x0000001c292e7c20 */ /* 0x000fe20008410000 */
[C---:B------:R-:W-:Y:S02]  /*4dc0*/  FSEL R40, R45.reuse, RZ, P5 ;  /* 0x000000ff2d287208 */ /* 0x040fe40002800000 */
        /* <DEDUP_REMOVED lines=18> */
.L_x_665:
[--C-:B012--5:R-:W-:Y:S01]  /*4ef0*/  SHF.R.U64 R41, R60, 0x10, R61.reuse ;  /* 0x000000103c297819 */ /* 0x127fe2000000123d */
[----:B------:R-:W-:Y:S01]  /*4f00*/  FFMA.FTZ R40, R68, UR9, R82 ;  /* 0x0000000944287c23 */ /* 0x000fe20008010052 */
[----:B------:R-:W-:Y:S02]  /*4f10*/  IMAD.MOV.U32 R42, RZ, RZ, R60 ;  /* 0x000000ffff2a7224 */ /* 0x000fe400078e003c */
[----:B------:R-:W-:Y:S01]  /*4f20*/  FFMA.FTZ R43, R59, UR9, R82 ;  /* 0x000000093b2b7c23 */ /* 0x000fe20008010052 */
[--C-:B------:R-:W-:Y:S02]  /*4f30*/  IMAD.MOV.U32 R45, RZ, RZ, R61.reuse ;  /* 0x000000ffff2d7224 */ /* 0x100fe400078e003d */
[----:B------:R-:W-:Y:S01]  /*4f40*/  FADD.FTZ R40, R69, -R40 ;  /* 0x8000002845287221 */ /* 0x000fe20000010000 */
[----:B------:R-:W-:Y:S01]  /*4f50*/  HADD2.F32 R41, -RZ, R41.H0_H0 ;  /* 0x20000029ff297230 */ /* 0x000fe20000004100 */
[----:B------:R-:W-:Y:S01]  /*4f60*/  SHF.R.U32.HI R46, RZ, 0x10, R61 ;  /* 0x00000010ff2e7819 */ /* 0x000fe2000001163d */
[----:B------:R-:W-:-:S02]  /*4f70*/  HADD2.F32 R42, -RZ, R42.H0_H0 ;  /* 0x2000002aff2a7230 */ /* 0x000fc40000004100 */
[----:B------:R-:W-:Y:S01]  /*4f80*/  FADD.FTZ R43, R58, -R43 ;  /* 0x8000002b3a2b7221 */ /* 0x000fe20000010000 */
[--C-:B------:R-:W-:Y:S01]  /*4f90*/  FFMA.FTZ R47, R74, UR9, R82.reuse ;  /* 0x000000094a2f7c23 */ /* 0x100fe20008010052 */
[----:B------:R-:W-:Y:S01]  /*4fa0*/  FFMA.FTZ R44, R40, UR16, R41 ;  /* 0x00000010282c7c23 */ /* 0x000fe20008010029 */
[----:B------:R-:W-:Y:S01]  /*4fb0*/  FFMA.FTZ R41, R71, UR9, R82 ;  /* 0x0000000947297c23 */ /* 0x000fe20008010052 */
[----:B------:R-:W-:Y:S01]  /*4fc0*/  LOP3.LUT P4, RZ, R55, 0xff00, RZ, 0xc0, !PT ;  /* 0x0000ff0037ff7812 */ /* 0x000fe2000788c0ff */
[----:B------:R-:W-:Y:S01]  /*4fd0*/  FFMA.FTZ R42, R43, UR16, R42 ;  /* 0x000000102b2a7c23 */ /* 0x000fe2000801002a */
[----:B------:R-:W-:Y:S01]  /*4fe0*/  FMUL.FTZ R44, R44, UR28 ;  /* 0x0000001c2c2c7c20 */ /* 0x000fe20008410000 */
[----:B------:R-:W-:Y:S01]  /*4ff0*/  FADD.FTZ R40, R70, -R41 ;  /* 0x8000002946287221 */ /* 0x000fe20000010000 */
[----:B------:R-:W-:Y:S01]  /*5000*/  HADD2.F32 R41, -RZ, R45.H0_H0 ;  /* 0x2000002dff297230 */ /* 0x000fe20000004100 */
[----:B------:R-:W-:Y:S01]  /*5010*/  LOP3.LUT P5, RZ, R57, 0xff00, RZ, 0xc0, !PT ;  /* 0x0000ff0039ff7812 */ /* 0x000fe200078ac0ff */
[----:B------:R-:W-:-:S02]  /*5020*/  HADD2.F32 R46, -RZ, R46.H0_H0 ;  /* 0x2000002eff2e7230 */ /* 0x000fc40000004100 */
[----:B------:R-:W-:Y:S01]  /*5030*/  FADD.FTZ R47, R72, -R47 ;  /* 0x8000002f482f7221 */ /* 0x000fe20000010000 */
[----:B------:R-:W-:Y:S01]  /*5040*/  FSEL R45, R44, RZ, P4 ;  /* 0x000000ff2c2d7208 */ /* 0x000fe20002000000 */
[----:B------:R-:W-:Y:S01]  /*5050*/  FFMA.FTZ R41, R40, UR16, R41 ;  /* 0x0000001028297c23 */ /* 0x000fe20008010029 */
[----:B------:R-:W-:Y:S01]  /*5060*/  FMUL.FTZ R42, R42, UR28 ;  /* 0x0000001c2a2a7c20 */ /* 0x000fe20008410000 */
[----:B------:R-:W-:Y:S01]  /*5070*/  FSEL R44, R44, RZ, P5 ;  /* 0x000000ff2c2c7208 */ /* 0x000fe20002800000 */
[----:B------:R-:W-:Y:S01]  /*5080*/  FFMA.FTZ R46, R47, UR16, R46 ;  /* 0x000000102f2e7c23 */ /* 0x000fe2000801002e */
[----:B------:R-:W-:Y:S01]  /*5090*/  LOP3.LUT P6, RZ, R55, 0xff, RZ, 0xc0, !PT ;  /* 0x000000ff37ff7812 */ /* 0x000fe200078cc0ff */
[----:B------:R-:W-:Y:S01]  /*50a0*/  FMUL.FTZ R43, R41, UR28 ;  /* 0x0000001c292b7c20 */ /* 0x000fe20008410000 */
[----:B------:R-:W-:Y:S01]  /*50b0*/  LOP3.LUT P4, RZ, R55, 0xff0000, RZ, 0xc0, !PT ;  /* 0x00ff000037ff7812 */ /* 0x000fe2000788c0ff */
[----:B------:R-:W-:Y:S01]  /*50c0*/  FMUL.FTZ R46, R46, UR28 ;  /* 0x0000001c2e2e7c20 */ /* 0x000fe20008410000 */
[----:B------:R-:W-:-:S02]  /*50d0*/  LOP3.LUT P5, RZ, R57, 0xff, RZ, 0xc0, !PT ;  /* 0x000000ff39ff7812 */ /* 0x000fc400078ac0ff */
[----:B------:R-:W-:Y:S02]  /*50e0*/  F2FP.F16.F32.PACK_AB R40, R44, R45 ;  /* 0x0000002d2c28723e */ /* 0x000fe400000000ff */
        /* <DEDUP_REMOVED lines=16> */
[----:B------:R-:W-:-:S02]  /*51f0*/  PRMT R81, R42, 0x7632, R81 ;  /* 0x000076322a517816 */ /* 0x000fc40000000051 */
[----:B------:R-:W-:Y:S01]  /*5200*/  PRMT R41, R42, 0x7610, R41 ;  /* 0x000076102a297816 */ /* 0x000fe20000000029 */
[----:B------:R-:W-:Y:S06]  /*5210*/  BRA `(.L_x_666) ;  /* 0x0000001000007947 */ /* 0x000fec0003800000 */
.L_x_664:
[----:B------:R-:W-:-:S04]  /*5220*/  UISETP.NE.U32.AND UP3, UPT, UR10, URZ, UPT ;  /* 0x000000ff0a00728c */ /* 0x000fc8000bf65070 */
[----:B------:R-:W-:-:S09]  /*5230*/  UISETP.NE.AND.EX UP3, UPT, UR11, URZ, UPT, UP3 ;  /* 0x000000ff0b00728c */ /* 0x000fd2000bf65330 */
[----:B------:R-:W-:Y:S05]  /*5240*/  BRA.U !UP3, `(.L_x_667) ;  /* 0x000000010bcc7547 */ /* 0x000fea000b800000 */
[--C-:B012---:R-:W-:Y:S01]  /*5250*/  FFMA.FTZ R41, R59, UR9, R82.reuse ;  /* 0x000000093b297c23 */ /* 0x107fe20008010052 */
        /* <DEDUP_REMOVED lines=25> */
[C---:B------:R-:W-:Y:S01]  /*53f0*/  PRMT R75, R46.reuse, 0x7632, R75 ;  /* 0x000076322e4b7816 */ /* 0x040fe2000000004b */
[----:B------:R-:W-:Y:S01]  /*5400*/  FMUL.FTZ R47, R45, UR16 ;  /* 0x000000102d2f7c20 */ /* 0x000fe20008410000 */
[----:B------:R-:W-:Y:S02]  /*5410*/  PRMT R78, R46, 0x7610, R78 ;  /* 0x000076102e4e7816 */ /* 0x000fe4000000004e */
[----:B------:R-:W-:Y:S01]  /*5420*/  F2FP.F16.F32.PACK_AB R41, R41, R44 ;  /* 0x0000002c2929723e */ /* 0x000fe200000000ff */
[----:B------:R-:W-:Y:S01]  /*5430*/  FMUL.FTZ R46, R47, UR28 ;  /* 0x0000001c2f2e7c20 */ /* 0x000fe20008410000 */
[C---:B------:R-:W-:Y:S02]  /*5440*/  FSEL R44, R42.reuse, RZ, P5 ;  /* 0x000000ff2a2c7208 */ /* 0x040fe40002800000 */
[----:B------:R-:W-:Y:S02]  /*5450*/  FSEL R45, R42, RZ, P6 ;  /* 0x000000ff2a2d7208 */ /* 0x000fe40003000000 */
[----:B------:R-:W-:-:S02]  /*5460*/  LOP3.LUT P4, RZ, R57, 0xff0000, RZ, 0xc0, !PT ;  /* 0x00ff000039ff7812 */ /* 0x000fc4000788c0ff */
[----:B------:R-:W-:Y:S02]  /*5470*/  ISETP.GE.U32.AND P5, PT, R55, 0x1000000, PT ;  /* 0x010000003700780c */ /* 0x000fe40003fa6070 */
[----:B------:R-:W-:Y:S02]  /*5480*/  ISETP.GE.U32.AND P6, PT, R57, 0x1000000, PT ;  /* 0x010000003900780c */ /* 0x000fe40003fc6070 */
[----:B------:R-:W-:Y:S02]  /*5490*/  F2FP.F16.F32.PACK_AB R82, R45, R44 ;  /* 0x0000002c2d52723e */ /* 0x000fe400000000ff */
[----:B------:R-:W-:Y:S02]  /*54a0*/  FSEL R42, R40, RZ, P4 ;  /* 0x000000ff282a7208 */ /* 0x000fe40002000000 */
[C---:B------:R-:W-:Y:S02]  /*54b0*/  FSEL R44, R46.reuse, RZ, P5 ;  /* 0x000000ff2e2c7208 */ /* 0x040fe40002800000 */
        /* <DEDUP_REMOVED lines=12> */
.L_x_667:
[--C-:B012---:R-:W-:Y:S01]  /*5580*/  FFMA.FTZ R40, R68, UR9, R82.reuse ;  /* 0x0000000944287c23 */ /* 0x107fe20008010052 */
        /* <DEDUP_REMOVED lines=23> */
[----:B------:R-:W-:Y:S01]  /*5700*/  FSEL R44, R45, RZ, P4 ;  /* 0x000000ff2d2c7208 */ /* 0x000fe20002000000 */
[----:B------:R-:W-:Y:S01]  /*5710*/  FMUL.FTZ R43, R43, UR16 ;  /* 0x000000102b2b7c20 */ /* 0x000fe20008410000 */
[----:B------:R-:W-:Y:S02]  /*5720*/  LOP3.LUT P6, RZ, R57, 0xff0000, RZ, 0xc0, !PT ;  /* 0x00ff000039ff7812 */ /* 0x000fe400078cc0ff */
        /* <DEDUP_REMOVED lines=15> */
.L_x_663:
        /* <DEDUP_REMOVED lines=8> */
[----:B0-----:R-:W-:Y:S01]  /*58a0*/  SHF.R.U64 R45, R60, 0x10, R61 ;  /* 0x000000103c2d7819 */ /* 0x001fe2000000123d */
[--C-:B------:R-:W-:Y:S01]  /*58b0*/  FFMA.FTZ R44, R68, UR9, R82.reuse ;  /* 0x00000009442c7c23 */ /* 0x100fe20008010052 */
[----:B------:R-:W-:Y:S01]  /*58c0*/  FADD.FTZ R40, R58, -R43 ;  /* 0x8000002b3a287221 */ /* 0x000fe20000010000 */
[--C-:B------:R-:W-:Y:S01]  /*58d0*/  FFMA.FTZ R41, R74, UR9, R82.reuse ;  /* 0x000000094a297c23 */ /* 0x100fe20008010052 */
[----:B------:R-:W-:Y:S01]  /*58e0*/  FFMA.FTZ R47, R71, UR9, R82 ;  /* 0x00000009472f7c23 */ /* 0x000fe20008010052 */
[--C-:B------:R-:W-:Y:S01]  /*58f0*/  IMAD.MOV.U32 R46, RZ, RZ, R61.reuse ;  /* 0x000000ffff2e7224 */ /* 0x100fe200078e003d */
[----:B------:R-:W-:Y:S01]  /*5900*/  SHF.R.U32.HI R82, RZ, 0x10, R61 ;  /* 0x00000010ff527819 */ /* 0x000fe2000001163d */
[----:B------:R-:W-:Y:S02]  /*5910*/  HADD2.F32 R43, -RZ, R42.H0_H0 ;  /* 0x2000002aff2b7230 */ /* 0x000fe40000004100 */
[----:B------:R-:W-:Y:S01]  /*5920*/  FADD.FTZ R44, R69, -R44 ;  /* 0x8000002c452c7221 */ /* 0x000fe20000010000 */
[----:B------:R-:W-:-:S02]  /*5930*/  HADD2.F32 R45, -RZ, R45.H0_H0 ;  /* 0x2000002dff2d7230 */ /* 0x000fc40000004100 */
[----:B------:R-:W-:Y:S01]  /*5940*/  FADD.FTZ R47, R70, -R47 ;  /* 0x8000002f462f7221 */ /* 0x000fe20000010000 */
[----:B------:R-:W-:Y:S02]  /*5950*/  HADD2.F32 R42, -RZ, R46.H0_H0 ;  /* 0x2000002eff2a7230 */ /* 0x000fe40000004100 */
[----:B------:R-:W-:Y:S01]  /*5960*/  FFMA.FTZ R40, R40, UR16, R43 ;  /* 0x0000001028287c23 */ /* 0x000fe2000801002b */
[----:B------:R-:W-:Y:S02]  /*5970*/  HADD2.F32 R83, -RZ, R82.H0_H0 ;  /* 0x20000052ff537230 */ /* 0x000fe40000004100 */
[----:B------:R-:W-:Y:S01]  /*5980*/  FADD.FTZ R46, R72, -R41 ;  /* 0x80000029482e7221 */ /* 0x000fe20000010000 */
[----:B------:R-:W-:Y:S01]  /*5990*/  FFMA.FTZ R43, R44, UR16, R45 ;  /* 0x000000102c2b7c23 */ /* 0x000fe2000801002d */
[----:B------:R-:W-:Y:S01]  /*59a0*/  FMUL.FTZ R44, R40, UR28 ;  /* 0x0000001c282c7c20 */ /* 0x000fe20008410000 */
        /* <DEDUP_REMOVED lines=26> */
.L_x_669:
[----:B012--5:R-:W-:Y:S01]  /*5b50*/  IMAD.MOV.U32 R40, RZ, RZ, R60 ;  /* 0x000000ffff287224 */ /* 0x027fe200078e003c */
        /* <DEDUP_REMOVED lines=38> */
.L_x_668:
        /* <DEDUP_REMOVED lines=40> */
.L_x_670:
        /* <DEDUP_REMOVED lines=30> */
.L_x_666:
        /* <DEDUP_REMOVED lines=16> */
.L_x_671:
        /* <DEDUP_REMOVED lines=10> */
.L_x_662:
[----:B------:R-:W-:Y:S05]  /*63c0*/  BSYNC.RECONVERGENT B0 ;  /* 0x0000000000007941 */ /* 0x000fea0003800200 */
.L_x_661:
[----:B------:R-:W-:Y:S01]  /*63d0*/  UPLOP3.LUT UP1, UPT, UPT, UPT, UP1, 0x40, 0x4 ;  /* 0x000000000004789c */ /* 0x000fe20003f2e810 */
[----:B------:R-:W-:Y:S10]  /*63e0*/  BRA.U !UP2, `(.L_x_672) ;  /* 0xffffffa10a547547 */ /* 0x000ff4000b83ffff */
.L_x_628:
[----:B------:R-:W0:Y:S01]  /*63f0*/  LDC.64 R2, c[0x0][0x440] ;  /* 0x00011000ff027b82 */ /* 0x000e220000000a00 */
[----:B------:R-:W-:-:S06]  /*6400*/  UIMAD UR5, UR7, UR8, URZ ;  /* 0x00000008070572a4 */ /* 0x000fcc000f8e02ff */
[----:B------:R-:W-:Y:S01]  /*6410*/  IMAD.U32 R11, RZ, RZ, UR5 ;  /* 0x00000005ff0b7e24 */ /* 0x000fe2000f8e00ff */
[----:B-----5:R-:W1:Y:S04]  /*6420*/  LDC.64 R4, c[0x0][0x448] ;  /* 0x00011200ff047b82 */ /* 0x020e680000000a00 */
[----:B------:R-:W-:-:S04]  /*6430*/  LEA.HI R11, R11, R0, RZ, 0x1e ;  /* 0x000000000b0b7211 */ /* 0x000fc800078ff0ff */
[----:B------:R-:W2:Y:S08]  /*6440*/  LDC.64 R6, c[0x0][0x440] ;  /* 0x00011000ff067b82 */ /* 0x000eb00000000a00 */
        /* <DEDUP_REMOVED lines=19> */
.L_x_673:
        /* <DEDUP_REMOVED lines=16> */
.L_x_3516:


//--------------------- .text._ZN10layer_norm22ln_bwd_finalize_kernelINS_22Kernel_traits_finalizeILj1536E6__halfS2_S2_S2_fjLb0ELj1024ELj4ENS_18Kernel_traits_baseILj1536ES2_S2_S2_S2_fjLj1024EEEEELb0ELb1EEEvNS_9BwdParamsE --------------------------
	.section	.text._ZN10layer_norm22ln_bwd_finalize_kernelINS_22Kernel_traits_finalizeILj1536E6__halfS2_S2_S2_fjLb0ELj1024ELj4ENS_18Kernel_traits_baseILj1536ES2_S2_S2_S2_fjLj1024EEEEELb0ELb1EEEvNS_9BwdParamsE,"ax",@progbits
	.align	128
        .global         _ZN10layer_norm22ln_bwd_finalize_kernelINS_22Kernel_traits_finalizeILj1536E6__halfS2_S2_S2_fjLb0ELj1024ELj4ENS_18Kernel_traits_baseILj1536ES2_S2_S2_S2_fjLj1024EEEEELb0ELb1EEEvNS_9BwdParamsE
        .type           _ZN10layer_norm22ln_bwd_finalize_kernelINS_22Kernel_traits_finalizeILj1536E6__halfS2_S2_S2_fjLb0ELj1024ELj4ENS_18Kernel_traits_baseILj1536ES2_S2_S2_S2_fjLj1024EEEEELb0ELb1EEEvNS_9BwdParamsE,@function
        .size           _ZN10layer_norm22ln_bwd_finalize_kernelINS_22Kernel_traits_finalizeILj1536E6__halfS2_S2_S2_fjLb0ELj1024ELj4ENS_18Kernel_traits_baseILj1536ES2_S2_S2_S2_fjLj1024EEEEELb0ELb1EEEvNS_9BwdParamsE,(.L_x_3517 - _ZN10layer_norm22ln_bwd_finalize_kernelINS_22Kernel_traits_finalizeILj1536E6__halfS2_S2_S2_fjLb0ELj1024ELj4ENS_18Kernel_traits_baseILj1536ES2_S2_S2_S2_fjLj1024EEEEELb0ELb1EEEvNS_9BwdParamsE)
        .other          _ZN10layer_norm22ln_bwd_finalize_kernelINS_22Kernel_traits_finalizeILj1536E6__halfS2_S2_S2_fjLb0ELj1024ELj4ENS_18Kernel_traits_baseILj1536ES2_S2_S2_S2_fjLj1024EEEEELb0ELb1EEEvNS_9BwdParamsE,@"STO_CUDA_ENTRY STV_DEFAULT"
_ZN10layer_norm22ln_bwd_finalize_kernelINS_22Kernel_traits_finalizeILj1536E6__halfS2_S2_S2_fjLb0ELj1024ELj4ENS_18Kernel_traits_baseILj1536ES2_S2_S2_S2_fjLj1024EEEEELb0ELb1EEEvNS_9BwdParamsE:
.text._ZN10layer_norm22ln_bwd_finalize_kernelINS_22Kernel_traits_finalizeILj1536E6__halfS2_S2_S2_fjLb0ELj1024ELj4ENS_18Kernel_traits_baseILj1536ES2_S2_S2_S2_fjLj1024EEEEELb0ELb1EEEvNS_9BwdParamsE:
        /* <DEDUP_REMOVED lines=77> */
.L_x_678:
        /* <DEDUP_REMOVED lines=118> */
.L_x_677:
[----:B------:R-:W-:Y:S05]  /*0c30*/  BSYNC.RECONVERGENT B1 ;  /* 0x0000000000017941 */ /* 0x000fea0003800200 */
.L_x_676:
        /* <DEDUP_REMOVED lines=69> */
.L_x_680:
[----:B------:R-:W-:Y:S05]  /*1090*/  BSYNC.RECONVERGENT B1 ;  /* 0x0000000000017941 */ /* 0x000fea0003800200 */
.L_x_679:
        /* <DEDUP_REMOVED lines=38> */
.L_x_682:
[----:B------:R-:W-:Y:S05]  /*1300*/  BSYNC.RECONVERGENT B1 ;  /* 0x0000000000017941 */ /* 0x000fea0003800200 */
.L_x_681:
[----:B------:R-:W-:Y:S05]  /*1310*/  @!P1 BRA `(.L_x_675) ;  /* 0x0000000000409947 */ /* 0x000fea0003800000 */
[----:B------:R-:W0:Y:S01]  /*1320*/  LDC R12, c[0x0][0x388] ;  /* 0x0000e200ff0c7b82 */ /* 0x000e220000000800 */
[----:B------:R-:W-:-:S07]  /*1330*/  IADD3 R0, PT, PT, -R0, RZ, RZ ;  /* 0x000000ff00007210 */ /* 0x000fce0007ffe1ff */
[----:B------:R-:W1:Y:S08]  /*1340*/  LDC.64 R8, c[0x0][0x440] ;  /* 0x00011000ff087b82 */ /* 0x000e700000000a00 */
[----:B------:R-:W2:Y:S01]  /*1350*/  LDC.64 R10, c[0x0][0x448] ;  /* 0x00011200ff0a7b82 */ /* 0x000ea20000000a00 */
[----:B0-----:R-:W-:-:S05]  /*1360*/  IMAD R2, R2, R12, R5 ;  /* 0x0000000c02027224 */ /* 0x001fca00078e0205 */
[----:B------:R-:W-:-:S07]  /*1370*/  IADD3 R13, PT, PT, R57, R2, RZ ;  /* 0x00000002390d7210 */ /* 0x000fce0007ffe0ff */
.L_x_683:
        /* <DEDUP_REMOVED lines=10> */
.L_x_675:
[----:B------:R-:W-:Y:S05]  /*1420*/  BSYNC.RECONVERGENT B0 ;  /* 0x0000000000007941 */ /* 0x000fea0003800200 */
.L_x_674:
        /* <DEDUP_REMOVED lines=54> */
[----:B-1----:R-:W-:Y:S02]  /*1790*/  F2FP.F16.F32.PACK_AB R7, R7, R6 ;  /* 0x000000060707723e */ /* 0x002fe400000000ff */
[----:B--2---:R-:W-:-:S03]  /*17a0*/  F2FP.F16.F32.PACK_AB R9, R9, R8 ;  /* 0x000000080909723e */ /* 0x004fc600000000ff */
[----:B------:R-:W-:Y:S04]  /*17b0*/  STG.E desc[UR6][R2.64], R7 ;  /* 0x0000000702007986 */ /* 0x000fe8000c101906 */
[----:B------:R-:W-:Y:S01]  /*17c0*/  STG.E desc[UR6][R4.64], R9 ;  /* 0x0000000904007986 */ /* 0x000fe2000c101906 */
[----:B------:R-:W-:Y:S05]  /*17d0*/  EXIT ;  /* 0x000000000000794d */ /* 0x000fea0003800000 */
.L_x_684:
        /* <DEDUP_REMOVED lines=10> */
.L_x_3517:


//--------------------- .text._ZN10layer_norm40ln_parallel_residual_bwd_finalize_kernelINS_22Kernel_traits_finalizeILj1536E6__halfS2_S2_S2_fjLb0ELj1024ELj4ENS_18Kernel_traits_baseILj1536ES2_S2_S2_S2_fjLj1024EEEEELb1EEEvNS_9BwdParamsE --------------------------
	.section	.text._ZN10layer_norm40ln_parallel_residual_bwd_finalize_kernelINS_22Kernel_traits_finalizeILj1536E6__halfS2_S2_S2_fjLb0ELj1024ELj4ENS_18Kernel_traits_baseILj1536ES2_S2_S2_S2_fjLj1024EEEEELb1EEEvNS_9BwdParamsE,"ax",@progbits
	.align	128
        .global         _ZN10layer_norm40ln_parallel_residual_bwd_finalize_kernelINS_22Kernel_traits_finalizeILj1536E6__halfS2_S2_S2_fjLb0ELj1024ELj4ENS_18Kernel_traits_baseILj1536ES2_S2_S2_S2_fjLj1024EEEEELb1EEEvNS_9BwdParamsE
        .type           _ZN10layer_norm40ln_parallel_residual_bwd_finalize_kernelINS_22Kernel_traits_finalizeILj1536E6__halfS2_S2_S2_fjLb0ELj1024ELj4ENS_18Kernel_traits_baseILj1536ES2_S2_S2_S2_fjLj1024EEEEELb1EEEvNS_9BwdParamsE,@function
        .size           _ZN10layer_norm40ln_parallel_residual_bwd_finalize_kernelINS_22Kernel_traits_finalizeILj1536E6__halfS2_S2_S2_fjLb0ELj1024ELj4ENS_18Kernel_traits_baseILj1536ES2_S2_S2_S2_fjLj1024EEEEELb1EEEvNS_9BwdParamsE,(.L_x_3518 - _ZN10layer_norm40ln_parallel_residual_bwd_finalize_kernelINS_22Kernel_traits_finalizeILj1536E6__halfS2_S2_S2_fjLb0ELj1024ELj4ENS_18Kernel_traits_baseILj1536ES2_S2_S2_S2_fjLj1024EEEEELb1EEEvNS_9BwdParamsE)
        .other          _ZN10layer_norm40ln_parallel_residual_bwd_finalize_kernelINS_22Kernel_traits_finalizeILj1536E6__halfS2_S2_S2_fjLb0ELj1024ELj4ENS_18Kernel_traits_baseILj1536ES2_S2_S2_S2_fjLj1024EEEEELb1EEEvNS_9BwdParamsE,@"STO_CUDA_ENTRY STV_DEFAULT"
_ZN10layer_norm40ln_parallel_residual_bwd_finalize_kernelINS_22Kernel_traits_finalizeILj1536E6__halfS2_S2_S2_fjLb0ELj1024ELj4ENS_18Kernel_traits_baseILj1536ES2_S2_S2_S2_fjLj1024EEEEELb1EEEvNS_9BwdParamsE:
.text._ZN10layer_norm40ln_parallel_residual_bwd_finalize_kernelINS_22Kernel_traits_finalizeILj1536E6__halfS2_S2_S2_fjLb0ELj1024ELj4ENS_18Kernel_traits_baseILj1536ES2_S2_S2_S2_fjLj1024EEEEELb1EEEvNS_9BwdParamsE:
        /* <DEDUP_REMOVED lines=57> */
.L_x_689:
        /* <DEDUP_REMOVED lines=112> */
.L_x_688:
[----:B------:R-:W-:Y:S05]  /*0a90*/  BSYNC.RECONVERGENT B1 ;  /* 0x0000000000017941 */ /* 0x000fea0003800200 */
.L_x_687:
        /* <DEDUP_REMOVED lines=67> */
.L_x_691:
[----:B------:R-:W-:Y:S05]  /*0ed0*/  BSYNC.RECONVERGENT B1 ;  /* 0x0000000000017941 */ /* 0x000fea0003800200 */
.L_x_690:
        /* <DEDUP_REMOVED lines=37> */
.L_x_693:
[----:B------:R-:W-:Y:S05]  /*1130*/  BSYNC.RECONVERGENT B1 ;  /* 0x0000000000017941 */ /* 0x000fea0003800200 */
.L_x_692:
        /* <DEDUP_REMOVED lines=19> */
.L_x_686:
[----:B------:R-:W-:Y:S05]  /*1270*/  BSYNC.RECONVERGENT B0 ;  /* 0x0000000000007941 */ /* 0x000fea0003800200 */
.L_x_685:
        /* <DEDUP_REMOVED lines=93> */
.L_x_694:
        /* <DEDUP_REMOVED lines=11> */
.L_x_3518:


//--------------------- .text._ZN10layer_norm31ln_parallel_residual_bwd_kernelINS_13Kernel_traitsI6__halfS2_S2_S2_fjLj1536ELj1ELj1ELj4ELj8ENS_18Kernel_traits_baseILj1536ES2_S2_S2_S2_fjLj128EEEEELb1ELb1ELb1EEEvNS_9BwdParamsE --------------------------
	.section	.text._ZN10layer_norm31ln_parallel_residual_bwd_kernelINS_13Kernel_traitsI6__halfS2_S2_S2_fjLj1536ELj1ELj1ELj4ELj8ENS_18Kernel_traits_baseILj1536ES2_S2_S2_S2_fjLj128EEEEELb1ELb1ELb1EEEvNS_9BwdParamsE,"ax",@progbits
	.align	128
        .global         _ZN10layer_norm31ln_parallel_residual_bwd_kernelINS_13Kernel_traitsI6__halfS2_S2_S2_fjLj1536ELj1ELj1ELj4ELj8ENS_18Kernel_traits_baseILj1536ES2_S2_S2_S2_fjLj128EEEEELb1ELb1ELb1EEEvNS_9BwdParamsE
        .type           _ZN10layer_norm31ln_parallel_residual_bwd_kernelINS_13Kernel_traitsI6__halfS2_S2_S2_fjLj1536ELj1ELj1ELj4ELj8ENS_18Kernel_traits_baseILj1536ES2_S2_S2_S2_fjLj128EEEEELb1ELb1ELb1EEEvNS_9BwdParamsE,@function
        .size           _ZN10layer_norm31ln_parallel_residual_bwd_kernelINS_13Kernel_traitsI6__halfS2_S2_S2_fjLj1536ELj1ELj1ELj4ELj8ENS_18Kernel_traits_baseILj1536ES2_S2_S2_S2_fjLj128EEEEELb1ELb1ELb1EEEvNS_9BwdParamsE,(.L_x_3519 - _ZN10layer_norm31ln_parallel_residual_bwd_kernelINS_13Kernel_traitsI6__halfS2_S2_S2_fjLj1536ELj1ELj1ELj4ELj8ENS_18Kernel_traits_baseILj1536ES2_S2_S2_S2_fjLj128EEEEELb1ELb1ELb1EEEvNS_9BwdParamsE)
        .other          _ZN10layer_norm31ln_parallel_residual_bwd_kernelINS_13Kernel_traitsI6__halfS2_S2_S2_fjLj1536ELj1ELj1ELj4ELj8ENS_18Kernel_traits_baseILj1536ES2_S2_S2_S2_fjLj128EEEEELb1ELb1ELb1EEEvNS_9BwdParamsE,@"STO_CUDA_ENTRY STV_DEFAULT"
_ZN10layer_norm31ln_parallel_residual_bwd_kernelINS_13Kernel_traitsI6__halfS2_S2_S2_fjLj1536ELj1ELj1ELj4ELj8ENS_18Kernel_traits_baseILj1536ES2_S2_S2_S2_fjLj128EEEEELb1ELb1ELb1EEEvNS_9BwdParamsE:
.text._ZN10layer_norm31ln_parallel_residual_bwd_kernelINS_13Kernel_traitsI6__halfS2_S2_S2_fjLj1536ELj1ELj1ELj4ELj8ENS_18Kernel_traits_baseILj1536ES2_S2_S2_S2_fjLj128EEEEELb1ELb1ELb1EEEvNS_9BwdParamsE:
        /* <DEDUP_REMOVED lines=55> */
[----:B--2---:R-:W-:Y:S01]  /*0370*/  HADD2.F32 R76, -RZ, R66.H0_H0 ;  /* 0x20000042ff4c7230 */ /* 0x004fe20000004100 */
        /* <DEDUP_REMOVED lines=16> */
[----:B01-34-:R-:W-:-:S07]  /*0480*/  HADD2.F32 R63, -RZ, R63.H0_H0 ;  /* 0x2000003fff3f7230 */ /* 0x01bfce0000004100 */
.L_x_726:
        /* <DEDUP_REMOVED lines=34> */
[----:B------:R-:W-:-:S02]  /*06b0*/  SHF.R.U64 R58, R36, 0x10, R37 ;  /* 0x00000010243a7819 */ /* 0x000fc40000001225 */
[----:B------:R-:W-:Y:S01]  /*06c0*/  HADD2.F32 R40, -RZ, R40.H0_H0 ;  /* 0x20000028ff287230 */ /* 0x000fe20000004100 */
[--C-:B------:R-:W-:Y:S01]  /*06d0*/  SHF.R.U64 R44, R32, 0x10, R33.reuse ;  /* 0x00000010202c7819 */ /* 0x100fe20000001221 */
[--C-:B------:R-:W-:Y:S01]  /*06e0*/  IMAD.MOV.U32 R37, RZ, RZ, R33.reuse ;  /* 0x000000ffff257224 */ /* 0x100fe200078e0021 */
[----:B------:R-:W-:Y:S01]  /*06f0*/  SHF.R.U32.HI R43, RZ, 0x10, R33 ;  /* 0x00000010ff2b7819 */ /* 0x000fe20000011621 */
[----:B------:R-:W-:Y:S01]  /*0700*/  IMAD.MOV.U32 R36, RZ, RZ, R32 ;  /* 0x000000ffff247224 */ /* 0x000fe200078e0020 */
[----:B------:R-:W-:Y:S01]  /*0710*/  FSEL R31, R31, RZ, !P3 ;  /* 0x000000ff1f1f7208 */ /* 0x000fe20005800000 */
[----:B------:R-:W-:Y:S02]  /*0720*/  HADD2.F32 R32, -RZ, R41.H0_H0 ;  /* 0x20000029ff207230 */ /* 0x000fe40000004100 */
[----:B------:R-:W-:Y:S01]  /*0730*/  IMAD.MOV.U32 R33, RZ, RZ, R24 ;  /* 0x000000ffff217224 */ /* 0x000fe200078e0018 */
[--C-:B------:R-:W-:Y:S01]  /*0740*/  SHF.R.U64 R42, R24, 0x10, R25.reuse ;  /* 0x00000010182a7819 */ /* 0x100fe20000001219 */
[--C-:B------:R-:W-:Y:S01]  /*0750*/  IMAD.MOV.U32 R41, RZ, RZ, R25.reuse ;  /* 0x000000ffff297224 */ /* 0x100fe200078e0019 */
[----:B------:R-:W-:Y:S01]  /*0760*/  SHF.R.U32.HI R56, RZ, 0x10, R25 ;  /* 0x00000010ff387819 */ /* 0x000fe20000011619 */
[----:B------:R-:W-:Y:S01]  /*0770*/  FADD.FTZ R57, -R31, R40 ;  /* 0x000000281f397221 */ /* 0x000fe20000010100 */
[----:B------:R-:W-:-:S02]  /*0780*/  HADD2.F32 R24, -RZ, R44.H0_H0 ;  /* 0x2000002cff187230 */ /* 0x000fc40000004100 */
[C---:B------:R-:W-:Y:S01]  /*0790*/  FADD.FTZ R55, -R31.reuse, R32 ;  /* 0x000000201f377221 */ /* 0x040fe20000010100 */
[----:B------:R-:W-:Y:S02]  /*07a0*/  HADD2.F32 R40, -RZ, R33.H0_H0 ;  /* 0x20000021ff287230 */ /* 0x000fe40000004100 */
[----:B------:R-:W-:Y:S02]  /*07b0*/  HADD2.F32 R32, -RZ, R43.H0_H0 ;  /* 0x2000002bff207230 */ /* 0x000fe40000004100 */
[----:B------:R-:W-:Y:S01]  /*07c0*/  FADD.FTZ R43, -R31, R24 ;  /* 0x000000181f2b7221 */ /* 0x000fe20000010100 */
[----:B------:R-:W-:Y:S02]  /*07d0*/  HADD2.F32 R0, -RZ, R0.H0_H0 ;  /* 0x20000000ff007230 */ /* 0x000fe40000004100 */
[----:B------:R-:W-:Y:S02]  /*07e0*/  HADD2.F32 R58, -RZ, R58.H0_H0 ;  /* 0x2000003aff3a7230 */ /* 0x000fe40000004100 */
[----:B------:R-:W-:-:S02]  /*07f0*/  HADD2.F32 R36, -RZ, R36.H0_H0 ;  /* 0x20000024ff247230 */ /* 0x000fc40000004100 */
[----:B------:R-:W-:Y:S02]  /*0800*/  HADD2.F32 R44, -RZ, R37.H0_H0 ;  /* 0x20000025ff2c7230 */ /* 0x000fe40000004100 */
[----:B------:R-:W-:Y:S02]  /*0810*/  HADD2.F32 R42, -RZ, R42.H0_H0 ;  /* 0x2000002aff2a7230 */ /* 0x000fe40000004100 */
[----:B------:R-:W-:Y:S02]  /*0820*/  HADD2.F32 R54, -RZ, R41.H0_H0 ;  /* 0x20000029ff367230 */ /* 0x000fe40000004100 */
[C---:B------:R-:W-:Y:S01]  /*0830*/  FADD.FTZ R24, -R31.reuse, R40 ;  /* 0x000000281f187221 */ /* 0x040fe20000010100 */
[----:B------:R-:W-:Y:S02]  /*0840*/  HADD2.F32 R56, -RZ, R56.H0_H0 ;  /* 0x20000038ff387230 */ /* 0x000fe40000004100 */
[----:B------:R-:W-:Y:S01]  /*0850*/  FADD.FTZ R25, -R31, R32 ;  /* 0x000000201f197221 */ /* 0x000fe20000010100 */
[----:B---3--:R-:W-:-:S02]  /*0860*/  IMAD.MOV.U32 R40, RZ, RZ, R38 ;  /* 0x000000ffff287224 */ /* 0x008fc400078e0026 */
[C---:B------:R-:W-:Y:S01]  /*0870*/  FADD.FTZ R0, -R31.reuse, R0 ;  /* 0x000000001f007221 */ /* 0x040fe20000010100 */
[C---:B------:R-:W-:Y:S01]  /*0880*/  FADD.FTZ R58, -R31.reuse, R58 ;  /* 0x0000003a1f3a7221 */ /* 0x040fe20000010100 */
[C---:B------:R-:W-:Y:S01]  /*0890*/  FADD.FTZ R52, -R31.reuse, R36 ;  /* 0x000000241f347221 */ /* 0x040fe20000010100 */
[C---:B------:R-:W-:Y:S01]  /*08a0*/  FADD.FTZ R44, -R31.reuse, R44 ;  /* 0x0000002c1f2c7221 */ /* 0x040fe20000010100 */
[C---:B------:R-:W-:Y:S01]  /*08b0*/  FADD.FTZ R33, -R31.reuse, R42 ;  /* 0x0000002a1f217221 */ /* 0x040fe20000010100 */
[C---:B------:R-:W-:Y:S01]  /*08c0*/  FADD.FTZ R32, -R31.reuse, R54 ;  /* 0x000000361f207221 */ /* 0x040fe20000010100 */
[----:B------:R-:W-:Y:S01]  /*08d0*/  FADD.FTZ R31, -R31, R56 ;  /* 0x000000381f1f7221 */ /* 0x000fe20000010100 */
[--C-:B------:R-:W-:Y:S01]  /*08e0*/  SHF.R.U64 R56, R38, 0x10, R39.reuse ;  /* 0x0000001026387819 */ /* 0x100fe20000001227 */
[----:B------:R-:W-:Y:S02]  /*08f0*/  HADD2.F32 R59, -RZ, R40.H0_H0 ;  /* 0x20000028ff3b7230 */ /* 0x000fe40000004100 */
[----:B------:R-:W-:Y:S01]  /*0900*/  FMUL.FTZ R0, R0, UR11 ;  /* 0x0000000b00007c20 */ /* 0x000fe20008410000 */
[----:B------:R-:W-:-:S02]  /*0910*/  IMAD.MOV.U32 R41, RZ, RZ, R39 ;  /* 0x000000ffff297224 */ /* 0x000fc400078e0027 */
[----:B------:R-:W-:Y:S01]  /*0920*/  FMUL.FTZ R58, R58, UR11 ;  /* 0x0000000b3a3a7c20 */ /* 0x000fe20008410000 */
[----:B------:R-:W-:Y:S02]  /*0930*/  HADD2.F32 R56, -RZ, R56.H0_H0 ;  /* 0x20000038ff387230 */ /* 0x000fe40000004100 */
[----:B------:R-:W-:Y:S01]  /*0940*/  FADD.FTZ R28, R59, R28 ;  /* 0x0000001c3b1c7221 */ /* 0x000fe20000010000 */
[-C--:B------:R-:W-:Y:S01]  /*0950*/  FFMA.FTZ R69, R0, R59.reuse, R69 ;  /* 0x0000003b00457223 */ /* 0x080fe20000010045 */
[----:B------:R-:W-:Y:S01]  /*0960*/  FMUL.FTZ R59, R72, R59 ;  /* 0x0000003b483b7220 */ /* 0x000fe20000410000 */
[----:B------:R-:W-:Y:S01]  /*0970*/  SHF.R.U32.HI R42, RZ, 0x10, R39 ;  /* 0x00000010ff2a7819 */ /* 0x000fe20000011627 */
[----:B------:R-:W-:Y:S01]  /*0980*/  IMAD.MOV.U32 R39, RZ, RZ, R34 ;  /* 0x000000ffff277224 */ /* 0x000fe200078e0022 */
[----:B------:R-:W-:Y:S01]  /*0990*/  SHF.R.U64 R38, R34, 0x10, R35 ;  /* 0x0000001022267819 */ /* 0x000fe20000001223 */
[----:B------:R-:W-:Y:S01]  /*09a0*/  HADD2.F32 R54, -RZ, R41.H0_H0 ;  /* 0x20000029ff367230 */ /* 0x000fe20000004100 */
[--C-:B------:R-:W-:Y:S01]  /*09b0*/  SHF.R.U64 R34, R26, 0x10, R27.reuse ;  /* 0x000000101a227819 */ /* 0x100fe2000000121b */
[--C-:B------:R-:W-:Y:S01]  /*09c0*/  IMAD.MOV.U32 R88, RZ, RZ, R27.reuse ;  /* 0x000000ffff587224 */ /* 0x100fe200078e001b */
[----:B------:R-:W-:Y:S01]  /*09d0*/  SHF.R.U32.HI R87, RZ, 0x10, R27 ;  /* 0x00000010ff577819 */ /* 0x000fe2000001161b */
[----:B------:R-:W-:Y:S01]  /*09e0*/  FADD.FTZ R29, R56, R29 ;  /* 0x0000001d381d7221 */ /* 0x000fe20000010000 */
[----:B------:R-:W-:Y:S01]  /*09f0*/  FMUL.FTZ R57, R57, UR11 ;  /* 0x0000000b39397c20 */ /* 0x000fe20008410000 */
[-C--:B------:R-:W-:Y:S01]  /*0a00*/  FFMA.FTZ R23, R58, R56.reuse, R23 ;  /* 0x000000383a177223 */ /* 0x080fe20000010017 */
[--C-:B------:R-:W-:Y:S01]  /*0a10*/  IMAD.MOV.U32 R37, RZ, RZ, R35.reuse ;  /* 0x000000ffff257224 */ /* 0x100fe200078e0023 */
[----:B------:R-:W-:Y:S01]  /*0a20*/  SHF.R.U32.HI R36, RZ, 0x10, R35 ;  /* 0x00000010ff247819 */ /* 0x000fe20000011623 */
[----:B------:R-:W-:Y:S01]  /*0a30*/  FMUL.FTZ R56, R64, R56 ;  /* 0x0000003840387220 */ /* 0x000fe20000410000 */
[----:B------:R-:W-:Y:S01]  /*0a40*/  FADD.FTZ R27, RZ, R59 ;  /* 0x0000003bff1b7221 */ /* 0x000fe20000010000 */
[----:B------:R-:W-:-:S02]  /*0a50*/  IMAD.MOV.U32 R35, RZ, RZ, R26 ;  /* 0x000000ffff237224 */ /* 0x000fc400078e001a */
[----:B------:R-:W-:Y:S01]  /*0a60*/  FADD.FTZ R21, R54, R21 ;  /* 0x0000001536157221 */ /* 0x000fe20000010000 */
[----:B------:R-:W-:Y:S02]  /*0a70*/  HADD2.F32 R26, -RZ, R42.H0_H0 ;  /* 0x2000002aff1a7230 */ /* 0x000fe40000004100 */
[----:B------:R-:W-:Y:S01]  /*0a80*/  FMUL.FTZ R55, R55, UR11 ;  /* 0x0000000b37377c20 */ /* 0x000fe20008410000 */
[-C--:B------:R-:W-:Y:S01]  /*0a90*/  FFMA.FTZ R22, R57, R54.reuse, R22 ;  /* 0x0000003639167223 */ /* 0x080fe20000010016 */
[----:B------:R-:W-:Y:S01]  /*0aa0*/  FMUL.FTZ R54, R71, R54 ;  /* 0x0000003647367220 */ /* 0x000fe20000410000 */
[----:B------:R-:W-:Y:S01]  /*0ab0*/  FADD.FTZ R27, R27, R56 ;  /* 0x000000381b1b7221 */ /* 0x000fe20000010000 */
[----:B------:R-:W-:Y:S01]  /*0ac0*/  FADD.FTZ R19, R26, R19 ;  /* 0x000000131a137221 */ /* 0x000fe20000010000 */
[-C--:B------:R-:W-:Y:S01]  /*0ad0*/  FFMA.FTZ R20, R55, R26.reuse, R20 ;  /* 0x0000001a37147223 */ /* 0x080fe20000010014 */
[----:B------:R-:W-:Y:S01]  /*0ae0*/  FMUL.FTZ R53, R63, R26 ;  /* 0x0000001a3f357220 */ /* 0x000fe20000410000 */
[----:B------:R-:W-:-:S02]  /*0af0*/  HADD2.F32 R39, -RZ, R39.H0_H0 ;  /* 0x20000027ff277230 */ /* 0x000fc40000004100 */
[----:B------:R-:W-:Y:S01]  /*0b00*/  FADD.FTZ R26, R27, R54 ;  /* 0x000000361b1a7221 */ /* 0x000fe20000010000 */
[----:B------:R-:W-:Y:S02]  /*0b10*/  HADD2.F32 R41, -RZ, R38.H0_H0 ;  /* 0x20000026ff297230 */ /* 0x000fe40000004100 */
[----:B------:R-:W-:Y:S01]  /*0b20*/  FMUL.FTZ R43, R43, UR11 ;  /* 0x0000000b2b2b7c20 */ /* 0x000fe20008410000 */
[----:B------:R-:W-:Y:S01]  /*0b30*/  FMUL.FTZ R45, R74, R39 ;  /* 0x000000274a2d7220 */ /* 0x000fe20000410000 */
[----:B------:R-:W-:Y:S01]  /*0b40*/  FADD.FTZ R26, R26, R53 ;  /* 0x000000351a1a7221 */ /* 0x000fe20000010000 */
[----:B------:R-:W-:Y:S02]  /*0b50*/  HADD2.F32 R38, -RZ, R37.H0_H0 ;  /* 0x20000025ff267230 */ /* 0x000fe40000004100 */
        /* <DEDUP_REMOVED lines=8> */
[----:B------:R-:W-:-:S02]  /*0be0*/  HADD2.F32 R89, -RZ, R36.H0_H0 ;  /* 0x20000024ff597230 */ /* 0x000fc40000004100 */
[----:B------:R-:W-:Y:S01]  /*0bf0*/  FADD.FTZ R38, R27, R42 ;  /* 0x0000002a1b267221 */ /* 0x000fe20000010000 */
[----:B------:R-:W-:Y:S01]  /*0c00*/  FMUL.FTZ R52, R52, UR11 ;  /* 0x0000000b34347c20 */ /* 0x000fe20008410000 */
[----:B------:R-:W-:Y:S02]  /*0c10*/  HADD2.F32 R26, -RZ, R35.H0_H0 ;  /* 0x20000023ff1a7230 */ /* 0x000fe40000004100 */
[----:B------:R-:W-:Y:S01]  /*0c20*/  FADD.FTZ R37, R38, R41 ;  /* 0x0000002926257221 */ /* 0x000fe20000010000 */
[----:B------:R-:W-:Y:S01]  /*0c30*/  FMUL.FTZ R40, R65, R89 ;  /* 0x0000005941287220 */ /* 0x000fe20000410000 */
[----:B------:R-:W-:Y:S01]  /*0c40*/  FFMA.FTZ R35, R0, R59, RZ ;  /* 0x0000003b00237223 */ /* 0x000fe200000100ff */
[----:B------:R-:W-:Y:S01]  /*0c50*/  FADD.FTZ R11, R39, R11 ;  /* 0x0000000b270b7221 */ /* 0x000fe20000010000 */
[----:B------:R-:W-:Y:S01]  /*0c60*/  FFMA.FTZ R3, R52, R39, R3 ;  /* 0x0000002734037223 */ /* 0x000fe20000010003 */
[----:B------:R-:W-:Y:S02]  /*0c70*/  HADD2.F32 R27, -RZ, R34.H0_H0 ;  /* 0x20000022ff1b7230 */ /* 0x000fe40000004100 */
        /* <DEDUP_REMOVED lines=60> */
[----:B------:R-:W-:-:S05]  /*1040*/  @!P0 VIADD R27, R90, 0x1800 ;  /* 0x000018005a1b8836 */ /* 0x000fca0000000000 */
[----:B------:R-:W-:Y:S02]  /*1050*/  @!P3 LEA R89, R70, R27, 0x3 ;  /* 0x0000001b4659b211 */ /* 0x000fe400078e18ff */
        /* <DEDUP_REMOVED lines=97> */
.L_x_698:
        /* <DEDUP_REMOVED lines=36> */
.L_x_697:
        /* <DEDUP_REMOVED lines=12> */
[----:B------:R-:W-:Y:S01]  /*1970*/  IMAD.MOV.U32 R0, RZ, RZ, R46 ;  /* 0x000000ffff007224 */ /* 0x000fe200078e002e */
[--C-:B------:R-:W-:Y:S01]  /*1980*/  SHF.R.U64 R25, R46, 0x10, R47.reuse ;  /* 0x000000102e197819 */ /* 0x100fe2000000122f */
[----:B------:R-:W-:Y:S02]  /*1990*/  IMAD.MOV.U32 R24, RZ, RZ, R47 ;  /* 0x000000ffff187224 */ /* 0x000fe400078e002f */
[----:B------:R-:W-:Y:S01]  /*19a0*/  FFMA.FTZ R57, R57, UR20, R90 ;  /* 0x0000001439397c23 */ /* 0x000fe2000801005a */
[----:B------:R-:W-:Y:S01]  /*19b0*/  HADD2.F32 R26, -RZ, R26.H0_H0 ;  /* 0x2000001aff1a7230 */ /* 0x000fe20000004100 */
[----:B------:R-:W-:Y:S01]  /*19c0*/  LOP3.LUT P1, RZ, R89, 0xff, RZ, 0xc0, !PT ;  /* 0x000000ff59ff7812 */ /* 0x000fe2000782c0ff */
[----:B------:R-:W-:-:S02]  /*19d0*/  HADD2.F32 R0, -RZ, R0.H0_H0 ;  /* 0x20000000ff007230 */ /* 0x000fc40000004100 */
[----:B------:R-:W-:Y:S01]  /*19e0*/  FADD.FTZ R57, R54, -R57 ;  /* 0x8000003936397221 */ /* 0x000fe20000010000 */
[----:B------:R-:W-:Y:S02]  /*19f0*/  HADD2.F32 R25, -RZ, R25.H0_H0 ;  /* 0x20000019ff197230 */ /* 0x000fe40000004100 */
[----:B------:R-:W-:Y:S01]  /*1a00*/  FFMA.FTZ R26, R53, UR11, R26 ;  /* 0x0000000b351a7c23 */ /* 0x000fe2000801001a */
[----:B------:R-:W-:Y:S02]  /*1a10*/  HADD2.F32 R24, -RZ, R24.H0_H0 ;  /* 0x20000018ff187230 */ /* 0x000fe40000004100 */
[----:B------:R-:W-:Y:S01]  /*1a20*/  FFMA.FTZ R0, R59, UR11, R0 ;  /* 0x0000000b3b007c23 */ /* 0x000fe20008010000 */
[----:B------:R-:W-:Y:S01]  /*1a30*/  LOP3.LUT P4, RZ, R89, 0xff00, RZ, 0xc0, !PT ;  /* 0x0000ff0059ff7812 */ /* 0x000fe2000788c0ff */
        /* <DEDUP_REMOVED lines=12> */
[----:B------:R-:W-:Y:S02]  /*1b00*/  F2FP.F16.F32.PACK_AB R25, R25, R0 ;  /* 0x000000001919723e */ /* 0x000fe400000000ff */
[----:B------:R-:W-:-:S02]  /*1b10*/  F2FP.F16.F32.PACK_AB R24, R27, R24 ;  /* 0x000000181b18723e */ /* 0x000fc400000000ff */
[C---:B------:R-:W-:Y:S02]  /*1b20*/  PRMT R0, R25.reuse, 0x7632, R0 ;  /* 0x0000763219007816 */ /* 0x040fe40000000000 */
[----:B------:R-:W-:Y:S02]  /*1b30*/  PRMT R53, R25, 0x7610, R53 ;  /* 0x0000761019357816 */ /* 0x000fe40000000035 */
[C---:B------:R-:W-:Y:S02]  /*1b40*/  PRMT R27, R24.reuse, 0x7632, R27 ;  /* 0x00007632181b7816 */ /* 0x040fe4000000001b */
[----:B------:R-:W-:Y:S01]  /*1b50*/  PRMT R26, R24, 0x7610, R26 ;  /* 0x00007610181a7816 */ /* 0x000fe2000000001a */
[----:B------:R-:W-:Y:S06]  /*1b60*/  BRA `(.L_x_699) ;  /* 0x00000010000c7947 */ /* 0x000fec0003800000 */
.L_x_700:
[--C-:B------:R-:W-:Y:S01]  /*1b70*/  FFMA.FTZ R57, R57, UR20, R90.reuse ;  /* 0x0000001439397c23 */ /* 0x100fe2000801005a */
[----:B------:R-:W-:Y:S01]  /*1b80*/  FFMA.FTZ R25, R58, UR20, R90 ;  /* 0x000000143a197c23 */ /* 0x000fe2000801005a */
[----:B-----5:R-:W-:Y:S02]  /*1b90*/  IMAD.MOV.U32 R24, RZ, RZ, R46 ;  /* 0x000000ffff187224 */ /* 0x020fe400078e002e */
[----:B------:R-:W-:Y:S01]  /*1ba0*/  FFMA.FTZ R0, R0, UR20, R90 ;  /* 0x0000001400007c23 */ /* 0x000fe2000801005a */
[----:B------:R-:W-:Y:S01]  /*1bb0*/  FADD.FTZ R57, R54, -R57 ;  /* 0x8000003936397221 */ /* 0x000fe20000010000 */
[----:B------:R-:W-:Y:S02]  /*1bc0*/  IMAD.MOV.U32 R54, RZ, RZ, R47 ;  /* 0x000000ffff367224 */ /* 0x000fe400078e002f */
[----:B------:R-:W-:Y:S01]  /*1bd0*/  FADD.FTZ R56, R56, -R25 ;  /* 0x8000001938387221 */ /* 0x000fe20000010000 */
[----:B------:R-:W-:Y:S01]  /*1be0*/  FADD.FTZ R0, R59, -R0 ;  /* 0x800000003b007221 */ /* 0x000fe20000010000 */
[--C-:B------:R-:W-:Y:S01]  /*1bf0*/  SHF.R.U64 R26, R46, 0x10, R47.reuse ;  /* 0x000000102e1a7819 */ /* 0x100fe2000000122f */
[----:B------:R-:W-:Y:S01]  /*1c00*/  HADD2.F32 R25, -RZ, R24.H0_H0 ;  /* 0x20000018ff197230 */ /* 0x000fe20000004100 */
[----:B------:R-:W-:Y:S01]  /*1c10*/  SHF.R.U32.HI R59, RZ, 0x10, R47 ;  /* 0x00000010ff3b7819 */ /* 0x000fe2000001162f */
[----:B------:R-:W-:Y:S01]  /*1c20*/  FFMA.FTZ R58, R55, UR20, R90 ;  /* 0x00000014373a7c23 */ /* 0x000fe2000801005a */
[----:B------:R-:W-:Y:S01]  /*1c30*/  HADD2.F32 R24, -RZ, R54.H0_H0 ;  /* 0x20000036ff187230 */ /* 0x000fe20000004100 */
[----:B------:R-:W-:Y:S01]  /*1c40*/  LOP3.LUT P1, RZ, R89, 0xff, RZ, 0xc0, !PT ;  /* 0x000000ff59ff7812 */ /* 0x000fe2000782c0ff */
[----:B------:R-:W-:-:S02]  /*1c50*/  HADD2.F32 R27, -RZ, R26.H0_H0 ;  /* 0x2000001aff1b7230 */ /* 0x000fc40000004100 */
[----:B------:R-:W-:Y:S01]  /*1c60*/  FFMA.FTZ R0, R0, UR11, R25 ;  /* 0x0000000b00007c23 */ /* 0x000fe20008010019 */
[----:B------:R-:W-:Y:S02]  /*1c70*/  HADD2.F32 R59, -RZ, R59.H0_H0 ;  /* 0x2000003bff3b7230 */ /* 0x000fe40000004100 */
[----:B------:R-:W-:Y:S01]  /*1c80*/  FADD.FTZ R58, R53, -R58 ;  /* 0x8000003a353a7221 */ /* 0x000fe20000010000 */
[----:B------:R-:W-:Y:S01]  /*1c90*/  FFMA.FTZ R57, R57, UR11, R24 ;  /* 0x0000000b39397c23 */ /* 0x000fe20008010018 */
[----:B------:R-:W-:Y:S01]  /*1ca0*/  FMUL.FTZ R24, R0, UR8 ;  /* 0x0000000800187c20 */ /* 0x000fe20008410000 */
[----:B------:R-:W-:Y:S01]  /*1cb0*/  FFMA.FTZ R27, R56, UR11, R27 ;  /* 0x0000000b381b7c23 */ /* 0x000fe2000801001b */
[----:B------:R-:W-:Y:S01]  /*1cc0*/  FFMA.FTZ R58, R58, UR11, R59 ;  /* 0x0000000b3a3a7c23 */ /* 0x000fe2000801003b */
[----:B------:R-:W-:Y:S01]  /*1cd0*/  LOP3.LUT P4, RZ, R89, 0xff00, RZ, 0xc0, !PT ;  /* 0x0000ff0059ff7812 */ /* 0x000fe2000788c0ff */
[----:B------:R-:W-:Y:S01]  /*1ce0*/  FMUL.FTZ R53, R57, UR8 ;  /* 0x0000000839357c20 */ /* 0x000fe20008410000 */
        /* <DEDUP_REMOVED lines=20> */
.L_x_696:
        /* <DEDUP_REMOVED lines=51> */
[----:B------:R-:W-:Y:S01]  /*2160*/  PRMT R86, R27, 0x7632, R86 ;  /* 0x000076321b567816 */ /* 0x000fe20000000056 */
[----:B------:R-:W-:Y:S06]  /*2170*/  BRA `(.L_x_699) ;  /* 0x0000000800887947 */ /* 0x000fec0003800000 */
.L_x_702:
        /* <DEDUP_REMOVED lines=17> */
[----:B------:R-:W-:Y:S02]  /*2290*/  F2FP.F16.F32.PACK_AB R25, R25, R0 ;  /* 0x000000001919723e */ /* 0x000fe400000000ff */
[----:B------:R-:W-:Y:S02]  /*22a0*/  FSEL R24, R24, RZ, P6 ;  /* 0x000000ff18187208 */ /* 0x000fe40003000000 */
[----:B------:R-:W-:-:S02]  /*22b0*/  PRMT R53, R25, 0x7632, R53 ;  /* 0x0000763219357816 */ /* 0x000fc40000000035 */
[C---:B------:R-:W-:Y:S01]  /*22c0*/  F2FP.F16.F32.PACK_AB R24, R27.reuse, R24 ;  /* 0x000000181b18723e */ /* 0x040fe200000000ff */
        /* <DEDUP_REMOVED lines=14> */
[----:B------:R-:W-:-:S02]  /*23b0*/  F2FP.F16.F32.PACK_AB R0, R27, R0 ;  /* 0x000000001b00723e */ /* 0x000fc400000000ff */
[----:B------:R-:W-:Y:S02]  /*23c0*/  F2FP.F16.F32.PACK_AB R57, R26, R57 ;  /* 0x000000391a39723e */ /* 0x000fe400000000ff */
[----:B------:R-:W-:Y:S02]  /*23d0*/  FSEL R24, R24, RZ, P5 ;  /* 0x000000ff18187208 */ /* 0x000fe40002800000 */
[C---:B------:R-:W-:Y:S02]  /*23e0*/  FSEL R26, R54.reuse, RZ, P4 ;  /* 0x000000ff361a7208 */ /* 0x040fe40002000000 */
[----:B------:R-:W-:Y:S02]  /*23f0*/  FSEL R27, R54, RZ, P1 ;  /* 0x000000ff361b7208 */ /* 0x000fe40000800000 */
[----:B------:R-:W-:Y:S02]  /*2400*/  F2FP.F16.F32.PACK_AB R24, R25, R24 ;  /* 0x000000181918723e */ /* 0x000fe400000000ff */
[----:B------:R-:W-:-:S02]  /*2410*/  F2FP.F16.F32.PACK_AB R27, R27, R26 ;  /* 0x0000001a1b1b723e */ /* 0x000fc400000000ff */
[----:B------:R-:W-:Y:S02]  /*2420*/  PRMT R84, R0, 0x7632, R84 ;  /* 0x0000763200547816 */ /* 0x000fe40000000054 */
[C---:B------:R-:W-:Y:S02]  /*2430*/  PRMT R26, R57.reuse, 0x7632, R26 ;  /* 0x00007632391a7816 */ /* 0x040fe4000000001a */
[----:B------:R-:W-:Y:S02]  /*2440*/  PRMT R81, R57, 0x7610, R81 ;  /* 0x0000761039517816 */ /* 0x000fe40000000051 */
[C---:B------:R-:W-:Y:S02]  /*2450*/  PRMT R82, R24.reuse, 0x7632, R82 ;  /* 0x0000763218527816 */ /* 0x040fe40000000052 */
[----:B------:R-:W-:Y:S02]  /*2460*/  PRMT R85, R24, 0x7610, R85 ;  /* 0x0000761018557816 */ /* 0x000fe40000000055 */
[----:B------:R-:W-:Y:S01]  /*2470*/  PRMT R86, R27, 0x7632, R86 ;  /* 0x000076321b567816 */ /* 0x000fe20000000056 */
[----:B------:R-:W-:Y:S06]  /*2480*/  BRA `(.L_x_699) ;  /* 0x0000000400c47947 */ /* 0x000fec0003800000 */
.L_x_701:
        /* <DEDUP_REMOVED lines=12> */
[----:B------:R-:W-:Y:S02]  /*2550*/  IMAD.MOV.U32 R24, RZ, RZ, R46 ;  /* 0x000000ffff187224 */ /* 0x000fe400078e002e */
        /* <DEDUP_REMOVED lines=25> */
[C---:B------:R-:W-:Y:S02]  /*26f0*/  LOP3.LUT P1, RZ, R89.reuse, 0xff0000, RZ, 0xc0, !PT ;  /* 0x00ff000059ff7812 */ /* 0x040fe4000782c0ff */
[----:B------:R-:W-:Y:S02]  /*2700*/  ISETP.GE.U32.AND P5, PT, R89, 0x1000000, PT ;  /* 0x010000005900780c */ /* 0x000fe40003fa6070 */
[C---:B------:R-:W-:Y:S02]  /*2710*/  LOP3.LUT P4, RZ, R30.reuse, 0xff0000, RZ, 0xc0, !PT ;  /* 0x00ff00001eff7812 */ /* 0x040fe4000788c0ff */
        /* <DEDUP_REMOVED lines=16> */
.L_x_703:
[----:B-----5:R-:W-:Y:S02]  /*2820*/  IMAD.MOV.U32 R24, RZ, RZ, R46 ;  /* 0x000000ffff187224 */ /* 0x020fe400078e002e */
[--C-:B------:R-:W-:Y:S01]  /*2830*/  FFMA.FTZ R0, R0, UR20, R90.reuse ;  /* 0x0000001400007c23 */ /* 0x100fe2000801005a */
[--C-:B------:R-:W-:Y:S01]  /*2840*/  FFMA.FTZ R57, R57, UR20, R90.reuse ;  /* 0x0000001439397c23 */ /* 0x100fe2000801005a */
[--C-:B------:R-:W-:Y:S01]  /*2850*/  FFMA.FTZ R26, R55, UR20, R90.reuse ;  /* 0x00000014371a7c23 */ /* 0x100fe2000801005a */
[----:B------:R-:W-:Y:S01]  /*2860*/  FFMA.FTZ R27, R58, UR20, R90 ;  /* 0x000000143a1b7c23 */ /* 0x000fe2000801005a */
[----:B------:R-:W-:Y:S02]  /*2870*/  HADD2.F32 R25, -RZ, R24.H0_H0 ;  /* 0x20000018ff197230 */ /* 0x000fe40000004100 */
[----:B------:R-:W-:Y:S01]  /*2880*/  FADD.FTZ R0, R59, -R0 ;  /* 0x800000003b007221 */ /* 0x000fe20000010000 */
[----:B------:R-:W-:Y:S01]  /*2890*/  FADD.FTZ R57, R54, -R57 ;  /* 0x8000003936397221 */ /* 0x000fe20000010000 */
[----:B------:R-:W-:Y:S01]  /*28a0*/  LOP3.LUT P6, RZ, R89, 0xff, RZ, 0xc0, !PT ;  /* 0x000000ff59ff7812 */ /* 0x000fe200078cc0ff */
[----:B------:R-:W-:-:S02]  /*28b0*/  IMAD.MOV.U32 R54, RZ, RZ, R47 ;  /* 0x000000ffff367224 */ /* 0x000fc400078e002f */
[----:B------:R-:W-:Y:S01]  /*28c0*/  FFMA.FTZ R0, R0, UR11, R25 ;  /* 0x0000000b00007c23 */ /* 0x000fe20008010019 */
[----:B------:R-:W-:Y:S01]  /*28d0*/  SHF.R.U64 R25, R46, 0x10, R47 ;  /* 0x000000102e197819 */ /* 0x000fe2000000122f */
[----:B------:R-:W-:Y:S01]  /*28e0*/  FADD.FTZ R53, R53, -R26 ;  /* 0x8000001a35357221 */ /* 0x000fe20000010000 */
[----:B------:R-:W-:Y:S01]  /*28f0*/  FADD.FTZ R27, R56, -R27 ;  /* 0x8000001b381b7221 */ /* 0x000fe20000010000 */
[----:B------:R-:W-:Y:S01]  /*2900*/  FMUL.FTZ R24, R0, UR8 ;  /* 0x0000000800187c20 */ /* 0x000fe20008410000 */
[----:B------:R-:W-:Y:S01]  /*2910*/  SHF.R.U32.HI R55, RZ, 0x10, R47 ;  /* 0x00000010ff377819 */ /* 0x000fe2000001162f */
[----:B------:R-:W-:Y:S01]  /*2920*/  HADD2.F32 R26, -RZ, R25.H0_H0 ;  /* 0x20000019ff1a7230 */ /* 0x000fe20000004100 */
[----:B------:R-:W-:Y:S01]  /*2930*/  LOP3.LUT P1, RZ, R89, 0xff0000, RZ, 0xc0, !PT ;  /* 0x00ff000059ff7812 */ /* 0x000fe2000782c0ff */
[----:B------:R-:W-:Y:S01]  /*2940*/  HADD2.F32 R54, -RZ, R54.H0_H0 ;  /* 0x20000036ff367230 */ /* 0x000fe20000004100 */
[----:B------:R-:W-:Y:S01]  /*2950*/  FSEL R25, R24, RZ, P6 ;  /* 0x000000ff18197208 */ /* 0x000fe20003000000 */
[----:B------:R-:W-:Y:S01]  /*2960*/  HADD2.F32 R56, -RZ, R55.H0_H0 ;  /* 0x20000037ff387230 */ /* 0x000fe20000004100 */
[----:B------:R-:W-:Y:S01]  /*2970*/  LOP3.LUT P6, RZ, R30, 0xff, RZ, 0xc0, !PT ;  /* 0x000000ff1eff7812 */ /* 0x000fe200078cc0ff */
[----:B------:R-:W-:Y:S01]  /*2980*/  FFMA.FTZ R27, R27, UR11, R26 ;  /* 0x0000000b1b1b7c23 */ /* 0x000fe2000801001a */
[----:B------:R-:W-:Y:S01]  /*2990*/  FFMA.FTZ R54, R57, UR11, R54 ;  /* 0x0000000b39367c23 */ /* 0x000fe20008010036 */
[----:B------:R-:W-:Y:S01]  /*29a0*/  F2FP.F16.F32.PACK_AB R25, R25, R0 ;  /* 0x000000001919723e */ /* 0x000fe200000000ff */
[----:B------:R-:W-:Y:S01]  /*29b0*/  FFMA.FTZ R55, R53, UR11, R56 ;  /* 0x0000000b35377c23 */ /* 0x000fe20008010038 */
[----:B------:R-:W-:-:S02]  /*29c0*/  FSEL R24, R24, RZ, P6 ;  /* 0x000000ff18187208 */ /* 0x000fc40003000000 */
[----:B------:R-:W-:Y:S01]  /*29d0*/  LOP3.LUT P5, RZ, R89, 0xff00, RZ, 0xc0, !PT ;  /* 0x0000ff0059ff7812 */ /* 0x000fe200078ac0ff */
[----:B------:R-:W-:Y:S01]  /*29e0*/  FMUL.FTZ R26, R55, UR8 ;  /* 0x00000008371a7c20 */ /* 0x000fe20008410000 */
[C---:B------:R-:W-:Y:S01]  /*29f0*/  F2FP.F16.F32.PACK_AB R83, R27.reuse, R24 ;  /* 0x000000181b53723e */ /* 0x040fe200000000ff */
[----:B------:R-:W-:Y:S01]  /*2a00*/  FMUL.FTZ R24, R54, UR8 ;  /* 0x0000000836187c20 */ /* 0x000fe20008410000 */
[----:B------:R-:W-:Y:S01]  /*2a10*/  FMUL.FTZ R27, R27, UR8 ;  /* 0x000000081b1b7c20 */ /* 0x000fe20008410000 */
[C---:B------:R-:W-:Y:S02]  /*2a20*/  PRMT R53, R25.reuse, 0x7632, R53 ;  /* 0x0000763219357816 */ /* 0x040fe40000000035 */
[----:B------:R-:W-:Y:S02]  /*2a30*/  PRMT R79, R25, 0x7610, R79 ;  /* 0x00007610194f7816 */ /* 0x000fe4000000004f */
[----:B------:R-:W-:Y:S02]  /*2a40*/  FSEL R25, R24, RZ, P1 ;  /* 0x000000ff18197208 */ /* 0x000fe40000800000 */
[----:B------:R-:W-:-:S02]  /*2a50*/  ISETP.GE.U32.AND P4, PT, R89, 0x1000000, PT ;  /* 0x010000005900780c */ /* 0x000fc40003f86070 */
[----:B------:R-:W-:Y:S02]  /*2a60*/  FSEL R0, R27, RZ, P5 ;  /* 0x000000ff1b007208 */ /* 0x000fe40002800000 */
[C---:B------:R-:W-:Y:S02]  /*2a70*/  LOP3.LUT P6, RZ, R30.reuse, 0xff00, RZ, 0xc0, !PT ;  /* 0x0000ff001eff7812 */ /* 0x040fe400078cc0ff */
[C---:B------:R-:W-:Y:S02]  /*2a80*/  LOP3.LUT P5, RZ, R30.reuse, 0xff0000, RZ, 0xc0, !PT ;  /* 0x00ff00001eff7812 */ /* 0x040fe400078ac0ff */
[----:B------:R-:W-:Y:S02]  /*2a90*/  ISETP.GE.U32.AND P1, PT, R30, 0x1000000, PT ;  /* 0x010000001e00780c */ /* 0x000fe40003f26070 */
[----:B------:R-:W-:Y:S02]  /*2aa0*/  F2FP.F16.F32.PACK_AB R54, R25, R54 ;  /* 0x000000361936723e */ /* 0x000fe400000000ff */
[----:B------:R-:W-:-:S02]  /*2ab0*/  FSEL R25, R26, RZ, P4 ;  /* 0x000000ff1a197208 */ /* 0x000fc40002000000 */
[----:B------:R-:W-:Y:S02]  /*2ac0*/  FSEL R27, R27, RZ, P6 ;  /* 0x000000ff1b1b7208 */ /* 0x000fe40003000000 */
[----:B------:R-:W-:Y:S02]  /*2ad0*/  FSEL R24, R24, RZ, P5 ;  /* 0x000000ff18187208 */ /* 0x000fe40002800000 */
[----:B------:R-:W-:Y:S02]  /*2ae0*/  FSEL R26, R26, RZ, P1 ;  /* 0x000000ff1a1a7208 */ /* 0x000fe40000800000 */
[----:B------:R-:W-:Y:S02]  /*2af0*/  F2FP.F16.F32.PACK_AB R0, R27, R0 ;  /* 0x000000001b00723e */ /* 0x000fe400000000ff */
[----:B------:R-:W-:Y:S02]  /*2b00*/  F2FP.F16.F32.PACK_AB R24, R55, R24 ;  /* 0x000000183718723e */ /* 0x000fe400000000ff */
[----:B------:R-:W-:-:S02]  /*2b10*/  F2FP.F16.F32.PACK_AB R25, R26, R25 ;  /* 0x000000191a19723e */ /* 0x000fc400000000ff */
[----:B------:R-:W-:Y:S02]  /*2b20*/  PRMT R80, R83, 0x7632, R80 ;  /* 0x0000763253507816 */ /* 0x000fe40000000050 */
[----:B------:R-:W-:Y:S02]  /*2b30*/  PRMT R84, R0, 0x7632, R84 ;  /* 0x0000763200547816 */ /* 0x000fe40000000054 */
[C---:B------:R-:W-:Y:S02]  /*2b40*/  PRMT R26, R54.reuse, 0x7632, R26 ;  /* 0x00007632361a7816 */ /* 0x040fe4000000001a */
[----:B------:R-:W-:Y:S02]  /*2b50*/  PRMT R81, R54, 0x7610, R81 ;  /* 0x0000761036517816 */ /* 0x000fe40000000051 */
[C---:B------:R-:W-:Y:S02]  /*2b60*/  PRMT R82, R24.reuse, 0x7632, R82 ;  /* 0x0000763218527816 */ /* 0x040fe40000000052 */
[----:B------:R-:W-:-:S02]  /*2b70*/  PRMT R85, R24, 0x7610, R85 ;  /* 0x0000761018557816 */ /* 0x000fc40000000055 */
[C---:B------:R-:W-:Y:S02]  /*2b80*/  PRMT R86, R25.reuse, 0x7632, R86 ;  /* 0x0000763219567816 */ /* 0x040fe40000000056 */
[----:B------:R-:W-:-:S07]  /*2b90*/  PRMT R27, R25, 0x7610, R27 ;  /* 0x00007610191b7816 */ /* 0x000fce000000001b */
.L_x_699:
        /* <DEDUP_REMOVED lines=18> */
.L_x_704:
        /* <DEDUP_REMOVED lines=10> */
.L_x_705:
[----:B------:R-:W-:Y:S05]  /*2d60*/  @!P0 BRA `(.L_x_706) ;  /* 0x0000000c003c8947 */ /* 0x000fea0003800000 */
[----:B------:R-:W-:-:S04]  /*2d70*/  ISETP.NE.U32.AND P1, PT, RZ, UR9, PT ;  /* 0x00000009ff007c0c */ /* 0x000fc8000bf25070 */
[----:B------:R-:W-:-:S13]  /*2d80*/  ISETP.NE.AND.EX P1, PT, RZ, UR10, PT, P1 ;  /* 0x0000000aff007c0c */ /* 0x000fda000bf25310 */
[----:B------:R-:W-:Y:S05]  /*2d90*/  @!P1 BRA `(.L_x_707) ;  /* 0x0000000400b49947 */ /* 0x000fea0003800000 */
[----:B------:R-:W-:Y:S05]  /*2da0*/  BRA.U !UP0, `(.L_x_708) ;  /* 0x0000000108e87547 */ /* 0x000fea000b800000 */
[----:B------:R-:W-:Y:S02]  /*2db0*/  IMAD.MOV.U32 R0, RZ, RZ, R48 ;  /* 0x000000ffff007224 */ /* 0x000fe400078e0030 */
[--C-:B------:R-:W-:Y:S01]  /*2dc0*/  FFMA.FTZ R52, R52, UR20, R90.reuse ;  /* 0x0000001434347c23 */ /* 0x100fe2000801005a */
[--C-:B------:R-:W-:Y:S01]  /*2dd0*/  FFMA.FTZ R43, R43, UR20, R90.reuse ;  /* 0x000000142b2b7c23 */ /* 0x100fe2000801005a */
[----:B------:R-:W-:Y:S01]  /*2de0*/  LOP3.LUT P5, RZ, R88, 0xff, RZ, 0xc0, !PT ;  /* 0x000000ff58ff7812 */ /* 0x000fe200078ac0ff */
[----:B------:R-:W-:Y:S01]  /*2df0*/  FFMA.FTZ R44, R44, UR20, R90 ;  /* 0x000000142c2c7c23 */ /* 0x000fe2000801005a */
[----:B0-2---:R-:W-:Y:S02]  /*2e00*/  HADD2.F32 R27, -RZ, R0.H0_H0 ;  /* 0x20000000ff1b7230 */ /* 0x005fe40000004100 */
        /* <DEDUP_REMOVED lines=9> */
[----:B------:R-:W-:Y:S01]  /*2ea0*/  HADD2.F32 R35, -RZ, R45.H0_H0 ;  /* 0x2000002dff237230 */ /* 0x000fe20000004100 */
[----:B------:R-:W-:Y:S01]  /*2eb0*/  LOP3.LUT P4, RZ, R88, 0xff00, RZ, 0xc0, !PT ;  /* 0x0000ff0058ff7812 */ /* 0x000fe2000788c0ff */
[----:B------:R-:W-:Y:S01]  /*2ec0*/  HADD2.F32 R42, -RZ, R52.H0_H0 ;  /* 0x20000034ff2a7230 */ /* 0x000fe20000004100 */
[----:B------:R-:W-:Y:S01]  /*2ed0*/  SHF.R.U32.HI R52, RZ, 0x10, R49 ;  /* 0x00000010ff347819 */ /* 0x000fe20000011631 */
[----:B------:R-:W-:Y:S01]  /*2ee0*/  FADD.FTZ R41, R40, -R41 ;  /* 0x8000002928297221 */ /* 0x000fe20000010000 */
[----:B------:R-:W-:Y:S01]  /*2ef0*/  FSEL R26, R0, RZ, P5 ;  /* 0x000000ff001a7208 */ /* 0x000fe20002800000 */
[----:B------:R-:W-:Y:S01]  /*2f00*/  FFMA.FTZ R44, R44, UR11, R35 ;  /* 0x0000000b2c2c7c23 */ /* 0x000fe20008010023 */
[----:B------:R-:W-:Y:S01]  /*2f10*/  FFMA.FTZ R43, R43, UR11, R42 ;  /* 0x0000000b2b2b7c23 */ /* 0x000fe2000801002a */
[----:B------:R-:W-:Y:S01]  /*2f20*/  FSEL R0, R0, RZ, P6 ;  /* 0x000000ff00007208 */ /* 0x000fe20003000000 */
[----:B------:R-:W-:Y:S01]  /*2f30*/  HADD2.F32 R42, -RZ, R52.H0_H0 ;  /* 0x20000034ff2a7230 */ /* 0x000fe20000004100 */
[----:B------:R-:W-:Y:S01]  /*2f40*/  F2FP.F16.F32.PACK_AB R27, R26, R27 ;  /* 0x0000001b1a1b723e */ /* 0x000fe200000000ff */
[C---:B------:R-:W-:Y:S01]  /*2f50*/  FMUL.FTZ R26, R43.reuse, UR8 ;  /* 0x000000082b1a7c20 */ /* 0x040fe20008410000 */
[----:B------:R-:W-:Y:S01]  /*2f60*/  F2FP.F16.F32.PACK_AB R43, R43, R0 ;  /* 0x000000002b2b723e */ /* 0x000fe200000000ff */
[----:B------:R-:W-:Y:S01]  /*2f70*/  FMUL.FTZ R40, R44, UR8 ;  /* 0x000000082c287c20 */ /* 0x000fe20008410000 */
[----:B------:R-:W-:Y:S01]  /*2f80*/  FFMA.FTZ R45, R41, UR11, R42 ;  /* 0x0000000b292d7c23 */ /* 0x000fe2000801002a */
[----:B------:R-:W-:-:S02]  /*2f90*/  LOP3.LUT P5, RZ, R88, 0xff0000, RZ, 0xc0, !PT ;  /* 0x00ff000058ff7812 */ /* 0x000fc400078ac0ff */
[C---:B------:R-:W-:Y:S02]  /*2fa0*/  FSEL R0, R26.reuse, RZ, P4 ;  /* 0x000000ff1a007208 */ /* 0x040fe40002000000 */
[----:B------:R-:W-:Y:S02]  /*2fb0*/  LOP3.LUT P4, RZ, R77, 0xff00, RZ, 0xc0, !PT ;  /* 0x0000ff004dff7812 */ /* 0x000fe4000788c0ff */
[C---:B------:R-:W-:Y:S02]  /*2fc0*/  PRMT R35, R27.reuse, 0x7632, R35 ;  /* 0x000076321b237816 */ /* 0x040fe40000000023 */
[----:B------:R-:W-:Y:S02]  /*2fd0*/  PRMT R79, R27, 0x7610, R79 ;  /* 0x000076101b4f7816 */ /* 0x000fe4000000004f */
[----:B------:R-:W-:Y:S01]  /*2fe0*/  FSEL R27, R26, RZ, P4 ;  /* 0x000000ff1a1b7208 */ /* 0x000fe20002000000 */
[----:B------:R-:W-:Y:S01]  /*2ff0*/  FMUL.FTZ R26, R45, UR8 ;  /* 0x000000082d1a7c20 */ /* 0x000fe20008410000 */
[----:B------:R-:W-:-:S02]  /*3000*/  ISETP.GE.U32.AND P6, PT, R88, 0x1000000, PT ;  /* 0x010000005800780c */ /* 0x000fc40003fc6070 */
[----:B------:R-:W-:Y:S02]  /*3010*/  FSEL R41, R40, RZ, P5 ;  /* 0x000000ff28297208 */ /* 0x000fe40002800000 */
        /* <DEDUP_REMOVED lines=19> */
.L_x_708:
[--C-:B------:R-:W-:Y:S01]  /*3150*/  FFMA.FTZ R44, R44, UR20, R90.reuse ;  /* 0x000000142c2c7c23 */ /* 0x100fe2000801005a */
[--C-:B0-2---:R-:W-:Y:S01]  /*3160*/  SHF.R.U64 R26, R48, 0x10, R49.reuse ;  /* 0x00000010301a7819 */ /* 0x105fe20000001231 */
[----:B------:R-:W-:Y:S02]  /*3170*/  IMAD.MOV.U32 R27, RZ, RZ, R49 ;  /* 0x000000ffff1b7224 */ /* 0x000fe400078e0031 */
[----:B------:R-:W-:Y:S01]  /*3180*/  FFMA.FTZ R43, R43, UR20, R90 ;  /* 0x000000142b2b7c23 */ /* 0x000fe2000801005a */
[----:B------:R-:W-:Y:S01]  /*3190*/  FADD.FTZ R44, R41, -R44 ;  /* 0x8000002c292c7221 */ /* 0x000fe20000010000 */
[----:B------:R-:W-:Y:S02]  /*31a0*/  IMAD.MOV.U32 R0, RZ, RZ, R48 ;  /* 0x000000ffff007224 */ /* 0x000fe400078e0030 */
[----:B------:R-:W-:Y:S01]  /*31b0*/  FFMA.FTZ R41, R35, UR20, R90 ;  /* 0x0000001423297c23 */ /* 0x000fe2000801005a */
[----:B------:R-:W-:Y:S02]  /*31c0*/  HADD2.F32 R26, -RZ, R26.H0_H0 ;  /* 0x2000001aff1a7230 */ /* 0x000fe40000004100 */
[----:B------:R-:W-:Y:S01]  /*31d0*/  FADD.FTZ R43, R42, -R43 ;  /* 0x8000002b2a2b7221 */ /* 0x000fe20000010000 */
[----:B------:R-:W-:-:S02]  /*31e0*/  HADD2.F32 R35, -RZ, R27.H0_H0 ;  /* 0x2000001bff237230 */ /* 0x000fc40000004100 */
[----:B------:R-:W-:Y:S01]  /*31f0*/  FFMA.FTZ R52, R52, UR20, R90 ;  /* 0x0000001434347c23 */ /* 0x000fe2000801005a */
[----:B------:R-:W-:Y:S02]  /*3200*/  HADD2.F32 R27, -RZ, R0.H0_H0 ;  /* 0x20000000ff1b7230 */ /* 0x000fe40000004100 */
[----:B------:R-:W-:Y:S01]  /*3210*/  FFMA.FTZ R26, R43, UR11, R26 ;  /* 0x0000000b2b1a7c23 */ /* 0x000fe2000801001a */
[----:B------:R-:W-:Y:S01]  /*3220*/  SHF.R.U32.HI R0, RZ, 0x10, R49 ;  /* 0x00000010ff007819 */ /* 0x000fe20000011631 */
[----:B------:R-:W-:Y:S01]  /*3230*/  FADD.FTZ R52, R45, -R52 ;  /* 0x800000342d347221 */ /* 0x000fe20000010000 */
[----:B------:R-:W-:Y:S01]  /*3240*/  FFMA.FTZ R44, R44, UR11, R35 ;  /* 0x0000000b2c2c7c23 */ /* 0x000fe20008010023 */
[----:B------:R-:W-:Y:S01]  /*3250*/  FMUL.FTZ R26, R26, UR8 ;  /* 0x000000081a1a7c20 */ /* 0x000fe20008410000 */
[----:B------:R-:W-:Y:S01]  /*3260*/  LOP3.LUT P5, RZ, R88, 0xff00, RZ, 0xc0, !PT ;  /* 0x0000ff0058ff7812 */ /* 0x000fe200078ac0ff */
[----:B------:R-:W-:Y:S01]  /*3270*/  FFMA.FTZ R27, R52, UR11, R27 ;  /* 0x0000000b341b7c23 */ /* 0x000fe2000801001b */
[----:B------:R-:W-:Y:S01]  /*3280*/  FMUL.FTZ R44, R44, UR8 ;  /* 0x000000082c2c7c20 */ /* 0x000fe20008410000 */
[----:B------:R-:W-:Y:S01]  /*3290*/  LOP3.LUT P6, RZ, R88, 0xff0000, RZ, 0xc0, !PT ;  /* 0x00ff000058ff7812 */ /* 0x000fe200078cc0ff */
[----:B------:R-:W-:-:S02]  /*32a0*/  HADD2.F32 R0, -RZ, R0.H0_H0 ;  /* 0x20000000ff007230 */ /* 0x000fc40000004100 */
[----:B------:R-:W-:Y:S01]  /*32b0*/  FADD.FTZ R41, R40, -R41 ;  /* 0x8000002928297221 */ /* 0x000fe20000010000 */
[----:B------:R-:W-:Y:S01]  /*32c0*/  FSEL R35, R26, RZ, P5 ;  /* 0x000000ff1a237208 */ /* 0x000fe20002800000 */
[----:B------:R-:W-:Y:S01]  /*32d0*/  FMUL.FTZ R27, R27, UR8 ;  /* 0x000000081b1b7c20 */ /* 0x000fe20008410000 */
[----:B------:R-:W-:Y:S01]  /*32e0*/  LOP3.LUT P4, RZ, R77, 0xff00, RZ, 0xc0, !PT ;  /* 0x0000ff004dff7812 */ /* 0x000fe2000788c0ff */
[----:B------:R-:W-:Y:S01]  /*32f0*/  FFMA.FTZ R41, R41, UR11, R0 ;  /* 0x0000000b29297c23 */ /* 0x000fe20008010000 */
[----:B------:R-:W-:Y:S02]  /*3300*/  LOP3.LUT P5, RZ, R88, 0xff, RZ, 0xc0, !PT ;  /* 0x000000ff58ff7812 */ /* 0x000fe400078ac0ff */
[----:B------:R-:W-:Y:S01]  /*3310*/  FSEL R40, R44, RZ, P6 ;  /* 0x000000ff2c287208 */ /* 0x000fe20003000000 */
        /* <DEDUP_REMOVED lines=8> */
[----:B------:R-:W-:-:S02]  /*33a0*/  F2FP.F16.F32.PACK_AB R26, R26, R35 ;  /* 0x000000231a1a723e */ /* 0x000fc400000000ff */
[----:B------:R-:W-:Y:S02]  /*33b0*/  F2FP.F16.F32.PACK_AB R35, R27, R0 ;  /* 0x000000001b23723e */ /* 0x000fe400000000ff */
[C---:B------:R-:W-:Y:S02]  /*33c0*/  FSEL R0, R41.reuse, RZ, P4 ;  /* 0x000000ff29007208 */ /* 0x040fe40002000000 */
[----:B------:R-:W-:Y:S02]  /*33d0*/  FSEL R27, R44, RZ, P5 ;  /* 0x000000ff2c1b7208 */ /* 0x000fe40002800000 */
[----:B------:R-:W-:Y:S02]  /*33e0*/  FSEL R41, R41, RZ, P6 ;  /* 0x000000ff29297208 */ /* 0x000fe40003000000 */
[----:B------:R-:W-:Y:S02]  /*33f0*/  F2FP.F16.F32.PACK_AB R40, R27, R40 ;  /* 0x000000281b28723e */ /* 0x000fe400000000ff */
[----:B------:R-:W-:-:S02]  /*3400*/  F2FP.F16.F32.PACK_AB R41, R41, R0 ;  /* 0x000000002929723e */ /* 0x000fc400000000ff */
[----:B------:R-:W-:Y:S02]  /*3410*/  PRMT R83, R35, 0x7632, R83 ;  /* 0x0000763223537816 */ /* 0x000fe40000000053 */
[C---:B------:R-:W-:Y:S02]  /*3420*/  PRMT R84, R26.reuse, 0x7632, R84 ;  /* 0x000076321a547816 */ /* 0x040fe40000000054 */
[----:B------:R-:W-:Y:S02]  /*3430*/  PRMT R0, R26, 0x7610, R0 ;  /* 0x000076101a007816 */ /* 0x000fe40000000000 */
[----:B------:R-:W-:Y:S02]  /*3440*/  PRMT R85, R40, 0x7632, R85 ;  /* 0x0000763228557816 */ /* 0x000fe40000000055 */
[----:B------:R-:W-:Y:S01]  /*3450*/  PRMT R86, R41, 0x7632, R86 ;  /* 0x0000763229567816 */ /* 0x000fe20000000056 */
[----:B------:R-:W-:Y:S06]  /*3460*/  BRA `(.L_x_709) ;  /* 0x0000000c00e87947 */ /* 0x000fec0003800000 */
.L_x_707:
        /* <DEDUP_REMOVED lines=52> */
.L_x_710:
        /* <DEDUP_REMOVED lines=40> */
[----:B------:R-:W-:Y:S02]  /*3a30*/  PRMT R85, R40, 0x7632, R85 ;  /* 0x0000763228557816 */ /* 0x000fe40000000055 */
[----:B------:R-:W-:Y:S01]  /*3a40*/  PRMT R86, R41, 0x7632, R86 ;  /* 0x0000763229567816 */ /* 0x000fe20000000056 */
[----:B------:R-:W-:Y:S06]  /*3a50*/  BRA `(.L_x_709) ;  /* 0x00000008006c7947 */ /* 0x000fec0003800000 */
.L_x_706:
[----:B------:R-:W-:-:S04]  /*3a60*/  ISETP.NE.U32.AND P1, PT, RZ, UR9, PT ;  /* 0x00000009ff007c0c */ /* 0x000fc8000bf25070 */
[----:B------:R-:W-:-:S13]  /*3a70*/  ISETP.NE.AND.EX P1, PT, RZ, UR10, PT, P1 ;  /* 0x0000000aff007c0c */ /* 0x000fda000bf25310 */
[----:B------:R-:W-:Y:S05]  /*3a80*/  @!P1 BRA `(.L_x_711) ;  /* 0x0000000400549947 */ /* 0x000fea0003800000 */
[----:B------:R-:W-:Y:S05]  /*3a90*/  BRA.U !UP0, `(.L_x_712) ;  /* 0x0000000108b47547 */ /* 0x000fea000b800000 */
[--C-:B------:R-:W-:Y:S01]  /*3aa0*/  FFMA.FTZ R43, R43, UR20, R90.reuse ;  /* 0x000000142b2b7c23 */ /* 0x100fe2000801005a */
[----:B------:R-:W-:Y:S01]  /*3ab0*/  FFMA.FTZ R44, R44, UR20, R90 ;  /* 0x000000142c2c7c23 */ /* 0x000fe2000801005a */
[----:B------:R-:W-:Y:S02]  /*3ac0*/  IMAD.MOV.U32 R0, RZ, RZ, R48 ;  /* 0x000000ffff007224 */ /* 0x000fe400078e0030 */
[----:B------:R-:W-:Y:S01]  /*3ad0*/  FFMA.FTZ R52, R52, UR20, R90 ;  /* 0x0000001434347c23 */ /* 0x000fe2000801005a */
[----:B------:R-:W-:Y:S01]  /*3ae0*/  FADD.FTZ R43, R42, -R43 ;  /* 0x8000002b2a2b7221 */ /* 0x000fe20000010000 */
[----:B------:R-:W-:Y:S01]  /*3af0*/  FADD.FTZ R44, R41, -R44 ;  /* 0x8000002c292c7221 */ /* 0x000fe20000010000 */
[--C-:B0-2---:R-:W-:Y:S01]  /*3b00*/  SHF.R.U64 R26, R48, 0x10, R49.reuse ;  /* 0x00000010301a7819 */ /* 0x105fe20000001231 */
[----:B------:R-:W-:Y:S01]  /*3b10*/  HADD2.F32 R27, -RZ, R0.H0_H0 ;  /* 0x20000000ff1b7230 */ /* 0x000fe20000004100 */
[----:B------:R-:W-:Y:S01]  /*3b20*/  MOV R41, R49 ;  /* 0x0000003100297202 */ /* 0x000fe20000000f00 */
[----:B------:R-:W-:Y:S01]  /*3b30*/  FADD.FTZ R52, R45, -R52 ;  /* 0x800000342d347221 */ /* 0x000fe20000010000 */
[----:B------:R-:W-:Y:S01]  /*3b40*/  SHF.R.U32.HI R42, RZ, 0x10, R49 ;  /* 0x00000010ff2a7819 */ /* 0x000fe20000011631 */
[----:B------:R-:W-:Y:S01]  /*3b50*/  FFMA.FTZ R45, R35, UR20, R90 ;  /* 0x00000014232d7c23 */ /* 0x000fe2000801005a */
[----:B------:R-:W-:-:S02]  /*3b60*/  HADD2.F32 R26, -RZ, R26.H0_H0 ;  /* 0x2000001aff1a7230 */ /* 0x000fc40000004100 */
[----:B------:R-:W-:Y:S01]  /*3b70*/  FFMA.FTZ R27, R52, UR11, R27 ;  /* 0x0000000b341b7c23 */ /* 0x000fe2000801001b */
[----:B------:R-:W-:Y:S02]  /*3b80*/  HADD2.F32 R35, -RZ, R41.H0_H0 ;  /* 0x20000029ff237230 */ /* 0x000fe40000004100 */
[----:B------:R-:W-:Y:S01]  /*3b90*/  FADD.FTZ R45, R40, -R45 ;  /* 0x8000002d282d7221 */ /* 0x000fe20000010000 */
[----:B------:R-:W-:Y:S02]  /*3ba0*/  HADD2.F32 R42, -RZ, R42.H0_H0 ;  /* 0x2000002aff2a7230 */ /* 0x000fe40000004100 */
[----:B------:R-:W-:Y:S01]  /*3bb0*/  FMUL.FTZ R0, R27, UR8 ;  /* 0x000000081b007c20 */ /* 0x000fe20008410000 */
        /* <DEDUP_REMOVED lines=27> */
.L_x_712:
[--C-:B------:R-:W-:Y:S01]  /*3d70*/  FFMA.FTZ R43, R43, UR20, R90.reuse ;  /* 0x000000142b2b7c23 */ /* 0x100fe2000801005a */
[----:B------:R-:W-:Y:S01]  /*3d80*/  FFMA.FTZ R44, R44, UR20, R90 ;  /* 0x000000142c2c7c23 */ /* 0x000fe2000801005a */
[----:B------:R-:W-:Y:S02]  /*3d90*/  IMAD.MOV.U32 R0, RZ, RZ, R48 ;  /* 0x000000ffff007224 */ /* 0x000fe400078e0030 */
[----:B------:R-:W-:Y:S01]  /*3da0*/  FFMA.FTZ R52, R52, UR20, R90 ;  /* 0x0000001434347c23 */ /* 0x000fe2000801005a */
[----:B------:R-:W-:Y:S01]  /*3db0*/  FADD.FTZ R43, R42, -R43 ;  /* 0x8000002b2a2b7221 */ /* 0x000fe20000010000 */
[----:B------:R-:W-:Y:S01]  /*3dc0*/  FADD.FTZ R44, R41, -R44 ;  /* 0x8000002c292c7221 */ /* 0x000fe20000010000 */
[--C-:B0-2---:R-:W-:Y:S01]  /*3dd0*/  SHF.R.U64 R26, R48, 0x10, R49.reuse ;  /* 0x00000010301a7819 */ /* 0x105fe20000001231 */
[--C-:B------:R-:W-:Y:S01]  /*3de0*/  IMAD.MOV.U32 R41, RZ, RZ, R49.reuse ;  /* 0x000000ffff297224 */ /* 0x100fe200078e0031 */
[----:B------:R-:W-:Y:S01]  /*3df0*/  SHF.R.U32.HI R42, RZ, 0x10, R49 ;  /* 0x00000010ff2a7819 */ /* 0x000fe20000011631 */
[----:B------:R-:W-:-:S02]  /*3e00*/  HADD2.F32 R27, -RZ, R0.H0_H0 ;  /* 0x20000000ff1b7230 */ /* 0x000fc40000004100 */
[----:B------:R-:W-:Y:S01]  /*3e10*/  FADD.FTZ R52, R45, -R52 ;  /* 0x800000342d347221 */ /* 0x000fe20000010000 */
        /* <DEDUP_REMOVED lines=28> */
.L_x_711:
        /* <DEDUP_REMOVED lines=37> */
.L_x_713:
        /* <DEDUP_REMOVED lines=30> */
.L_x_709:
        /* <DEDUP_REMOVED lines=15> */
.L_x_714:
        /* <DEDUP_REMOVED lines=10> */
.L_x_715:
[----:B------:R-:W-:Y:S05]  /*45a0*/  @!P0 BRA `(.L_x_716) ;  /* 0x0000000c00408947 */ /* 0x000fea0003800000 */
[----:B------:R-:W-:Y:S05]  /*45b0*/  @!P1 BRA `(.L_x_717) ;  /* 0x0000000400c09947 */ /* 0x000fea0003800000 */
[----:B------:R-:W-:Y:S05]  /*45c0*/  BRA.U !UP0, `(.L_x_718) ;  /* 0x0000000108ec7547 */ /* 0x000fea000b800000 */
[----:B------:R-:W-:Y:S02]  /*45d0*/  IMAD.MOV.U32 R0, RZ, RZ, R50 ;  /* 0x000000ffff007224 */ /* 0x000fe400078e0032 */
[--C-:B------:R-:W-:Y:S01]  /*45e0*/  FFMA.FTZ R34, R34, UR20, R90.reuse ;  /* 0x0000001422227c23 */ /* 0x100fe2000801005a */
[--C-:B------:R-:W-:Y:S01]  /*45f0*/  FFMA.FTZ R33, R33, UR20, R90.reuse ;  /* 0x0000001421217c23 */ /* 0x100fe2000801005a */
[----:B------:R-:W-:Y:S01]  /*4600*/  FFMA.FTZ R35, R31, UR20, R90 ;  /* 0x000000141f237c23 */ /* 0x000fe2000801005a */
[----:B------:R-:W-:Y:S01]  /*4610*/  LOP3.LUT P5, RZ, R87, 0xff, RZ, 0xc0, !PT ;  /* 0x000000ff57ff7812 */ /* 0x000fe200078ac0ff */
[----:B0--3--:R-:W-:Y:S02]  /*4620*/  HADD2.F32 R27, -RZ, R0.H0_H0 ;  /* 0x20000000ff1b7230 */ /* 0x009fe40000004100 */
[----:B------:R-:W-:Y:S01]  /*4630*/  FADD.FTZ R34, R39, -R34 ;  /* 0x8000002227227221 */ /* 0x000fe20000010000 */
[----:B------:R-:W-:Y:S01]  /*4640*/  FADD.FTZ R33, R38, -R33 ;  /* 0x8000002126217221 */ /* 0x000fe20000010000 */
[--C-:B------:R-:W-:Y:S01]  /*4650*/  IMAD.MOV.U32 R31, RZ, RZ, R51.reuse ;  /* 0x000000ffff1f7224 */ /* 0x100fe200078e0033 */
[----:B------:R-:W-:Y:S01]  /*4660*/  SHF.R.U32.HI R38, RZ, 0x10, R51 ;  /* 0x00000010ff267819 */ /* 0x000fe20000011633 */
[----:B------:R-:W-:Y:S01]  /*4670*/  FFMA.FTZ R27, R34, UR11, R27 ;  /* 0x0000000b221b7c23 */ /* 0x000fe2000801001b */
[----:B------:R-:W-:Y:S01]  /*4680*/  FFMA.FTZ R34, R32, UR20, R90 ;  /* 0x0000001420227c23 */ /* 0x000fe2000801005a */
[----:B------:R-:W-:Y:S01]  /*4690*/  SHF.R.U64 R32, R50, 0x10, R51 ;  /* 0x0000001032207819 */ /* 0x000fe20000001233 */
[----:B------:R-:W-:-:S02]  /*46a0*/  HADD2.F32 R31, -RZ, R31.H0_H0 ;  /* 0x2000001fff1f7230 */ /* 0x000fc40000004100 */
[----:B------:R-:W-:Y:S01]  /*46b0*/  FMUL.FTZ R0, R27, UR8 ;  /* 0x000000081b007c20 */ /* 0x000fe20008410000 */
[----:B------:R-:W-:Y:S01]  /*46c0*/  LOP3.LUT P6, RZ, R78, 0xff, RZ, 0xc0, !PT ;  /* 0x000000ff4eff7812 */ /* 0x000fe200078cc0ff */
[----:B------:R-:W-:Y:S01]  /*46d0*/  FADD.FTZ R34, R37, -R34 ;  /* 0x8000002225227221 */ /* 0x000fe20000010000 */
[----:B------:R-:W-:Y:S01]  /*46e0*/  HADD2.F32 R32, -RZ, R32.H0_H0 ;  /* 0x20000020ff207230 */ /* 0x000fe20000004100 */
[----:B------:R-:W-:Y:S01]  /*46f0*/  LOP3.LUT P4, RZ, R87, 0xff00, RZ, 0xc0, !PT ;  /* 0x0000ff0057ff7812 */ /* 0x000fe2000788c0ff */
        /* <DEDUP_REMOVED lines=8> */
[----:B------:R-:W-:-:S02]  /*4780*/  F2FP.F16.F32.PACK_AB R33, R33, R0 ;  /* 0x000000002121723e */ /* 0x000fc400000000ff */
[----:B------:R-:W-:Y:S01]  /*4790*/  FFMA.FTZ R35, R35, UR11, R32 ;  /* 0x0000000b23237c23 */ /* 0x000fe20008010020 */
[----:B------:R-:W-:Y:S01]  /*47a0*/  FMUL.FTZ R32, R34, UR8 ;  /* 0x0000000822207c20 */ /* 0x000fe20008410000 */
[----:B------:R-:W-:Y:S02]  /*47b0*/  FSEL R0, R26, RZ, P4 ;  /* 0x000000ff1a007208 */ /* 0x000fe40002000000 */
[----:B------:R-:W-:Y:S02]  /*47c0*/  LOP3.LUT P4, RZ, R78, 0xff00, RZ, 0xc0, !PT ;  /* 0x0000ff004eff7812 */ /* 0x000fe4000788c0ff */
[----:B------:R-:W-:Y:S02]  /*47d0*/  LOP3.LUT P5, RZ, R87, 0xff0000, RZ, 0xc0, !PT ;  /* 0x00ff000057ff7812 */ /* 0x000fe400078ac0ff */
[C---:B------:R-:W-:Y:S02]  /*47e0*/  PRMT R31, R27.reuse, 0x7632, R31 ;  /* 0x000076321b1f7816 */ /* 0x040fe4000000001f */
[----:B------:R-:W-:-:S02]  /*47f0*/  PRMT R79, R27, 0x7610, R79 ;  /* 0x000076101b4f7816 */ /* 0x000fc4000000004f */
[C---:B------:R-:W-:Y:S02]  /*4800*/  PRMT R80, R33.reuse, 0x7632, R80 ;  /* 0x0000763221507816 */ /* 0x040fe40000000050 */
[----:B------:R-:W-:Y:S02]  /*4810*/  PRMT R83, R33, 0x7610, R83 ;  /* 0x0000761021537816 */ /* 0x000fe40000000053 */
[----:B------:R-:W-:Y:S01]  /*4820*/  FSEL R27, R26, RZ, P4 ;  /* 0x000000ff1a1b7208 */ /* 0x000fe20002000000 */
[----:B------:R-:W-:Y:S01]  /*4830*/  FMUL.FTZ R26, R35, UR8 ;  /* 0x00000008231a7c20 */ /* 0x000fe20008410000 */
[----:B------:R-:W-:Y:S02]  /*4840*/  FSEL R33, R32, RZ, P5 ;  /* 0x000000ff20217208 */ /* 0x000fe40002800000 */
[----:B------:R-:W-:Y:S02]  /*4850*/  ISETP.GE.U32.AND P6, PT, R87, 0x1000000, PT ;  /* 0x010000005700780c */ /* 0x000fe40003fc6070 */
[----:B------:R-:W-:-:S02]  /*4860*/  LOP3.LUT P4, RZ, R78, 0xff0000, RZ, 0xc0, !PT ;  /* 0x00ff00004eff7812 */ /* 0x000fc4000788c0ff */
[----:B------:R-:W-:Y:S02]  /*4870*/  ISETP.GE.U32.AND P5, PT, R78, 0x1000000, PT ;  /* 0x010000004e00780c */ /* 0x000fe40003fa6070 */
[----:B------:R-:W-:Y:S02]  /*4880*/  F2FP.F16.F32.PACK_AB R36, R27, R0 ;  /* 0x000000001b24723e */ /* 0x000fe400000000ff */
[----:B------:R-:W-:Y:S02]  /*4890*/  FSEL R32, R32, RZ, P4 ;  /* 0x000000ff20207208 */ /* 0x000fe40002000000 */
[C---:B------:R-:W-:Y:S02]  /*48a0*/  FSEL R0, R26.reuse, RZ, P6 ;  /* 0x000000ff1a007208 */ /* 0x040fe40003000000 */
        /* <DEDUP_REMOVED lines=13> */
.L_x_718:
[--C-:B0--3--:R-:W-:Y:S01]  /*4980*/  SHF.R.U64 R26, R50, 0x10, R51.reuse ;  /* 0x00000010321a7819 */ /* 0x109fe20000001233 */
[----:B------:R-:W-:Y:S02]  /*4990*/  IMAD.MOV.U32 R27, RZ, RZ, R51 ;  /* 0x000000ffff1b7224 */ /* 0x000fe400078e0033 */
[--C-:B------:R-:W-:Y:S01]  /*49a0*/  FFMA.FTZ R33, R33, UR20, R90.reuse ;  /* 0x0000001421217c23 */ /* 0x100fe2000801005a */
[--C-:B------:R-:W-:Y:S01]  /*49b0*/  FFMA.FTZ R32, R32, UR20, R90.reuse ;  /* 0x0000001420207c23 */ /* 0x100fe2000801005a */
[----:B------:R-:W-:Y:S01]  /*49c0*/  FFMA.FTZ R35, R31, UR20, R90 ;  /* 0x000000141f237c23 */ /* 0x000fe2000801005a */
[----:B------:R-:W-:Y:S02]  /*49d0*/  IMAD.MOV.U32 R0, RZ, RZ, R50 ;  /* 0x000000ffff007224 */ /* 0x000fe400078e0032 */
[----:B------:R-:W-:Y:S01]  /*49e0*/  FADD.FTZ R33, R38, -R33 ;  /* 0x8000002126217221 */ /* 0x000fe20000010000 */
[----:B------:R-:W-:Y:S02]  /*49f0*/  HADD2.F32 R26, -RZ, R26.H0_H0 ;  /* 0x2000001aff1a7230 */ /* 0x000fe40000004100 */
[----:B------:R-:W-:Y:S01]  /*4a00*/  FFMA.FTZ R34, R34, UR20, R90 ;  /* 0x0000001422227c23 */ /* 0x000fe2000801005a */
[----:B------:R-:W-:-:S02]  /*4a10*/  HADD2.F32 R31, -RZ, R27.H0_H0 ;  /* 0x2000001bff1f7230 */ /* 0x000fc40000004100 */
[----:B------:R-:W-:Y:S01]  /*4a20*/  FADD.FTZ R32, R37, -R32 ;  /* 0x8000002025207221 */ /* 0x000fe20000010000 */
[----:B------:R-:W-:Y:S02]  /*4a30*/  HADD2.F32 R27, -RZ, R0.H0_H0 ;  /* 0x20000000ff1b7230 */ /* 0x000fe40000004100 */
[----:B------:R-:W-:Y:S01]  /*4a40*/  FFMA.FTZ R26, R33, UR11, R26 ;  /* 0x0000000b211a7c23 */ /* 0x000fe2000801001a */
        /* <DEDUP_REMOVED lines=14> */
[----:B------:R-:W-:Y:S02]  /*4b30*/  FSEL R33, R32, RZ, P6 ;  /* 0x000000ff20217208 */ /* 0x000fe40003000000 */
[C---:B------:R-:W-:Y:S01]  /*4b40*/  LOP3.LUT P4, RZ, R78.reuse, 0xff00, RZ, 0xc0, !PT ;  /* 0x0000ff004eff7812 */ /* 0x040fe2000788c0ff */
[----:B------:R-:W-:Y:S01]  /*4b50*/  FMUL.FTZ R35, R35, UR8 ;  /* 0x0000000823237c20 */ /* 0x000fe20008410000 */
[----:B------:R-:W-:Y:S02]  /*4b60*/  LOP3.LUT P6, RZ, R78, 0xff, RZ, 0xc0, !PT ;  /* 0x000000ff4eff7812 */ /* 0x000fe400078cc0ff */
[----:B------:R-:W-:-:S02]  /*4b70*/  FSEL R0, R27, RZ, P5 ;  /* 0x000000ff1b007208 */ /* 0x000fc40002800000 */
[----:B------:R-:W-:Y:S02]  /*4b80*/  FSEL R26, R26, RZ, P4 ;  /* 0x000000ff1a1a7208 */ /* 0x000fe40002000000 */
[----:B------:R-:W-:Y:S02]  /*4b90*/  FSEL R27, R27, RZ, P6 ;  /* 0x000000ff1b1b7208 */ /* 0x000fe40003000000 */
[----:B------:R-:W-:Y:S02]  /*4ba0*/  ISETP.GE.U32.AND P4, PT, R87, 0x1000000, PT ;  /* 0x010000005700780c */ /* 0x000fe40003f86070 */
[C---:B------:R-:W-:Y:S02]  /*4bb0*/  LOP3.LUT P5, RZ, R78.reuse, 0xff0000, RZ, 0xc0, !PT ;  /* 0x00ff00004eff7812 */ /* 0x040fe400078ac0ff */
[----:B------:R-:W-:Y:S02]  /*4bc0*/  ISETP.GE.U32.AND P6, PT, R78, 0x1000000, PT ;  /* 0x010000004e00780c */ /* 0x000fe40003fc6070 */
[----:B------:R-:W-:-:S02]  /*4bd0*/  F2FP.F16.F32.PACK_AB R27, R27, R0 ;  /* 0x000000001b1b723e */ /* 0x000fc400000000ff */
[C---:B------:R-:W-:Y:S02]  /*4be0*/  FSEL R0, R35.reuse, RZ, P4 ;  /* 0x000000ff23007208 */ /* 0x040fe40002000000 */
[----:B------:R-:W-:Y:S02]  /*4bf0*/  FSEL R32, R32, RZ, P5 ;  /* 0x000000ff20207208 */ /* 0x000fe40002800000 */
[----:B------:R-:W-:Y:S02]  /*4c00*/  FSEL R35, R35, RZ, P6 ;  /* 0x000000ff23237208 */ /* 0x000fe40003000000 */
[----:B------:R-:W-:Y:S02]  /*4c10*/  F2FP.F16.F32.PACK_AB R26, R26, R31 ;  /* 0x0000001f1a1a723e */ /* 0x000fe400000000ff */
        /* <DEDUP_REMOVED lines=10> */
.L_x_717:
        /* <DEDUP_REMOVED lines=50> */
.L_x_720:
        /* <DEDUP_REMOVED lines=45> */
.L_x_716:
[----:B------:R-:W-:Y:S05]  /*52b0*/  @!P1 BRA `(.L_x_721) ;  /* 0x00000004004c9947 */ /* 0x000fea0003800000 */
[----:B------:R-:W-:Y:S05]  /*52c0*/  BRA.U !UP0, `(.L_x_722) ;  /* 0x0000000108b07547 */ /* 0x000fea000b800000 */
[----:B------:R-:W-:Y:S01]  /*52d0*/  FFMA.FTZ R33, R33, UR20, R90 ;  /* 0x0000001421217c23 */ /* 0x000fe2000801005a */
[----:B------:R-:W-:Y:S02]  /*52e0*/  IMAD.MOV.U32 R0, RZ, RZ, R50 ;  /* 0x000000ffff007224 */ /* 0x000fe400078e0032 */
[--C-:B------:R-:W-:Y:S01]  /*52f0*/  FFMA.FTZ R34, R34, UR20, R90.reuse ;  /* 0x0000001422227c23 */ /* 0x100fe2000801005a */
[--C-:B------:R-:W-:Y:S01]  /*5300*/  FFMA.FTZ R35, R31, UR20, R90.reuse ;  /* 0x000000141f237c23 */ /* 0x100fe2000801005a */
[----:B------:R-:W-:Y:S01]  /*5310*/  FADD.FTZ R33, R38, -R33 ;  /* 0x8000002126217221 */ /* 0x000fe20000010000 */
[--C-:B------:R-:W-:Y:S01]  /*5320*/  IMAD.MOV.U32 R31, RZ, RZ, R51.reuse ;  /* 0x000000ffff1f7224 */ /* 0x100fe200078e0033 */
[--C-:B0--3--:R-:W-:Y:S01]  /*5330*/  SHF.R.U64 R26, R50, 0x10, R51.reuse ;  /* 0x00000010321a7819 */ /* 0x109fe20000001233 */
[----:B------:R-:W-:Y:S01]  /*5340*/  HADD2.F32 R27, -RZ, R0.H0_H0 ;  /* 0x20000000ff1b7230 */ /* 0x000fe20000004100 */
[----:B------:R-:W-:Y:S01]  /*5350*/  SHF.R.U32.HI R38, RZ, 0x10, R51 ;  /* 0x00000010ff267819 */ /* 0x000fe20000011633 */
[----:B------:R-:W-:Y:S01]  /*5360*/  FFMA.FTZ R32, R32, UR20, R90 ;  /* 0x0000001420207c23 */ /* 0x000fe2000801005a */
[----:B------:R-:W-:Y:S01]  /*5370*/  FADD.FTZ R34, R39, -R34 ;  /* 0x8000002227227221 */ /* 0x000fe20000010000 */
[----:B------:R-:W-:-:S02]  /*5380*/  HADD2.F32 R31, -RZ, R31.H0_H0 ;  /* 0x2000001fff1f7230 */ /* 0x000fc40000004100 */
[----:B------:R-:W-:Y:S01]  /*5390*/  FADD.FTZ R35, R36, -R35 ;  /* 0x8000002324237221 */ /* 0x000fe20000010000 */
        /* <DEDUP_REMOVED lines=31> */
.L_x_722:
[----:B------:R-:W-:Y:S01]  /*5590*/  FFMA.FTZ R33, R33, UR20, R90 ;  /* 0x0000001421217c23 */ /* 0x000fe2000801005a */
[----:B------:R-:W-:Y:S02]  /*55a0*/  IMAD.MOV.U32 R0, RZ, RZ, R50 ;  /* 0x000000ffff007224 */ /* 0x000fe400078e0032 */
[--C-:B------:R-:W-:Y:S01]  /*55b0*/  FFMA.FTZ R34, R34, UR20, R90.reuse ;  /* 0x0000001422227c23 */ /* 0x100fe2000801005a */
[----:B------:R-:W-:Y:S01]  /*55c0*/  FFMA.FTZ R35, R31, UR20, R90 ;  /* 0x000000141f237c23 */ /* 0x000fe2000801005a */
[----:B------:R-:W-:Y:S01]  /*55d0*/  FADD.FTZ R33, R38, -R33 ;  /* 0x8000002126217221 */ /* 0x000fe20000010000 */
[--C-:B0--3--:R-:W-:Y:S01]  /*55e0*/  SHF.R.U64 R26, R50, 0x10, R51.reuse ;  /* 0x00000010321a7819 */ /* 0x109fe20000001233 */
[--C-:B------:R-:W-:Y:S01]  /*55f0*/  IMAD.MOV.U32 R31, RZ, RZ, R51.reuse ;  /* 0x000000ffff1f7224 */ /* 0x100fe200078e0033 */
[----:B------:R-:W-:Y:S01]  /*5600*/  SHF.R.U32.HI R38, RZ, 0x10, R51 ;  /* 0x00000010ff267819 */ /* 0x000fe20000011633 */
[----:B------:R-:W-:Y:S02]  /*5610*/  HADD2.F32 R27, -RZ, R0.H0_H0 ;  /* 0x20000000ff1b7230 */ /* 0x000fe40000004100 */
[----:B------:R-:W-:Y:S01]  /*5620*/  FADD.FTZ R34, R39, -R34 ;  /* 0x8000002227227221 */ /* 0x000fe20000010000 */
[----:B------:R-:W-:Y:S01]  /*5630*/  FFMA.FTZ R32, R32, UR20, R90 ;  /* 0x0000001420207c23 */ /* 0x000fe2000801005a */
        /* <DEDUP_REMOVED lines=8> */
[----:B------:R-:W-:Y:S01]  /*56c0*/  LOP3.LUT P6, RZ, R87, 0xff, RZ, 0xc0, !PT ;  /* 0x000000ff57ff7812 */ /* 0x000fe200078cc0ff */
[----:B------:R-:W-:Y:S01]  /*56d0*/  FFMA.FTZ R31, R32, UR11, R31 ;  /* 0x0000000b201f7c23 */ /* 0x000fe2000801001f */
[----:B------:R-:W-:Y:S01]  /*56e0*/  FFMA.FTZ R35, R35, UR11, R38 ;  /* 0x0000000b23237c23 */ /* 0x000fe20008010026 */
[----:B------:R-:W-:Y:S01]  /*56f0*/  FMUL.FTZ R26, R26, UR8 ;  /* 0x000000081a1a7c20 */ /* 0x000fe20008410000 */
[----:B------:R-:W-:Y:S01]  /*5700*/  FSEL R27, R27, RZ, P6 ;  /* 0x000000ff1b1b7208 */ /* 0x000fe20003000000 */
        /* <DEDUP_REMOVED lines=14> */
.L_x_721:
        /* <DEDUP_REMOVED lines=38> */
.L_x_723:
        /* <DEDUP_REMOVED lines=26> */
[C---:B0--3--:R-:W-:Y:S02]  /*5bf0*/  PRMT R26, R33.reuse, 0x7632, R26 ;  /* 0x00007632211a7816 */ /* 0x049fe4000000001a */
[----:B------:R-:W-:Y:S02]  /*5c00*/  PRMT R31, R33, 0x7610, R31 ;  /* 0x00007610211f7816 */ /* 0x000fe4000000001f */
[C---:B------:R-:W-:Y:S02]  /*5c10*/  PRMT R33, R32.reuse, 0x7632, R33 ;  /* 0x0000763220217816 */ /* 0x040fe40000000021 */
[----:B------:R-:W-:-:S07]  /*5c20*/  PRMT R0, R32, 0x7610, R0 ;  /* 0x0000761020007816 */ /* 0x000fce0000000000 */
.L_x_719:
        /* <DEDUP_REMOVED lines=15> */
.L_x_724:
        /* <DEDUP_REMOVED lines=10> */
.L_x_725:
[----:B------:R-:W-:Y:S01]  /*5dc0*/  PLOP3.LUT P2, PT, P2, PT, PT, 0x8, 0x80 ;  /* 0x000000000080781c */ /* 0x000fe2000174e170 */
[----:B------:R-:W-:-:S12]  /*5dd0*/  BRA.U !UP1, `(.L_x_726) ;  /* 0xffffffa509ac7547 */ /* 0x000fd8000b83ffff */
[----:B---3--:R-:W-:Y:S02]  /*5de0*/  IMAD.MOV.U32 R33, RZ, RZ, R12 ;  /* 0x000000ffff217224 */ /* 0x008fe400078e000c */
[----:B0---4-:R-:W-:Y:S02]  /*5df0*/  IMAD.MOV.U32 R25, RZ, RZ, R23 ;  /* 0x000000ffff197224 */ /* 0x011fe400078e0017 */
[----:B------:R-:W-:Y:S02]  /*5e00*/  IMAD.MOV.U32 R26, RZ, RZ, R22 ;  /* 0x000000ffff1a7224 */ /* 0x000fe400078e0016 */
[----:B------:R-:W-:Y:S02]  /*5e10*/  IMAD.MOV.U32 R30, RZ, RZ, R21 ;  /* 0x000000ffff1e7224 */ /* 0x000fe400078e0015 */
        /* <DEDUP_REMOVED lines=18> */
.L_x_695:
        /* <DEDUP_REMOVED lines=14> */
.L_x_727:
        /* <DEDUP_REMOVED lines=14> */
.L_x_3519:


//--------------------- .text._ZN10layer_norm31ln_parallel_residual_bwd_kernelINS_13Kernel_traitsIf13__nv_bfloat16S2_S2_fjLj1536ELj1ELj1ELj4ELj8ENS_18Kernel_traits_baseILj1536EfS2_S2_S2_fjLj128EEEEELb0ELb0ELb0EEEvNS_9BwdParamsE --------------------------
	.section	.text._ZN10layer_norm31ln_parallel_residual_bwd_kernelINS_13Kernel_traitsIf13__nv_bfloat16S2_S2_fjLj1536ELj1ELj1ELj4ELj8ENS_18Kernel_traits_baseILj1536EfS2_S2_S2_fjLj128EEEEELb0ELb0ELb0EEEvNS_9BwdParamsE,"ax",@progbits
	.align	128
        .global         _ZN10layer_norm31ln_parallel_residual_bwd_kernelINS_13Kernel_traitsIf13__nv_bfloat16S2_S2_fjLj1536ELj1ELj1ELj4ELj8ENS_18Kernel_traits_baseILj1536EfS2_S2_S2_fjLj128EEEEELb0ELb0ELb0EEEvNS_9BwdParamsE
        .type           _ZN10layer_norm31ln_parallel_residual_bwd_kernelINS_13Kernel_traitsIf13__nv_bfloat16S2_S2_fjLj1536ELj1ELj1ELj4ELj8ENS_18Kernel_traits_baseILj1536EfS2_S2_S2_fjLj128EEEEELb0ELb0ELb0EEEvNS_9BwdParamsE,@function
        .size           _ZN10layer_norm31ln_parallel_residual_bwd_kernelINS_13Kernel_traitsIf13__nv_bfloat16S2_S2_fjLj1536ELj1ELj1ELj4ELj8ENS_18Kernel_traits_baseILj1536EfS2_S2_S2_fjLj128EEEEELb0ELb0ELb0EEEvNS_9BwdParamsE,(.L_x_3520 - _ZN10layer_norm31ln_parallel_residual_bwd_kernelINS_13Kernel_traitsIf13__nv_bfloat16S2_S2_fjLj1536ELj1ELj1ELj4ELj8ENS_18Kernel_traits_baseILj1536EfS2_S2_S2_fjLj128EEEEELb0ELb0ELb0EEEvNS_9BwdParamsE)
        .other          _ZN10layer_norm31ln_parallel_residual_bwd_kernelINS_13Kernel_traitsIf13__nv_bfloat16S2_S2_fjLj1536ELj1ELj1ELj4ELj8ENS_18Kernel_traits_baseILj1536EfS2_S2_S2_fjLj128EEEEELb0ELb0ELb0EEEvNS_9BwdParamsE,@"STO_CUDA_ENTRY STV_DEFAULT"
_ZN10layer_norm31ln_parallel_residual_bwd_kernelINS_13Kernel_traitsIf13__nv_bfloat16S2_S2_fjLj1536ELj1ELj1ELj4ELj8ENS_18Kernel_traits_baseILj1536EfS2_S2_S2_fjLj128EEEEELb0ELb0ELb0EEEvNS_9BwdParamsE:
.text._ZN10layer_norm31ln_parallel_residual_bwd_kernelINS_13Kernel_traitsIf13__nv_bfloat16S2_S2_fjLj1536ELj1ELj1ELj4ELj8ENS_18Kernel_traits_baseILj1536EfS2_S2_S2_fjLj128EEEEELb0ELb0ELb0EEEvNS_9BwdParamsE:
        /* <DEDUP_REMOVED lines=11> */
[----:B0-----:R-:W-:-:S03]  /*00b0*/  LOP3.LUT R8, R119, 0x7f, RZ, 0x3c, !PT ;  /* 0x0000007f77087812 */ /* 0x001fc600078e3cff */
[----:B------:R-:W0:Y:S01]  /*00c0*/  LDC.64 R42, c[0x0][0x3d8] ;  /* 0x0000f600ff2a7b82 */ /* 0x000e220000000a00 */
[----:B------:R-:W-:Y:S01]  /*00d0*/  MOV R9, R119 ;  /* 0x0000007700097202 */ /* 0x000fe20000000f00 */
[----:B------:R-:W0:Y:S01]  /*00e0*/  LDCU UR4, c[0x0][0x384] ;  /* 0x00007080ff0477ac */ /* 0x000e220008000800 */
[----:B------:R-:W-:-:S04]  /*00f0*/  LEA.HI.SX32 R8, R7, R8, 0x1e ;  /* 0x0000000807087211 */ /* 0x000fc800078ff2ff */
[C---:B------:R-:W-:Y:S01]  /*0100*/  ISETP.GE.U32.AND P0, PT, R8.reuse, 0x80, PT ;  /* 0x000000800800780c */ /* 0x040fe20003f06070 */
[----:B------:R-:W1:Y:S01]  /*0110*/  LDC.64 R6, c[0x0][0x3d0] ;  /* 0x0000f400ff067b82 */ /* 0x000e620000000a00 */
[C---:B------:R-:W-:Y:S02]  /*0120*/  ISETP.GE.U32.AND P1, PT, R8.reuse, 0x100, PT ;  /* 0x000001000800780c */ /* 0x040fe40003f26070 */
[----:B------:R-:W-:-:S09]  /*0130*/  ISETP.GE.U32.AND P2, PT, R8, 0x180, PT ;  /* 0x000001800800780c */ /* 0x000fd20003f46070 */
[----:B--2---:R-:W-:-:S04]  /*0140*/  @P0 IMAD.WIDE.U32 R2, R9, 0x10, R2 ;  /* 0x0000001009020825 */ /* 0x004fc800078e0002 */
[C---:B----4-:R-:W-:Y:S01]  /*0150*/  @P0 IMAD.WIDE.U32 R4, R9.reuse, 0x10, R4 ;  /* 0x0000001009040825 */ /* 0x050fe200078e0004 */
[----:B------:R-:W-:Y:S01]  /*0160*/  @P0 LOP3.LUT R9, R9, 0x80, RZ, 0xfc, !PT ;  /* 0x0000008009090812 */ /* 0x000fe200078efcff */
[----:B---3--:R-:W5:Y:S04]  /*0170*/  @P0 LDG.E.128 R12, desc[UR14][R2.64] ;  /* 0x0000000e020c0981 */ /* 0x008f68000c1e1d00 */
[C---:B------:R-:W-:Y:S01]  /*0180*/  @P1 IMAD.WIDE.U32 R38, R9.reuse, 0x10, R10 ;  /* 0x0000001009261825 */ /* 0x040fe200078e000a */
[----:B------:R-:W5:Y:S03]  /*0190*/  @P0 LDG.E.128 R16, desc[UR14][R4.64] ;  /* 0x0000000e04100981 */ /* 0x000f66000c1e1d00 */
[C---:B-1----:R-:W-:Y:S01]  /*01a0*/  @P1 IMAD.WIDE.U32 R36, R9.reuse, 0x10, R6 ;  /* 0x0000001009241825 */ /* 0x042fe200078e0006 */
[----:B------:R-:W-:Y:S01]  /*01b0*/  @P1 IADD3 R9, PT, PT, R9, 0x80, RZ ;  /* 0x0000008009091810 */ /* 0x000fe20007ffe0ff */
[----:B------:R-:W1:Y:S01]  /*01c0*/  S2UR UR9, SR_CTAID.X ;  /* 0x00000000000979c3 */ /* 0x000e620000002500 */
[----:B------:R-:W5:Y:S03]  /*01d0*/  @P1 LDG.E.128 R24, desc[UR14][R38.64] ;  /* 0x0000000e26181981 */ /* 0x000f66000c1e1d00 */
[C---:B------:R-:W-:Y:S01]  /*01e0*/  @P2 IMAD.WIDE.U32 R6, R9.reuse, 0x10, R40 ;  /* 0x0000001009062825 */ /* 0x040fe200078e0028 */
[----:B------:R2:W5:Y:S03]  /*01f0*/  @P1 LDG.E.128 R20, desc[UR14][R36.64] ;  /* 0x0000000e24141981 */ /* 0x000566000c1e1d00 */
[----:B0-----:R-:W-:Y:S01]  /*0200*/  @P2 IMAD.WIDE.U32 R10, R9, 0x10, R42 ;  /* 0x00000010090a2825 */ /* 0x001fe200078e002a */
[----:B------:R0:W5:Y:S04]  /*0210*/  @P2 LDG.E.128 R28, desc[UR14][R6.64] ;  /* 0x0000000e061c2981 */ /* 0x000168000c1e1d00 */
[----:B------:R0:W5:Y:S01]  /*0220*/  @P2 LDG.E.128 R32, desc[UR14][R10.64] ;  /* 0x0000000e0a202981 */ /* 0x000162000c1e1d00 */
[----:B-1----:R-:W-:Y:S01]  /*0230*/  UISETP.GE.AND UP0, UPT, UR9, UR4, UPT ;  /* 0x000000040900728c */ /* 0x002fe2000bf06270 */
        /* <DEDUP_REMOVED lines=22> */
[----:B--2---:R-:W-:Y:S02]  /*03a0*/  CS2R R36, SRZ ;  /* 0x0000000000247805 */ /* 0x004fe4000001ff00 */
[----:B------:R-:W-:Y:S01]  /*03b0*/  CS2R R38, SRZ ;  /* 0x0000000000267805 */ /* 0x000fe2000001ff00 */
[----:B0-----:R-:W-:Y:S06]  /*03c0*/  BRA.U UP0, `(.L_x_728) ;  /* 0x0000004900207547 */ /* 0x001fec000b800000 */
[----:B------:R-:W0:Y:S01]  /*03d0*/  LDCU.U8 UR4, c[0x0][0x410] ;  /* 0x00008200ff0477ac */ /* 0x000e220008000000 */
        /* <DEDUP_REMOVED lines=17> */
[----:B0-----:R-:W-:Y:S01]  /*04f0*/  UISETP.NE.AND UP0, UPT, UR4, URZ, UPT ;  /* 0x000000ff0400728c */ /* 0x001fe2000bf05270 */
[----:B------:R-:W-:-:S02]  /*0500*/  CS2R R50, SRZ ;  /* 0x0000000000327805 */ /* 0x000fc4000001ff00 */
[----:B------:R-:W-:Y:S02]  /*0510*/  CS2R R44, SRZ ;  /* 0x00000000002c7805 */ /* 0x000fe4000001ff00 */
[----:B------:R-:W-:Y:S02]  /*0520*/  CS2R R46, SRZ ;  /* 0x00000000002e7805 */ /* 0x000fe4000001ff00 */
[----:B------:R-:W-:Y:S02]  /*0530*/  CS2R R40, SRZ ;  /* 0x0000000000287805 */ /* 0x000fe4000001ff00 */
[----:B------:R-:W-:Y:S02]  /*0540*/  CS2R R42, SRZ ;  /* 0x00000000002a7805 */ /* 0x000fe4000001ff00 */
[----:B------:R-:W-:Y:S02]  /*0550*/  PLOP3.LUT P3, PT, PT, PT, UP0, 0x80, 0x8 ;  /* 0x000000000008781c */ /* 0x000fe40003f6f008 */
[----:B------:R-:W-:-:S02]  /*0560*/  CS2R R36, SRZ ;  /* 0x0000000000247805 */ /* 0x000fc4000001ff00 */
[----:B------:R-:W-:Y:S01]  /*0570*/  CS2R R38, SRZ ;  /* 0x0000000000267805 */ /* 0x000fe2000001ff00 */
[----:B------:R-:W-:Y:S01]  /*0580*/  UPLOP3.LUT UP1, UPT, UPT, UPT, UPT, 0x40, 0x4 ;  /* 0x000000000004789c */ /* 0x000fe20003f2e870 */
[----:B------:R-:W0:Y:S01]  /*0590*/  LDCU UR6, c[0x0][0x388] ;  /* 0x00007100ff0677ac */ /* 0x000e220008000800 */
[----:B------:R-:W1:Y:S01]  /*05a0*/  LDCU.U8 UR27, c[0x0][0x410] ;  /* 0x00008200ff1b77ac */ /* 0x000e620008000000 */
[----:B------:R-:W2:Y:S01]  /*05b0*/  LDCU UR24, c[0x0][0x400] ;  /* 0x00008000ff1877ac */ /* 0x000ea20008000800 */
[----:B------:R-:W3:Y:S01]  /*05c0*/  LDCU.64 UR12, c[0x0][0x470] ;  /* 0x00008e00ff0c77ac */ /* 0x000ee20008000a00 */
[----:B------:R-:W4:Y:S01]  /*05d0*/  LDCU.64 UR22, c[0x0][0x438] ;  /* 0x00008700ff1677ac */ /* 0x000f220008000a00 */
[----:B------:R-:W0:Y:S01]  /*05e0*/  LDCU.64 UR10, c[0x0][0x478] ;  /* 0x00008f00ff0a77ac */ /* 0x000e220008000a00 */
[----:B------:R-:W0:Y:S01]  /*05f0*/  LDCU.128 UR16, c[0x0][0x3c0] ;  /* 0x00007800ff1077ac */ /* 0x000e220008000c00 */
[----:B------:R-:W0:Y:S03]  /*0600*/  LDCU.64 UR20, c[0x0][0x380] ;  /* 0x00007000ff1477ac */ /* 0x000e260008000a00 */
.L_x_772:
[----:B0-----:R-:W-:-:S06]  /*0610*/  UIMAD.WIDE UR4, UR9, 0x4, UR18 ;  /* 0x00000004090478a5 */ /* 0x001fcc000f8e0212 */
[----:B-12-4-:R-:W-:Y:S02]  /*0620*/  MOV R84, UR4 ;  /* 0x0000000400547c02 */ /* 0x016fe40008000f00 */
[----:B------:R-:W-:Y:S01]  /*0630*/  MOV R85, UR5 ;  /* 0x0000000500557c02 */ /* 0x000fe20008000f00 */
[----:B------:R-:W-:-:S04]  /*0640*/  UIMAD.WIDE UR4, UR9, 0x4, UR16 ;  /* 0x00000004090478a5 */ /* 0x000fc8000f8e0210 */
[----:B------:R-:W2:Y:S02]  /*0650*/  LDG.E R84, desc[UR14][R84.64] ;  /* 0x0000000e54547981 */ /* 0x000ea4000c1e1900 */
[----:B------:R-:W-:Y:S01]  /*0660*/  IMAD.U32 R86, RZ, RZ, UR4 ;  /* 0x00000004ff567e24 */ /* 0x000fe2000f8e00ff */
[----:B------:R-:W-:-:S05]  /*0670*/  MOV R87, UR5 ;  /* 0x0000000500577c02 */ /* 0x000fca0008000f00 */
[----:B---3--:R-:W3:Y:S01]  /*0680*/  LDG.E R86, desc[UR14][R86.64] ;  /* 0x0000000e56567981 */ /* 0x008ee2000c1e1900 */
[----:B------:R-:W-:Y:S01]  /*0690*/  UIMAD UR4, UR9, UR6, URZ ;  /* 0x00000006090472a4 */ /* 0x000fe2000f8e02ff */
[----:B------:R-:W-:Y:S01]  /*06a0*/  BSSY.RECONVERGENT B0, `(.L_x_729) ;  /* 0x000005a000007945 */ /* 0x000fe20003800200 */
[----:B------:R-:W-:Y:S01]  /*06b0*/  HFMA2 R89, -RZ, RZ, 0, 0 ;  /* 0x00000000ff597431 */ /* 0x000fe200000001ff */
[C---:B------:R-:W-:Y:S01]  /*06c0*/  ISETP.GE.U32.AND P1, PT, R8.reuse, 0x100, PT ;  /* 0x000001000800780c */ /* 0x040fe20003f26070 */
[----:B------:R-:W-:Y:S01]  /*06d0*/  USHF.R.S32.HI UR5, URZ, 0x1f, UR4 ;  /* 0x0000001fff057899 */ /* 0x000fe20008011404 */
[----:B------:R-:W-:Y:S02]  /*06e0*/  ISETP.GE.U32.AND P2, PT, R8, 0x180, PT ;  /* 0x000001800800780c */ /* 0x000fe40003f46070 */
[----:B------:R-:W-:Y:S01]  /*06f0*/  MOV R90, RZ ;  /* 0x000000ff005a7202 */ /* 0x000fe20000000f00 */
[----:B------:R-:W-:-:S06]  /*0700*/  ULEA.HI UR5, UR5, UR4, URZ, 0x2 ;  /* 0x0000000405057291 */ /* 0x000fcc000f8f10ff */
[----:B------:R-:W-:-:S04]  /*0710*/  MOV R6, UR5 ;  /* 0x0000000500067c02 */ /* 0x000fc80008000f00 */
[----:B------:R-:W-:-:S04]  /*0720*/  LEA.HI.SX32 R6, R6, R119, 0x1e ;  /* 0x0000007706067211 */ /* 0x000fc800078ff2ff */
[----:B------:R-:W-:Y:S02]  /*0730*/  MOV R91, R6 ;  /* 0x00000006005b7202 */ /* 0x000fe40000000f00 */
[----:B--2---:R-:W-:Y:S02]  /*0740*/  R2UR UR25, R84 ;  /* 0x00000000541972ca */ /* 0x004fe400000e0000 */
[----:B---3--:R-:W-:Y:S01]  /*0750*/  FSEL R88, R86, RZ, !P3 ;  /* 0x000000ff56587208 */ /* 0x008fe20005800000 */
[----:B-----5:R-:W-:-:S12]  /*0760*/  @!P0 BRA `(.L_x_730) ;  /* 0x0000000400348947 */ /* 0x020fd80003800000 */
[----:B------:R-:W0:Y:S08]  /*0770*/  LDC.64 R86, c[0x0][0x430] ;  /* 0x00010c00ff567b82 */ /* 0x000e300000000a00 */
[----:B------:R-:W2:Y:S08]  /*0780*/  LDC.64 R84, c[0x0][0x3a8] ;  /* 0x0000ea00ff547b82 */ /* 0x000eb00000000a00 */
[----:B------:R-:W3:Y:S01]  /*0790*/  LDC.64 R90, c[0x0][0x428] ;  /* 0x00010a00ff5a7b82 */ /* 0x000ee20000000a00 */
[----:B0-----:R-:W-:-:S06]  /*07a0*/  IMAD.WIDE.U32 R86, R6, 0x8, R86 ;  /* 0x0000000806567825 */ /* 0x001fcc00078e0056 */
[----:B------:R-:W4:Y:S01]  /*07b0*/  LDG.E.64 R86, desc[UR14][R86.64] ;  /* 0x0000000e56567981 */ /* 0x000f22000c1e1b00 */
[----:B--2---:R-:W-:-:S06]  /*07c0*/  IMAD.WIDE.U32 R84, R6, 0x8, R84 ;  /* 0x0000000806547825 */ /* 0x004fcc00078e0054 */
[----:B------:R-:W2:Y:S01]  /*07d0*/  LDG.E.64 R84, desc[UR14][R84.64] ;  /* 0x0000000e54547981 */ /* 0x000ea2000c1e1b00 */
[----:B---3--:R-:W-:-:S06]  /*07e0*/  IMAD.WIDE.U32 R90, R6, 0x8, R90 ;  /* 0x00000008065a7825 */ /* 0x008fcc00078e005a */
[----:B------:R-:W3:Y:S01]  /*07f0*/  LDG.E.64 R90, desc[UR14][R90.64] ;  /* 0x0000000e5a5a7981 */ /* 0x000ee2000c1e1b00 */
[----:B----4-:R-:W-:-:S04]  /*0800*/  ISETP.NE.U32.AND P0, PT, RZ, UR22, PT ;  /* 0x00000016ff007c0c */ /* 0x010fc8000bf05070 */
[----:B------:R-:W-:-:S13]  /*0810*/  ISETP.NE.AND.EX P0, PT, RZ, UR23, PT, P0 ;  /* 0x00000017ff007c0c */ /* 0x000fda000bf05300 */
[----:B------:R-:W0:Y:S02]  /*0820*/  @P0 LDC.64 R98, c[0x0][0x438] ;  /* 0x00010e00ff620b82 */ /* 0x000e240000000a00 */
[----:B0-----:R-:W-:-:S05]  /*0830*/  @P0 IMAD.WIDE.U32 R98, R6, 0x8, R98 ;  /* 0x0000000806620825 */ /* 0x001fca00078e0062 */
[----:B------:R0:W5:Y:S01]  /*0840*/  @P0 LDG.E.64 R120, desc[UR14][R98.64] ;  /* 0x0000000e62780981 */ /* 0x000162000c1e1b00 */
[----:B------:R-:W-:-:S04]  /*0850*/  MOV R100, R86 ;  /* 0x0000005600647202 */ /* 0x000fc80000000f00 */
[----:B------:R-:W-:Y:S02]  /*0860*/  SHF.L.U32 R101, R100, 0x10, RZ ;  /* 0x0000001064657819 */ /* 0x000fe400000006ff */
[----:B--2---:R-:W-:-:S03]  /*0870*/  SHF.L.U32 R3, R84, 0x10, RZ ;  /* 0x0000001054037819 */ /* 0x004fc600000006ff */
[----:B0----5:R-:W-:Y:S01]  /*0880*/  FMUL.FTZ R99, R16, R101 ;  /* 0x0000006510637220 */ /* 0x021fe20000410000 */
[----:B------:R-:W-:Y:S01]  /*0890*/  MOV R106, R87 ;  /* 0x00000057006a7202 */ /* 0x000fe20000000f00 */
[----:B------:R-:W-:Y:S01]  /*08a0*/  FADD.FTZ R3, -R88, R3 ;  /* 0x0000000358037221 */ /* 0x000fe20000010100 */
[----:B---3--:R-:W-:Y:S01]  /*08b0*/  IMAD.MOV.U32 R4, RZ, RZ, R90 ;  /* 0x000000ffff047224 */ /* 0x008fe200078e005a */
[--C-:B------:R-:W-:Y:S02]  /*08c0*/  SHF.R.U64 R89, R90, 0x10, R91.reuse ;  /* 0x000000105a597819 */ /* 0x100fe4000000125b */
[----:B------:R-:W-:Y:S02]  /*08d0*/  MOV R97, R91 ;  /* 0x0000005b00617202 */ /* 0x000fe40000000f00 */
[----:B------:R-:W-:Y:S02]  /*08e0*/  SHF.R.U32.HI R90, RZ, 0x10, R91 ;  /* 0x00000010ff5a7819 */ /* 0x000fe4000001165b */
[--C-:B------:R-:W-:Y:S01]  /*08f0*/  SHF.R.U64 R91, R86, 0x10, R87.reuse ;  /* 0x00000010565b7819 */ /* 0x100fe20000001257 */
[----:B------:R-:W-:Y:S01]  /*0900*/  FMUL.FTZ R3, R3, UR25 ;  /* 0x0000001903037c20 */ /* 0x000fe20008410000 */
[----:B------:R-:W-:Y:S01]  /*0910*/  SHF.R.U32.HI R86, RZ, 0x10, R87 ;  /* 0x00000010ff567819 */ /* 0x000fe20000011657 */
[----:B------:R-:W-:-:S04]  /*0920*/  IMAD.U32 R87, R4, 0x10000, RZ ;  /* 0x0001000004577824 */ /* 0x000fc800078e00ff */
[----:B------:R-:W-:Y:S01]  /*0930*/  FADD.FTZ R68, R68, R87 ;  /* 0x0000005744447221 */ /* 0x000fe20000010000 */
[-C--:B------:R-:W-:Y:S01]  /*0940*/  FFMA.FTZ R80, R3, R87.reuse, R80 ;  /* 0x0000005703507223 */ /* 0x080fe20000010050 */
[----:B------:R-:W-:Y:S01]  /*0950*/  FFMA.FTZ R4, R12, R87, R99 ;  /* 0x000000570c047223 */ /* 0x000fe20000010063 */
[----:B------:R-:W-:Y:S01]  /*0960*/  SHF.L.U32 R87, R85, 0x10, RZ ;  /* 0x0000001055577819 */ /* 0x000fe200000006ff */
[----:B------:R-:W-:Y:S01]  /*0970*/  FADD.FTZ R44, R44, R101 ;  /* 0x000000652c2c7221 */ /* 0x000fe20000010000 */
[----:B------:R-:W-:Y:S01]  /*0980*/  FFMA.FTZ R56, R3, R101, R56 ;  /* 0x0000006503387223 */ /* 0x000fe20000010038 */
[----:B------:R-:W-:Y:S02]  /*0990*/  SHF.L.U32 R101, R106, 0x10, RZ ;  /* 0x000000106a657819 */ /* 0x000fe400000006ff */
[----:B------:R-:W-:Y:S01]  /*09a0*/  FADD.FTZ R87, -R88, R87 ;  /* 0x0000005758577221 */ /* 0x000fe20000010100 */
[----:B------:R-:W-:-:S03]  /*09b0*/  SHF.L.U32 R99, R97, 0x10, RZ ;  /* 0x0000001061637819 */ /* 0x000fc600000006ff */
[----:B------:R-:W-:Y:S01]  /*09c0*/  FMUL.FTZ R97, R87, UR25 ;  /* 0x0000001957617c20 */ /* 0x000fe20008410000 */
[----:B------:R-:W-:Y:S01]  /*09d0*/  FMUL.FTZ R87, R18, R101 ;  /* 0x0000006512577220 */ /* 0x000fe20000410000 */
[----:B------:R-:W-:-:S03]  /*09e0*/  SHF.R.U64 R84, R84, 0x10, R85 ;  /* 0x0000001054547819 */ /* 0x000fc60000001255 */
[-C--:B------:R-:W-:Y:S01]  /*09f0*/  FFMA.FTZ R98, R14, R99.reuse, R87 ;  /* 0x000000630e627223 */ /* 0x080fe20000010057 */
[----:B------:R-:W-:Y:S02]  /*0a00*/  SHF.L.U32 R87, R84, 0x10, RZ ;  /* 0x0000001054577819 */ /* 0x000fe400000006ff */
[----:B------:R-:W-:Y:S02]  /*0a10*/  SHF.L.U32 R106, R91, 0x10, RZ ;  /* 0x000000105b6a7819 */ /* 0x000fe400000006ff */
[----:B------:R-:W-:Y:S01]  /*0a20*/  SHF.R.U32.HI R85, RZ, 0x10, R85 ;  /* 0x00000010ff557819 */ /* 0x000fe20000011655 */
[----:B------:R-:W-:Y:S01]  /*0a30*/  FADD.FTZ R87, -R88, R87 ;  /* 0x0000005758577221 */ /* 0x000fe20000010100 */
[----:B------:R-:W-:Y:S02]  /*0a40*/  IMAD.U32 R84, R89, 0x10000, RZ ;  /* 0x0001000059547824 */ /* 0x000fe400078e00ff */
[----:B------:R-:W-:Y:S01]  /*0a50*/  FMUL.FTZ R122, R17, R106 ;  /* 0x0000006a117a7220 */ /* 0x000fe20000410000 */
[----:B------:R-:W-:Y:S01]  /*0a60*/  SHF.L.U32 R86, R86, 0x10, RZ ;  /* 0x0000001056567819 */ /* 0x000fe200000006ff */
[----:B------:R-:W-:Y:S01]  /*0a70*/  FMUL.FTZ R100, R87, UR25 ;  /* 0x0000001957647c20 */ /* 0x000fe20008410000 */
[----:B------:R-:W-:Y:S01]  /*0a80*/  SHF.L.U32 R85, R85, 0x10, RZ ;  /* 0x0000001055557819 */ /* 0x000fe200000006ff */
[----:B------:R-:W-:Y:S01]  /*0a90*/  FADD.FTZ R70, R70, R99 ;  /* 0x0000006346467221 */ /* 0x000fe20000010000 */
[----:B------:R-:W-:Y:S01]  /*0aa0*/  FFMA.FTZ R82, R97, R99, R82 ;  /* 0x0000006361527223 */ /* 0x000fe20000010052 */
[----:B------:R-:W-:Y:S01]  /*0ab0*/  FADD.FTZ R69, R69, R84 ;  /* 0x0000005445457221 */ /* 0x000fe20000010000 */
[-C--:B------:R-:W-:Y:S01]  /*0ac0*/  FFMA.FTZ R81, R100, R84.reuse, R81 ;  /* 0x0000005464517223 */ /* 0x080fe20000010051 */
[----:B------:R-:W-:Y:S01]  /*0ad0*/  FFMA.FTZ R99, R13, R84, R122 ;  /* 0x000000540d637223 */ /* 0x000fe2000001007a */
[----:B------:R-:W-:Y:S01]  /*0ae0*/  SHF.L.U32 R90, R90, 0x10, RZ ;  /* 0x000000105a5a7819 */ /* 0x000fe200000006ff */
[----:B------:R-:W-:Y:S01]  /*0af0*/  FMUL.FTZ R84, R19, R86 ;  /* 0x0000005613547220 */ /* 0x000fe20000410000 */
[----:B------:R-:W-:Y:S01]  /*0b00*/  FADD.FTZ R85, -R88, R85 ;  /* 0x0000005558557221 */ /* 0x000fe20000010100 */
[----:B------:R-:W-:Y:S01]  /*0b10*/  FADD.FTZ R46, R46, R101 ;  /* 0x000000652e2e7221 */ /* 0x000fe20000010000 */
[----:B------:R-:W-:Y:S01]  /*0b20*/  FFMA.FTZ R58, R97, R101, R58 ;  /* 0x00000065613a7223 */ /* 0x000fe2000001003a */
[----:B------:R-:W-:Y:S01]  /*0b30*/  FADD.FTZ R45, R45, R106 ;  /* 0x0000006a2d2d7221 */ /* 0x000fe20000010000 */
[----:B------:R-:W-:Y:S01]  /*0b40*/  FFMA.FTZ R57, R100, R106, R57 ;  /* 0x0000006a64397223 */ /* 0x000fe20000010039 */
[----:B------:R-:W-:Y:S01]  /*0b50*/  FFMA.FTZ R101, R15, R90, R84 ;  /* 0x0000005a0f657223 */ /* 0x000fe20000010054 */
[----:B------:R-:W-:Y:S01]  /*0b60*/  FMUL.FTZ R106, R85, UR25 ;  /* 0x00000019556a7c20 */ /* 0x000fe20008410000 */
[----:B------:R-:W-:Y:S01]  /*0b70*/  FADD.FTZ R84, RZ, R4 ;  /* 0x00000004ff547221 */ /* 0x000fe20000010000 */
[----:B------:R-:W-:-:S03]  /*0b80*/  FFMA.FTZ R85, R3, R4, RZ ;  /* 0x0000000403557223 */ /* 0x000fc600000100ff */
        /* <DEDUP_REMOVED lines=10> */
[----:B------:R-:W-:-:S07]  /*0c30*/  IADD3 R91, PT, PT, R6, 0x80, RZ ;  /* 0x00000080065b7810 */ /* 0x000fce0007ffe0ff */
.L_x_730:
[----:B-1--4-:R-:W-:Y:S05]  /*0c40*/  BSYNC.RECONVERGENT B0 ;  /* 0x0000000000007941 */ /* 0x012fea0003800200 */
.L_x_729:
        /* <DEDUP_REMOVED lines=13> */
[----:B---3--:R-:W-:-:S04]  /*0d20*/  MOV R122, R86 ;  /* 0x00000056007a7202 */ /* 0x008fc80000000f00 */
[----:B------:R-:W-:Y:S02]  /*0d30*/  SHF.L.U32 R123, R122, 0x10, RZ ;  /* 0x000000107a7b7819 */ /* 0x000fe400000006ff */
[----:B----4-:R-:W-:Y:S02]  /*0d40*/  SHF.L.U32 R7, R84, 0x10, RZ ;  /* 0x0000001054077819 */ /* 0x010fe400000006ff */
[----:B------:R-:W-:-:S03]  /*0d50*/  SHF.R.U64 R119, R86, 0x10, R87 ;  /* 0x0000001056777819 */ /* 0x000fc60000001257 */
[----:B------:R-:W-:Y:S01]  /*0d60*/  FADD.FTZ R7, -R88, R7 ;  /* 0x0000000758077221 */ /* 0x000fe20000010100 */
[----:B--2---:R-:W-:Y:S01]  /*0d70*/  MOV R2, R108 ;  /* 0x0000006c00027202 */ /* 0x004fe20000000f00 */
[--C-:B------:R-:W-:Y:S01]  /*0d80*/  IMAD.MOV.U32 R0, RZ, RZ, R109.reuse ;  /* 0x000000ffff007224 */ /* 0x100fe200078e006d */
[--C-:B------:R-:W-:Y:S02]  /*0d90*/  SHF.R.U64 R107, R108, 0x10, R109.reuse ;  /* 0x000000106c6b7819 */ /* 0x100fe4000000126d */
[----:B------:R-:W-:Y:S02]  /*0da0*/  SHF.R.U32.HI R110, RZ, 0x10, R109 ;  /* 0x00000010ff6e7819 */ /* 0x000fe4000001166d */
[----:B------:R-:W-:Y:S02]  /*0db0*/  MOV R5, R87 ;  /* 0x0000005700057202 */ /* 0x000fe40000000f00 */
[----:B------:R-:W-:Y:S01]  /*0dc0*/  SHF.R.U32.HI R109, RZ, 0x10, R87 ;  /* 0x00000010ff6d7819 */ /* 0x000fe20000011657 */
[----:B------:R-:W-:Y:S01]  /*0dd0*/  FMUL.FTZ R7, R7, UR25 ;  /* 0x0000001907077c20 */ /* 0x000fe20008410000 */
[----:B------:R-:W-:Y:S01]  /*0de0*/  SHF.L.U32 R87, R2, 0x10, RZ ;  /* 0x0000001002577819 */ /* 0x000fe200000006ff */
[----:B-----5:R-:W-:Y:S01]  /*0df0*/  FMUL.FTZ R125, R24, R123 ;  /* 0x0000007b187d7220 */ /* 0x020fe20000410000 */
[----:B------:R-:W-:-:S03]  /*0e00*/  FADD.FTZ R40, R40, R123 ;  /* 0x0000007b28287221 */ /* 0x000fc60000010000 */
[----:B------:R-:W-:Y:S01]  /*0e10*/  FADD.FTZ R64, R64, R87 ;  /* 0x0000005740407221 */ /* 0x000fe20000010000 */
[-C--:B------:R-:W-:Y:S01]  /*0e20*/  FFMA.FTZ R76, R7, R87.reuse, R76 ;  /* 0x00000057074c7223 */ /* 0x080fe2000001004c */
[----:B------:R-:W-:Y:S01]  /*0e30*/  FFMA.FTZ R2, R20, R87, R125 ;  /* 0x0000005714027223 */ /* 0x000fe2000001007d */
[----:B------:R-:W-:Y:S02]  /*0e40*/  IMAD.U32 R87, R85, 0x10000, RZ ;  /* 0x0001000055577824 */ /* 0x000fe400078e00ff */
[----:B------:R-:W-:Y:S01]  /*0e50*/  FFMA.FTZ R52, R7, R123, R52 ;  /* 0x0000007b07347223 */ /* 0x000fe20000010034 */
[----:B------:R-:W-:Y:S01]  /*0e60*/  SHF.L.U32 R123, R5, 0x10, RZ ;  /* 0x00000010057b7819 */ /* 0x000fe200000006ff */
[----:B------:R-:W-:Y:S01]  /*0e70*/  FADD.FTZ R5, -R88, R87 ;  /* 0x0000005758057221 */ /* 0x000fe20000010100 */
[----:B------:R-:W-:-:S03]  /*0e80*/  SHF.L.U32 R87, R0, 0x10, RZ ;  /* 0x0000001000577819 */ /* 0x000fc600000006ff */
[----:B------:R-:W-:Y:S01]  /*0e90*/  FMUL.FTZ R125, R26, R123 ;  /* 0x0000007b1a7d7220 */ /* 0x000fe20000410000 */
[----:B------:R-:W-:Y:S01]  /*0ea0*/  FMUL.FTZ R5, R5, UR25 ;  /* 0x0000001905057c20 */ /* 0x000fe20008410000 */
[----:B------:R-:W-:Y:S02]  /*0eb0*/  FADD.FTZ R66, R66, R87 ;  /* 0x0000005742427221 */ /* 0x000fe40000010000 */
[-C--:B------:R-:W-:Y:S01]  /*0ec0*/  FFMA.FTZ R0, R22, R87.reuse, R125 ;  /* 0x0000005716007223 */ /* 0x080fe2000001007d */
[----:B------:R-:W-:Y:S02]  /*0ed0*/  FFMA.FTZ R78, R5, R87, R78 ;  /* 0x00000057054e7223 */ /* 0x000fe4000001004e */
[----:B------:R-:W0:Y:S01]  /*0ee0*/  @P0 LDC.64 R86, c[0x0][0x438] ;  /* 0x00010e00ff560b82 */ /* 0x000e220000000a00 */
[--C-:B------:R-:W-:Y:S02]  /*0ef0*/  SHF.R.U64 R125, R84, 0x10, R85.reuse ;  /* 0x00000010547d7819 */ /* 0x100fe40000001255 */
[----:B------:R-:W-:-:S02]  /*0f00*/  SHF.R.U32.HI R85, RZ, 0x10, R85 ;  /* 0x00000010ff557819 */ /* 0x000fc40000011655 */
[----:B------:R-:W-:Y:S02]  /*0f10*/  SHF.L.U32 R125, R125, 0x10, RZ ;  /* 0x000000107d7d7819 */ /* 0x000fe400000006ff */
[----:B------:R-:W-:Y:S01]  /*0f20*/  SHF.L.U32 R122, R119, 0x10, RZ ;  /* 0x00000010777a7819 */ /* 0x000fe200000006ff */
[----:B------:R-:W-:Y:S02]  /*0f30*/  IMAD.U32 R85, R85, 0x10000, RZ ;  /* 0x0001000055557824 */ /* 0x000fe400078e00ff */
[----:B------:R-:W-:Y:S01]  /*0f40*/  FADD.FTZ R108, -R88, R125 ;  /* 0x0000007d586c7221 */ /* 0x000fe20000010100 */
[----:B------:R-:W-:Y:S01]  /*0f50*/  SHF.L.U32 R84, R107, 0x10, RZ ;  /* 0x000000106b547819 */ /* 0x000fe200000006ff */
[----:B------:R-:W-:Y:S02]  /*0f60*/  FMUL.FTZ R124, R25, R122 ;  /* 0x0000007a197c7220 */ /* 0x000fe40000410000 */
[----:B------:R-:W-:Y:S01]  /*0f70*/  FMUL.FTZ R108, R108, UR25 ;  /* 0x000000196c6c7c20 */ /* 0x000fe20008410000 */
[----:B------:R-:W-:Y:S01]  /*0f80*/  FADD.FTZ R85, -R88, R85 ;  /* 0x0000005558557221 */ /* 0x000fe20000010100 */
[----:B0-----:R-:W-:-:S04]  /*0f90*/  @P0 IMAD.WIDE.U32 R86, R91, 0x8, R86 ;  /* 0x000000085b560825 */ /* 0x001fc800078e0056 */
[----:B------:R-:W-:Y:S01]  /*0fa0*/  FADD.FTZ R65, R65, R84 ;  /* 0x0000005441417221 */ /* 0x000fe20000010000 */
[----:B------:R0:W5:Y:S01]  /*0fb0*/  @P0 LDG.E.64 R102, desc[UR14][R86.64] ;  /* 0x0000000e56660981 */ /* 0x000162000c1e1b00 */
[CC--:B------:R-:W-:Y:S01]  /*0fc0*/  FFMA.FTZ R77, R108.reuse, R84.reuse, R77 ;  /* 0x000000546c4d7223 */ /* 0x0c0fe2000001004d */
[----:B------:R-:W-:Y:S01]  /*0fd0*/  FFMA.FTZ R107, R21, R84, R124 ;  /* 0x00000054156b7223 */ /* 0x000fe2000001007c */
[----:B------:R-:W-:Y:S01]  /*0fe0*/  FADD.FTZ R41, R41, R122 ;  /* 0x0000007a29297221 */ /* 0x000fe20000010000 */
[----:B------:R-:W-:Y:S01]  /*0ff0*/  FFMA.FTZ R53, R108, R122, R53 ;  /* 0x0000007a6c357223 */ /* 0x000fe20000010035 */
[----:B------:R-:W-:Y:S02]  /*1000*/  SHF.L.U32 R84, R110, 0x10, RZ ;  /* 0x000000106e547819 */ /* 0x000fe400000006ff */
[----:B0-----:R-:W-:Y:S01]  /*1010*/  SHF.L.U32 R86, R109, 0x10, RZ ;  /* 0x000000106d567819 */ /* 0x001fe200000006ff */
[----:B------:R-:W-:-:S04]  /*1020*/  FMUL.FTZ R110, R85, UR25 ;  /* 0x00000019556e7c20 */ /* 0x000fc80008410000 */
[----:B------:R-:W-:Y:S01]  /*1030*/  FMUL.FTZ R122, R27, R86 ;  /* 0x000000561b7a7220 */ /* 0x000fe20000410000 */
[----:B------:R-:W-:Y:S01]  /*1040*/  FADD.FTZ R67, R67, R84 ;  /* 0x0000005443437221 */ /* 0x000fe20000010000 */
[-C--:B------:R-:W-:Y:S02]  /*1050*/  FFMA.FTZ R79, R110, R84.reuse, R79 ;  /* 0x000000546e4f7223 */ /* 0x080fe4000001004f */
        /* <DEDUP_REMOVED lines=14> */
.L_x_732:
[----:B------:R-:W-:Y:S05]  /*1140*/  BSYNC.RECONVERGENT B0 ;  /* 0x0000000000007941 */ /* 0x000fea0003800200 */
.L_x_731:
        /* <DEDUP_REMOVED lines=15> */
[----:B------:R0:W5:Y:S01]  /*1240*/  @P0 LDG.E.64 R104, desc[UR14][R86.64] ;  /* 0x0000000e56680981 */ /* 0x000162000c1e1b00 */
[--C-:B---3--:R-:W-:Y:S02]  /*1250*/  SHF.R.U64 R116, R114, 0x10, R115.reuse ;  /* 0x0000001072747819 */ /* 0x108fe40000001273 */
[----:B------:R-:W-:Y:S02]  /*1260*/  MOV R118, R115 ;  /* 0x0000007300767202 */ /* 0x000fe40000000f00 */
[----:B------:R-:W-:Y:S02]  /*1270*/  SHF.R.U32.HI R91, RZ, 0x10, R115 ;  /* 0x00000010ff5b7819 */ /* 0x000fe40000011673 */
[----:B------:R-:W-:Y:S01]  /*1280*/  MOV R111, R114 ;  /* 0x00000072006f7202 */ /* 0x000fe20000000f00 */
[----:B----4-:R-:W-:Y:S01]  /*1290*/  IMAD.MOV.U32 R119, RZ, RZ, R112 ;  /* 0x000000ffff777224 */ /* 0x010fe200078e0070 */
[----:B------:R-:W-:Y:S02]  /*12a0*/  SHF.R.U64 R115, R112, 0x10, R113 ;  /* 0x0000001070737819 */ /* 0x000fe40000001271 */
[----:B------:R-:W-:-:S02]  /*12b0*/  MOV R114, R113 ;  /* 0x0000007100727202 */ /* 0x000fc40000000f00 */
[----:B------:R-:W-:Y:S02]  /*12c0*/  SHF.R.U32.HI R117, RZ, 0x10, R113 ;  /* 0x00000010ff757819 */ /* 0x000fe40000011671 */
[C-C-:B--2---:R-:W-:Y:S02]  /*12d0*/  SHF.R.U64 R112, R84.reuse, 0x10, R85.reuse ;  /* 0x0000001054707819 */ /* 0x144fe40000001255 */
[----:B------:R-:W-:Y:S02]  /*12e0*/  SHF.L.U32 R113, R84, 0x10, RZ ;  /* 0x0000001054717819 */ /* 0x000fe400000006ff */
[----:B0-----:R-:W-:Y:S02]  /*12f0*/  SHF.L.U32 R87, R112, 0x10, RZ ;  /* 0x0000001070577819 */ /* 0x001fe400000006ff */
[----:B------:R-:W-:Y:S02]  /*1300*/  SHF.R.U32.HI R125, RZ, 0x10, R85 ;  /* 0x00000010ff7d7819 */ /* 0x000fe40000011655 */
[----:B------:R-:W-:Y:S01]  /*1310*/  SHF.L.U32 R123, R85, 0x10, RZ ;  /* 0x00000010557b7819 */ /* 0x000fe200000006ff */
[----:B------:R-:W-:Y:S01]  /*1320*/  FADD.FTZ R85, -R88, R113 ;  /* 0x0000007158557221 */ /* 0x000fe20000010100 */
[----:B------:R-:W-:-:S02]  /*1330*/  IMAD.U32 R119, R119, 0x10000, RZ ;  /* 0x0001000077777824 */ /* 0x000fc400078e00ff */
[----:B------:R-:W-:Y:S01]  /*1340*/  FADD.FTZ R84, -R88, R87 ;  /* 0x0000005758547221 */ /* 0x000fe20000010100 */
[----:B------:R-:W-:Y:S01]  /*1350*/  SHF.L.U32 R87, R111, 0x10, RZ ;  /* 0x000000106f577819 */ /* 0x000fe200000006ff */
[----:B------:R-:W-:Y:S01]  /*1360*/  FMUL.FTZ R111, R85, UR25 ;  /* 0x00000019556f7c20 */ /* 0x000fe20008410000 */
[----:B-----5:R-:W-:-:S04]  /*1370*/  FMUL.FTZ R85, R32, R119 ;  /* 0x0000007720557220 */ /* 0x020fc80000410000 */
[-C--:B------:R-:W-:Y:S01]  /*1380*/  FFMA.FTZ R112, R28, R87.reuse, R85 ;  /* 0x000000571c707223 */ /* 0x080fe20000010055 */
[----:B------:R-:W-:Y:S02]  /*1390*/  SHF.L.U32 R85, R118, 0x10, RZ ;  /* 0x0000001076557819 */ /* 0x000fe400000006ff */
[----:B------:R-:W-:Y:S02]  /*13a0*/  SHF.L.U32 R118, R115, 0x10, RZ ;  /* 0x0000001073767819 */ /* 0x000fe400000006ff */
[----:B------:R-:W-:Y:S01]  /*13b0*/  SHF.L.U32 R86, R116, 0x10, RZ ;  /* 0x0000001074567819 */ /* 0x000fe200000006ff */
[----:B------:R-:W-:Y:S01]  /*13c0*/  FMUL.FTZ R116, R84, UR25 ;  /* 0x0000001954747c20 */ /* 0x000fe20008410000 */
[----:B------:R-:W-:Y:S01]  /*13d0*/  SHF.L.U32 R125, R125, 0x10, RZ ;  /* 0x000000107d7d7819 */ /* 0x000fe200000006ff */
[----:B------:R-:W-:Y:S01]  /*13e0*/  FMUL.FTZ R84, R33, R118 ;  /* 0x0000007621547220 */ /* 0x000fe20000410000 */
[----:B------:R-:W-:Y:S01]  /*13f0*/  FADD.FTZ R113, -R88, R123 ;  /* 0x0000007b58717221 */ /* 0x000fe20000010100 */
[----:B------:R-:W-:Y:S01]  /*1400*/  FADD.FTZ R60, R60, R87 ;  /* 0x000000573c3c7221 */ /* 0x000fe20000010000 */
[----:B------:R-:W-:Y:S01]  /*1410*/  FFMA.FTZ R72, R111, R87, R72 ;  /* 0x000000576f487223 */ /* 0x000fe20000010048 */
[----:B------:R-:W-:Y:S01]  /*1420*/  FADD.FTZ R88, -R88, R125 ;  /* 0x0000007d58587221 */ /* 0x000fe20000010100 */
[----:B------:R-:W-:Y:S01]  /*1430*/  FADD.FTZ R61, R61, R86 ;  /* 0x000000563d3d7221 */ /* 0x000fe20000010000 */
[-C--:B------:R-:W-:Y:S01]  /*1440*/  FFMA.FTZ R73, R116, R86.reuse, R73 ;  /* 0x0000005674497223 */ /* 0x080fe20000010049 */
[----:B------:R-:W-:Y:S01]  /*1450*/  FFMA.FTZ R115, R29, R86, R84 ;  /* 0x000000561d737223 */ /* 0x000fe20000010054 */
[----:B------:R-:W-:Y:S01]  /*1460*/  SHF.L.U32 R87, R114, 0x10, RZ ;  /* 0x0000001072577819 */ /* 0x000fe200000006ff */
[----:B------:R-:W-:-:S02]  /*1470*/  IMAD.U32 R86, R117, 0x10000, RZ ;  /* 0x0001000075567824 */ /* 0x000fc400078e00ff */
[----:B------:R-:W-:Y:S01]  /*1480*/  FADD.FTZ R37, R37, R118 ;  /* 0x0000007625257221 */ /* 0x000fe20000010000 */
[----:B------:R-:W-:Y:S01]  /*1490*/  FFMA.FTZ R49, R116, R118, R49 ;  /* 0x0000007674317223 */ /* 0x000fe20000010031 */
[----:B------:R-:W-:Y:S01]  /*14a0*/  SHF.L.U32 R84, R91, 0x10, RZ ;  /* 0x000000105b547819 */ /* 0x000fe200000006ff */
[----:B------:R-:W-:Y:S01]  /*14b0*/  FMUL.FTZ R118, R88, UR25 ;  /* 0x0000001958767c20 */ /* 0x000fe20008410000 */
[----:B------:R-:W-:Y:S01]  /*14c0*/  FADD.FTZ R36, R36, R119 ;  /* 0x0000007724247221 */ /* 0x000fe20000010000 */
[----:B------:R-:W-:Y:S01]  /*14d0*/  FFMA.FTZ R48, R111, R119, R48 ;  /* 0x000000776f307223 */ /* 0x000fe20000010030 */
[----:B------:R-:W-:Y:S01]  /*14e0*/  FMUL.FTZ R88, R35, R86 ;  /* 0x0000005623587220 */ /* 0x000fe20000410000 */
[----:B------:R-:W-:Y:S01]  /*14f0*/  FMUL.FTZ R113, R113, UR25 ;  /* 0x0000001971717c20 */ /* 0x000fe20008410000 */
[----:B------:R-:W-:Y:S01]  /*1500*/  FMUL.FTZ R119, R34, R87 ;  /* 0x0000005722777220 */ /* 0x000fe20000410000 */
[----:B------:R-:W-:Y:S01]  /*1510*/  FADD.FTZ R63, R63, R84 ;  /* 0x000000543f3f7221 */ /* 0x000fe20000010000 */
[-C--:B------:R-:W-:Y:S01]  /*1520*/  FFMA.FTZ R75, R118, R84.reuse, R75 ;  /* 0x00000054764b7223 */ /* 0x080fe2000001004b */
        /* <DEDUP_REMOVED lines=15> */
[----:B------:R-:W-:-:S07]  /*1620*/  FFMA.FTZ R90, R118, R117, R85 ;  /* 0x00000075765a7223 */ /* 0x000fce0000010055 */
.L_x_734:
[----:B------:R-:W-:Y:S05]  /*1630*/  BSYNC.RECONVERGENT B0 ;  /* 0x0000000000007941 */ /* 0x000fea0003800200 */
.L_x_733:
        /* <DEDUP_REMOVED lines=32> */
.L_x_736:
[----:B------:R-:W-:Y:S05]  /*1840*/  BSYNC.RECONVERGENT B0 ;  /* 0x0000000000007941 */ /* 0x000fea0003800200 */
.L_x_735:
        /* <DEDUP_REMOVED lines=59> */
.L_x_741:
        /* <DEDUP_REMOVED lines=23> */
.L_x_740:
        /* <DEDUP_REMOVED lines=26> */
.L_x_743:
        /* <DEDUP_REMOVED lines=27> */
.L_x_739:
        /* <DEDUP_REMOVED lines=11> */
[----:B------:R-:W-:Y:S01]  /*2170*/  MOV R84, R120 ;  /* 0x0000007800547202 */ /* 0x000fe20000000f00 */
        /* <DEDUP_REMOVED lines=8> */
[----:B------:R-:W-:Y:S01]  /*2200*/  SHF.L.U32 R85, R85, 0x10, RZ ;  /* 0x0000001055557819 */ /* 0x000fe200000006ff */
[----:B------:R-:W-:-:S04]  /*2210*/  FFMA.FTZ R87, R97, UR26, R122 ;  /* 0x0000001a61577c23 */ /* 0x000fc8000801007a */
[----:B------:R-:W-:Y:S01]  /*2220*/  FFMA.FTZ R85, R86, UR25, R85 ;  /* 0x0000001956557c23 */ /* 0x000fe20008010055 */
[----:B------:R-:W-:Y:S01]  /*2230*/  FADD.FTZ R89, R98, -R87 ;  /* 0x8000005762597221 */ /* 0x000fe20000010000 */
[----:B------:R-:W-:Y:S02]  /*2240*/  MOV R86, R121 ;  /* 0x0000007900567202 */ /* 0x000fe40000000f00 */
[----:B------:R-:W-:Y:S02]  /*2250*/  SHF.R.U32.HI R87, RZ, 0x10, R121 ;  /* 0x00000010ff577819 */ /* 0x000fe40000011679 */
[----:B------:R-:W-:Y:S01]  /*2260*/  F2FP.BF16.F32.PACK_AB R84, R85, R84 ;  /* 0x000000545554723e */ /* 0x000fe200000010ff */
[----:B------:R-:W-:Y:S01]  /*2270*/  IMAD.U32 R86, R86, 0x10000, RZ ;  /* 0x0001000056567824 */ /* 0x000fe200078e00ff */
[----:B------:R-:W-:Y:S02]  /*2280*/  SHF.L.U32 R87, R87, 0x10, RZ ;  /* 0x0000001057577819 */ /* 0x000fe400000006ff */
[C---:B------:R-:W-:Y:S01]  /*2290*/  PRMT R85, R84.reuse, 0x7632, R85 ;  /* 0x0000763254557816 */ /* 0x040fe20000000055 */
[----:B------:R-:W-:Y:S01]  /*22a0*/  FFMA.FTZ R86, R89, UR25, R86 ;  /* 0x0000001959567c23 */ /* 0x000fe20008010056 */
[----:B------:R-:W-:Y:S01]  /*22b0*/  PRMT R89, R84, 0x7610, R89 ;  /* 0x0000761054597816 */ /* 0x000fe20000000059 */
[----:B------:R-:W-:-:S05]  /*22c0*/  FFMA.FTZ R87, R88, UR25, R87 ;  /* 0x0000001958577c23 */ /* 0x000fca0008010057 */
[----:B------:R-:W-:-:S04]  /*22d0*/  F2FP.BF16.F32.PACK_AB R87, R87, R86 ;  /* 0x000000565757723e */ /* 0x000fc800000010ff */
[----:B------:R-:W-:Y:S01]  /*22e0*/  PRMT R84, R87, 0x7632, R84 ;  /* 0x0000763257547816 */ /* 0x000fe20000000054 */
[----:B------:R-:W-:Y:S06]  /*22f0*/  BRA `(.L_x_742) ;  /* 0x0000000400947947 */ /* 0x000fec0003800000 */
.L_x_745:
[----:B------:R-:W-:Y:S01]  /*2300*/  MOV R10, R121 ;  /* 0x00000079000a7202 */ /* 0x000fe20000000f00 */
[--C-:B------:R-:W-:Y:S01]  /*2310*/  FFMA.FTZ R9, R97, UR26, R122.reuse ;  /* 0x0000001a61097c23 */ /* 0x100fe2000801007a */
        /* <DEDUP_REMOVED lines=10> */
[----:B------:R-:W-:Y:S01]  /*23c0*/  SHF.R.U64 R85, R120, 0x10, R121 ;  /* 0x0000001078557819 */ /* 0x000fe20000001279 */
[----:B------:R-:W-:Y:S01]  /*23d0*/  FFMA.FTZ R84, R100, UR26, R122 ;  /* 0x0000001a64547c23 */ /* 0x000fe2000801007a */
[----:B------:R-:W-:Y:S01]  /*23e0*/  FADD.FTZ R11, R4, -R11 ;  /* 0x8000000b040b7221 */ /* 0x000fe20000010000 */
[----:B------:R-:W-:Y:S01]  /*23f0*/  IMAD.U32 R10, R10, 0x10000, RZ ;  /* 0x000100000a0a7824 */ /* 0x000fe200078e00ff */
[----:B------:R-:W-:Y:S01]  /*2400*/  SHF.L.U32 R85, R85, 0x10, RZ ;  /* 0x0000001055557819 */ /* 0x000fe200000006ff */
[----:B------:R-:W-:Y:S01]  /*2410*/  FADD.FTZ R84, R99, -R84 ;  /* 0x8000005463547221 */ /* 0x000fe20000010000 */
[----:B------:R-:W-:Y:S01]  /*2420*/  F2FP.BF16.F32.PACK_AB R9, R86, R9 ;  /* 0x000000095609723e */ /* 0x000fe200000010ff */
[----:B------:R-:W-:-:S02]  /*2430*/  FFMA.FTZ R10, R11, UR25, R10 ;  /* 0x000000190b0a7c23 */ /* 0x000fc4000801000a */
[----:B------:R-:W-:Y:S01]  /*2440*/  FFMA.FTZ R85, R84, UR25, R85 ;  /* 0x0000001954557c23 */ /* 0x000fe20008010055 */
        /* <DEDUP_REMOVED lines=10> */
.L_x_744:
[----:B------:R-:W-:Y:S01]  /*24f0*/  UMOV UR7, UR12 ;  /* 0x0000000c00077c82 */ /* 0x000fe20008000000 */
[----:B------:R-:W-:Y:S01]  /*2500*/  UMOV UR8, UR13 ;  /* 0x0000000d00087c82 */ /* 0x000fe20008000000 */
[----:B------:R-:W-:-:S04]  /*2510*/  UISETP.NE.U32.AND UP0, UPT, UR7, URZ, UPT ;  /* 0x000000ff0700728c */ /* 0x000fc8000bf05070 */
[----:B------:R-:W-:-:S09]  /*2520*/  UISETP.NE.AND.EX UP0, UPT, UR8, URZ, UPT, UP0 ;  /* 0x000000ff0800728c */ /* 0x000fd2000bf05300 */
[----:B------:R-:W-:Y:S05]  /*2530*/  BRA.U UP0, `(.L_x_746) ;  /* 0x00000001007c7547 */ /* 0x000fea000b800000 */
[----:B------:R-:W-:Y:S01]  /*2540*/  MOV R84, R121 ;  /* 0x0000007900547202 */ /* 0x000fe20000000f00 */
        /* <DEDUP_REMOVED lines=30> */
.L_x_746:
[----:B------:R-:W-:Y:S01]  /*2730*/  MOV R10, R121 ;  /* 0x00000079000a7202 */ /* 0x000fe20000000f00 */
[--C-:B------:R-:W-:Y:S01]  /*2740*/  FFMA.FTZ R9, R97, UR26, R122.reuse ;  /* 0x0000001a61097c23 */ /* 0x100fe2000801007a */
[----:B------:R-:W-:Y:S01]  /*2750*/  SHF.R.U32.HI R87, RZ, 0x10, R121 ;  /* 0x00000010ff577819 */ /* 0x000fe20000011679 */
[--C-:B------:R-:W-:Y:S01]  /*2760*/  FFMA.FTZ R86, R106, UR26, R122.reuse ;  /* 0x0000001a6a567c23 */ /* 0x100fe2000801007a */
[----:B------:R-:W-:Y:S01]  /*2770*/  SHF.L.U32 R84, R10, 0x10, RZ ;  /* 0x000000100a547819 */ /* 0x000fe200000006ff */
[----:B------:R-:W-:Y:S01]  /*2780*/  FADD.FTZ R11, R98, -R9 ;  /* 0x80000009620b7221 */ /* 0x000fe20000010000 */
[----:B------:R-:W-:Y:S01]  /*2790*/  MOV R10, R120 ;  /* 0x00000078000a7202 */ /* 0x000fe20000000f00 */
[----:B------:R-:W-:Y:S01]  /*27a0*/  FFMA.FTZ R9, R3, UR26, R122 ;  /* 0x0000001a03097c23 */ /* 0x000fe2000801007a */
        /* <DEDUP_REMOVED lines=26> */
.L_x_742:
        /* <DEDUP_REMOVED lines=18> */
.L_x_747:
        /* <DEDUP_REMOVED lines=12> */
.L_x_748:
[----:B------:R-:W-:-:S07]  /*2b30*/  IADD3 R6, PT, PT, R6, 0x80, RZ ;  /* 0x0000008006067810 */ /* 0x000fce0007ffe0ff */
.L_x_738:
[----:B------:R-:W-:Y:S05]  /*2b40*/  BSYNC.RECONVERGENT B0 ;  /* 0x0000000000007941 */ /* 0x000fea0003800200 */
.L_x_737:
        /* <DEDUP_REMOVED lines=11> */
[----:B-----5:R-:W-:Y:S01]  /*2c00*/  MOV R10, R103 ;  /* 0x00000067000a7202 */ /* 0x020fe20000000f00 */
[--C-:B------:R-:W-:Y:S01]  /*2c10*/  FFMA.FTZ R9, R5, UR26, R122.reuse ;  /* 0x0000001a05097c23 */ /* 0x100fe2000801007a */
[----:B-1----:R-:W-:Y:S01]  /*2c20*/  SHF.R.U32.HI R87, RZ, 0x10, R103 ;  /* 0x00000010ff577819 */ /* 0x002fe20000011667 */
[--C-:B------:R-:W-:Y:S01]  /*2c30*/  FFMA.FTZ R86, R110, UR26, R122.reuse ;  /* 0x0000001a6e567c23 */ /* 0x100fe2000801007a */
[----:B0-----:R-:W-:Y:S01]  /*2c40*/  SHF.L.U32 R84, R10, 0x10, RZ ;  /* 0x000000100a547819 */ /* 0x001fe200000006ff */
[----:B------:R-:W-:Y:S01]  /*2c50*/  FADD.FTZ R11, R0, -R9 ;  /* 0x80000009000b7221 */ /* 0x000fe20000010000 */
[----:B------:R-:W-:Y:S01]  /*2c60*/  MOV R10, R102 ;  /* 0x00000066000a7202 */ /* 0x000fe20000000f00 */
[----:B------:R-:W-:Y:S01]  /*2c70*/  FFMA.FTZ R9, R7, UR26, R122 ;  /* 0x0000001a07097c23 */ /* 0x000fe2000801007a */
[----:B------:R-:W-:Y:S01]  /*2c80*/  SHF.L.U32 R87, R87, 0x10, RZ ;  /* 0x0000001057577819 */ /* 0x000fe200000006ff */
[----:B------:R-:W-:Y:S01]  /*2c90*/  FFMA.FTZ R85, R11, UR25, R84 ;  /* 0x000000190b557c23 */ /* 0x000fe20008010054 */
[----:B------:R-:W-:Y:S01]  /*2ca0*/  SHF.R.U64 R11, R102, 0x10, R103 ;  /* 0x00000010660b7819 */ /* 0x000fe20000001267 */
[----:B------:R-:W-:Y:S01]  /*2cb0*/  FFMA.FTZ R84, R108, UR26, R122 ;  /* 0x0000001a6c547c23 */ /* 0x000fe2000801007a */
[----:B------:R-:W-:Y:S01]  /*2cc0*/  FADD.FTZ R9, R2, -R9 ;  /* 0x8000000902097221 */ /* 0x000fe20000010000 */
[----:B------:R-:W-:Y:S01]  /*2cd0*/  IMAD.U32 R10, R10, 0x10000, RZ ;  /* 0x000100000a0a7824 */ /* 0x000fe200078e00ff */
[----:B------:R-:W-:Y:S01]  /*2ce0*/  SHF.L.U32 R11, R11, 0x10, RZ ;  /* 0x000000100b0b7819 */ /* 0x000fe200000006ff */
[----:B------:R-:W-:Y:S01]  /*2cf0*/  FADD.FTZ R86, R109, -R86 ;  /* 0x800000566d567221 */ /* 0x000fe20000010000 */
[----:B------:R-:W-:Y:S01]  /*2d00*/  FADD.FTZ R84, R107, -R84 ;  /* 0x800000546b547221 */ /* 0x000fe20000010000 */
[----:B------:R-:W-:-:S02]  /*2d10*/  FFMA.FTZ R9, R9, UR25, R10 ;  /* 0x0000001909097c23 */ /* 0x000fc4000801000a */
[----:B------:R-:W-:Y:S01]  /*2d20*/  FFMA.FTZ R86, R86, UR25, R87 ;  /* 0x0000001956567c23 */ /* 0x000fe20008010057 */
[----:B------:R-:W-:-:S04]  /*2d30*/  FFMA.FTZ R84, R84, UR25, R11 ;  /* 0x0000001954547c23 */ /* 0x000fc8000801000b */
        /* <DEDUP_REMOVED lines=15> */
.L_x_753:
[----:B01---5:R-:W-:Y:S01]  /*2e30*/  MOV R84, R103 ;  /* 0x0000006700547202 */ /* 0x023fe20000000f00 */
        /* <DEDUP_REMOVED lines=12> */
[----:B------:R-:W-:Y:S01]  /*2f00*/  IMAD.MOV.U32 R86, RZ, RZ, R102 ;  /* 0x000000ffff567224 */ /* 0x000fe200078e0066 */
[----:B------:R-:W-:Y:S01]  /*2f10*/  SHF.R.U64 R87, R102, 0x10, R103 ;  /* 0x0000001066577819 */ /* 0x000fe20000001267 */
[----:B------:R-:W-:Y:S02]  /*2f20*/  FADD.FTZ R85, R2, -R85 ;  /* 0x8000005502557221 */ /* 0x000fe40000010000 */
[----:B------:R-:W-:Y:S02]  /*2f30*/  F2FP.BF16.F32.PACK_AB R84, R89, R84 ;  /* 0x000000545954723e */ /* 0x000fe400000010ff */
[----:B------:R-:W-:Y:S02]  /*2f40*/  SHF.L.U32 R86, R86, 0x10, RZ ;  /* 0x0000001056567819 */ /* 0x000fe400000006ff */
[----:B------:R-:W-:Y:S02]  /*2f50*/  SHF.L.U32 R87, R87, 0x10, RZ ;  /* 0x0000001057577819 */ /* 0x000fe400000006ff */
[C---:B------:R-:W-:Y:S01]  /*2f60*/  PRMT R91, R84.reuse, 0x7610, R91 ;  /* 0x00007610545b7816 */ /* 0x040fe2000000005b */
[--C-:B------:R-:W-:Y:S01]  /*2f70*/  FFMA.FTZ R85, R85, UR25, R86.reuse ;  /* 0x0000001955557c23 */ /* 0x100fe20008010056 */
[----:B------:R-:W-:Y:S01]  /*2f80*/  PRMT R86, R84, 0x7632, R86 ;  /* 0x0000763254567816 */ /* 0x000fe20000000056 */
[----:B------:R-:W-:Y:S01]  /*2f90*/  FFMA.FTZ R88, R88, UR25, R87 ;  /* 0x0000001958587c23 */ /* 0x000fe20008010057 */
[----:B------:R-:W-:-:S02]  /*2fa0*/  PRMT R94, R91, 0x7610, R94 ;  /* 0x000076105b5e7816 */ /* 0x000fc4000000005e */
[----:B------:R-:W-:Y:S02]  /*2fb0*/  PRMT R93, R86, 0x7610, R93 ;  /* 0x00007610565d7816 */ /* 0x000fe4000000005d */
[----:B------:R-:W-:-:S04]  /*2fc0*/  F2FP.BF16.F32.PACK_AB R85, R88, R85 ;  /* 0x000000555855723e */ /* 0x000fc800000010ff */
[C---:B------:R-:W-:Y:S02]  /*2fd0*/  PRMT R87, R85.reuse, 0x7632, R87 ;  /* 0x0000763255577816 */ /* 0x040fe40000000057 */
[----:B------:R-:W-:Y:S02]  /*2fe0*/  PRMT R89, R85, 0x7610, R89 ;  /* 0x0000761055597816 */ /* 0x000fe40000000059 */
[----:B------:R-:W-:Y:S02]  /*2ff0*/  PRMT R95, R87, 0x7610, R95 ;  /* 0x00007610575f7816 */ /* 0x000fe4000000005f */
[----:B------:R-:W-:Y:S01]  /*3000*/  PRMT R96, R89, 0x7610, R96 ;  /* 0x0000761059607816 */ /* 0x000fe20000000060 */
[----:B------:R-:W-:Y:S06]  /*3010*/  BRA `(.L_x_754) ;  /* 0x00000008007c7947 */ /* 0x000fec0003800000 */
.L_x_752:
[----:B------:R-:W-:-:S04]  /*3020*/  UISETP.NE.U32.AND UP3, UPT, UR12, URZ, UPT ;  /* 0x000000ff0c00728c */ /* 0x000fc8000bf65070 */
[----:B------:R-:W-:-:S09]  /*3030*/  UISETP.NE.AND.EX UP3, UPT, UR13, URZ, UPT, UP3 ;  /* 0x000000ff0d00728c */ /* 0x000fd2000bf65330 */
[----:B------:R-:W-:Y:S05]  /*3040*/  BRA.U !UP3, `(.L_x_755) ;  /* 0x000000010b7c7547 */ /* 0x000fea000b800000 */
[----:B-----5:R-:W-:Y:S01]  /*3050*/  MOV R10, R103 ;  /* 0x00000067000a7202 */ /* 0x020fe20000000f00 */
[--C-:B------:R-:W-:Y:S01]  /*3060*/  FFMA.FTZ R9, R5, UR26, R122.reuse ;  /* 0x0000001a05097c23 */ /* 0x100fe2000801007a */
[----:B------:R-:W-:Y:S01]  /*3070*/  SHF.R.U32.HI R11, RZ, 0x10, R103 ;  /* 0x00000010ff0b7819 */ /* 0x000fe20000011667 */
[----:B01----:R-:W-:Y:S01]  /*3080*/  FFMA.FTZ R84, R110, UR26, R122 ;  /* 0x0000001a6e547c23 */ /* 0x003fe2000801007a */
        /* <DEDUP_REMOVED lines=14> */
[----:B------:R-:W-:Y:S01]  /*3170*/  F2FP.BF16.F32.PACK_AB R9, R86, R9 ;  /* 0x000000095609723e */ /* 0x000fe200000010ff */
[----:B------:R-:W-:Y:S02]  /*3180*/  FFMA.FTZ R10, R11, UR25, R10 ;  /* 0x000000190b0a7c23 */ /* 0x000fe4000801000a */
[----:B------:R-:W-:Y:S01]  /*3190*/  FFMA.FTZ R85, R84, UR25, R85 ;  /* 0x0000001954557c23 */ /* 0x000fe20008010055 */
[----:B------:R-:W-:-:S02]  /*31a0*/  PRMT R86, R9, 0x7632, R86 ;  /* 0x0000763209567816 */ /* 0x000fc40000000056 */
[----:B------:R-:W-:Y:S02]  /*31b0*/  PRMT R91, R9, 0x7610, R91 ;  /* 0x00007610095b7816 */ /* 0x000fe4000000005b */
[----:B------:R-:W-:Y:S02]  /*31c0*/  F2FP.BF16.F32.PACK_AB R10, R85, R10 ;  /* 0x0000000a550a723e */ /* 0x000fe400000010ff */
[----:B------:R-:W-:Y:S02]  /*31d0*/  PRMT R9, R86, 0x7610, R9 ;  /* 0x0000761056097816 */ /* 0x000fe40000000009 */
[C---:B------:R-:W-:Y:S02]  /*31e0*/  PRMT R87, R10.reuse, 0x7632, R87 ;  /* 0x000076320a577816 */ /* 0x040fe40000000057 */
[----:B------:R-:W-:Y:S02]  /*31f0*/  PRMT R89, R10, 0x7610, R89 ;  /* 0x000076100a597816 */ /* 0x000fe40000000059 */
[----:B------:R-:W-:-:S02]  /*3200*/  PRMT R10, R91, 0x7610, R10 ;  /* 0x000076105b0a7816 */ /* 0x000fc4000000000a */
[----:B------:R-:W-:Y:S02]  /*3210*/  PRMT R11, R87, 0x7610, R11 ;  /* 0x00007610570b7816 */ /* 0x000fe4000000000b */
[----:B------:R-:W-:Y:S01]  /*3220*/  PRMT R92, R89, 0x7610, R92 ;  /* 0x00007610595c7816 */ /* 0x000fe2000000005c */
[----:B------:R-:W-:Y:S06]  /*3230*/  BRA `(.L_x_754) ;  /* 0x0000000400f47947 */ /* 0x000fec0003800000 */
.L_x_755:
        /* <DEDUP_REMOVED lines=20> */
[----:B------:R-:W-:Y:S01]  /*3380*/  FFMA.FTZ R86, R87, UR25, R86 ;  /* 0x0000001957567c23 */ /* 0x000fe20008010056 */
[----:B------:R-:W-:-:S04]  /*3390*/  PRMT R87, R84, 0x7632, R87 ;  /* 0x0000763254577816 */ /* 0x000fc80000000057 */
[----:B------:R-:W-:Y:S02]  /*33a0*/  F2FP.BF16.F32.PACK_AB R91, R89, R86 ;  /* 0x00000056595b723e */ /* 0x000fe400000010ff */
[----:B------:R-:W-:Y:S02]  /*33b0*/  PRMT R89, R84, 0x7610, R89 ;  /* 0x0000761054597816 */ /* 0x000fe40000000059 */
[----:B------:R-:W-:Y:S01]  /*33c0*/  PRMT R86, R91, 0x7632, R86 ;  /* 0x000076325b567816 */ /* 0x000fe20000000056 */
[----:B------:R-:W-:Y:S06]  /*33d0*/  BRA `(.L_x_754) ;  /* 0x00000004008c7947 */ /* 0x000fec0003800000 */
.L_x_751:
[----:B------:R-:W-:-:S04]  /*33e0*/  UISETP.NE.U32.AND UP0, UPT, UR10, URZ, UPT ;  /* 0x000000ff0a00728c */ /* 0x000fc8000bf05070 */
[----:B------:R-:W-:-:S09]  /*33f0*/  UISETP.NE.AND.EX UP0, UPT, UR11, URZ, UPT, UP0 ;  /* 0x000000ff0b00728c */ /* 0x000fd2000bf05300 */
[----:B------:R-:W-:Y:S05]  /*3400*/  BRA.U !UP0, `(.L_x_756) ;  /* 0x0000000108d47547 */ /* 0x000fea000b800000 */
[----:B------:R-:W-:-:S04]  /*3410*/  UISETP.NE.U32.AND UP3, UPT, UR12, URZ, UPT ;  /* 0x000000ff0c00728c */ /* 0x000fc8000bf65070 */
[----:B------:R-:W-:-:S09]  /*3420*/  UISETP.NE.AND.EX UP3, UPT, UR13, URZ, UPT, UP3 ;  /* 0x000000ff0d00728c */ /* 0x000fd2000bf65330 */
[----:B------:R-:W-:Y:S05]  /*3430*/  BRA.U !UP3, `(.L_x_757) ;  /* 0x000000010b6c7547 */ /* 0x000fea000b800000 */
[--C-:B------:R-:W-:Y:S01]  /*3440*/  FFMA.FTZ R11, R5, UR26, R122.reuse ;  /* 0x0000001a050b7c23 */ /* 0x100fe2000801007a */
[--C-:B01----:R-:W-:Y:S01]  /*3450*/  FFMA.FTZ R84, R110, UR26, R122.reuse ;  /* 0x0000001a6e547c23 */ /* 0x103fe2000801007a */
        /* <DEDUP_REMOVED lines=25> */
.L_x_757:
        /* <DEDUP_REMOVED lines=23> */
.L_x_756:
        /* <DEDUP_REMOVED lines=26> */
.L_x_758:
        /* <DEDUP_REMOVED lines=17> */
.L_x_754:
        /* <DEDUP_REMOVED lines=16> */
.L_x_759:
        /* <DEDUP_REMOVED lines=10> */
.L_x_760:
[----:B------:R-:W-:-:S07]  /*3bb0*/  IADD3 R6, PT, PT, R6, 0x80, RZ ;  /* 0x0000008006067810 */ /* 0x000fce0007ffe0ff */
.L_x_750:
[----:B------:R-:W-:Y:S05]  /*3bc0*/  BSYNC.RECONVERGENT B0 ;  /* 0x0000000000007941 */ /* 0x000fea0003800200 */
.L_x_749:
        /* <DEDUP_REMOVED lines=11> */
[--C-:B------:R-:W-:Y:S01]  /*3c80*/  FFMA.FTZ R11, R113, UR26, R122.reuse ;  /* 0x0000001a710b7c23 */ /* 0x100fe2000801007a */
[----:B012---:R-:W-:Y:S01]  /*3c90*/  MOV R86, R105 ;  /* 0x0000006900567202 */ /* 0x007fe20000000f00 */
[--C-:B------:R-:W-:Y:S01]  /*3ca0*/  FFMA.FTZ R88, R118, UR26, R122.reuse ;  /* 0x0000001a76587c23 */ /* 0x100fe2000801007a */
[--C-:B------:R-:W-:Y:S01]  /*3cb0*/  SHF.R.U32.HI R87, RZ, 0x10, R105.reuse ;  /* 0x00000010ff577819 */ /* 0x100fe20000011669 */
[--C-:B------:R-:W-:Y:S01]  /*3cc0*/  FFMA.FTZ R9, R111, UR26, R122.reuse ;  /* 0x0000001a6f097c23 */ /* 0x100fe2000801007a */
[----:B------:R-:W-:Y:S01]  /*3cd0*/  MOV R10, R104 ;  /* 0x00000068000a7202 */ /* 0x000fe20000000f00 */
[----:B------:R-:W-:Y:S01]  /*3ce0*/  FFMA.FTZ R84, R116, UR26, R122 ;  /* 0x0000001a74547c23 */ /* 0x000fe2000801007a */
[----:B------:R-:W-:Y:S01]  /*3cf0*/  SHF.R.U64 R89, R104, 0x10, R105 ;  /* 0x0000001068597819 */ /* 0x000fe20000001269 */
[----:B------:R-:W-:Y:S01]  /*3d00*/  FADD.FTZ R85, R114, -R11 ;  /* 0x8000000b72557221 */ /* 0x000fe20000010000 */
[----:B------:R-:W-:Y:S01]  /*3d10*/  SHF.L.U32 R86, R86, 0x10, RZ ;  /* 0x0000001056567819 */ /* 0x000fe200000006ff */
[----:B------:R-:W-:Y:S01]  /*3d20*/  FADD.FTZ R88, R117, -R88 ;  /* 0x8000005875587221 */ /* 0x000fe20000010000 */
[----:B------:R-:W-:Y:S01]  /*3d30*/  SHF.L.U32 R87, R87, 0x10, RZ ;  /* 0x0000001057577819 */ /* 0x000fe200000006ff */
[----:B------:R-:W-:Y:S01]  /*3d40*/  FADD.FTZ R9, R112, -R9 ;  /* 0x8000000970097221 */ /* 0x000fe20000010000 */
[----:B------:R-:W-:Y:S01]  /*3d50*/  SHF.L.U32 R11, R89, 0x10, RZ ;  /* 0x00000010590b7819 */ /* 0x000fe200000006ff */
        /* <DEDUP_REMOVED lines=21> */
.L_x_765:
[----:B012---:R-:W-:Y:S01]  /*3eb0*/  MOV R84, R105 ;  /* 0x0000006900547202 */ /* 0x007fe20000000f00 */
        /* <DEDUP_REMOVED lines=28> */
.L_x_764:
[----:B------:R-:W-:-:S04]  /*4080*/  UISETP.NE.U32.AND UP3, UPT, UR12, URZ, UPT ;  /* 0x000000ff0c00728c */ /* 0x000fc8000bf65070 */
[----:B------:R-:W-:-:S09]  /*4090*/  UISETP.NE.AND.EX UP3, UPT, UR13, URZ, UPT, UP3 ;  /* 0x000000ff0d00728c */ /* 0x000fd2000bf65330 */
[----:B------:R-:W-:Y:S05]  /*40a0*/  BRA.U !UP3, `(.L_x_767) ;  /* 0x000000010b7c7547 */ /* 0x000fea000b800000 */
[----:B------:R-:W-:Y:S01]  /*40b0*/  SHF.R.U32.HI R11, RZ, 0x10, R105 ;  /* 0x00000010ff0b7819 */ /* 0x000fe20000011669 */
[--C-:B------:R-:W-:Y:S01]  /*40c0*/  FFMA.FTZ R9, R113, UR26, R122.reuse ;  /* 0x0000001a71097c23 */ /* 0x100fe2000801007a */
[----:B------:R-:W-:Y:S01]  /*40d0*/  MOV R10, R105 ;  /* 0x00000069000a7202 */ /* 0x000fe20000000f00 */
[----:B012---:R-:W-:Y:S02]  /*40e0*/  FFMA.FTZ R84, R118, UR26, R122 ;  /* 0x0000001a76547c23 */ /* 0x007fe4000801007a */
[----:B------:R-:W-:Y:S01]  /*40f0*/  IMAD.U32 R86, R11, 0x10000, RZ ;  /* 0x000100000b567824 */ /* 0x000fe200078e00ff */
[----:B------:R-:W-:Y:S01]  /*4100*/  SHF.L.U32 R10, R10, 0x10, RZ ;  /* 0x000000100a0a7819 */ /* 0x000fe200000006ff */
[----:B------:R-:W-:Y:S01]  /*4110*/  FADD.FTZ R9, R114, -R9 ;  /* 0x8000000972097221 */ /* 0x000fe20000010000 */
[----:B------:R-:W-:-:S03]  /*4120*/  FADD.FTZ R11, R117, -R84 ;  /* 0x80000054750b7221 */ /* 0x000fc60000010000 */
[----:B------:R-:W-:Y:S01]  /*4130*/  FFMA.FTZ R84, R9, UR25, R10 ;  /* 0x0000001909547c23 */ /* 0x000fe2000801000a */
[----:B------:R-:W-:Y:S01]  /*4140*/  FFMA.FTZ R85, R11, UR25, R86 ;  /* 0x000000190b557c23 */ /* 0x000fe20008010056 */
[--C-:B------:R-:W-:Y:S01]  /*4150*/  FFMA.FTZ R9, R111, UR26, R122.reuse ;  /* 0x0000001a6f097c23 */ /* 0x100fe2000801007a */
[----:B------:R-:W-:Y:S01]  /*4160*/  MOV R10, R104 ;  /* 0x00000068000a7202 */ /* 0x000fe20000000f00 */
[----:B------:R-:W-:Y:S01]  /*4170*/  FFMA.FTZ R122, R116, UR26, R122 ;  /* 0x0000001a747a7c23 */ /* 0x000fe2000801007a */
[----:B------:R-:W-:Y:S01]  /*4180*/  SHF.R.U64 R11, R104, 0x10, R105 ;  /* 0x00000010680b7819 */ /* 0x000fe20000001269 */
[----:B------:R-:W-:Y:S01]  /*4190*/  FADD.FTZ R9, R112, -R9 ;  /* 0x8000000970097221 */ /* 0x000fe20000010000 */
[----:B------:R-:W-:Y:S01]  /*41a0*/  SHF.L.U32 R10, R10, 0x10, RZ ;  /* 0x000000100a0a7819 */ /* 0x000fe200000006ff */
[----:B------:R-:W-:Y:S01]  /*41b0*/  FADD.FTZ R122, R115, -R122 ;  /* 0x8000007a737a7221 */ /* 0x000fe20000010000 */
[----:B------:R-:W-:Y:S02]  /*41c0*/  SHF.L.U32 R11, R11, 0x10, RZ ;  /* 0x000000100b0b7819 */ /* 0x000fe400000006ff */
        /* <DEDUP_REMOVED lines=13> */
.L_x_767:
[--C-:B012---:R-:W-:Y:S01]  /*42a0*/  FFMA.FTZ R85, R111, UR26, R122.reuse ;  /* 0x0000001a6f557c23 */ /* 0x107fe2000801007a */
[--C-:B------:R-:W-:Y:S01]  /*42b0*/  SHF.R.U64 R87, R104, 0x10, R105.reuse ;  /* 0x0000001068577819 */ /* 0x100fe20000001269 */
[----:B------:R-:W-:Y:S01]  /*42c0*/  FFMA.FTZ R86, R116, UR26, R122 ;  /* 0x0000001a74567c23 */ /* 0x000fe2000801007a */
[----:B------:R-:W-:Y:S01]  /*42d0*/  SHF.R.U32.HI R89, RZ, 0x10, R105 ;  /* 0x00000010ff597819 */ /* 0x000fe20000011669 */
[----:B------:R-:W-:Y:S01]  /*42e0*/  FADD.FTZ R84, R112, -R85 ;  /* 0x8000005570547221 */ /* 0x000fe20000010000 */
[----:B------:R-:W-:Y:S01]  /*42f0*/  MOV R85, R104 ;  /* 0x0000006800557202 */ /* 0x000fe20000000f00 */
[----:B------:R-:W-:Y:S02]  /*4300*/  IMAD.U32 R87, R87, 0x10000, RZ ;  /* 0x0001000057577824 */ /* 0x000fe400078e00ff */
[----:B------:R-:W-:Y:S01]  /*4310*/  FADD.FTZ R86, R115, -R86 ;  /* 0x8000005673567221 */ /* 0x000fe20000010000 */
[----:B------:R-:W-:Y:S01]  /*4320*/  FFMA.FTZ R88, R118, UR26, R122 ;  /* 0x0000001a76587c23 */ /* 0x000fe2000801007a */
[----:B------:R-:W-:-:S02]  /*4330*/  SHF.L.U32 R85, R85, 0x10, RZ ;  /* 0x0000001055557819 */ /* 0x000fc400000006ff */
[----:B------:R-:W-:Y:S01]  /*4340*/  SHF.L.U32 R89, R89, 0x10, RZ ;  /* 0x0000001059597819 */ /* 0x000fe200000006ff */
[----:B------:R-:W-:Y:S02]  /*4350*/  FADD.FTZ R88, R117, -R88 ;  /* 0x8000005875587221 */ /* 0x000fe40000010000 */
[----:B------:R-:W-:Y:S01]  /*4360*/  FFMA.FTZ R84, R84, UR25, R85 ;  /* 0x0000001954547c23 */ /* 0x000fe20008010055 */
[----:B------:R-:W-:Y:S01]  /*4370*/  FFMA.FTZ R85, R86, UR25, R87 ;  /* 0x0000001956557c23 */ /* 0x000fe20008010057 */
[----:B------:R-:W-:Y:S01]  /*4380*/  MOV R86, R105 ;  /* 0x0000006900567202 */ /* 0x000fe20000000f00 */
[----:B------:R-:W-:Y:S01]  /*4390*/  FFMA.FTZ R87, R113, UR26, R122 ;  /* 0x0000001a71577c23 */ /* 0x000fe2000801007a */
[----:B------:R-:W-:Y:S02]  /*43a0*/  FFMA.FTZ R89, R88, UR25, R89 ;  /* 0x0000001958597c23 */ /* 0x000fe40008010059 */
[----:B------:R-:W-:Y:S01]  /*43b0*/  SHF.L.U32 R86, R86, 0x10, RZ ;  /* 0x0000001056567819 */ /* 0x000fe200000006ff */
[----:B------:R-:W-:Y:S01]  /*43c0*/  FADD.FTZ R87, R114, -R87 ;  /* 0x8000005772577221 */ /* 0x000fe20000010000 */
[----:B------:R-:W-:-:S03]  /*43d0*/  F2FP.BF16.F32.PACK_AB R84, R85, R84 ;  /* 0x000000545554723e */ /* 0x000fc600000010ff */
[----:B------:R-:W-:Y:S01]  /*43e0*/  FFMA.FTZ R86, R87, UR25, R86 ;  /* 0x0000001957567c23 */ /* 0x000fe20008010056 */
[C---:B------:R-:W-:Y:S02]  /*43f0*/  PRMT R85, R84.reuse, 0x7632, R85 ;  /* 0x0000763254557816 */ /* 0x040fe40000000055 */
[----:B------:R-:W-:Y:S02]  /*4400*/  PRMT R87, R84, 0x7610, R87 ;  /* 0x0000761054577816 */ /* 0x000fe40000000057 */
[----:B------:R-:W-:-:S04]  /*4410*/  F2FP.BF16.F32.PACK_AB R89, R89, R86 ;  /* 0x000000565959723e */ /* 0x000fc800000010ff */
[----:B------:R-:W-:Y:S01]  /*4420*/  PRMT R84, R89, 0x7632, R84 ;  /* 0x0000763259547816 */ /* 0x000fe20000000054 */
[----:B------:R-:W-:Y:S06]  /*4430*/  BRA `(.L_x_766) ;  /* 0x0000000400907947 */ /* 0x000fec0003800000 */
.L_x_763:
[----:B------:R-:W-:-:S04]  /*4440*/  UISETP.NE.U32.AND UP0, UPT, UR10, URZ, UPT ;  /* 0x000000ff0a00728c */ /* 0x000fc8000bf05070 */
[----:B------:R-:W-:-:S09]  /*4450*/  UISETP.NE.AND.EX UP0, UPT, UR11, URZ, UPT, UP0 ;  /* 0x000000ff0b00728c */ /* 0x000fd2000bf05300 */
[----:B------:R-:W-:Y:S05]  /*4460*/  BRA.U !UP0, `(.L_x_768) ;  /* 0x0000000108d47547 */ /* 0x000fea000b800000 */
[----:B------:R-:W-:-:S04]  /*4470*/  UISETP.NE.U32.AND UP3, UPT, UR12, URZ, UPT ;  /* 0x000000ff0c00728c */ /* 0x000fc8000bf65070 */
[----:B------:R-:W-:-:S09]  /*4480*/  UISETP.NE.AND.EX UP3, UPT, UR13, URZ, UPT, UP3 ;  /* 0x000000ff0d00728c */ /* 0x000fd2000bf65330 */
[----:B------:R-:W-:Y:S05]  /*4490*/  BRA.U !UP3, `(.L_x_769) ;  /* 0x000000010b6c7547 */ /* 0x000fea000b800000 */
[--C-:B------:R-:W-:Y:S01]  /*44a0*/  FFMA.FTZ R10, R118, UR26, R122.reuse ;  /* 0x0000001a760a7c23 */ /* 0x100fe2000801007a */
[--C-:B------:R-:W-:Y:S01]  /*44b0*/  FFMA.FTZ R11, R113, UR26, R122.reuse ;  /* 0x0000001a710b7c23 */ /* 0x100fe2000801007a */
[--C-:B------:R-:W-:Y:S01]  /*44c0*/  FFMA.FTZ R9, R111, UR26, R122.reuse ;  /* 0x0000001a6f097c23 */ /* 0x100fe2000801007a */
[----:B------:R-:W-:Y:S01]  /*44d0*/  FFMA.FTZ R122, R116, UR26, R122 ;  /* 0x0000001a747a7c23 */ /* 0x000fe2000801007a */
[----:B012---:R-:W-:Y:S01]  /*44e0*/  FADD.FTZ R84, R117, -R10 ;  /* 0x8000000a75547221 */ /* 0x007fe20000010000 */
        /* <DEDUP_REMOVED lines=22> */
.L_x_769:
        /* <DEDUP_REMOVED lines=23> */
.L_x_768:
[----:B------:R-:W-:-:S04]  /*47c0*/  UISETP.NE.U32.AND UP3, UPT, UR12, URZ, UPT ;  /* 0x000000ff0c00728c */ /* 0x000fc8000bf65070 */
[----:B------:R-:W-:-:S09]  /*47d0*/  UISETP.NE.AND.EX UP3, UPT, UR13, URZ, UPT, UP3 ;  /* 0x000000ff0d00728c */ /* 0x000fd2000bf65330 */
        /* <DEDUP_REMOVED lines=15> */
[C---:B012---:R-:W-:Y:S02]  /*48d0*/  PRMT R84, R10.reuse, 0x7632, R84 ;  /* 0x000076320a547816 */ /* 0x047fe40000000054 */
        /* <DEDUP_REMOVED lines=8> */
.L_x_770:
        /* <DEDUP_REMOVED lines=18> */
.L_x_766:
        /* <DEDUP_REMOVED lines=16> */
.L_x_771:
        /* <DEDUP_REMOVED lines=10> */
.L_x_762:
[----:B------:R-:W-:Y:S05]  /*4c20*/  BSYNC.RECONVERGENT B0 ;  /* 0x0000000000007941 */ /* 0x000fea0003800200 */
.L_x_761:
[----:B------:R-:W-:Y:S01]  /*4c30*/  UPLOP3.LUT UP1, UPT, UPT, UPT, UP1, 0x40, 0x4 ;  /* 0x000000000004789c */ /* 0x000fe20003f2e810 */
[----:B------:R-:W-:Y:S10]  /*4c40*/  BRA.U !UP2, `(.L_x_772) ;  /* 0xffffffb90a707547 */ /* 0x000ff4000b83ffff */
.L_x_728:
[----:B------:R-:W0:Y:S01]  /*4c50*/  S2UR UR4, SR_CTAID.X ;  /* 0x00000000000479c3 */ /* 0x000e220000002500 */
[----:B------:R-:W-:Y:S01]  /*4c60*/  BSSY.RECONVERGENT B0, `(.L_x_773) ;  /* 0x0000012000007945 */ /* 0x000fe20003800200 */
[----:B0-----:R-:W-:-:S06]  /*4c70*/  UIMAD UR4, UR4, UR6, URZ ;  /* 0x00000006040472a4 */ /* 0x001fcc000f8e02ff */
[----:B------:R-:W-:-:S04]  /*4c80*/  MOV R0, UR4 ;  /* 0x0000000400007c02 */ /* 0x000fc80008000f00 */
[----:B------:R-:W-:Y:S01]  /*4c90*/  LEA.HI R119, R0, R119, RZ, 0x1e ;  /* 0x0000007700777211 */ /* 0x000fe200078ff0ff */
[----:B------:R-:W-:Y:S06]  /*4ca0*/  @!P0 BRA `(.L_x_774) ;  /* 0x0000000000348947 */ /* 0x000fec0003800000 */
[----:B------:R-:W0:Y:S08]  /*4cb0*/  LDC.64 R2, c[0x0][0x440] ;  /* 0x00011000ff027b82 */ /* 0x000e300000000a00 */
        /* <DEDUP_REMOVED lines=12> */
.L_x_774:
[----:B------:R-:W-:Y:S05]  /*4d80*/  BSYNC.RECONVERGENT B0 ;  /* 0x0000000000007941 */ /* 0x000fea0003800200 */
.L_x_773:
[----:B------:R-:W-:Y:S04]  /*4d90*/  BSSY.RECONVERGENT B0, `(.L_x_775) ;  /* 0x000000f000007945 */ /* 0x000fe80003800200 */
[----:B------:R-:W-:Y:S05]  /*4da0*/  @!P1 BRA `(.L_x_776) ;  /* 0x0000000000349947 */ /* 0x000fea0003800000 */
[----:B0-----:R-:W0:Y:S08]  /*4db0*/  LDC.64 R2, c[0x0][0x440] ;  /* 0x00011000ff027b82 */ /* 0x001e300000000a00 */
        /* <DEDUP_REMOVED lines=12> */
.L_x_776:
[----:B------:R-:W-:Y:S05]  /*4e80*/  BSYNC.RECONVERGENT B0 ;  /* 0x0000000000007941 */ /* 0x000fea0003800200 */
.L_x_775:
[----:B------:R-:W-:Y:S05]  /*4e90*/  @!P2 EXIT ;  /* 0x000000000000a94d */ /* 0x000fea0003800000 */
[----:B0-----:R-:W0:Y:S08]  /*4ea0*/  LDC.64 R2, c[0x0][0x440] ;  /* 0x00011000ff027b82 */ /* 0x001e300000000a00 */
        /* <DEDUP_REMOVED lines=12> */
.L_x_777:
        /* <DEDUP_REMOVED lines=9> */
.L_x_3520:


//--------------------- .text._ZN10layer_norm31ln_parallel_residual_bwd_kernelINS_13Kernel_traitsIf13__nv_bfloat16S2_S2_fjLj1536ELj1ELj1ELj4ELj8ENS_18Kernel_traits_baseILj1536EfS2_S2_S2_fjLj128EEEEELb0ELb0ELb1EEEvNS_9BwdParamsE --------------------------
	.section	.text._ZN10layer_norm31ln_parallel_residual_bwd_kernelINS_13Kernel_traitsIf13__nv_bfloat16S2_S2_fjLj1536ELj1ELj1ELj4ELj8ENS_18Kernel_traits_baseILj1536EfS2_S2_S2_fjLj128EEEEELb0ELb0ELb1EEEvNS_9BwdParamsE,"ax",@progbits
	.align	128
        .global         _ZN10layer_norm31ln_parallel_residual_bwd_kernelINS_13Kernel_traitsIf13__nv_bfloat16S2_S2_fjLj1536ELj1ELj1ELj4ELj8ENS_18Kernel_traits_baseILj1536EfS2_S2_S2_fjLj128EEEEELb0ELb0ELb1EEEvNS_9BwdParamsE
        .type           _ZN10layer_norm31ln_parallel_residual_bwd_kernelINS_13Kernel_traitsIf13__nv_bfloat16S2_S2_fjLj1536ELj1ELj1ELj4ELj8ENS_18Kernel_traits_baseILj1536EfS2_S2_S2_fjLj128EEEEELb0ELb0ELb1EEEvNS_9BwdParamsE,@function
        .size           _ZN10layer_norm31ln_parallel_residual_bwd_kernelINS_13Kernel_traitsIf13__nv_bfloat16S2_S2_fjLj1536ELj1ELj1ELj4ELj8ENS_18Kernel_traits_baseILj1536EfS2_S2_S2_fjLj128EEEEELb0ELb0ELb1EEEvNS_9BwdParamsE,(.L_x_3521 - _ZN10layer_norm31ln_parallel_residual_bwd_kernelINS_13Kernel_traitsIf13__nv_bfloat16S2_S2_fjLj1536ELj1ELj1ELj4ELj8ENS_18Kernel_traits_baseILj1536EfS2_S2_S2_fjLj128EEEEELb0ELb0ELb1EEEvNS_9BwdParamsE)
        .other          _ZN10layer_norm31ln_parallel_residual_bwd_kernelINS_13Kernel_traitsIf13__nv_bfloat16S2_S2_fjLj1536ELj1ELj1ELj4ELj8ENS_18Kernel_traits_baseILj1536EfS2_S2_S2_fjLj128EEEEELb0ELb0ELb1EEEvNS_9BwdParamsE,@"STO_CUDA_ENTRY STV_DEFAULT"
_ZN10layer_norm31ln_parallel_residual_bwd_kernelINS_13Kernel_traitsIf13__nv_bfloat16S2_S2_fjLj1536ELj1ELj1ELj4ELj8ENS_18Kernel_traits_baseILj1536EfS2_S2_S2_fjLj128EEEEELb0ELb0ELb1EEEvNS_9BwdParamsE:
.text._ZN10layer_norm31ln_parallel_residual_bwd_kernelINS_13Kernel_traitsIf13__nv_bfloat16S2_S2_fjLj1536ELj1ELj1ELj4ELj8ENS_18Kernel_traits_baseILj1536EfS2_S2_S2_fjLj128EEEEELb0ELb0ELb1EEEvNS_9BwdParamsE:
        /* <DEDUP_REMOVED lines=53> */
[----:B0-----:R-:W5:Y:S01]  /*0350*/  LDG.E.128 R24, desc[UR14][R2.64] ;  /* 0x0000000e02187981 */ /* 0x001f62000c1e1d00 */
[----:B------:R-:W-:-:S02]  /*0360*/  CS2R R6, SRZ ;  /* 0x0000000000067805 */ /* 0x000fc4000001ff00 */
[----:B------:R-:W-:Y:S01]  /*0370*/  CS2R R20, SRZ ;  /* 0x0000000000147805 */ /* 0x000fe2000001ff00 */
[----:B--2---:R-:W-:Y:S01]  /*0380*/  IMAD.WIDE.U32 R4, R23, 0x10, R4 ;  /* 0x0000001017047825 */ /* 0x004fe200078e0004 */
[----:B------:R-:W5:Y:S01]  /*0390*/  LDG.E.128 R28, desc[UR14][R2.64+0x800] ;  /* 0x0008000e021c7981 */ /* 0x000f62000c1e1d00 */
[----:B------:R-:W-:Y:S02]  /*03a0*/  CS2R R58, SRZ ;  /* 0x00000000003a7805 */ /* 0x000fe4000001ff00 */
[----:B------:R-:W-:Y:S01]  /*03b0*/  MOV R87, RZ ;  /* 0x000000ff00577202 */ /* 0x000fe20000000f00 */
[----:B------:R-:W-:Y:S01]  /*03c0*/  UPLOP3.LUT UP1, UPT, UPT, UPT, UPT, 0x40, 0x4 ;  /* 0x000000000004789c */ /* 0x000fe20003f2e870 */
[----:B------:R0:W5:Y:S01]  /*03d0*/  LDG.E.128 R32, desc[UR14][R2.64+0x1000] ;  /* 0x0010000e02207981 */ /* 0x000162000c1e1d00 */
[----:B------:R-:W1:Y:S03]  /*03e0*/  LDCU UR17, c[0x0][0x388] ;  /* 0x00007100ff1177ac */ /* 0x000e660008000800 */
[----:B------:R-:W5:Y:S01]  /*03f0*/  LDG.E.128 R36, desc[UR14][R4.64] ;  /* 0x0000000e04247981 */ /* 0x000f62000c1e1d00 */
[----:B------:R-:W2:Y:S03]  /*0400*/  LDCU.U8 UR16, c[0x0][0x410] ;  /* 0x00008200ff1077ac */ /* 0x000ea60008000000 */
[----:B------:R-:W5:Y:S01]  /*0410*/  LDG.E.128 R40, desc[UR14][R4.64+0x800] ;  /* 0x0008000e04287981 */ /* 0x000f62000c1e1d00 */
[----:B------:R-:W3:Y:S01]  /*0420*/  LDCU UR22, c[0x0][0x400] ;  /* 0x00008000ff1677ac */ /* 0x000ee20008000800 */
[----:B0-----:R-:W-:-:S02]  /*0430*/  CS2R R2, SRZ ;  /* 0x0000000000027805 */ /* 0x001fc4000001ff00 */
[----:B------:R0:W5:Y:S01]  /*0440*/  LDG.E.128 R44, desc[UR14][R4.64+0x1000] ;  /* 0x0010000e042c7981 */ /* 0x000162000c1e1d00 */
[----:B------:R-:W4:Y:S01]  /*0450*/  LDCU.64 UR26, c[0x0][0x470] ;  /* 0x00008e00ff1a77ac */ /* 0x000f220008000a00 */
[----:B------:R-:W1:Y:S01]  /*0460*/  LDCU.64 UR24, c[0x0][0x478] ;  /* 0x00008f00ff1877ac */ /* 0x000e620008000a00 */
[----:B------:R-:W1:Y:S01]  /*0470*/  LDCU.128 UR8, c[0x0][0x3c0] ;  /* 0x00007800ff0877ac */ /* 0x000e620008000c00 */
[----:B0-----:R-:W-:Y:S01]  /*0480*/  CS2R R4, SRZ ;  /* 0x0000000000047805 */ /* 0x001fe2000001ff00 */
[----:B------:R-:W0:Y:S01]  /*0490*/  LDCU.64 UR18, c[0x0][0x438] ;  /* 0x00008700ff1277ac */ /* 0x000e220008000a00 */
[----:B--2---:R-:W0:Y:S05]  /*04a0*/  LDCU.64 UR20, c[0x0][0x380] ;  /* 0x00007000ff1477ac */ /* 0x004e2a0008000a00 */
.L_x_803:
[----:B01234-:R-:W2:Y:S01]  /*04b0*/  LDC.64 R80, c[0x0][0x3a8] ;  /* 0x0000ea00ff507b82 */ /* 0x01fea20000000a00 */
[----:B-1----:R-:W-:Y:S02]  /*04c0*/  UIMAD UR5, UR4, UR17, URZ ;  /* 0x00000011040572a4 */ /* 0x002fe4000f8e02ff */
[----:B------:R-:W-:Y:S02]  /*04d0*/  UIMAD.WIDE UR12, UR4, 0x4, UR10 ;  /* 0x00000004040c78a5 */ /* 0x000fe4000f8e020a */
[----:B------:R-:W-:-:S03]  /*04e0*/  USHF.R.S32.HI UR6, URZ, 0x1f, UR5 ;  /* 0x0000001fff067899 */ /* 0x000fc60008011405 */
[----:B------:R-:W1:Y:S01]  /*04f0*/  LDC.64 R102, c[0x0][0x428] ;  /* 0x00010a00ff667b82 */ /* 0x000e620000000a00 */
[----:B------:R-:W-:Y:S01]  /*0500*/  ULEA.HI UR6, UR6, UR5, URZ, 0x2 ;  /* 0x0000000506067291 */ /* 0x000fe2000f8f10ff */
[----:B------:R-:W-:Y:S02]  /*0510*/  MOV R104, UR12 ;  /* 0x0000000c00687c02 */ /* 0x000fe40008000f00 */
[----:B------:R-:W-:-:S03]  /*0520*/  MOV R105, UR13 ;  /* 0x0000000d00697c02 */ /* 0x000fc60008000f00 */
[----:B------:R-:W-:Y:S01]  /*0530*/  MOV R86, UR6 ;  /* 0x0000000600567c02 */ /* 0x000fe20008000f00 */
[----:B------:R-:W3:Y:S01]  /*0540*/  LDC.64 R96, c[0x0][0x430] ;  /* 0x00010c00ff607b82 */ /* 0x000ee20000000a00 */
[----:B------:R-:W-:Y:S01]  /*0550*/  UIMAD.WIDE UR6, UR4, 0x4, UR8 ;  /* 0x00000004040678a5 */ /* 0x000fe2000f8e0208 */
[----:B------:R-:W4:Y:S01]  /*0560*/  LDG.E R0, desc[UR14][R104.64] ;  /* 0x0000000e68007981 */ /* 0x000f22000c1e1900 */
[----:B------:R-:W-:-:S04]  /*0570*/  LEA.HI.SX32 R86, R86, R23, 0x1e ;  /* 0x0000001756567211 */ /* 0x000fc800078ff2ff */
[----:B------:R-:W-:Y:S01]  /*0580*/  MOV R50, UR6 ;  /* 0x0000000600327c02 */ /* 0x000fe20008000f00 */
[----:B--2---:R-:W-:Y:S01]  /*0590*/  IMAD.WIDE.U32 R48, R86, 0x8, R80 ;  /* 0x0000000856307825 */ /* 0x004fe200078e0050 */
[----:B------:R-:W-:-:S05]  /*05a0*/  MOV R51, UR7 ;  /* 0x0000000700337c02 */ /* 0x000fca0008000f00 */
[----:B------:R2:W4:Y:S01]  /*05b0*/  LDG.E R23, desc[UR14][R50.64] ;  /* 0x0000000e32177981 */ /* 0x000522000c1e1900 */
[----:B-1----:R-:W-:-:S03]  /*05c0*/  IMAD.WIDE.U32 R100, R86, 0x8, R102 ;  /* 0x0000000856647825 */ /* 0x002fc600078e0066 */
[----:B------:R-:W4:Y:S04]  /*05d0*/  LDG.E.64 R48, desc[UR14][R48.64] ;  /* 0x0000000e30307981 */ /* 0x000f28000c1e1b00 */
[----:B------:R-:W4:Y:S01]  /*05e0*/  LDG.E.64 R100, desc[UR14][R100.64] ;  /* 0x0000000e64647981 */ /* 0x000f22000c1e1b00 */
[----:B---3--:R-:W-:-:S06]  /*05f0*/  IMAD.WIDE.U32 R98, R86, 0x8, R96 ;  /* 0x0000000856627825 */ /* 0x008fcc00078e0060 */
[----:B------:R-:W3:Y:S01]  /*0600*/  LDG.E.64 R98, desc[UR14][R98.64] ;  /* 0x0000000e62627981 */ /* 0x000ee2000c1e1b00 */
[C---:B------:R-:W-:Y:S02]  /*0610*/  IADD3 R111, PT, PT, R86.reuse, 0x80, RZ ;  /* 0x00000080566f7810 */ /* 0x040fe40007ffe0ff */
[----:B------:R-:W-:-:S03]  /*0620*/  IADD3 R109, PT, PT, R86, 0x100, RZ ;  /* 0x00000100566d7810 */ /* 0x000fc60007ffe0ff */
[----:B--2---:R-:W-:-:S04]  /*0630*/  IMAD.WIDE.U32 R50, R111, 0x8, R80 ;  /* 0x000000086f327825 */ /* 0x004fc800078e0050 */
[C---:B------:R-:W-:Y:S02]  /*0640*/  IMAD.WIDE.U32 R112, R111.reuse, 0x8, R102 ;  /* 0x000000086f707825 */ /* 0x040fe400078e0066 */
[----:B------:R-:W2:Y:S02]  /*0650*/  LDG.E.64 R50, desc[UR14][R50.64] ;  /* 0x0000000e32327981 */ /* 0x000ea4000c1e1b00 */
[--C-:B------:R-:W-:Y:S02]  /*0660*/  IMAD.WIDE.U32 R104, R111, 0x8, R96.reuse ;  /* 0x000000086f687825 */ /* 0x100fe400078e0060 */
[----:B------:R-:W2:Y:S02]  /*0670*/  LDG.E.64 R112, desc[UR14][R112.64] ;  /* 0x0000000e70707981 */ /* 0x000ea4000c1e1b00 */
[C---:B------:R-:W-:Y:S02]  /*0680*/  IMAD.WIDE.U32 R96, R109.reuse, 0x8, R96 ;  /* 0x000000086d607825 */ /* 0x040fe400078e0060 */
[----:B------:R-:W2:Y:S02]  /*0690*/  LDG.E.64 R104, desc[UR14][R104.64] ;  /* 0x0000000e68687981 */ /* 0x000ea4000c1e1b00 */
[----:B------:R-:W-:-:S02]  /*06a0*/  IMAD.WIDE.U32 R102, R109, 0x8, R102 ;  /* 0x000000086d667825 */ /* 0x000fc400078e0066 */
[----:B------:R-:W2:Y:S04]  /*06b0*/  LDG.E.64 R96, desc[UR14][R96.64] ;  /* 0x0000000e60607981 */ /* 0x000ea8000c1e1b00 */
[----:B------:R-:W2:Y:S01]  /*06c0*/  LDG.E.64 R102, desc[UR14][R102.64] ;  /* 0x0000000e66667981 */ /* 0x000ea2000c1e1b00 */
[----:B------:R-:W-:-:S06]  /*06d0*/  IMAD.WIDE.U32 R80, R109, 0x8, R80 ;  /* 0x000000086d507825 */ /* 0x000fcc00078e0050 */
[----:B------:R-:W2:Y:S01]  /*06e0*/  LDG.E.64 R80, desc[UR14][R80.64] ;  /* 0x0000000e50507981 */ /* 0x000ea2000c1e1b00 */
[----:B0-----:R-:W-:-:S04]  /*06f0*/  ISETP.NE.U32.AND P0, PT, RZ, UR18, PT ;  /* 0x00000012ff007c0c */ /* 0x001fc8000bf05070 */
[----:B------:R-:W-:Y:S02]  /*0700*/  ISETP.NE.AND.EX P0, PT, RZ, UR19, PT, P0 ;  /* 0x00000013ff007c0c */ /* 0x000fe4000bf05300 */
[----:B------:R-:W-:-:S11]  /*0710*/  ISETP.NE.AND P2, PT, RZ, UR16, PT ;  /* 0x00000010ff007c0c */ /* 0x000fd6000bf45270 */
[----:B------:R-:W0:Y:S02]  /*0720*/  @P0 LDC.64 R106, c[0x0][0x438] ;  /* 0x00010e00ff6a0b82 */ /* 0x000e240000000a00 */
[----:B0-----:R-:W-:-:S05]  /*0730*/  @P0 IMAD.WIDE.U32 R106, R111, 0x8, R106 ;  /* 0x000000086f6a0825 */ /* 0x001fca00078e006a */
[----:B-----5:R0:W5:Y:S01]  /*0740*/  @P0 LDG.E.64 R72, desc[UR14][R106.64] ;  /* 0x0000000e6a480981 */ /* 0x020162000c1e1b00 */
[----:B----4-:R-:W-:Y:S02]  /*0750*/  R2UR UR7, R0 ;  /* 0x00000000000772ca */ /* 0x010fe400000e0000 */
[----:B------:R-:W-:Y:S02]  /*0760*/  FSEL R23, R23, RZ, !P2 ;  /* 0x000000ff17177208 */ /* 0x000fe40005000000 */
[----:B------:R-:W-:Y:S02]  /*0770*/  SHF.L.U32 R0, R48, 0x10, RZ ;  /* 0x0000001030007819 */ /* 0x000fe400000006ff */
[----:B------:R-:W-:Y:S02]  /*0780*/  MOV R117, R100 ;  /* 0x0000006400757202 */ /* 0x000fe40000000f00 */
[----:B------:R-:W-:Y:S02]  /*0790*/  SHF.R.U64 R108, R100, 0x10, R101 ;  /* 0x00000010646c7819 */ /* 0x000fe40000001265 */
[----:B------:R-:W-:-:S02]  /*07a0*/  MOV R114, R101 ;  /* 0x0000006500727202 */ /* 0x000fc40000000f00 */
[----:B------:R-:W-:Y:S01]  /*07b0*/  SHF.R.U32.HI R100, RZ, 0x10, R101 ;  /* 0x00000010ff647819 */ /* 0x000fe20000011665 */
[----:B------:R-:W-:Y:S01]  /*07c0*/  FADD.FTZ R0, -R23, R0 ;  /* 0x0000000017007221 */ /* 0x000fe20000010100 */
[----:B---3--:R-:W-:Y:S02]  /*07d0*/  MOV R101, R98 ;  /* 0x0000006200657202 */ /* 0x008fe40000000f00 */
[----:B------:R-:W-:Y:S02]  /*07e0*/  MOV R115, R99 ;  /* 0x0000006300737202 */ /* 0x000fe40000000f00 */
[----:B------:R-:W-:Y:S02]  /*07f0*/  SHF.R.U64 R48, R48, 0x10, R49 ;  /* 0x0000001030307819 */ /* 0x000fe40000001231 */
[----:B------:R-:W-:Y:S01]  /*0800*/  SHF.R.U64 R116, R98, 0x10, R99 ;  /* 0x0000001062747819 */ /* 0x000fe20000001263 */
[----:B------:R-:W-:Y:S01]  /*0810*/  FMUL.FTZ R0, R0, UR7 ;  /* 0x0000000700007c20 */ /* 0x000fe20008410000 */
[----:B------:R-:W-:-:S02]  /*0820*/  SHF.L.U32 R101, R101, 0x10, RZ ;  /* 0x0000001065657819 */ /* 0x000fc400000006ff */
[----:B------:R-:W-:Y:S02]  /*0830*/  SHF.L.U32 R98, R49, 0x10, RZ ;  /* 0x0000001031627819 */ /* 0x000fe400000006ff */
[----:B------:R-:W-:Y:S02]  /*0840*/  SHF.L.U32 R115, R115, 0x10, RZ ;  /* 0x0000001073737819 */ /* 0x000fe400000006ff */
[----:B------:R-:W-:Y:S01]  /*0850*/  SHF.L.U32 R48, R48, 0x10, RZ ;  /* 0x0000001030307819 */ /* 0x000fe200000006ff */
[----:B------:R-:W-:Y:S01]  /*0860*/  FADD.FTZ R83, R101, R83 ;  /* 0x0000005365537221 */ /* 0x000fe20000010000 */
[----:B------:R-:W-:Y:S01]  /*0870*/  SHF.L.U32 R117, R117, 0x10, RZ ;  /* 0x0000001075757819 */ /* 0x000fe200000006ff */
[-C--:B------:R-:W-:Y:S01]  /*0880*/  FFMA.FTZ R85, R0, R101.reuse, R85 ;  /* 0x0000006500557223 */ /* 0x080fe20000010055 */
[C---:B------:R-:W-:Y:S01]  /*0890*/  FADD.FTZ R98, -R23.reuse, R98 ;  /* 0x0000006217627221 */ /* 0x040fe20000010100 */
[----:B------:R-:W-:Y:S01]  /*08a0*/  SHF.L.U32 R114, R114, 0x10, RZ ;  /* 0x0000001072727819 */ /* 0x000fe200000006ff */
[----:B------:R-:W-:Y:S01]  /*08b0*/  FMUL.FTZ R101, R36, R101 ;  /* 0x0000006524657220 */ /* 0x000fe20000410000 */
[----:B------:R-:W-:Y:S01]  /*08c0*/  FMUL.FTZ R111, R38, R115 ;  /* 0x00000073266f7220 */ /* 0x000fe20000410000 */
[----:B------:R-:W-:Y:S01]  /*08d0*/  FADD.FTZ R48, -R23, R48 ;  /* 0x0000003017307221 */ /* 0x000fe20000010100 */
[----:B------:R-:W-:Y:S01]  /*08e0*/  SHF.R.U32.HI R110, RZ, 0x10, R99 ;  /* 0x00000010ff6e7819 */ /* 0x000fe20000011663 */
[----:B------:R-:W-:Y:S01]  /*08f0*/  FMUL.FTZ R99, R98, UR7 ;  /* 0x0000000762637c20 */ /* 0x000fe20008410000 */
[----:B------:R-:W-:Y:S01]  /*0900*/  FADD.FTZ R84, R117, R84 ;  /* 0x0000005475547221 */ /* 0x000fe20000010000 */
[-C--:B------:R-:W-:Y:S01]  /*0910*/  FFMA.FTZ R87, R0, R117.reuse, R87 ;  /* 0x0000007500577223 */ /* 0x080fe20000010057 */
[----:B------:R-:W-:Y:S01]  /*0920*/  FFMA.FTZ R101, R24, R117, R101 ;  /* 0x0000007518657223 */ /* 0x000fe20000010065 */
[-C--:B------:R-:W-:Y:S01]  /*0930*/  FFMA.FTZ R98, R26, R114.reuse, R111 ;  /* 0x000000721a627223 */ /* 0x080fe2000001006f */
[----:B------:R-:W-:Y:S01]  /*0940*/  SHF.R.U32.HI R117, RZ, 0x10, R49 ;  /* 0x00000010ff757819 */ /* 0x000fe20000011631 */
[----:B------:R-:W-:Y:S01]  /*0950*/  FMUL.FTZ R111, R48, UR7 ;  /* 0x00000007306f7c20 */ /* 0x000fe20008410000 */
[----:B------:R-:W-:Y:S01]  /*0960*/  FADD.FTZ R69, R114, R69 ;  /* 0x0000004572457221 */ /* 0x000fe20000010000 */
[----:B------:R-:W1:Y:S01]  /*0970*/  @P0 LDC.64 R48, c[0x0][0x438] ;  /* 0x00010e00ff300b82 */ /* 0x000e620000000a00 */
[----:B------:R-:W-:Y:S01]  /*0980*/  FFMA.FTZ R70, R99, R114, R70 ;  /* 0x0000007263467223 */ /* 0x000fe20000010046 */
[----:B------:R-:W-:Y:S01]  /*0990*/  FADD.FTZ R67, R115, R67 ;  /* 0x0000004373437221 */ /* 0x000fe20000010000 */
[----:B------:R-:W-:-:S05]  /*09a0*/  FFMA.FTZ R68, R99, R115, R68 ;  /* 0x0000007363447223 */ /* 0x000fca0000010044 */
[----:B------:R-:W3:Y:S01]  /*09b0*/  @P0 LDC.64 R114, c[0x0][0x438] ;  /* 0x00010e00ff720b82 */ /* 0x000ee20000000a00 */
[----:B0-----:R-:W-:Y:S02]  /*09c0*/  SHF.L.U32 R106, R117, 0x10, RZ ;  /* 0x00000010756a7819 */ /* 0x001fe400000006ff */
[----:B------:R-:W-:-:S03]  /*09d0*/  SHF.L.U32 R110, R110, 0x10, RZ ;  /* 0x000000106e6e7819 */ /* 0x000fc600000006ff */
[----:B------:R-:W-:Y:S01]  /*09e0*/  FADD.FTZ R106, -R23, R106 ;  /* 0x0000006a176a7221 */ /* 0x000fe20000010100 */
[----:B------:R-:W-:Y:S01]  /*09f0*/  SHF.L.U32 R100, R100, 0x10, RZ ;  /* 0x0000001064647819 */ /* 0x000fe200000006ff */
[----:B------:R-:W-:Y:S01]  /*0a00*/  FADD.FTZ R63, R110, R63 ;  /* 0x0000003f6e3f7221 */ /* 0x000fe20000010000 */
[----:B-1----:R-:W-:Y:S01]  /*0a10*/  @P0 IMAD.WIDE.U32 R48, R86, 0x8, R48 ;  /* 0x0000000856300825 */ /* 0x002fe200078e0030 */
[----:B------:R-:W-:-:S03]  /*0a20*/  SHF.L.U32 R116, R116, 0x10, RZ ;  /* 0x0000001074747819 */ /* 0x000fc600000006ff */
[----:B------:R-:W-:Y:S01]  /*0a30*/  FADD.FTZ R65, R100, R65 ;  /* 0x0000004164417221 */ /* 0x000fe20000010000 */
[----:B------:R2:W5:Y:S01]  /*0a40*/  @P0 LDG.E.64 R76, desc[UR14][R48.64] ;  /* 0x0000000e304c0981 */ /* 0x000562000c1e1b00 */
[----:B---3--:R-:W-:-:S04]  /*0a50*/  @P0 IMAD.WIDE.U32 R114, R109, 0x8, R114 ;  /* 0x000000086d720825 */ /* 0x008fc800078e0072 */
[----:B------:R-:W-:Y:S01]  /*0a60*/  FMUL.FTZ R109, R106, UR7 ;  /* 0x000000076a6d7c20 */ /* 0x000fe20008410000 */
[----:B------:R-:W-:-:S03]  /*0a70*/  FMUL.FTZ R106, R39, R110 ;  /* 0x0000006e276a7220 */ /* 0x000fc60000410000 */
[-C--:B------:R-:W-:Y:S01]  /*0a80*/  FFMA.FTZ R66, R109, R100.reuse, R66 ;  /* 0x000000646d427223 */ /* 0x080fe20000010042 */
[----:B--2---:R-:W-:Y:S01]  /*0a90*/  SHF.L.U32 R48, R50, 0x10, RZ ;  /* 0x0000001032307819 */ /* 0x004fe200000006ff */
[----:B------:R-:W-:Y:S01]  /*0aa0*/  FFMA.FTZ R107, R27, R100, R106 ;  /* 0x000000641b6b7223 */ /* 0x000fe2000001006a */
[----:B------:R-:W-:Y:S01]  /*0ab0*/  FFMA.FTZ R64, R109, R110, R64 ;  /* 0x0000006e6d407223 */ /* 0x000fe20000010040 */
[----:B------:R-:W-:Y:S01]  /*0ac0*/  SHF.R.U64 R106, R112, 0x10, R113 ;  /* 0x00000010706a7819 */ /* 0x000fe20000001271 */
[----:B------:R-:W-:Y:S01]  /*0ad0*/  FMUL.FTZ R118, R37, R116 ;  /* 0x0000007425767220 */ /* 0x000fe20000410000 */
[----:B------:R-:W-:Y:S01]  /*0ae0*/  MOV R100, R113 ;  /* 0x0000007100647202 */ /* 0x000fe20000000f00 */
[----:B------:R-:W-:Y:S01]  /*0af0*/  FADD.FTZ R71, R116, R71 ;  /* 0x0000004774477221 */ /* 0x000fe20000010000 */
[----:B------:R-:W-:Y:S01]  /*0b00*/  SHF.R.U32.HI R110, RZ, 0x10, R113 ;  /* 0x00000010ff6e7819 */ /* 0x000fe20000011671 */
[----:B------:R-:W-:Y:S01]  /*0b10*/  FADD.FTZ R48, -R23, R48 ;  /* 0x0000003017307221 */ /* 0x000fe20000010100 */
[----:B------:R-:W-:Y:S01]  /*0b20*/  MOV R113, R104 ;  /* 0x0000006800717202 */ /* 0x000fe20000000f00 */
[----:B------:R-:W-:Y:S01]  /*0b30*/  FFMA.FTZ R78, R111, R116, R78 ;  /* 0x000000746f4e7223 */ /* 0x000fe2000001004e */
[----:B------:R-:W-:Y:S01]  /*0b40*/  SHF.L.U32 R108, R108, 0x10, RZ ;  /* 0x000000106c6c7819 */ /* 0x000fe200000006ff */
[----:B------:R0:W5:Y:S01]  /*0b50*/  @P0 LDG.E.64 R74, desc[UR14][R114.64] ;  /* 0x0000000e724a0981 */ /* 0x000162000c1e1b00 */
[----:B------:R-:W-:-:S02]  /*0b60*/  MOV R121, R112 ;  /* 0x0000007000797202 */ /* 0x000fc40000000f00 */
[--C-:B------:R-:W-:Y:S02]  /*0b70*/  SHF.R.U64 R116, R96, 0x10, R97.reuse ;  /* 0x0000001060747819 */ /* 0x100fe40000001261 */
[----:B------:R-:W-:Y:S02]  /*0b80*/  MOV R120, R97 ;  /* 0x0000006100787202 */ /* 0x000fe40000000f00 */
[----:B------:R-:W-:Y:S01]  /*0b90*/  SHF.R.U32.HI R119, RZ, 0x10, R97 ;  /* 0x00000010ff777819 */ /* 0x000fe20000011661 */
[----:B------:R-:W-:Y:S01]  /*0ba0*/  FMUL.FTZ R97, R48, UR7 ;  /* 0x0000000730617c20 */ /* 0x000fe20008410000 */
[----:B------:R-:W-:Y:S01]  /*0bb0*/  SHF.L.U32 R113, R113, 0x10, RZ ;  /* 0x0000001071717819 */ /* 0x000fe200000006ff */
[----:B------:R-:W-:Y:S01]  /*0bc0*/  FADD.FTZ R79, R108, R79 ;  /* 0x0000004f6c4f7221 */ /* 0x000fe20000010000 */
[----:B------:R-:W-:Y:S01]  /*0bd0*/  SHF.L.U32 R48, R51, 0x10, RZ ;  /* 0x0000001033307819 */ /* 0x000fe200000006ff */
[-C--:B------:R-:W-:Y:S01]  /*0be0*/  FFMA.FTZ R82, R111, R108.reuse, R82 ;  /* 0x0000006c6f527223 */ /* 0x080fe20000010052 */
[----:B------:R-:W-:Y:S01]  /*0bf0*/  FFMA.FTZ R108, R25, R108, R118 ;  /* 0x0000006c196c7223 */ /* 0x000fe20000010076 */
[----:B------:R-:W-:Y:S01]  /*0c00*/  SHF.L.U32 R121, R121, 0x10, RZ ;  /* 0x0000001079797819 */ /* 0x000fe200000006ff */
[----:B------:R-:W-:Y:S01]  /*0c10*/  FMUL.FTZ R49, R40, R113 ;  /* 0x0000007128317220 */ /* 0x000fe20000410000 */
[----:B------:R-:W-:-:S02]  /*0c20*/  SHF.R.U64 R122, R102, 0x10, R103 ;  /* 0x00000010667a7819 */ /* 0x000fc40000001267 */
[----:B------:R-:W-:Y:S02]  /*0c30*/  MOV R112, R103 ;  /* 0x0000006700707202 */ /* 0x000fe40000000f00 */
[----:B------:R-:W-:Y:S01]  /*0c40*/  SHF.R.U32.HI R118, RZ, 0x10, R103 ;  /* 0x00000010ff767819 */ /* 0x000fe20000011667 */
[----:B------:R-:W-:Y:S01]  /*0c50*/  FADD.FTZ R48, -R23, R48 ;  /* 0x0000003017307221 */ /* 0x000fe20000010100 */
[----:B------:R-:W-:Y:S02]  /*0c60*/  MOV R103, R105 ;  /* 0x0000006900677202 */ /* 0x000fe40000000f00 */
[----:B0-----:R-:W-:Y:S01]  /*0c70*/  MOV R114, R96 ;  /* 0x0000006000727202 */ /* 0x001fe20000000f00 */
[----:B------:R-:W-:Y:S01]  /*0c80*/  FFMA.FTZ R96, R28, R121, R49 ;  /* 0x000000791c607223 */ /* 0x000fe20000010031 */
[----:B------:R-:W-:Y:S02]  /*0c90*/  SHF.R.U64 R50, R50, 0x10, R51 ;  /* 0x0000001032327819 */ /* 0x000fe40000001233 */
[----:B------:R-:W-:Y:S01]  /*0ca0*/  SHF.L.U32 R49, R103, 0x10, RZ ;  /* 0x0000001067317819 */ /* 0x000fe200000006ff */
[----:B------:R-:W-:Y:S01]  /*0cb0*/  FMUL.FTZ R103, R48, UR7 ;  /* 0x0000000730677c20 */ /* 0x000fe20008410000 */
[----:B------:R-:W-:-:S02]  /*0cc0*/  MOV R117, R102 ;  /* 0x0000006600757202 */ /* 0x000fc40000000f00 */
[----:B------:R-:W-:Y:S02]  /*0cd0*/  SHF.L.U32 R48, R50, 0x10, RZ ;  /* 0x0000001032307819 */ /* 0x000fe400000006ff */
[--C-:B------:R-:W-:Y:S02]  /*0ce0*/  SHF.R.U64 R102, R104, 0x10, R105.reuse ;  /* 0x0000001068667819 */ /* 0x100fe40000001269 */
[----:B------:R-:W-:Y:S02]  /*0cf0*/  SHF.L.U32 R100, R100, 0x10, RZ ;  /* 0x0000001064647819 */ /* 0x000fe400000006ff */
[----:B------:R-:W-:Y:S01]  /*0d00*/  SHF.R.U32.HI R104, RZ, 0x10, R105 ;  /* 0x00000010ff687819 */ /* 0x000fe20000011669 */
[----:B------:R-:W-:Y:S01]  /*0d10*/  FMUL.FTZ R105, R42, R49 ;  /* 0x000000312a697220 */ /* 0x000fe20000410000 */
[----:B------:R-:W-:Y:S01]  /*0d20*/  SHF.L.U32 R102, R102, 0x10, RZ ;  /* 0x0000001066667819 */ /* 0x000fe200000006ff */
[----:B------:R-:W-:Y:S01]  /*0d30*/  FADD.FTZ R48, -R23, R48 ;  /* 0x0000003017307221 */ /* 0x000fe20000010100 */
[----:B------:R-:W-:Y:S01]  /*0d40*/  FADD.FTZ R55, R100, R55 ;  /* 0x0000003764377221 */ /* 0x000fe20000010000 */
[-C--:B------:R-:W-:Y:S01]  /*0d50*/  FFMA.FTZ R56, R103, R100.reuse, R56 ;  /* 0x0000006467387223 */ /* 0x080fe20000010038 */
[----:B------:R-:W-:Y:S01]  /*0d60*/  FFMA.FTZ R100, R30, R100, R105 ;  /* 0x000000641e647223 */ /* 0x000fe20000010069 */
[----:B------:R-:W-:Y:S01]  /*0d70*/  SHF.L.U32 R105, R106, 0x10, RZ ;  /* 0x000000106a697819 */ /* 0x000fe200000006ff */
[----:B------:R-:W-:Y:S01]  /*0d80*/  FMUL.FTZ R106, R48, UR7 ;  /* 0x00000007306a7c20 */ /* 0x000fe20008410000 */
[----:B------:R-:W-:Y:S01]  /*0d90*/  FMUL.FTZ R48, R41, R102 ;  /* 0x0000006629307220 */ /* 0x000fe20000410000 */
[----:B------:R-:W-:-:S02]  /*0da0*/  SHF.R.U32.HI R51, RZ, 0x10, R51 ;  /* 0x00000010ff337819 */ /* 0x000fc40000011633 */
[----:B------:R-:W-:Y:S01]  /*0db0*/  FADD.FTZ R58, R105, R58 ;  /* 0x0000003a693a7221 */ /* 0x000fe20000010000 */
[-C--:B------:R-:W-:Y:S01]  /*0dc0*/  FFMA.FTZ R59, R106, R105.reuse, R59 ;  /* 0x000000696a3b7223 */ /* 0x080fe2000001003b */
[----:B------:R-:W-:Y:S01]  /*0dd0*/  FFMA.FTZ R105, R29, R105, R48 ;  /* 0x000000691d697223 */ /* 0x000fe20000010030 */
[----:B------:R-:W-:Y:S02]  /*0de0*/  SHF.L.U32 R48, R51, 0x10, RZ ;  /* 0x0000001033307819 */ /* 0x000fe400000006ff */
[----:B------:R-:W-:-:S03]  /*0df0*/  SHF.L.U32 R50, R104, 0x10, RZ ;  /* 0x0000001068327819 */ /* 0x000fc600000006ff */
[----:B------:R-:W-:Y:S01]  /*0e00*/  FADD.FTZ R48, -R23, R48 ;  /* 0x0000003017307221 */ /* 0x000fe20000010100 */
[----:B------:R-:W-:Y:S01]  /*0e10*/  FADD.FTZ R53, R102, R53 ;  /* 0x0000003566357221 */ /* 0x000fe20000010000 */
[----:B------:R-:W-:Y:S01]  /*0e20*/  FFMA.FTZ R57, R106, R102, R57 ;  /* 0x000000666a397223 */ /* 0x000fe20000010039 */
[----:B------:R-:W-:Y:S01]  /*0e30*/  SHF.L.U32 R110, R110, 0x10, RZ ;  /* 0x000000106e6e7819 */ /* 0x000fe200000006ff */
[----:B------:R-:W-:Y:S01]  /*0e40*/  FMUL.FTZ R104, R48, UR7 ;  /* 0x0000000730687c20 */ /* 0x000fe20008410000 */
[----:B------:R-:W-:Y:S01]  /*0e50*/  FMUL.FTZ R102, R43, R50 ;  /* 0x000000322b667220 */ /* 0x000fe20000410000 */
[----:B------:R-:W-:Y:S01]  /*0e60*/  FADD.FTZ R22, R49, R22 ;  /* 0x0000001631167221 */ /* 0x000fe20000010000 */
[----:B------:R-:W-:Y:S01]  /*0e70*/  FFMA.FTZ R54, R103, R49, R54 ;  /* 0x0000003167367223 */ /* 0x000fe20000010036 */
[----:B------:R-:W-:Y:S01]  /*0e80*/  FADD.FTZ R49, RZ, R101 ;  /* 0x00000065ff317221 */ /* 0x000fe20000010000 */
[----:B------:R-:W-:Y:S01]  /*0e90*/  FADD.FTZ R20, R110, R20 ;  /* 0x000000146e147221 */ /* 0x000fe20000010000 */
[-C--:B------:R-:W-:Y:S01]  /*0ea0*/  FFMA.FTZ R21, R104, R110.reuse, R21 ;  /* 0x0000006e68157223 */ /* 0x080fe20000010015 */
[----:B------:R-:W-:Y:S01]  /*0eb0*/  FFMA.FTZ R102, R31, R110, R102 ;  /* 0x0000006e1f667223 */ /* 0x000fe20000010066 */
[----:B------:R-:W-:-:S02]  /*0ec0*/  SHF.R.U64 R110, R80, 0x10, R81 ;  /* 0x00000010506e7819 */ /* 0x000fc40000001251 */
[----:B------:R-:W-:Y:S01]  /*0ed0*/  SHF.R.U32.HI R124, RZ, 0x10, R81 ;  /* 0x00000010ff7c7819 */ /* 0x000fe20000011651 */
[----:B------:R-:W-:Y:S01]  /*0ee0*/  FADD.FTZ R49, R108, R49 ;  /* 0x000000316c317221 */ /* 0x000fe20000010000 */
[----:B------:R-:W-:Y:S01]  /*0ef0*/  FADD.FTZ R14, R50, R14 ;  /* 0x0000000e320e7221 */ /* 0x000fe20000010000 */
[----:B------:R-:W-:Y:S01]  /*0f00*/  FFMA.FTZ R19, R104, R50, R19 ;  /* 0x0000003268137223 */ /* 0x000fe20000010013 */
[----:B------:R-:W-:Y:S02]  /*0f10*/  SHF.L.U32 R80, R80, 0x10, RZ ;  /* 0x0000001050507819 */ /* 0x000fe400000006ff */
[----:B------:R-:W-:Y:S02]  /*0f20*/  SHF.L.U32 R50, R81, 0x10, RZ ;  /* 0x0000001051327819 */ /* 0x000fe400000006ff */
[----:B------:R-:W-:Y:S02]  /*0f30*/  SHF.L.U32 R110, R110, 0x10, RZ ;  /* 0x000000106e6e7819 */ /* 0x000fe400000006ff */
[----:B------:R-:W-:Y:S01]  /*0f40*/  SHF.L.U32 R124, R124, 0x10, RZ ;  /* 0x000000107c7c7819 */ /* 0x000fe200000006ff */
[----:B------:R-:W-:Y:S01]  /*0f50*/  FADD.FTZ R48, R98, R49 ;  /* 0x0000003162307221 */ /* 0x000fe20000010000 */
[----:B------:R-:W-:Y:S01]  /*0f60*/  FADD.FTZ R52, R113, R52 ;  /* 0x0000003471347221 */ /* 0x000fe20000010000 */
        /* <DEDUP_REMOVED lines=9> */
[----:B------:R-:W-:Y:S01]  /*1000*/  SHF.L.U32 R49, R117, 0x10, RZ ;  /* 0x0000001075317819 */ /* 0x000fe200000006ff */
[----:B------:R-:W-:Y:S01]  /*1010*/  FFMA.FTZ R48, R0, R101, RZ ;  /* 0x0000006500307223 */ /* 0x000fe200000100ff */
[----:B------:R-:W-:Y:S01]  /*1020*/  SHF.L.U32 R116, R116, 0x10, RZ ;  /* 0x0000001074747819 */ /* 0x000fe200000006ff */
[----:B------:R-:W-:Y:S01]  /*1030*/  FADD.FTZ R117, R100, R115 ;  /* 0x0000007364757221 */ /* 0x000fe20000010000 */
[----:B------:R-:W-:Y:S01]  /*1040*/  FMUL.FTZ R115, R44, R23 ;  /* 0x000000172c737220 */ /* 0x000fe20000410000 */
[----:B------:R-:W-:Y:S01]  /*1050*/  SHF.L.U32 R122, R122, 0x10, RZ ;  /* 0x000000107a7a7819 */ /* 0x000fe200000006ff */
[----:B------:R-:W-:Y:S01]  /*1060*/  FFMA.FTZ R48, R111, R108, R48 ;  /* 0x0000006c6f307223 */ /* 0x000fe20000010030 */
[----:B------:R-:W-:Y:S01]  /*1070*/  SHF.L.U32 R51, R112, 0x10, RZ ;  /* 0x0000001070337819 */ /* 0x000fe200000006ff */
[----:B------:R-:W-:Y:S01]  /*1080*/  FFMA.FTZ R114, R32, R49, R115 ;  /* 0x0000003120727223 */ /* 0x000fe20000010073 */
[----:B------:R-:W-:Y:S01]  /*1090*/  SHF.L.U32 R120, R120, 0x10, RZ ;  /* 0x0000001078787819 */ /* 0x000fe200000006ff */
[----:B------:R-:W-:Y:S01]  /*10a0*/  FADD.FTZ R115, R102, R117 ;  /* 0x0000007566737221 */ /* 0x000fe20000010000 */
[----:B------:R-:W-:Y:S01]  /*10b0*/  FMUL.FTZ R112, R45, R116 ;  /* 0x000000742d707220 */ /* 0x000fe20000410000 */
[----:B------:R-:W-:Y:S01]  /*10c0*/  FADD.FTZ R61, R121, R61 ;  /* 0x0000003d793d7221 */ /* 0x000fe20000010000 */
[----:B------:R-:W-:Y:S01]  /*10d0*/  FFMA.FTZ R62, R97, R121, R62 ;  /* 0x00000079613e7223 */ /* 0x000fe2000001003e */
[----:B------:R-:W-:Y:S01]  /*10e0*/  SHF.L.U32 R119, R119, 0x10, RZ ;  /* 0x0000001077777819 */ /* 0x000fe200000006ff */
[----:B------:R-:W-:Y:S01]  /*10f0*/  FFMA.FTZ R50, R99, R98, R48 ;  /* 0x0000006263327223 */ /* 0x000fe20000010030 */
[----:B------:R-:W-:Y:S01]  /*1100*/  FMUL.FTZ R121, R46, R120 ;  /* 0x000000782e797220 */ /* 0x000fe20000410000 */
[----:B------:R-:W-:Y:S01]  /*1110*/  FFMA.FTZ R117, R33, R122, R112 ;  /* 0x0000007a21757223 */ /* 0x000fe20000010070 */
[----:B------:R-:W-:Y:S01]  /*1120*/  FADD.FTZ R48, R114, R115 ;  /* 0x0000007372307221 */ /* 0x000fe20000010000 */
[----:B------:R-:W-:Y:S01]  /*1130*/  SHF.L.U32 R118, R118, 0x10, RZ ;  /* 0x0000001076767819 */ /* 0x000fe200000006ff */
[----:B------:R-:W-:Y:S01]  /*1140*/  FFMA.FTZ R112, R34, R51, R121 ;  /* 0x0000003322707223 */ /* 0x000fe20000010079 */
[----:B------:R-:W-:Y:S01]  /*1150*/  FMUL.FTZ R124, R47, R119 ;  /* 0x000000772f7c7220 */ /* 0x000fe20000410000 */
[----:B------:R-:W-:Y:S01]  /*1160*/  FADD.FTZ R123, R48, R117 ;  /* 0x00000075307b7221 */ /* 0x000fe20000010000 */
[----:B------:R-:W-:-:S02]  /*1170*/  FFMA.FTZ R50, R109, R107, R50 ;  /* 0x0000006b6d327223 */ /* 0x000fc40000010032 */
[----:B------:R-:W-:Y:S01]  /*1180*/  FFMA.FTZ R115, R35, R118, R124 ;  /* 0x0000007623737223 */ /* 0x000fe2000001007c */
[----:B------:R-:W-:Y:S01]  /*1190*/  FADD.FTZ R48, R123, R112 ;  /* 0x000000707b307221 */ /* 0x000fe20000010000 */
[----:B------:R-:W-:Y:S01]  /*11a0*/  FFMA.FTZ R121, R97, R96, R50 ;  /* 0x0000006061797223 */ /* 0x000fe20000010032 */
[----:B------:R-:W-:Y:S02]  /*11b0*/  FMUL.FTZ R113, R113, UR7 ;  /* 0x0000000771717c20 */ /* 0x000fe40008410000 */
[----:B------:R-:W-:Y:S01]  /*11c0*/  FADD.FTZ R48, R48, R115 ;  /* 0x0000007330307221 */ /* 0x000fe20000010000 */
[----:B------:R-:W-:Y:S01]  /*11d0*/  FFMA.FTZ R50, R106, R105, R121 ;  /* 0x000000696a327223 */ /* 0x000fe20000010079 */
[----:B------:R-:W-:Y:S01]  /*11e0*/  FADD.FTZ R6, R49, R6 ;  /* 0x0000000631067221 */ /* 0x000fe20000010000 */
[----:B------:R-:W-:Y:S02]  /*11f0*/  FFMA.FTZ R2, R113, R49, R2 ;  /* 0x0000003171027223 */ /* 0x000fe40000010002 */
[----:B------:R-:W-:Y:S01]  /*1200*/  FFMA.FTZ R121, R103, R100, R50 ;  /* 0x0000006467797223 */ /* 0x000fe20000010032 */
[----:B------:R-:W0:Y:S03]  /*1210*/  SHFL.DOWN PT, R49, R48, 0x10, 0x1f ;  /* 0x0a001f0030317f89 */ /* 0x000e2600000e0000 */
        /* <DEDUP_REMOVED lines=19> */
[----:B------:R-:W-:Y:S01]  /*1350*/  FADD.FTZ R15, R23, R15 ;  /* 0x0000000f170f7221 */ /* 0x000fe20000010000 */
[----:B------:R-:W-:Y:S02]  /*1360*/  FFMA.FTZ R10, R113, R23, R10 ;  /* 0x00000017710a7223 */ /* 0x000fe4000001000a */
[----:B------:R-:W2:Y:S01]  /*1370*/  S2R R23, SR_TID.X ;  /* 0x0000000000177919 */ /* 0x000ea20000002100 */
[----:B0-----:R-:W-:Y:S01]  /*1380*/  FADD.FTZ R124, R123, R124 ;  /* 0x0000007c7b7c7221 */ /* 0x001fe20000010000 */
[----:B-1----:R-:W-:-:S04]  /*1390*/  FADD.FTZ R125, R125, R48 ;  /* 0x000000307d7d7221 */ /* 0x002fc80000010000 */
[----:B------:R-:W0:Y:S04]  /*13a0*/  SHFL.DOWN PT, R121, R124, 0x2, 0x1f ;  /* 0x08401f007c797f89 */ /* 0x000e2800000e0000 */
[----:B------:R-:W1:Y:S01]  /*13b0*/  SHFL.DOWN PT, R50, R125, 0x1, 0x1f ;  /* 0x08201f007d327f89 */ /* 0x000e6200000e0000 */
[----:B0-----:R-:W-:Y:S01]  /*13c0*/  FADD.FTZ R121, R124, R121 ;  /* 0x000000797c797221 */ /* 0x001fe20000010000 */
[----:B-1----:R-:W-:-:S04]  /*13d0*/  FADD.FTZ R48, R125, R50 ;  /* 0x000000327d307221 */ /* 0x002fc80000010000 */
        /* <DEDUP_REMOVED lines=13> */
.L_x_780:
[----:B------:R-:W-:Y:S05]  /*14b0*/  BSYNC.RECONVERGENT B0 ;  /* 0x0000000000007941 */ /* 0x000fea0003800200 */
.L_x_779:
[----:B------:R-:W1:Y:S08]  /*14c0*/  S2UR UR6, SR_CgaCtaId ;  /* 0x00000000000679c3 */ /* 0x000e700000008800 */
[----:B------:R-:W-:Y:S01]  /*14d0*/  BAR.SYNC.DEFER_BLOCKING 0x0 ;  /* 0x0000000000007b1d */ /* 0x000fe20000010000 */
[----:B------:R-:W-:Y:S01]  /*14e0*/  FADD.FTZ R8, R51, R8 ;  /* 0x0000000833087221 */ /* 0x000fe20000010000 */
[C---:B------:R-:W-:Y:S01]  /*14f0*/  FFMA.FTZ R4, R81.reuse, R51, R4 ;  /* 0x0000003351047223 */ /* 0x040fe20000010004 */
        /* <DEDUP_REMOVED lines=10> */
[C---:B------:R-:W-:Y:S01]  /*15a0*/  FFMA.FTZ R5, R80.reuse, R118, R5 ;  /* 0x0000007650057223 */ /* 0x040fe20000010005 */
[----:B------:R-:W-:Y:S01]  /*15b0*/  FADD.FTZ R18, R119, R18 ;  /* 0x0000001277127221 */ /* 0x000fe20000010000 */
[----:B------:R-:W-:Y:S01]  /*15c0*/  FFMA.FTZ R13, R80, R119, R13 ;  /* 0x00000077500d7223 */ /* 0x000fe2000001000d */
        /* <DEDUP_REMOVED lines=15> */
[----:B------:R-:W-:Y:S01]  /*16c0*/  FADD.FTZ R50, R50, R121 ;  /* 0x0000007932327221 */ /* 0x000fe20000010000 */
[----:B------:R-:W-:Y:S02]  /*16d0*/  IADD3 R121, PT, PT, R86, 0x80, RZ ;  /* 0x0000008056797810 */ /* 0x000fe40007ffe0ff */
        /* <DEDUP_REMOVED lines=17> */
[----:B------:R-:W-:Y:S01]  /*17f0*/  FADD.FTZ R101, R101, -R0 ;  /* 0x8000000065657221 */ /* 0x000fe20000010000 */
[----:B------:R-:W-:Y:S01]  /*1800*/  MOV R49, R73 ;  /* 0x0000004900317202 */ /* 0x000fe20000000f00 */
[----:B------:R-:W-:Y:S01]  /*1810*/  FADD.FTZ R103, R100, -R103 ;  /* 0x8000006764677221 */ /* 0x000fe20000010000 */
[----:B------:R-:W-:Y:S01]  /*1820*/  FFMA.FTZ R0, R99, UR7, R48 ;  /* 0x0000000763007c23 */ /* 0x000fe20008010030 */
[--C-:B------:R-:W-:Y:S01]  /*1830*/  FFMA.FTZ R48, R109, UR5, R116.reuse ;  /* 0x000000056d307c23 */ /* 0x100fe20008010074 */
[----:B------:R-:W-:Y:S01]  /*1840*/  SHF.L.U32 R98, R49, 0x10, RZ ;  /* 0x0000001031627819 */ /* 0x000fe200000006ff */
[----:B------:R-:W-:Y:S01]  /*1850*/  FFMA.FTZ R49, R104, UR5, R116 ;  /* 0x0000000568317c23 */ /* 0x000fe20008010074 */
[----:B------:R-:W-:Y:S01]  /*1860*/  SHF.R.U32.HI R100, RZ, 0x10, R73 ;  /* 0x00000010ff647819 */ /* 0x000fe20000011649 */
[----:B------:R-:W-:Y:S01]  /*1870*/  FADD.FTZ R107, R107, -R48 ;  /* 0x800000306b6b7221 */ /* 0x000fe20000010000 */
[----:B------:R-:W-:Y:S01]  /*1880*/  MOV R48, R76 ;  /* 0x0000004c00307202 */ /* 0x000fe20000000f00 */
[----:B------:R-:W-:Y:S01]  /*1890*/  FADD.FTZ R49, R102, -R49 ;  /* 0x8000003166317221 */ /* 0x000fe20000010000 */
[----:B------:R-:W-:Y:S01]  /*18a0*/  SHF.L.U32 R100, R100, 0x10, RZ ;  /* 0x0000001064647819 */ /* 0x000fe200000006ff */
[----:B------:R-:W-:Y:S01]  /*18b0*/  FFMA.FTZ R98, R103, UR7, R98 ;  /* 0x0000000767627c23 */ /* 0x000fe20008010062 */
[----:B------:R-:W-:Y:S01]  /*18c0*/  SHF.L.U32 R48, R48, 0x10, RZ ;  /* 0x0000001030307819 */ /* 0x000fe200000006ff */
[--C-:B------:R-:W-:Y:S01]  /*18d0*/  FFMA.FTZ R97, R97, UR5, R116.reuse ;  /* 0x0000000561617c23 */ /* 0x100fe20008010074 */
[----:B------:R-:W-:Y:S01]  /*18e0*/  SHF.R.U64 R103, R72, 0x10, R73 ;  /* 0x0000001048677819 */ /* 0x000fe20000001249 */
[----:B------:R-:W-:Y:S01]  /*18f0*/  FFMA.FTZ R106, R106, UR5, R116 ;  /* 0x000000056a6a7c23 */ /* 0x000fe20008010074 */
[----:B------:R-:W-:Y:S01]  /*1900*/  SHF.R.U32.HI R50, RZ, 0x10, R77 ;  /* 0x00000010ff327819 */ /* 0x000fe2000001164d */
[----:B------:R-:W-:Y:S01]  /*1910*/  FFMA.FTZ R48, R101, UR7, R48 ;  /* 0x0000000765307c23 */ /* 0x000fe20008010030 */
[----:B------:R-:W-:Y:S01]  /*1920*/  FFMA.FTZ R100, R49, UR7, R100 ;  /* 0x0000000731647c23 */ /* 0x000fe20008010064 */
[----:B------:R-:W-:Y:S01]  /*1930*/  FADD.FTZ R96, R96, -R97 ;  /* 0x8000006160607221 */ /* 0x000fe20000010000 */
[----:B------:R-:W-:Y:S01]  /*1940*/  SHF.L.U32 R103, R103, 0x10, RZ ;  /* 0x0000001067677819 */ /* 0x000fe200000006ff */
[----:B------:R0:W-:Y:S01]  /*1950*/  F2F.BF16.F32 R99, R48 ;  /* 0x0000003000637304 */ /* 0x0001e20000202000 */
[----:B------:R-:W-:Y:S01]  /*1960*/  FADD.FTZ R106, R105, -R106 ;  /* 0x8000006a696a7221 */ /* 0x000fe20000010000 */
[----:B------:R-:W-:Y:S01]  /*1970*/  SHF.L.U32 R50, R50, 0x10, RZ ;  /* 0x0000001032327819 */ /* 0x000fe200000006ff */
[--C-:B------:R-:W-:Y:S01]  /*1980*/  FFMA.FTZ R80, R80, UR5, R116.reuse ;  /* 0x0000000550507c23 */ /* 0x100fe20008010074 */
[--C-:B------:R-:W-:Y:S01]  /*1990*/  FFMA.FTZ R111, R111, UR5, R116.reuse ;  /* 0x000000056f6f7c23 */ /* 0x100fe20008010074 */
[--C-:B------:R-:W-:Y:S01]  /*19a0*/  FFMA.FTZ R81, R81, UR5, R116.reuse ;  /* 0x0000000551517c23 */ /* 0x100fe20008010074 */
[----:B------:R-:W-:Y:S01]  /*19b0*/  FFMA.FTZ R110, R110, UR5, R116 ;  /* 0x000000056e6e7c23 */ /* 0x000fe20008010074 */
[----:B------:R-:W-:Y:S01]  /*19c0*/  FFMA.FTZ R51, R107, UR7, R50 ;  /* 0x000000076b337c23 */ /* 0x000fe20008010032 */
[----:B------:R-:W-:Y:S01]  /*19d0*/  SHF.R.U64 R50, R76, 0x10, R77 ;  /* 0x000000104c327819 */ /* 0x000fe2000000124d */
[----:B------:R-:W-:Y:S01]  /*19e0*/  FADD.FTZ R80, R115, -R80 ;  /* 0x8000005073507221 */ /* 0x000fe20000010000 */
[----:B0-----:R-:W-:Y:S01]  /*19f0*/  MOV R48, R72 ;  /* 0x0000004800307202 */ /* 0x001fe20000000f00 */
[----:B------:R-:W-:Y:S01]  /*1a00*/  FADD.FTZ R111, R108, -R111 ;  /* 0x8000006f6c6f7221 */ /* 0x000fe20000010000 */
[----:B------:R-:W-:Y:S01]  /*1a10*/  SHF.L.U32 R50, R50, 0x10, RZ ;  /* 0x0000001032327819 */ /* 0x000fe200000006ff */
[----:B------:R-:W-:Y:S01]  /*1a20*/  FADD.FTZ R81, R112, -R81 ;  /* 0x8000005170517221 */ /* 0x000fe20000010000 */
[----:B------:R-:W-:Y:S01]  /*1a30*/  SHF.L.U32 R49, R48, 0x10, RZ ;  /* 0x0000001030317819 */ /* 0x000fe200000006ff */
[----:B------:R-:W-:Y:S01]  /*1a40*/  FADD.FTZ R110, R117, -R110 ;  /* 0x8000006e756e7221 */ /* 0x000fe20000010000 */
[----:B------:R-:W-:Y:S01]  /*1a50*/  MOV R48, R75 ;  /* 0x0000004b00307202 */ /* 0x000fe20000000f00 */
[----:B------:R-:W-:Y:S01]  /*1a60*/  FFMA.FTZ R50, R111, UR7, R50 ;  /* 0x000000076f327c23 */ /* 0x000fe20008010032 */
[----:B------:R-:W-:Y:S01]  /*1a70*/  FFMA.FTZ R113, R113, UR5, R116 ;  /* 0x0000000571717c23 */ /* 0x000fe20008010074 */
[----:B------:R-:W-:Y:S01]  /*1a80*/  FFMA.FTZ R49, R96, UR7, R49 ;  /* 0x0000000760317c23 */ /* 0x000fe20008010031 */
[----:B------:R-:W-:Y:S01]  /*1a90*/  FFMA.FTZ R96, R106, UR7, R103 ;  /* 0x000000076a607c23 */ /* 0x000fe20008010067 */
[----:B------:R-:W-:Y:S01]  /*1aa0*/  SHF.R.U32.HI R103, RZ, 0x10, R75 ;  /* 0x00000010ff677819 */ /* 0x000fe2000001164b */
[----:B------:R-:W-:Y:S01]  /*1ab0*/  FADD.FTZ R113, R114, -R113 ;  /* 0x8000007172717221 */ /* 0x000fe20000010000 */
[----:B------:R0:W-:Y:S01]  /*1ac0*/  F2F.BF16.F32 R101, R49 ;  /* 0x0000003100657304 */ /* 0x0001e20000202000 */
[----:B------:R-:W-:-:S02]  /*1ad0*/  SHF.L.U32 R48, R48, 0x10, RZ ;  /* 0x0000001030307819 */ /* 0x000fc400000006ff */
[----:B------:R-:W-:-:S03]  /*1ae0*/  SHF.L.U32 R103, R103, 0x10, RZ ;  /* 0x0000001067677819 */ /* 0x000fc600000006ff */
[----:B------:R-:W-:Y:S02]  /*1af0*/  FFMA.FTZ R81, R81, UR7, R48 ;  /* 0x0000000751517c23 */ /* 0x000fe40008010030 */
[----:B------:R-:W-:Y:S01]  /*1b00*/  FFMA.FTZ R103, R80, UR7, R103 ;  /* 0x0000000750677c23 */ /* 0x000fe20008010067 */
[----:B0-----:R-:W-:Y:S01]  /*1b10*/  SHF.R.U64 R49, R74, 0x10, R75 ;  /* 0x000000104a317819 */ /* 0x001fe2000000124b */
[----:B------:R-:W-:Y:S01]  /*1b20*/  F2F.BF16.F32 R0, R0 ;  /* 0x0000000000007304 */ /* 0x000fe20000202000 */
[----:B------:R-:W-:Y:S02]  /*1b30*/  MOV R80, R74 ;  /* 0x0000004a00507202 */ /* 0x000fe40000000f00 */
[----:B------:R-:W-:Y:S02]  /*1b40*/  SHF.L.U32 R49, R49, 0x10, RZ ;  /* 0x0000001031317819 */ /* 0x000fe400000006ff */
[----:B------:R-:W-:-:S03]  /*1b50*/  SHF.L.U32 R80, R80, 0x10, RZ ;  /* 0x0000001050507819 */ /* 0x000fc600000006ff */
[----:B------:R-:W-:Y:S01]  /*1b60*/  FFMA.FTZ R110, R110, UR7, R49 ;  /* 0x000000076e6e7c23 */ /* 0x000fe20008010031 */
[----:B------:R-:W0:Y:S01]  /*1b70*/  F2F.BF16.F32 R51, R51 ;  /* 0x0000003300337304 */ /* 0x000e220000202000 */
[----:B------:R-:W1:Y:S01]  /*1b80*/  LDC.64 R48, c[0x0][0x468] ;  /* 0x00011a00ff307b82 */ /* 0x000e620000000a00 */
[----:B------:R-:W-:-:S06]  /*1b90*/  FFMA.FTZ R113, R113, UR7, R80 ;  /* 0x0000000771717c23 */ /* 0x000fcc0008010050 */
[----:B------:R-:W-:Y:S01]  /*1ba0*/  F2F.BF16.F32 R50, R50 ;  /* 0x0000003200327304 */ /* 0x000fe20000202000 */
[----:B0-----:R-:W-:-:S07]  /*1bb0*/  PRMT R107, R0, 0x5410, R51 ;  /* 0x00005410006b7816 */ /* 0x001fce0000000033 */
[----:B------:R-:W-:Y:S08]  /*1bc0*/  F2F.BF16.F32 R96, R96 ;  /* 0x0000006000607304 */ /* 0x000ff00000202000 */
[----:B------:R-:W-:Y:S08]  /*1bd0*/  F2F.BF16.F32 R98, R98 ;  /* 0x0000006200627304 */ /* 0x000ff00000202000 */
[----:B------:R-:W0:Y:S08]  /*1be0*/  F2F.BF16.F32 R97, R100 ;  /* 0x0000006400617304 */ /* 0x000e300000202000 */
[----:B------:R-:W2:Y:S01]  /*1bf0*/  F2F.BF16.F32 R110, R110 ;  /* 0x0000006e006e7304 */ /* 0x000ea20000202000 */
[----:B0-----:R-:W-:-:S07]  /*1c00*/  PRMT R105, R98, 0x5410, R97 ;  /* 0x0000541062697816 */ /* 0x001fce0000000061 */
[----:B------:R0:W-:Y:S08]  /*1c10*/  F2F.BF16.F32 R100, R81 ;  /* 0x0000005100647304 */ /* 0x0001f00000202000 */
[----:B------:R-:W3:Y:S01]  /*1c20*/  F2F.BF16.F32 R103, R103 ;  /* 0x0000006700677304 */ /* 0x000ee20000202000 */
[----:B0-----:R-:W-:-:S04]  /*1c30*/  IMAD.WIDE.U32 R80, R50, 0x10000, RZ ;  /* 0x0001000032507825 */ /* 0x001fc800078e00ff */
[----:B------:R-:W-:Y:S01]  /*1c40*/  IMAD.WIDE.U32 R50, R96, 0x10000, RZ ;  /* 0x0001000060327825 */ /* 0x000fe200078e00ff */
[----:B------:R-:W-:Y:S02]  /*1c50*/  LOP3.LUT R80, R80, R99, RZ, 0xfc, !PT ;  /* 0x0000006350507212 */ /* 0x000fe400078efcff */
[----:B------:R-:W0:Y:S01]  /*1c60*/  F2F.BF16.F32 R113, R113 ;  /* 0x0000007100717304 */ /* 0x000e220000202000 */
[----:B--2---:R-:W-:Y:S01]  /*1c70*/  IMAD.WIDE.U32 R96, R110, 0x10000, RZ ;  /* 0x000100006e607825 */ /* 0x004fe200078e00ff */
[----:B------:R-:W-:Y:S02]  /*1c80*/  LOP3.LUT R81, R107, R81, RZ, 0xfc, !PT ;  /* 0x000000516b517212 */ /* 0x000fe400078efcff */
[----:B------:R-:W-:Y:S01]  /*1c90*/  LOP3.LUT R50, R50, R101, RZ, 0xfc, !PT ;  /* 0x0000006532327212 */ /* 0x000fe200078efcff */
[----:B-1----:R-:W-:Y:S01]  /*1ca0*/  IMAD.WIDE.U32 R98, R86, 0x8, R48 ;  /* 0x0000000856627825 */ /* 0x002fe200078e0030 */
[----:B------:R-:W-:Y:S02]  /*1cb0*/  LOP3.LUT R51, R105, R51, RZ, 0xfc, !PT ;  /* 0x0000003369337212 */ /* 0x000fe400078efcff */
[----:B---3--:R-:W-:Y:S01]  /*1cc0*/  PRMT R103, R100, 0x5410, R103 ;  /* 0x0000541064677816 */ /* 0x008fe20000000067 */
[--C-:B------:R-:W-:Y:S01]  /*1cd0*/  IMAD.WIDE.U32 R100, R121, 0x8, R48.reuse ;  /* 0x0000000879647825 */ /* 0x100fe200078e0030 */
[----:B------:R1:W-:Y:S02]  /*1ce0*/  STG.E.64 desc[UR14][R98.64], R80 ;  /* 0x0000005062007986 */ /* 0x0003e4000c101b0e */
[----:B------:R-:W-:Y:S01]  /*1cf0*/  LOP3.LUT R97, R103, R97, RZ, 0xfc, !PT ;  /* 0x0000006167617212 */ /* 0x000fe200078efcff */
[----:B------:R-:W-:Y:S01]  /*1d00*/  IMAD.WIDE.U32 R48, R123, 0x8, R48 ;  /* 0x000000087b307825 */ /* 0x000fe200078e0030 */
[----:B------:R1:W-:Y:S01]  /*1d10*/  STG.E.64 desc[UR14][R100.64], R50 ;  /* 0x0000003264007986 */ /* 0x0003e2000c101b0e */
[----:B0-----:R-:W-:-:S05]  /*1d20*/  LOP3.LUT R96, R96, R113, RZ, 0xfc, !PT ;  /* 0x0000007160607212 */ /* 0x001fca00078efcff */
[----:B------:R1:W-:Y:S01]  /*1d30*/  STG.E.64 desc[UR14][R48.64], R96 ;  /* 0x0000006030007986 */ /* 0x0003e2000c101b0e */
[----:B------:R-:W-:Y:S05]  /*1d40*/  BRA `(.L_x_784) ;  /* 0x0000002800987947 */ /* 0x000fea0003800000 */
.L_x_783:
[----:B-----5:R-:W-:Y:S01]  /*1d50*/  MOV R48, R77 ;  /* 0x0000004d00307202 */ /* 0x020fe20000000f00 */
        /* <DEDUP_REMOVED lines=12> */
[--C-:B------:R-:W-:Y:S01]  /*1e20*/  FFMA.FTZ R103, R103, UR5, R116.reuse ;  /* 0x0000000567677c23 */ /* 0x100fe20008010074 */
[----:B------:R-:W-:Y:S01]  /*1e30*/  SHF.L.U32 R49, R48, 0x10, RZ ;  /* 0x0000001030317819 */ /* 0x000fe200000006ff */
[--C-:B------:R-:W-:Y:S01]  /*1e40*/  FFMA.FTZ R111, R111, UR5, R116.reuse ;  /* 0x000000056f6f7c23 */ /* 0x100fe20008010074 */
[----:B------:R-:W-:Y:S01]  /*1e50*/  SHF.R.U32.HI R51, RZ, 0x10, R73 ;  /* 0x00000010ff337819 */ /* 0x000fe20000011649 */
[----:B------:R-:W-:Y:S01]  /*1e60*/  FADD.FTZ R103, R100, -R103 ;  /* 0x8000006764677221 */ /* 0x000fe20000010000 */
[----:B------:R-:W-:Y:S01]  /*1e70*/  SHF.R.U64 R48, R76, 0x10, R77 ;  /* 0x000000104c307819 */ /* 0x000fe2000000124d */
[----:B------:R-:W-:Y:S01]  /*1e80*/  FFMA.FTZ R0, R0, UR7, R49 ;  /* 0x0000000700007c23 */ /* 0x000fe20008010031 */
[----:B------:R-:W-:Y:S01]  /*1e90*/  MOV R49, R73 ;  /* 0x0000004900317202 */ /* 0x000fe20000000f00 */
[--C-:B------:R-:W-:Y:S01]  /*1ea0*/  FFMA.FTZ R97, R97, UR5, R116.reuse ;  /* 0x0000000561617c23 */ /* 0x100fe20008010074 */
[----:B------:R-:W-:Y:S01]  /*1eb0*/  SHF.L.U32 R100, R51, 0x10, RZ ;  /* 0x0000001033647819 */ /* 0x000fe200000006ff */
[----:B------:R0:W-:Y:S01]  /*1ec0*/  F2F.BF16.F32 R99, R0 ;  /* 0x0000000000637304 */ /* 0x0001e20000202000 */
[----:B------:R-:W-:Y:S01]  /*1ed0*/  SHF.L.U32 R88, R49, 0x10, RZ ;  /* 0x0000001031587819 */ /* 0x000fe200000006ff */
[--C-:B------:R-:W-:Y:S01]  /*1ee0*/  FFMA.FTZ R49, R104, UR5, R116.reuse ;  /* 0x0000000568317c23 */ /* 0x100fe20008010074 */
[----:B------:R-:W-:Y:S01]  /*1ef0*/  SHF.L.U32 R48, R48, 0x10, RZ ;  /* 0x0000001030307819 */ /* 0x000fe200000006ff */
[----:B------:R-:W-:Y:S01]  /*1f00*/  FADD.FTZ R111, R108, -R111 ;  /* 0x8000006f6c6f7221 */ /* 0x000fe20000010000 */
[----:B------:R-:W-:Y:S01]  /*1f10*/  FADD.FTZ R96, R96, -R97 ;  /* 0x8000006160607221 */ /* 0x000fe20000010000 */
[----:B------:R-:W-:Y:S01]  /*1f20*/  FADD.FTZ R49, R102, -R49 ;  /* 0x8000003166317221 */ /* 0x000fe20000010000 */
[----:B------:R-:W-:Y:S01]  /*1f30*/  FFMA.FTZ R106, R106, UR5, R116 ;  /* 0x000000056a6a7c23 */ /* 0x000fe20008010074 */
[----:B------:R-:W-:Y:S01]  /*1f40*/  FFMA.FTZ R48, R111, UR7, R48 ;  /* 0x000000076f307c23 */ /* 0x000fe20008010030 */
[----:B0-----:R-:W-:Y:S01]  /*1f50*/  MOV R0, R72 ;  /* 0x0000004800007202 */ /* 0x001fe20000000f00 */
[----:B------:R-:W-:Y:S01]  /*1f60*/  FFMA.FTZ R100, R49, UR7, R100 ;  /* 0x0000000731647c23 */ /* 0x000fe20008010064 */
[----:B------:R-:W-:Y:S01]  /*1f70*/  FFMA.FTZ R110, R110, UR5, R116 ;  /* 0x000000056e6e7c23 */ /* 0x000fe20008010074 */
[----:B------:R-:W-:Y:S01]  /*1f80*/  F2F.BF16.F32 R91, R50 ;  /* 0x00000032005b7304 */ /* 0x000fe20000202000 */
[----:B------:R-:W-:Y:S01]  /*1f90*/  SHF.L.U32 R49, R0, 0x10, RZ ;  /* 0x0000001000317819 */ /* 0x000fe200000006ff */
[----:B------:R-:W-:Y:S01]  /*1fa0*/  FADD.FTZ R106, R105, -R106 ;  /* 0x8000006a696a7221 */ /* 0x000fe20000010000 */
[----:B------:R-:W-:Y:S01]  /*1fb0*/  SHF.R.U64 R0, R72, 0x10, R73 ;  /* 0x0000001048007819 */ /* 0x000fe20000001249 */
[----:B------:R-:W-:Y:S01]  /*1fc0*/  FADD.FTZ R110, R117, -R110 ;  /* 0x8000006e756e7221 */ /* 0x000fe20000010000 */
[--C-:B------:R-:W-:Y:S01]  /*1fd0*/  FFMA.FTZ R81, R81, UR5, R116.reuse ;  /* 0x0000000551517c23 */ /* 0x100fe20008010074 */
[----:B------:R-:W-:Y:S01]  /*1fe0*/  FFMA.FTZ R49, R96, UR7, R49 ;  /* 0x0000000760317c23 */ /* 0x000fe20008010031 */
[----:B------:R-:W-:Y:S01]  /*1ff0*/  SHF.L.U32 R51, R0, 0x10, RZ ;  /* 0x0000001000337819 */ /* 0x000fe200000006ff */
[----:B------:R0:W1:Y:S01]  /*2000*/  F2F.BF16.F32 R50, R48 ;  /* 0x0000003000327304 */ /* 0x0000620000202000 */
[----:B------:R-:W-:Y:S01]  /*2010*/  SHF.R.U64 R0, R74, 0x10, R75 ;  /* 0x000000104a007819 */ /* 0x000fe2000000124b */
[----:B------:R-:W-:Y:S01]  /*2020*/  FFMA.FTZ R80, R80, UR5, R116 ;  /* 0x0000000550507c23 */ /* 0x000fe20008010074 */
[----:B------:R-:W-:Y:S01]  /*2030*/  FFMA.FTZ R88, R103, UR7, R88 ;  /* 0x0000000767587c23 */ /* 0x000fe20008010058 */
[----:B------:R-:W-:Y:S01]  /*2040*/  FFMA.FTZ R51, R106, UR7, R51 ;  /* 0x000000076a337c23 */ /* 0x000fe20008010033 */
[----:B------:R-:W-:Y:S01]  /*2050*/  SHF.L.U32 R89, R0, 0x10, RZ ;  /* 0x0000001000597819 */ /* 0x000fe200000006ff */
[----:B------:R-:W-:Y:S01]  /*2060*/  FADD.FTZ R81, R112, -R81 ;  /* 0x8000005170517221 */ /* 0x000fe20000010000 */
[----:B------:R-:W-:Y:S01]  /*2070*/  FADD.FTZ R80, R115, -R80 ;  /* 0x8000005073507221 */ /* 0x000fe20000010000 */
[----:B------:R2:W-:Y:S01]  /*2080*/  F2F.BF16.F32 R101, R49 ;  /* 0x0000003100657304 */ /* 0x0005e20000202000 */
[----:B0-----:R-:W-:Y:S01]  /*2090*/  MOV R48, R75 ;  /* 0x0000004b00307202 */ /* 0x001fe20000000f00 */
[----:B------:R-:W-:Y:S01]  /*20a0*/  FFMA.FTZ R0, R110, UR7, R89 ;  /* 0x000000076e007c23 */ /* 0x000fe20008010059 */
[----:B------:R-:W-:-:S02]  /*20b0*/  FFMA.FTZ R113, R113, UR5, R116 ;  /* 0x0000000571717c23 */ /* 0x000fc40008010074 */
[----:B------:R-:W-:Y:S02]  /*20c0*/  SHF.L.U32 R48, R48, 0x10, RZ ;  /* 0x0000001030307819 */ /* 0x000fe400000006ff */
[----:B------:R-:W-:Y:S01]  /*20d0*/  FADD.FTZ R113, R114, -R113 ;  /* 0x8000007172717221 */ /* 0x000fe20000010000 */
[----:B------:R0:W-:Y:S01]  /*20e0*/  F2F.BF16.F32 R96, R51 ;  /* 0x0000003300607304 */ /* 0x0001e20000202000 */
[----:B--2---:R-:W-:Y:S01]  /*20f0*/  SHF.R.U32.HI R49, RZ, 0x10, R75 ;  /* 0x00000010ff317819 */ /* 0x004fe2000001164b */
[----:B------:R-:W-:-:S03]  /*2100*/  FFMA.FTZ R81, R81, UR7, R48 ;  /* 0x0000000751517c23 */ /* 0x000fc60008010030 */
[----:B------:R-:W-:Y:S02]  /*2110*/  SHF.L.U32 R89, R49, 0x10, RZ ;  /* 0x0000001031597819 */ /* 0x000fe400000006ff */
[----:B------:R-:W2:Y:S01]  /*2120*/  LDC.64 R48, c[0x0][0x468] ;  /* 0x00011a00ff307b82 */ /* 0x000ea20000000a00 */
[----:B------:R-:W3:Y:S01]  /*2130*/  F2F.BF16.F32 R90, R90 ;  /* 0x0000005a005a7304 */ /* 0x000ee20000202000 */
[----:B0-----:R-:W-:Y:S01]  /*2140*/  MOV R51, R74 ;  /* 0x0000004a00337202 */ /* 0x001fe20000000f00 */
[----:B------:R-:W-:-:S03]  /*2150*/  FFMA.FTZ R107, R80, UR7, R89 ;  /* 0x00000007506b7c23 */ /* 0x000fc60008010059 */
[----:B------:R-:W-:Y:S01]  /*2160*/  SHF.L.U32 R80, R51, 0x10, RZ ;  /* 0x0000001033507819 */ /* 0x000fe200000006ff */
[----:B-1----:R-:W-:Y:S02]  /*2170*/  IMAD.WIDE.U32 R50, R50, 0x10000, RZ ;  /* 0x0001000032327825 */ /* 0x002fe400078e00ff */
[----:B------:R0:W-:Y:S02]  /*2180*/  F2F.BF16.F32 R98, R88 ;  /* 0x0000005800627304 */ /* 0x0001e40000202000 */
[----:B------:R-:W-:Y:S01]  /*2190*/  FFMA.FTZ R109, R113, UR7, R80 ;  /* 0x00000007716d7c23 */ /* 0x000fe20008010050 */
[----:B---3--:R-:W-:-:S05]  /*21a0*/  PRMT R91, R90, 0x5410, R91 ;  /* 0x000054105a5b7816 */ /* 0x008fca000000005b */
[----:B------:R-:W1:Y:S01]  /*21b0*/  F2F.BF16.F32 R97, R100 ;  /* 0x0000006400617304 */ /* 0x000e620000202000 */
[----:B0-----:R-:W0:Y:S07]  /*21c0*/  LDC.64 R88, c[0x0][0x470] ;  /* 0x00011c00ff587b82 */ /* 0x001e2e0000000a00 */
[----:B------:R-:W3:Y:S01]  /*21d0*/  F2F.BF16.F32 R0, R0 ;  /* 0x0000000000007304 */ /* 0x000ee20000202000 */
[----:B-1----:R-:W-:-:S07]  /*21e0*/  PRMT R103, R98, 0x5410, R97 ;  /* 0x0000541062677816 */ /* 0x002fce0000000061 */
[----:B------:R1:W-:Y:S01]  /*21f0*/  F2F.BF16.F32 R106, R81 ;  /* 0x00000051006a7304 */ /* 0x0003e20000202000 */
[----:B------:R-:W-:Y:S01]  /*2200*/  LOP3.LUT R97, R91, R51, RZ, 0xfc, !PT ;  /* 0x000000335b617212 */ /* 0x000fe200078efcff */
[----:B--2---:R-:W-:-:S06]  /*2210*/  IMAD.WIDE.U32 R90, R86, 0x8, R48 ;  /* 0x00000008565a7825 */ /* 0x004fcc00078e0030 */
[----:B------:R-:W2:Y:S01]  /*2220*/  F2F.BF16.F32 R107, R107 ;  /* 0x0000006b006b7304 */ /* 0x000ea20000202000 */
[----:B-1----:R-:W-:Y:S01]  /*2230*/  IMAD.WIDE.U32 R80, R96, 0x10000, RZ ;  /* 0x0001000060507825 */ /* 0x002fe200078e00ff */
[----:B------:R-:W-:-:S03]  /*2240*/  LOP3.LUT R96, R50, R99, RZ, 0xfc, !PT ;  /* 0x0000006332607212 */ /* 0x000fc600078efcff */
[----:B---3--:R-:W-:Y:S01]  /*2250*/  IMAD.WIDE.U32 R50, R0, 0x10000, RZ ;  /* 0x0001000000327825 */ /* 0x008fe200078e00ff */
[----:B------:R-:W-:Y:S01]  /*2260*/  LOP3.LUT R80, R80, R101, RZ, 0xfc, !PT ;  /* 0x0000006550507212 */ /* 0x000fe200078efcff */
[----:B------:R1:W-:Y:S01]  /*2270*/  STG.E.64 desc[UR14][R90.64], R96 ;  /* 0x000000605a007986 */ /* 0x0003e2000c101b0e */
[----:B------:R-:W3:Y:S01]  /*2280*/  F2F.BF16.F32 R109, R109 ;  /* 0x0000006d006d7304 */ /* 0x000ee20000202000 */
[----:B0-----:R-:W-:Y:S01]  /*2290*/  IMAD.WIDE.U32 R100, R86, 0x8, R88 ;  /* 0x0000000856647825 */ /* 0x001fe200078e0058 */
[----:B------:R-:W-:-:S03]  /*22a0*/  LOP3.LUT R81, R103, R81, RZ, 0xfc, !PT ;  /* 0x0000005167517212 */ /* 0x000fc600078efcff */
[----:B------:R-:W-:Y:S01]  /*22b0*/  IMAD.WIDE.U32 R102, R121, 0x8, R88 ;  /* 0x0000000879667825 */ /* 0x000fe200078e0058 */
[----:B------:R4:W-:Y:S01]  /*22c0*/  STG.E.64 desc[UR14][R100.64], R96 ;  /* 0x0000006064007986 */ /* 0x0009e2000c101b0e */
[----:B--2---:R-:W-:Y:S02]  /*22d0*/  PRMT R99, R106, 0x5410, R107 ;  /* 0x000054106a637816 */ /* 0x004fe4000000006b */
[----:B------:R-:W-:Y:S01]  /*22e0*/  IMAD.WIDE.U32 R104, R123, 0x8, R88 ;  /* 0x000000087b687825 */ /* 0x000fe200078e0058 */
[----:B------:R-:W-:Y:S02]  /*22f0*/  PRMT R89, R0, 0x7610, R89 ;  /* 0x0000761000597816 */ /* 0x000fe40000000059 */
[----:B------:R-:W-:Y:S01]  /*2300*/  LOP3.LUT R51, R99, R51, RZ, 0xfc, !PT ;  /* 0x0000003363337212 */ /* 0x000fe200078efcff */
[----:B------:R-:W-:Y:S01]  /*2310*/  IMAD.WIDE.U32 R98, R121, 0x8, R48 ;  /* 0x0000000879627825 */ /* 0x000fe200078e0030 */
[----:B-1----:R-:W-:Y:S02]  /*2320*/  PRMT R90, R106, 0x7610, R90 ;  /* 0x000076106a5a7816 */ /* 0x002fe4000000005a */
        /* <DEDUP_REMOVED lines=9> */
.L_x_782:
[----:B------:R-:W-:-:S04]  /*23c0*/  UISETP.NE.U32.AND UP0, UPT, UR26, URZ, UPT ;  /* 0x000000ff1a00728c */ /* 0x000fc8000bf05070 */
[----:B------:R-:W-:-:S09]  /*23d0*/  UISETP.NE.AND.EX UP0, UPT, UR27, URZ, UPT, UP0 ;  /* 0x000000ff1b00728c */ /* 0x000fd2000bf05300 */
[----:B------:R-:W-:Y:S05]  /*23e0*/  BRA.U UP0, `(.L_x_785) ;  /* 0x00000005009c7547 */ /* 0x000fea000b800000 */
        /* <DEDUP_REMOVED lines=84> */
[----:B------:R-:W-:Y:S01]  /*2930*/  LOP3.LUT R81, R103, R81, RZ, 0xfc, !PT ;  /* 0x0000005167517212 */ /* 0x000fe200078efcff */
[----:B------:R-:W-:-:S04]  /*2940*/  IMAD.WIDE.U32 R100, R121, 0x8, R48 ;  /* 0x0000000879647825 */ /* 0x000fc800078e0030 */
[----:B0-----:R-:W-:Y:S01]  /*2950*/  IMAD.WIDE.U32 R102, R121, 0x8, R92 ;  /* 0x0000000879667825 */ /* 0x001fe200078e005c */
[----:B--2---:R-:W-:-:S03]  /*2960*/  PRMT R99, R106, 0x5410, R107 ;  /* 0x000054106a637816 */ /* 0x004fc6000000006b */
[----:B------:R-:W-:Y:S01]  /*2970*/  IMAD.WIDE.U32 R48, R123, 0x8, R48 ;  /* 0x000000087b307825 */ /* 0x000fe200078e0030 */
[----:B------:R-:W-:Y:S02]  /*2980*/  LOP3.LUT R51, R99, R51, RZ, 0xfc, !PT ;  /* 0x0000003363337212 */ /* 0x000fe400078efcff */
[----:B-1----:R-:W-:Y:S01]  /*2990*/  PRMT R94, R106, 0x7610, R94 ;  /* 0x000076106a5e7816 */ /* 0x002fe2000000005e */
        /* <DEDUP_REMOVED lines=12> */
.L_x_785:
        /* <DEDUP_REMOVED lines=15> */
[----:B------:R0:W-:Y:S01]  /*2b50*/  F2F.BF16.F32 R91, R50 ;  /* 0x00000032005b7304 */ /* 0x0001e20000202000 */
[----:B------:R-:W-:Y:S01]  /*2b60*/  SHF.R.U64 R48, R76, 0x10, R77 ;  /* 0x000000104c307819 */ /* 0x000fe2000000124d */
[--C-:B------:R-:W-:Y:S01]  /*2b70*/  FFMA.FTZ R111, R111, UR5, R116.reuse ;  /* 0x000000056f6f7c23 */ /* 0x100fe20008010074 */
[----:B------:R-:W-:Y:S01]  /*2b80*/  FADD.FTZ R96, R96, -R97 ;  /* 0x8000006160607221 */ /* 0x000fe20000010000 */
[----:B------:R-:W-:Y:S01]  /*2b90*/  FFMA.FTZ R0, R0, UR7, R49 ;  /* 0x0000000700007c23 */ /* 0x000fe20008010031 */
[----:B------:R-:W-:Y:S01]  /*2ba0*/  MOV R49, R73 ;  /* 0x0000004900317202 */ /* 0x000fe20000000f00 */
[----:B------:R-:W-:Y:S01]  /*2bb0*/  FADD.FTZ R111, R108, -R111 ;  /* 0x8000006f6c6f7221 */ /* 0x000fe20000010000 */
[----:B------:R-:W-:Y:S01]  /*2bc0*/  SHF.L.U32 R48, R48, 0x10, RZ ;  /* 0x0000001030307819 */ /* 0x000fe200000006ff */
[----:B------:R1:W-:Y:S01]  /*2bd0*/  F2F.BF16.F32 R95, R0 ;  /* 0x00000000005f7304 */ /* 0x0003e20000202000 */
[----:B------:R-:W-:Y:S01]  /*2be0*/  SHF.L.U32 R88, R49, 0x10, RZ ;  /* 0x0000001031587819 */ /* 0x000fe200000006ff */
[----:B------:R-:W-:Y:S01]  /*2bf0*/  FFMA.FTZ R49, R104, UR5, R116 ;  /* 0x0000000568317c23 */ /* 0x000fe20008010074 */
[----:B0-----:R-:W-:Y:S01]  /*2c00*/  SHF.R.U32.HI R50, RZ, 0x10, R73 ;  /* 0x00000010ff327819 */ /* 0x001fe20000011649 */
[----:B------:R-:W-:Y:S01]  /*2c10*/  FFMA.FTZ R48, R111, UR7, R48 ;  /* 0x000000076f307c23 */ /* 0x000fe20008010030 */
[--C-:B------:R-:W-:Y:S01]  /*2c20*/  FFMA.FTZ R106, R106, UR5, R116.reuse ;  /* 0x000000056a6a7c23 */ /* 0x100fe20008010074 */
[----:B------:R-:W-:Y:S01]  /*2c30*/  FADD.FTZ R49, R102, -R49 ;  /* 0x8000003166317221 */ /* 0x000fe20000010000 */
[----:B------:R-:W-:Y:S01]  /*2c40*/  SHF.L.U32 R50, R50, 0x10, RZ ;  /* 0x0000001032327819 */ /* 0x000fe200000006ff */
[----:B------:R-:W-:Y:S01]  /*2c50*/  FFMA.FTZ R103, R103, UR5, R116 ;  /* 0x0000000567677c23 */ /* 0x000fe20008010074 */
[----:B-1----:R-:W-:Y:S01]  /*2c60*/  MOV R0, R72 ;  /* 0x0000004800007202 */ /* 0x002fe20000000f00 */
[----:B------:R0:W-:Y:S01]  /*2c70*/  F2F.BF16.F32 R93, R48 ;  /* 0x00000030005d7304 */ /* 0x0001e20000202000 */
[----:B------:R-:W-:Y:S01]  /*2c80*/  FADD.FTZ R106, R105, -R106 ;  /* 0x8000006a696a7221 */ /* 0x000fe20000010000 */
[----:B------:R-:W-:Y:S01]  /*2c90*/  FFMA.FTZ R50, R49, UR7, R50 ;  /* 0x0000000731327c23 */ /* 0x000fe20008010032 */
[----:B------:R-:W-:Y:S01]  /*2ca0*/  SHF.L.U32 R49, R0, 0x10, RZ ;  /* 0x0000001000317819 */ /* 0x000fe200000006ff */
[--C-:B------:R-:W-:Y:S01]  /*2cb0*/  FFMA.FTZ R80, R80, UR5, R116.reuse ;  /* 0x0000000550507c23 */ /* 0x100fe20008010074 */
[----:B------:R-:W-:Y:S01]  /*2cc0*/  SHF.R.U64 R0, R72, 0x10, R73 ;  /* 0x0000001048007819 */ /* 0x000fe20000001249 */
[----:B------:R-:W-:Y:S01]  /*2cd0*/  FADD.FTZ R103, R100, -R103 ;  /* 0x8000006764677221 */ /* 0x000fe20000010000 */
[--C-:B------:R-:W-:Y:S01]  /*2ce0*/  FFMA.FTZ R110, R110, UR5, R116.reuse ;  /* 0x000000056e6e7c23 */ /* 0x100fe20008010074 */
[----:B------:R-:W-:Y:S01]  /*2cf0*/  FFMA.FTZ R49, R96, UR7, R49 ;  /* 0x0000000760317c23 */ /* 0x000fe20008010031 */
[----:B------:R-:W-:Y:S01]  /*2d00*/  SHF.L.U32 R51, R0, 0x10, RZ ;  /* 0x0000001000337819 */ /* 0x000fe200000006ff */
[----:B------:R-:W-:Y:S01]  /*2d10*/  FFMA.FTZ R81, R81, UR5, R116 ;  /* 0x0000000551517c23 */ /* 0x000fe20008010074 */
[----:B------:R-:W-:Y:S01]  /*2d20*/  SHF.R.U64 R0, R74, 0x10, R75 ;  /* 0x000000104a007819 */ /* 0x000fe2000000124b */
[----:B------:R1:W-:Y:S01]  /*2d30*/  F2F.BF16.F32 R99, R49 ;  /* 0x0000003100637304 */ /* 0x0003e20000202000 */
[----:B0-----:R-:W-:Y:S01]  /*2d40*/  MOV R48, R75 ;  /* 0x0000004b00307202 */ /* 0x001fe20000000f00 */
[----:B------:R-:W-:Y:S01]  /*2d50*/  FFMA.FTZ R51, R106, UR7, R51 ;  /* 0x000000076a337c23 */ /* 0x000fe20008010033 */
[----:B------:R-:W-:Y:S01]  /*2d60*/  SHF.L.U32 R89, R0, 0x10, RZ ;  /* 0x0000001000597819 */ /* 0x000fe200000006ff */
[----:B------:R-:W-:Y:S01]  /*2d70*/  FADD.FTZ R80, R115, -R80 ;  /* 0x8000005073507221 */ /* 0x000fe20000010000 */
[----:B------:R-:W-:Y:S01]  /*2d80*/  SHF.L.U32 R48, R48, 0x10, RZ ;  /* 0x0000001030307819 */ /* 0x000fe200000006ff */
[----:B------:R-:W-:Y:S01]  /*2d90*/  FFMA.FTZ R88, R103, UR7, R88 ;  /* 0x0000000767587c23 */ /* 0x000fe20008010058 */
[----:B------:R-:W-:Y:S01]  /*2da0*/  FADD.FTZ R110, R117, -R110 ;  /* 0x8000006e756e7221 */ /* 0x000fe20000010000 */
[----:B------:R-:W-:Y:S01]  /*2db0*/  FADD.FTZ R81, R112, -R81 ;  /* 0x8000005170517221 */ /* 0x000fe20000010000 */
[----:B-1----:R-:W-:Y:S01]  /*2dc0*/  SHF.R.U32.HI R49, RZ, 0x10, R75 ;  /* 0x00000010ff317819 */ /* 0x002fe2000001164b */
[----:B------:R-:W-:Y:S01]  /*2dd0*/  F2F.BF16.F32 R97, R50 ;  /* 0x0000003200617304 */ /* 0x000fe20000202000 */
[----:B------:R-:W-:Y:S01]  /*2de0*/  FFMA.FTZ R0, R110, UR7, R89 ;  /* 0x000000076e007c23 */ /* 0x000fe20008010059 */
[----:B------:R-:W-:Y:S01]  /*2df0*/  FFMA.FTZ R81, R81, UR7, R48 ;  /* 0x0000000751517c23 */ /* 0x000fe20008010030 */
[----:B------:R-:W-:Y:S01]  /*2e00*/  SHF.L.U32 R49, R49, 0x10, RZ ;  /* 0x0000001031317819 */ /* 0x000fe200000006ff */
[----:B------:R-:W-:-:S04]  /*2e10*/  FFMA.FTZ R113, R113, UR5, R116 ;  /* 0x0000000571717c23 */ /* 0x000fc80008010074 */
[----:B------:R0:W-:Y:S01]  /*2e20*/  F2F.BF16.F32 R94, R51 ;  /* 0x00000033005e7304 */ /* 0x0001e20000202000 */
[----:B------:R-:W-:Y:S01]  /*2e30*/  FFMA.FTZ R108, R80, UR7, R49 ;  /* 0x00000007506c7c23 */ /* 0x000fe20008010031 */
[----:B------:R-:W-:Y:S01]  /*2e40*/  MOV R80, R74 ;  /* 0x0000004a00507202 */ /* 0x000fe20000000f00 */
[----:B------:R-:W1:Y:S01]  /*2e50*/  LDC.64 R48, c[0x0][0x468] ;  /* 0x00011a00ff307b82 */ /* 0x000e620000000a00 */
[----:B------:R-:W-:Y:S02]  /*2e60*/  FADD.FTZ R113, R114, -R113 ;  /* 0x8000007172717221 */ /* 0x000fe40000010000 */
[----:B------:R-:W-:Y:S02]  /*2e70*/  SHF.L.U32 R80, R80, 0x10, RZ ;  /* 0x0000001050507819 */ /* 0x000fe400000006ff */
[----:B------:R-:W2:Y:S03]  /*2e80*/  F2F.BF16.F32 R90, R90 ;  /* 0x0000005a005a7304 */ /* 0x000ea60000202000 */
[----:B0-----:R-:W0:Y:S01]  /*2e90*/  LDC.64 R50, c[0x0][0x478] ;  /* 0x00011e00ff327b82 */ /* 0x001e220000000a00 */
[----:B------:R-:W-:-:S04]  /*2ea0*/  FFMA.FTZ R111, R113, UR7, R80 ;  /* 0x00000007716f7c23 */ /* 0x000fc80008010050 */
[----:B------:R3:W4:Y:S01]  /*2eb0*/  F2F.BF16.F32 R92, R88 ;  /* 0x00000058005c7304 */ /* 0x0007220000202000 */
[----:B--2---:R-:W-:-:S07]  /*2ec0*/  PRMT R91, R90, 0x5410, R91 ;  /* 0x000054105a5b7816 */ /* 0x004fce000000005b */
[----:B------:R-:W2:Y:S01]  /*2ed0*/  F2F.BF16.F32 R0, R0 ;  /* 0x0000000000007304 */ /* 0x000ea20000202000 */
[----:B---3--:R-:W3:Y:S01]  /*2ee0*/  LDC.64 R88, c[0x0][0x470] ;  /* 0x00011c00ff587b82 */ /* 0x008ee20000000a00 */
[----:B----4-:R-:W-:-:S06]  /*2ef0*/  PRMT R97, R92, 0x5410, R97 ;  /* 0x000054105c617816 */ /* 0x010fcc0000000061 */
[----:B------:R4:W-:Y:S01]  /*2f00*/  F2F.BF16.F32 R109, R81 ;  /* 0x00000051006d7304 */ /* 0x0009e20000202000 */
[----:B0-----:R-:W-:-:S07]  /*2f10*/  IMAD.WIDE.U32 R102, R86, 0x8, R50 ;  /* 0x0000000856667825 */ /* 0x001fce00078e0032 */
[----:B------:R-:W0:Y:S01]  /*2f20*/  F2F.BF16.F32 R108, R108 ;  /* 0x0000006c006c7304 */ /* 0x000e220000202000 */
[----:B----4-:R-:W-:-:S04]  /*2f30*/  IMAD.WIDE.U32 R80, R93, 0x10000, RZ ;  /* 0x000100005d507825 */ /* 0x010fc800078e00ff */
[----:B------:R-:W-:Y:S01]  /*2f40*/  IMAD.WIDE.U32 R92, R94, 0x10000, RZ ;  /* 0x000100005e5c7825 */ /* 0x000fe200078e00ff */
[----:B------:R-:W-:Y:S02]  /*2f50*/  LOP3.LUT R91, R91, R81, RZ, 0xfc, !PT ;  /* 0x000000515b5b7212 */ /* 0x000fe400078efcff */
[----:B------:R-:W4:Y:S01]  /*2f60*/  F2F.BF16.F32 R111, R111 ;  /* 0x0000006f006f7304 */ /* 0x000f220000202000 */
[----:B------:R-:W-:Y:S01]  /*2f70*/  LOP3.LUT R90, R80, R95, RZ, 0xfc, !PT ;  /* 0x0000005f505a7212 */ /* 0x000fe200078efcff */
[----:B--2---:R-:W-:Y:S01]  /*2f80*/  IMAD.WIDE.U32 R80, R0, 0x10000, RZ ;  /* 0x0001000000507825 */ /* 0x004fe200078e00ff */
[----:B------:R-:W-:Y:S02]  /*2f90*/  LOP3.LUT R97, R97, R93, RZ, 0xfc, !PT ;  /* 0x0000005d61617212 */ /* 0x000fe400078efcff */
[----:B------:R-:W-:Y:S01]  /*2fa0*/  LOP3.LUT R96, R92, R99, RZ, 0xfc, !PT ;  /* 0x000000635c607212 */ /* 0x000fe200078efcff */
[C---:B-1----:R-:W-:Y:S01]  /*2fb0*/  IMAD.WIDE.U32 R92, R86.reuse, 0x8, R48 ;  /* 0x00000008565c7825 */ /* 0x042fe200078e0030 */
[----:B0-----:R-:W-:Y:S01]  /*2fc0*/  PRMT R95, R109, 0x5410, R108 ;  /* 0x000054106d5f7816 */ /* 0x001fe2000000006c */
[----:B------:R-:W-:Y:S02]  /*2fd0*/  STG.E.64 desc[UR14][R102.64], R90 ;  /* 0x0000005a66007986 */ /* 0x000fe4000c101b0e */
[----:B---3--:R-:W-:Y:S01]  /*2fe0*/  IMAD.WIDE.U32 R100, R86, 0x8, R88 ;  /* 0x0000000856647825 */ /* 0x008fe200078e0058 */
[----:B------:R-:W-:Y:S01]  /*2ff0*/  LOP3.LUT R81, R95, R81, RZ, 0xfc, !PT ;  /* 0x000000515f517212 */ /* 0x000fe200078efcff */
[----:B------:R0:W-:Y:S02]  /*3000*/  STG.E.64 desc[UR14][R92.64], R90 ;  /* 0x0000005a5c007986 */ /* 0x0001e4000c101b0e */
[C---:B------:R-:W-:Y:S01]  /*3010*/  IMAD.WIDE.U32 R94, R121.reuse, 0x8, R50 ;  /* 0x00000008795e7825 */ /* 0x040fe200078e0032 */
[----:B----4-:R-:W-:Y:S01]  /*3020*/  LOP3.LUT R80, R80, R111, RZ, 0xfc, !PT ;  /* 0x0000006f50507212 */ /* 0x010fe200078efcff */
[----:B------:R1:W-:Y:S02]  /*3030*/  STG.E.64 desc[UR14][R100.64], R90 ;  /* 0x0000005a64007986 */ /* 0x0003e4000c101b0e */
[----:B------:R-:W-:-:S02]  /*3040*/  IMAD.WIDE.U32 R98, R121, 0x8, R48 ;  /* 0x0000000879627825 */ /* 0x000fc400078e0030 */
[----:B------:R2:W-:Y:S02]  /*3050*/  STG.E.64 desc[UR14][R94.64], R96 ;  /* 0x000000605e007986 */ /* 0x0005e4000c101b0e */
[----:B------:R-:W-:Y:S02]  /*3060*/  IMAD.WIDE.U32 R104, R121, 0x8, R88 ;  /* 0x0000000879687825 */ /* 0x000fe400078e0058 */
[----:B------:R3:W-:Y:S02]  /*3070*/  STG.E.64 desc[UR14][R98.64], R96 ;  /* 0x0000006062007986 */ /* 0x0007e4000c101b0e */
[----:B------:R-:W-:Y:S01]  /*3080*/  IMAD.WIDE.U32 R50, R123, 0x8, R50 ;  /* 0x000000087b327825 */ /* 0x000fe200078e0032 */
[----:B0-----:R-:W-:Y:S01]  /*3090*/  PRMT R92, R111, 0x7610, R92 ;  /* 0x000076106f5c7816 */ /* 0x001fe2000000005c */
[----:B------:R3:W-:Y:S01]  /*30a0*/  STG.E.64 desc[UR14][R104.64], R96 ;  /* 0x0000006068007986 */ /* 0x0007e2000c101b0e */
[----:B------:R-:W-:Y:S01]  /*30b0*/  PRMT R93, R0, 0x7610, R93 ;  /* 0x00007610005d7816 */ /* 0x000fe2000000005d */
[----:B------:R-:W-:Y:S01]  /*30c0*/  IMAD.WIDE.U32 R48, R123, 0x8, R48 ;  /* 0x000000087b307825 */ /* 0x000fe200078e0030 */
[----:B-1----:R-:W-:Y:S01]  /*30d0*/  PRMT R90, R109, 0x7610, R90 ;  /* 0x000076106d5a7816 */ /* 0x002fe2000000005a */
[----:B------:R3:W-:Y:S01]  /*30e0*/  STG.E.64 desc[UR14][R50.64], R80 ;  /* 0x0000005032007986 */ /* 0x0007e2000c101b0e */
[----:B------:R-:W-:Y:S01]  /*30f0*/  PRMT R91, R108, 0x7610, R91 ;  /* 0x000076106c5b7816 */ /* 0x000fe2000000005b */
[--C-:B------:R-:W-:Y:S01]  /*3100*/  IMAD.WIDE.U32 R106, R123, 0x8, R88.reuse ;  /* 0x000000087b6a7825 */ /* 0x100fe200078e0058 */
[----:B------:R-:W-:Y:S01]  /*3110*/  PRMT R88, R111, 0x7610, R88 ;  /* 0x000076106f587816 */ /* 0x000fe20000000058 */
[----:B------:R3:W-:Y:S01]  /*3120*/  STG.E.64 desc[UR14][R48.64], R80 ;  /* 0x0000005030007986 */ /* 0x0007e2000c101b0e */
[----:B------:R-:W-:-:S02]  /*3130*/  PRMT R89, R0, 0x7610, R89 ;  /* 0x0000761000597816 */ /* 0x000fc40000000059 */
[----:B--2---:R-:W-:Y:S01]  /*3140*/  PRMT R94, R109, 0x7610, R94 ;  /* 0x000076106d5e7816 */ /* 0x004fe2000000005e */
[----:B------:R3:W-:Y:S01]  /*3150*/  STG.E.64 desc[UR14][R106.64], R80 ;  /* 0x000000506a007986 */ /* 0x0007e2000c101b0e */
[----:B------:R-:W-:Y:S01]  /*3160*/  PRMT R95, R108, 0x7610, R95 ;  /* 0x000076106c5f7816 */ /* 0x000fe2000000005f */
[----:B------:R-:W-:Y:S06]  /*3170*/  BRA `(.L_x_784) ;  /* 0x00000014008c7947 */ /* 0x000fec0003800000 */
.L_x_781:
        /* <DEDUP_REMOVED lines=24> */
.L_x_787:
        /* <DEDUP_REMOVED lines=22> */
.L_x_786:
        /* <DEDUP_REMOVED lines=25> */
.L_x_789:
        /* <DEDUP_REMOVED lines=25> */
.L_x_788:
        /* <DEDUP_REMOVED lines=16> */
.L_x_790:
        /* <DEDUP_REMOVED lines=10> */
.L_x_791:
        /* <DEDUP_REMOVED lines=27> */
.L_x_793:
        /* <DEDUP_REMOVED lines=23> */
.L_x_792:
        /* <DEDUP_REMOVED lines=24> */
.L_x_795:
        /* <DEDUP_REMOVED lines=18> */
.L_x_794:
        /* <DEDUP_REMOVED lines=15> */
.L_x_796:
        /* <DEDUP_REMOVED lines=10> */
.L_x_797:
        /* <DEDUP_REMOVED lines=29> */
.L_x_799:
        /* <DEDUP_REMOVED lines=14> */
[----:B0-2---:R-:W-:Y:S02]  /*4320*/  PRMT R97, R80, 0x7632, R97 ;  /* 0x0000763250617816 */ /* 0x005fe40000000061 */
[C---:B------:R-:W-:Y:S02]  /*4330*/  PRMT R0, R110.reuse, 0x7632, R0 ;  /* 0x000076326e007816 */ /* 0x040fe40000000000 */
[----:B------:R-:W-:Y:S02]  /*4340*/  PRMT R81, R110, 0x7610, R81 ;  /* 0x000076106e517816 */ /* 0x000fe40000000051 */
[----:B------:R-:W-:-:S02]  /*4350*/  PRMT R95, R97, 0x7610, R95 ;  /* 0x00007610615f7816 */ /* 0x000fc4000000005f */
[----:B------:R-:W-:Y:S02]  /*4360*/  PRMT R94, R80, 0x7610, R94 ;  /* 0x00007610505e7816 */ /* 0x000fe4000000005e */
[----:B------:R-:W-:Y:S02]  /*4370*/  PRMT R93, R0, 0x7610, R93 ;  /* 0x00007610005d7816 */ /* 0x000fe4000000005d */
[----:B------:R-:W-:Y:S01]  /*4380*/  PRMT R92, R81, 0x7610, R92 ;  /* 0x00007610515c7816 */ /* 0x000fe2000000005c */
[----:B------:R-:W-:Y:S06]  /*4390*/  BRA `(.L_x_800) ;  /* 0x0000000000a07947 */ /* 0x000fec0003800000 */
.L_x_798:
        /* <DEDUP_REMOVED lines=23> */
.L_x_801:
        /* <DEDUP_REMOVED lines=16> */
[----:B0-2---:R-:W-:-:S07]  /*4610*/  PRMT R97, R80, 0x7632, R97 ;  /* 0x0000763250617816 */ /* 0x005fce0000000061 */
.L_x_800:
        /* <DEDUP_REMOVED lines=15> */
.L_x_802:
        /* <DEDUP_REMOVED lines=10> */
.L_x_784:
[----:B------:R-:W-:Y:S01]  /*47b0*/  UPLOP3.LUT UP1, UPT, UPT, UPT, UP1, 0x40, 0x4 ;  /* 0x000000000004789c */ /* 0x000fe20003f2e810 */
[----:B------:R-:W-:Y:S10]  /*47c0*/  BRA.U !UP2, `(.L_x_803) ;  /* 0xffffffbd0a387547 */ /* 0x000ff4000b83ffff */
[----:B01-34-:R-:W-:Y:S02]  /*47d0*/  MOV R49, R71 ;  /* 0x0000004700317202 */ /* 0x01bfe40000000f00 */
[----:B------:R-:W-:Y:S02]  /*47e0*/  MOV R26, R70 ;  /* 0x00000046001a7202 */ /* 0x000fe40000000f00 */
[----:B------:R-:W-:Y:S02]  /*47f0*/  MOV R34, R69 ;  /* 0x0000004500227202 */ /* 0x000fe40000000f00 */
[----:B------:R-:W-:Y:S02]  /*4800*/  MOV R42, R68 ;  /* 0x00000044002a7202 */ /* 0x000fe40000000f00 */
[----:B--2---:R-:W-:Y:S02]  /*4810*/  MOV R50, R67 ;  /* 0x0000004300327202 */ /* 0x004fe40000000f00 */
        /* <DEDUP_REMOVED lines=40> */
[----:B------:R-:W-:-:S07]  /*4aa0*/  MOV R71, R18 ;  /* 0x0000001200477202 */ /* 0x000fce0000000f00 */
.L_x_778:
        /* <DEDUP_REMOVED lines=25> */
.L_x_804:
        /* <DEDUP_REMOVED lines=12> */
.L_x_3521:


//--------------------- .text._ZN10layer_norm31ln_parallel_residual_bwd_kernelINS_13Kernel_traitsIf13__nv_bfloat16S2_S2_fjLj1536ELj1ELj1ELj4ELj8ENS_18Kernel_traits_baseILj1536EfS2_S2_S2_fjLj128EEEEELb0ELb1ELb0EEEvNS_9BwdParamsE --------------------------
	.section	.text._ZN10layer_norm31ln_parallel_residual_bwd_kernelINS_13Kernel_traitsIf13__nv_bfloat16S2_S2_fjLj1536ELj1ELj1ELj4ELj8ENS_18Kernel_traits_baseILj1536EfS2_S2_S2_fjLj128EEEEELb0ELb1ELb0EEEvNS_9BwdParamsE,"ax",@progbits
	.align	128
        .global         _ZN10layer_norm31ln_parallel_residual_bwd_kernelINS_13Kernel_traitsIf13__nv_bfloat16S2_S2_fjLj1536ELj1ELj1ELj4ELj8ENS_18Kernel_traits_baseILj1536EfS2_S2_S2_fjLj128EEEEELb0ELb1ELb0EEEvNS_9BwdParamsE
        .type           _ZN10layer_norm31ln_parallel_residual_bwd_kernelINS_13Kernel_traitsIf13__nv_bfloat16S2_S2_fjLj1536ELj1ELj1ELj4ELj8ENS_18Kernel_traits_baseILj1536EfS2_S2_S2_fjLj128EEEEELb0ELb1ELb0EEEvNS_9BwdParamsE,@function
        .size           _ZN10layer_norm31ln_parallel_residual_bwd_kernelINS_13Kernel_traitsIf13__nv_bfloat16S2_S2_fjLj1536ELj1ELj1ELj4ELj8ENS_18Kernel_traits_baseILj1536EfS2_S2_S2_fjLj128EEEEELb0ELb1ELb0EEEvNS_9BwdParamsE,(.L_x_3522 - _ZN10layer_norm31ln_parallel_residual_bwd_kernelINS_13Kernel_traitsIf13__nv_bfloat16S2_S2_fjLj1536ELj1ELj1ELj4ELj8ENS_18Kernel_traits_baseILj1536EfS2_S2_S2_fjLj128EEEEELb0ELb1ELb0EEEvNS_9BwdParamsE)
        .other          _ZN10layer_norm31ln_parallel_residual_bwd_kernelINS_13Kernel_traitsIf13__nv_bfloat16S2_S2_fjLj1536ELj1ELj1ELj4ELj8ENS_18Kernel_traits_baseILj1536EfS2_S2_S2_fjLj128EEEEELb0ELb1ELb0EEEvNS_9BwdParamsE,@"STO_CUDA_ENTRY STV_DEFAULT"
_ZN10layer_norm31ln_parallel_residual_bwd_kernelINS_13Kernel_traitsIf13__nv_bfloat16S2_S2_fjLj1536ELj1ELj1ELj4ELj8ENS_18Kernel_traits_baseILj1536EfS2_S2_S2_fjLj128EEEEELb0ELb1ELb0EEEvNS_9BwdParamsE:
.text._ZN10layer_norm31ln_parallel_residual_bwd_kernelINS_13Kernel_traitsIf13__nv_bfloat16S2_S2_fjLj1536ELj1ELj1ELj4ELj8ENS_18Kernel_traits_baseILj1536EfS2_S2_S2_fjLj128EEEEELb0ELb1ELb0EEEvNS_9BwdParamsE:
        /* <DEDUP_REMOVED lines=20> */
[----:B--2---:R1:W5:Y:S01]  /*0140*/  @P0 LDG.E.128 R44, desc[UR20][R4.64] ;  /* 0x00000014042c0981 */ /* 0x004362000c1e1d00 */
[C---:B---3--:R-:W-:Y:S01]  /*0150*/  @P1 IMAD.WIDE.U32 R8, R3.reuse, 0x10, R6 ;  /* 0x0000001003081825 */ /* 0x048fe200078e0006 */
[----:B------:R-:W-:-:S04]  /*0160*/  @P1 IADD3 R3, PT, PT, R3, 0x80, RZ ;  /* 0x0000008003031810 */ /* 0x000fc80007ffe0ff */
[----:B------:R1:W5:Y:S01]  /*0170*/  @P1 LDG.E.128 R40, desc[UR20][R8.64] ;  /* 0x0000001408281981 */ /* 0x000362000c1e1d00 */
[----:B----4-:R-:W-:-:S05]  /*0180*/  @P2 IMAD.WIDE.U32 R6, R3, 0x10, R10 ;  /* 0x0000001003062825 */ /* 0x010fca00078e000a */
[----:B------:R1:W5:Y:S01]  /*0190*/  @P2 LDG.E.128 R36, desc[UR20][R6.64] ;  /* 0x0000001406242981 */ /* 0x000362000c1e1d00 */
        /* <DEDUP_REMOVED lines=27> */
[----:B------:R-:W-:Y:S01]  /*0350*/  UPLOP3.LUT UP1, UPT, UPT, UPT, UPT, 0x40, 0x4 ;  /* 0x000000000004789c */ /* 0x000fe20003f2e870 */
[----:B------:R-:W1:Y:S01]  /*0360*/  LDCU UR6, c[0x0][0x388] ;  /* 0x00007100ff0677ac */ /* 0x000e620008000800 */
[----:B0-----:R-:W-:Y:S01]  /*0370*/  UISETP.NE.AND UP0, UPT, UR4, URZ, UPT ;  /* 0x000000ff0400728c */ /* 0x001fe2000bf05270 */
[----:B------:R-:W0:Y:S05]  /*0380*/  LDCU.U8 UR27, c[0x0][0x410] ;  /* 0x00008200ff1b77ac */ /* 0x000e2a0008000000 */
[----:B------:R-:W-:Y:S01]  /*0390*/  PLOP3.LUT P3, PT, PT, PT, UP0, 0x80, 0x8 ;  /* 0x000000000008781c */ /* 0x000fe20003f6f008 */
[----:B------:R-:W2:Y:S01]  /*03a0*/  LDCU UR26, c[0x0][0x400] ;  /* 0x00008000ff1a77ac */ /* 0x000ea20008000800 */
[----:B------:R-:W3:Y:S01]  /*03b0*/  LDCU.64 UR16, c[0x0][0x470] ;  /* 0x00008e00ff1077ac */ /* 0x000ee20008000a00 */
[----:B------:R-:W4:Y:S01]  /*03c0*/  LDCU.64 UR24, c[0x0][0x438] ;  /* 0x00008700ff1877ac */ /* 0x000f220008000a00 */
[----:B------:R-:W0:Y:S01]  /*03d0*/  LDCU.64 UR10, c[0x0][0x478] ;  /* 0x00008f00ff0a77ac */ /* 0x000e220008000a00 */
[----:B------:R-:W0:Y:S01]  /*03e0*/  LDCU.128 UR12, c[0x0][0x3c0] ;  /* 0x00007800ff0c77ac */ /* 0x000e220008000c00 */
[----:B------:R-:W0:Y:S07]  /*03f0*/  LDCU.64 UR22, c[0x0][0x380] ;  /* 0x00007000ff1677ac */ /* 0x000e2e0008000a00 */
.L_x_849:
[----:B0-----:R-:W-:Y:S02]  /*0400*/  UIMAD.WIDE UR18, UR9, 0x4, UR14 ;  /* 0x00000004091278a5 */ /* 0x001fe4000f8e020e */
[----:B------:R-:W-:-:S04]  /*0410*/  UIMAD.WIDE UR4, UR9, 0x4, UR12 ;  /* 0x00000004090478a5 */ /* 0x000fc8000f8e020c */
[----:B-12-4-:R-:W-:Y:S01]  /*0420*/  MOV R48, UR18 ;  /* 0x0000001200307c02 */ /* 0x016fe20008000f00 */
[----:B------:R-:W-:Y:S01]  /*0430*/  IMAD.U32 R49, RZ, RZ, UR19 ;  /* 0x00000013ff317e24 */ /* 0x000fe2000f8e00ff */
[----:B------:R-:W-:Y:S02]  /*0440*/  MOV R50, UR4 ;  /* 0x0000000400327c02 */ /* 0x000fe40008000f00 */
[----:B------:R-:W-:Y:S02]  /*0450*/  MOV R51, UR5 ;  /* 0x0000000500337c02 */ /* 0x000fe40008000f00 */
[----:B------:R-:W2:Y:S04]  /*0460*/  LDG.E R48, desc[UR20][R48.64] ;  /* 0x0000001430307981 */ /* 0x000ea8000c1e1900 */
[----:B---3--:R-:W3:Y:S01]  /*0470*/  LDG.E R50, desc[UR20][R50.64] ;  /* 0x0000001432327981 */ /* 0x008ee2000c1e1900 */
[----:B-1----:R-:W-:Y:S01]  /*0480*/  UIMAD UR4, UR9, UR6, URZ ;  /* 0x00000006090472a4 */ /* 0x002fe2000f8e02ff */
[----:B------:R-:W-:Y:S01]  /*0490*/  BSSY.RECONVERGENT B0, `(.L_x_806) ;  /* 0x0000043000007945 */ /* 0x000fe20003800200 */
[----:B------:R-:W-:Y:S01]  /*04a0*/  HFMA2 R86, -RZ, RZ, 0, 0 ;  /* 0x00000000ff567431 */ /* 0x000fe200000001ff */
[C---:B------:R-:W-:Y:S01]  /*04b0*/  ISETP.GE.U32.AND P1, PT, R2.reuse, 0x100, PT ;  /* 0x000001000200780c */ /* 0x040fe20003f26070 */
[----:B------:R-:W-:Y:S01]  /*04c0*/  USHF.R.S32.HI UR5, URZ, 0x1f, UR4 ;  /* 0x0000001fff057899 */ /* 0x000fe20008011404 */
[----:B------:R-:W-:-:S03]  /*04d0*/  ISETP.GE.U32.AND P2, PT, R2, 0x180, PT ;  /* 0x000001800200780c */ /* 0x000fc60003f46070 */
[----:B------:R-:W-:-:S06]  /*04e0*/  ULEA.HI UR5, UR5, UR4, URZ, 0x2 ;  /* 0x0000000405057291 */ /* 0x000fcc000f8f10ff */
[----:B------:R-:W-:-:S04]  /*04f0*/  MOV R0, UR5 ;  /* 0x0000000500007c02 */ /* 0x000fc80008000f00 */
[----:B------:R-:W-:Y:S01]  /*0500*/  LEA.HI.SX32 R0, R0, R85, 0x1e ;  /* 0x0000005500007211 */ /* 0x000fe200078ff2ff */
[----:B------:R-:W-:-:S03]  /*0510*/  IMAD.MOV.U32 R85, RZ, RZ, RZ ;  /* 0x000000ffff557224 */ /* 0x000fc600078e00ff */
[----:B------:R-:W-:Y:S02]  /*0520*/  MOV R55, R0 ;  /* 0x0000000000377202 */ /* 0x000fe40000000f00 */
[----:B--2---:R-:W-:Y:S02]  /*0530*/  R2UR UR18, R48 ;  /* 0x00000000301272ca */ /* 0x004fe400000e0000 */
[----:B---3--:R-:W-:Y:S01]  /*0540*/  FSEL R54, R50, RZ, !P3 ;  /* 0x000000ff32367208 */ /* 0x008fe20005800000 */
[----:B------:R-:W-:-:S12]  /*0550*/  @!P0 BRA `(.L_x_807) ;  /* 0x0000000000d88947 */ /* 0x000fd80003800000 */
[----:B------:R-:W0:Y:S08]  /*0560*/  LDC.64 R48, c[0x0][0x3a8] ;  /* 0x0000ea00ff307b82 */ /* 0x000e300000000a00 */
[----:B------:R-:W1:Y:S01]  /*0570*/  LDC.64 R50, c[0x0][0x428] ;  /* 0x00010a00ff327b82 */ /* 0x000e620000000a00 */
[----:B0-----:R-:W-:-:S06]  /*0580*/  IMAD.WIDE.U32 R48, R0, 0x8, R48 ;  /* 0x0000000800307825 */ /* 0x001fcc00078e0030 */
[----:B------:R-:W2:Y:S01]  /*0590*/  LDG.E.64 R48, desc[UR20][R48.64] ;  /* 0x0000001430307981 */ /* 0x000ea2000c1e1b00 */
[----:B-1----:R-:W-:-:S06]  /*05a0*/  IMAD.WIDE.U32 R50, R0, 0x8, R50 ;  /* 0x0000000800327825 */ /* 0x002fcc00078e0032 */
[----:B------:R-:W3:Y:S01]  /*05b0*/  LDG.E.64 R50, desc[UR20][R50.64] ;  /* 0x0000001432327981 */ /* 0x000ee2000c1e1b00 */
[----:B----4-:R-:W-:-:S04]  /*05c0*/  ISETP.NE.U32.AND P0, PT, RZ, UR24, PT ;  /* 0x00000018ff007c0c */ /* 0x010fc8000bf05070 */
[----:B------:R-:W-:-:S13]  /*05d0*/  ISETP.NE.AND.EX P0, PT, RZ, UR25, PT, P0 ;  /* 0x00000019ff007c0c */ /* 0x000fda000bf05300 */
[----:B------:R-:W0:Y:S02]  /*05e0*/  @P0 LDC.64 R52, c[0x0][0x438] ;  /* 0x00010e00ff340b82 */ /* 0x000e240000000a00 */
[----:B0-----:R-:W-:-:S05]  /*05f0*/  @P0 IMAD.WIDE.U32 R52, R0, 0x8, R52 ;  /* 0x0000000800340825 */ /* 0x001fca00078e0034 */
[----:B------:R0:W5:Y:S01]  /*0600*/  @P0 LDG.E.64 R70, desc[UR20][R52.64] ;  /* 0x0000001434460981 */ /* 0x000162000c1e1b00 */
[C-C-:B--2---:R-:W-:Y:S02]  /*0610*/  SHF.R.U64 R59, R48.reuse, 0x10, R49.reuse ;  /* 0x00000010303b7819 */ /* 0x144fe40000001231 */
[----:B------:R-:W-:Y:S02]  /*0620*/  SHF.R.U32.HI R61, RZ, 0x10, R49 ;  /* 0x00000010ff3d7819 */ /* 0x000fe40000011631 */
[----:B------:R-:W-:Y:S02]  /*0630*/  SHF.L.U32 R3, R48, 0x10, RZ ;  /* 0x0000001030037819 */ /* 0x000fe400000006ff */
[--C-:B---3--:R-:W-:Y:S01]  /*0640*/  SHF.R.U64 R58, R50, 0x10, R51.reuse ;  /* 0x00000010323a7819 */ /* 0x108fe20000001233 */
[--C-:B------:R-:W-:Y:S01]  /*0650*/  IMAD.MOV.U32 R56, RZ, RZ, R51.reuse ;  /* 0x000000ffff387224 */ /* 0x100fe200078e0033 */
[----:B------:R-:W-:Y:S02]  /*0660*/  SHF.R.U32.HI R57, RZ, 0x10, R51 ;  /* 0x00000010ff397819 */ /* 0x000fe40000011633 */
[----:B------:R-:W-:-:S02]  /*0670*/  SHF.L.U32 R51, R49, 0x10, RZ ;  /* 0x0000001031337819 */ /* 0x000fc400000006ff */
[----:B------:R-:W-:Y:S02]  /*0680*/  SHF.L.U32 R49, R59, 0x10, RZ ;  /* 0x000000103b317819 */ /* 0x000fe400000006ff */
[----:B------:R-:W-:Y:S01]  /*0690*/  MOV R55, R50 ;  /* 0x0000003200377202 */ /* 0x000fe20000000f00 */
[C---:B------:R-:W-:Y:S02]  /*06a0*/  FADD.FTZ R3, -R54.reuse, R3 ;  /* 0x0000000336037221 */ /* 0x040fe40000010100 */
[----:B------:R-:W-:Y:S01]  /*06b0*/  FADD.FTZ R49, -R54, R49 ;  /* 0x0000003136317221 */ /* 0x000fe20000010100 */
[----:B------:R-:W-:Y:S01]  /*06c0*/  SHF.L.U32 R55, R55, 0x10, RZ ;  /* 0x0000001037377819 */ /* 0x000fe200000006ff */
[----:B------:R-:W-:Y:S01]  /*06d0*/  IMAD.U32 R50, R58, 0x10000, RZ ;  /* 0x000100003a327824 */ /* 0x000fe200078e00ff */
[----:B0-----:R-:W-:Y:S01]  /*06e0*/  SHF.L.U32 R53, R56, 0x10, RZ ;  /* 0x0000001038357819 */ /* 0x001fe200000006ff */
[----:B------:R-:W-:Y:S01]  /*06f0*/  FMUL.FTZ R56, R49, UR18 ;  /* 0x0000001231387c20 */ /* 0x000fe20008410000 */
[----:B------:R-:W-:Y:S01]  /*0700*/  FMUL.FTZ R3, R3, UR18 ;  /* 0x0000001203037c20 */ /* 0x000fe20008410000 */
[----:B-----5:R-:W-:Y:S01]  /*0710*/  FMUL.FTZ R58, R44, R55 ;  /* 0x000000372c3a7220 */ /* 0x020fe20000410000 */
[----:B------:R-:W-:Y:S01]  /*0720*/  FADD.FTZ R51, -R54, R51 ;  /* 0x0000003336337221 */ /* 0x000fe20000010100 */
[----:B------:R-:W-:Y:S01]  /*0730*/  FADD.FTZ R21, R21, R50 ;  /* 0x0000003215157221 */ /* 0x000fe20000010000 */
[-C--:B------:R-:W-:Y:S01]  /*0740*/  FFMA.FTZ R33, R56, R50.reuse, R33 ;  /* 0x0000003238217223 */ /* 0x080fe20000010021 */
[----:B------:R-:W-:Y:S01]  /*0750*/  FMUL.FTZ R59, R45, R50 ;  /* 0x000000322d3b7220 */ /* 0x000fe20000410000 */
[----:B------:R-:W-:Y:S01]  /*0760*/  FADD.FTZ R50, RZ, R58 ;  /* 0x0000003aff327221 */ /* 0x000fe20000010000 */
[----:B------:R-:W-:-:S02]  /*0770*/  IMAD.U32 R61, R61, 0x10000, RZ ;  /* 0x000100003d3d7824 */ /* 0x000fc400078e00ff */
[----:B------:R-:W-:Y:S01]  /*0780*/  FFMA.FTZ R49, R3, R58, RZ ;  /* 0x0000003a03317223 */ /* 0x000fe200000100ff */
[----:B------:R-:W-:Y:S01]  /*0790*/  SHF.L.U32 R48, R57, 0x10, RZ ;  /* 0x0000001039307819 */ /* 0x000fe200000006ff */
[----:B------:R-:W-:Y:S01]  /*07a0*/  FMUL.FTZ R57, R51, UR18 ;  /* 0x0000001233397c20 */ /* 0x000fe20008410000 */
[----:B------:R-:W-:Y:S01]  /*07b0*/  FADD.FTZ R51, R50, R59 ;  /* 0x0000003b32337221 */ /* 0x000fe20000010000 */
[----:B------:R-:W-:Y:S01]  /*07c0*/  FMUL.FTZ R60, R46, R53 ;  /* 0x000000352e3c7220 */ /* 0x000fe20000410000 */
[----:B------:R-:W-:Y:S01]  /*07d0*/  FADD.FTZ R62, -R54, R61 ;  /* 0x0000003d363e7221 */ /* 0x000fe20000010100 */
[----:B------:R-:W-:Y:S01]  /*07e0*/  FFMA.FTZ R50, R56, R59, R49 ;  /* 0x0000003b38327223 */ /* 0x000fe20000010031 */
[----:B------:R-:W-:Y:S01]  /*07f0*/  FMUL.FTZ R61, R47, R48 ;  /* 0x000000302f3d7220 */ /* 0x000fe20000410000 */
        /* <DEDUP_REMOVED lines=8> */
[----:B------:R-:W-:Y:S01]  /*0880*/  FFMA.FTZ R35, R62, R48, R35 ;  /* 0x000000303e237223 */ /* 0x000fe20000010023 */
[----:B------:R-:W-:Y:S01]  /*0890*/  IADD3 R55, PT, PT, R0, 0x80, RZ ;  /* 0x0000008000377810 */ /* 0x000fe20007ffe0ff */
[----:B------:R-:W-:Y:S01]  /*08a0*/  FADD.FTZ R85, R52, R61 ;  /* 0x0000003d34557221 */ /* 0x000fe20000010000 */
[----:B------:R-:W-:-:S07]  /*08b0*/  FFMA.FTZ R86, R62, R61, R50 ;  /* 0x0000003d3e567223 */ /* 0x000fce0000010032 */
.L_x_807:
[----:B----4-:R-:W-:Y:S05]  /*08c0*/  BSYNC.RECONVERGENT B0 ;  /* 0x0000000000007941 */ /* 0x010fea0003800200 */
.L_x_806:
        /* <DEDUP_REMOVED lines=10> */
[----:B------:R-:W0:Y:S02]  /*0970*/  @P0 LDC.64 R50, c[0x0][0x438] ;  /* 0x00010e00ff320b82 */ /* 0x000e240000000a00 */
[----:B0-----:R-:W-:-:S05]  /*0980*/  @P0 IMAD.WIDE.U32 R50, R55, 0x8, R50 ;  /* 0x0000000837320825 */ /* 0x001fca00078e0032 */
[----:B------:R0:W5:Y:S01]  /*0990*/  @P0 LDG.E.64 R68, desc[UR20][R50.64] ;  /* 0x0000001432440981 */ /* 0x000162000c1e1b00 */
[----:B------:R-:W-:Y:S02]  /*09a0*/  IADD3 R55, PT, PT, R55, 0x80, RZ ;  /* 0x0000008037377810 */ /* 0x000fe40007ffe0ff */
[--C-:B--2---:R-:W-:Y:S02]  /*09b0*/  SHF.R.U64 R67, R52, 0x10, R53.reuse ;  /* 0x0000001034437819 */ /* 0x104fe40000001235 */
[----:B------:R-:W-:Y:S02]  /*09c0*/  MOV R64, R53 ;  /* 0x0000003500407202 */ /* 0x000fe40000000f00 */
[----:B------:R-:W-:Y:S02]  /*09d0*/  SHF.R.U32.HI R66, RZ, 0x10, R53 ;  /* 0x00000010ff427819 */ /* 0x000fe40000011635 */
[----:B------:R-:W-:Y:S02]  /*09e0*/  MOV R63, R52 ;  /* 0x00000034003f7202 */ /* 0x000fe40000000f00 */
[----:B---3--:R-:W-:-:S02]  /*09f0*/  SHF.L.U32 R53, R48, 0x10, RZ ;  /* 0x0000001030357819 */ /* 0x008fc400000006ff */
[--C-:B------:R-:W-:Y:S01]  /*0a00*/  SHF.R.U64 R75, R48, 0x10, R49.reuse ;  /* 0x00000010304b7819 */ /* 0x100fe20000001231 */
[----:B------:R-:W-:Y:S01]  /*0a10*/  IMAD.U32 R65, R49, 0x10000, RZ ;  /* 0x0001000031417824 */ /* 0x000fe200078e00ff */
[----:B------:R-:W-:Y:S01]  /*0a20*/  SHF.R.U32.HI R74, RZ, 0x10, R49 ;  /* 0x00000010ff4a7819 */ /* 0x000fe20000011631 */
[----:B------:R-:W-:Y:S01]  /*0a30*/  FADD.FTZ R53, -R54, R53 ;  /* 0x0000003536357221 */ /* 0x000fe20000010100 */
[----:B------:R-:W-:Y:S02]  /*0a40*/  SHF.L.U32 R49, R63, 0x10, RZ ;  /* 0x000000103f317819 */ /* 0x000fe400000006ff */
[----:B0-----:R-:W-:Y:S01]  /*0a50*/  SHF.L.U32 R51, R75, 0x10, RZ ;  /* 0x000000104b337819 */ /* 0x001fe200000006ff */
[----:B------:R-:W-:Y:S01]  /*0a60*/  IMAD.U32 R48, R66, 0x10000, RZ ;  /* 0x0001000042307824 */ /* 0x000fe200078e00ff */
[----:B------:R-:W-:Y:S01]  /*0a70*/  SHF.L.U32 R52, R67, 0x10, RZ ;  /* 0x0000001043347819 */ /* 0x000fe200000006ff */
[----:B------:R-:W-:Y:S01]  /*0a80*/  FMUL.FTZ R63, R53, UR18 ;  /* 0x00000012353f7c20 */ /* 0x000fe20008410000 */
[-C--:B-----5:R-:W-:Y:S01]  /*0a90*/  FMUL.FTZ R66, R40, R49.reuse ;  /* 0x0000003128427220 */ /* 0x0a0fe20000410000 */
[----:B------:R-:W-:Y:S01]  /*0aa0*/  FADD.FTZ R51, -R54, R51 ;  /* 0x0000003336337221 */ /* 0x000fe20000010100 */
[----:B------:R-:W-:Y:S01]  /*0ab0*/  SHF.L.U32 R75, R64, 0x10, RZ ;  /* 0x00000010404b7819 */ /* 0x000fe200000006ff */
[----:B------:R-:W-:Y:S01]  /*0ac0*/  FADD.FTZ R65, -R54, R65 ;  /* 0x0000004136417221 */ /* 0x000fe20000010100 */
[----:B------:R-:W-:Y:S01]  /*0ad0*/  SHF.L.U32 R53, R74, 0x10, RZ ;  /* 0x000000104a357819 */ /* 0x000fe200000006ff */
[----:B------:R-:W-:Y:S01]  /*0ae0*/  FADD.FTZ R16, R16, R49 ;  /* 0x0000003110107221 */ /* 0x000fe20000010000 */
[----:B------:R-:W-:Y:S01]  /*0af0*/  FFMA.FTZ R28, R63, R49, R28 ;  /* 0x000000313f1c7223 */ /* 0x000fe2000001001c */
[----:B------:R-:W-:Y:S01]  /*0b00*/  FMUL.FTZ R67, R41, R52 ;  /* 0x0000003429437220 */ /* 0x000fe20000410000 */
[----:B------:R-:W-:Y:S01]  /*0b10*/  FADD.FTZ R50, R85, R66 ;  /* 0x0000004255327221 */ /* 0x000fe20000010000 */
[----:B------:R-:W-:Y:S01]  /*0b20*/  FMUL.FTZ R64, R51, UR18 ;  /* 0x0000001233407c20 */ /* 0x000fe20008410000 */
[----:B------:R-:W-:Y:S01]  /*0b30*/  FFMA.FTZ R49, R63, R66, R86 ;  /* 0x000000423f317223 */ /* 0x000fe20000010056 */
[----:B------:R-:W-:Y:S01]  /*0b40*/  FMUL.FTZ R65, R65, UR18 ;  /* 0x0000001241417c20 */ /* 0x000fe20008410000 */
[----:B------:R-:W-:Y:S01]  /*0b50*/  FADD.FTZ R51, R50, R67 ;  /* 0x0000004332337221 */ /* 0x000fe20000010000 */
[----:B------:R-:W-:Y:S01]  /*0b60*/  FMUL.FTZ R74, R42, R75 ;  /* 0x0000004b2a4a7220 */ /* 0x000fe20000410000 */
[----:B------:R-:W-:Y:S01]  /*0b70*/  FADD.FTZ R53, -R54, R53 ;  /* 0x0000003536357221 */ /* 0x000fe20000010100 */
[C---:B------:R-:W-:Y:S01]  /*0b80*/  FFMA.FTZ R50, R64.reuse, R67, R49 ;  /* 0x0000004340327223 */ /* 0x040fe20000010031 */
[----:B------:R-:W-:Y:S01]  /*0b90*/  FADD.FTZ R17, R17, R52 ;  /* 0x0000003411117221 */ /* 0x000fe20000010000 */
[----:B------:R-:W-:Y:S01]  /*0ba0*/  FFMA.FTZ R29, R64, R52, R29 ;  /* 0x00000034401d7223 */ /* 0x000fe2000001001d */
        /* <DEDUP_REMOVED lines=10> */
.L_x_809:
[----:B------:R-:W-:Y:S05]  /*0c50*/  BSYNC.RECONVERGENT B0 ;  /* 0x0000000000007941 */ /* 0x000fea0003800200 */
.L_x_808:
        /* <DEDUP_REMOVED lines=13> */
[C-C-:B--2---:R-:W-:Y:S02]  /*0d30*/  SHF.R.U64 R78, R48.reuse, 0x10, R49.reuse ;  /* 0x00000010304e7819 */ /* 0x144fe40000001231 */
[----:B------:R-:W-:Y:S02]  /*0d40*/  SHF.R.U32.HI R83, RZ, 0x10, R49 ;  /* 0x00000010ff537819 */ /* 0x000fe40000011631 */
[----:B------:R-:W-:Y:S02]  /*0d50*/  SHF.L.U32 R77, R49, 0x10, RZ ;  /* 0x00000010314d7819 */ /* 0x000fe400000006ff */
[----:B------:R-:W-:Y:S02]  /*0d60*/  SHF.L.U32 R55, R48, 0x10, RZ ;  /* 0x0000001030377819 */ /* 0x000fe400000006ff */
[----:B------:R-:W-:Y:S01]  /*0d70*/  SHF.L.U32 R49, R78, 0x10, RZ ;  /* 0x000000104e317819 */ /* 0x000fe200000006ff */
[----:B---3--:R-:W-:Y:S01]  /*0d80*/  IMAD.MOV.U32 R48, RZ, RZ, R52 ;  /* 0x000000ffff307224 */ /* 0x008fe200078e0034 */
[----:B------:R-:W-:Y:S01]  /*0d90*/  SHF.R.U64 R80, R52, 0x10, R53 ;  /* 0x0000001034507819 */ /* 0x000fe20000001235 */
[----:B------:R-:W-:-:S02]  /*0da0*/  FADD.FTZ R55, -R54, R55 ;  /* 0x0000003736377221 */ /* 0x000fc40000010100 */
[----:B------:R-:W-:Y:S01]  /*0db0*/  FADD.FTZ R78, -R54, R49 ;  /* 0x00000031364e7221 */ /* 0x000fe20000010100 */
[----:B------:R-:W-:Y:S01]  /*0dc0*/  SHF.L.U32 R49, R48, 0x10, RZ ;  /* 0x0000001030317819 */ /* 0x000fe200000006ff */
[----:B------:R-:W-:Y:S01]  /*0dd0*/  FADD.FTZ R81, -R54, R77 ;  /* 0x0000004d36517221 */ /* 0x000fe20000010100 */
[----:B------:R-:W-:Y:S01]  /*0de0*/  MOV R79, R53 ;  /* 0x00000035004f7202 */ /* 0x000fe20000000f00 */
[----:B------:R-:W-:Y:S02]  /*0df0*/  IMAD.U32 R48, R80, 0x10000, RZ ;  /* 0x0001000050307824 */ /* 0x000fe400078e00ff */
[----:B------:R-:W-:Y:S01]  /*0e00*/  FMUL.FTZ R78, R78, UR18 ;  /* 0x000000124e4e7c20 */ /* 0x000fe20008410000 */
[----:B------:R-:W-:Y:S01]  /*0e10*/  FMUL.FTZ R77, R55, UR18 ;  /* 0x00000012374d7c20 */ /* 0x000fe20008410000 */
[-C--:B-----5:R-:W-:Y:S01]  /*0e20*/  FMUL.FTZ R80, R36, R49.reuse ;  /* 0x0000003124507220 */ /* 0x0a0fe20000410000 */
[----:B0-----:R-:W-:Y:S01]  /*0e30*/  SHF.L.U32 R51, R79, 0x10, RZ ;  /* 0x000000104f337819 */ /* 0x001fe200000006ff */
[----:B------:R-:W-:Y:S01]  /*0e40*/  FADD.FTZ R13, R13, R48 ;  /* 0x000000300d0d7221 */ /* 0x000fe20000010000 */
[-C--:B------:R-:W-:Y:S01]  /*0e50*/  FFMA.FTZ R25, R78, R48.reuse, R25 ;  /* 0x000000304e197223 */ /* 0x080fe20000010019 */
[----:B------:R-:W-:Y:S01]  /*0e60*/  FMUL.FTZ R79, R37, R48 ;  /* 0x00000030254f7220 */ /* 0x000fe20000410000 */
[----:B------:R-:W-:Y:S01]  /*0e70*/  FMUL.FTZ R81, R81, UR18 ;  /* 0x0000001251517c20 */ /* 0x000fe20008410000 */
[----:B------:R-:W-:Y:S01]  /*0e80*/  SHF.L.U32 R83, R83, 0x10, RZ ;  /* 0x0000001053537819 */ /* 0x000fe200000006ff */
[----:B------:R-:W-:Y:S01]  /*0e90*/  FADD.FTZ R12, R12, R49 ;  /* 0x000000310c0c7221 */ /* 0x000fe20000010000 */
[----:B------:R-:W-:Y:S01]  /*0ea0*/  SHF.R.U32.HI R52, RZ, 0x10, R53 ;  /* 0x00000010ff347819 */ /* 0x000fe20000011635 */
[----:B------:R-:W-:Y:S01]  /*0eb0*/  FFMA.FTZ R24, R77, R49, R24 ;  /* 0x000000314d187223 */ /* 0x000fe20000010018 */
[----:B------:R-:W-:Y:S01]  /*0ec0*/  FADD.FTZ R48, R85, R80 ;  /* 0x0000005055307221 */ /* 0x000fe20000010000 */
[----:B------:R-:W-:Y:S01]  /*0ed0*/  FFMA.FTZ R49, R77, R80, R86 ;  /* 0x000000504d317223 */ /* 0x000fe20000010056 */
[----:B------:R-:W-:Y:S01]  /*0ee0*/  FADD.FTZ R14, R14, R51 ;  /* 0x000000330e0e7221 */ /* 0x000fe20000010000 */
[-C--:B------:R-:W-:Y:S01]  /*0ef0*/  FFMA.FTZ R26, R81, R51.reuse, R26 ;  /* 0x00000033511a7223 */ /* 0x080fe2000001001a */
[----:B------:R-:W-:Y:S01]  /*0f00*/  FMUL.FTZ R82, R38, R51 ;  /* 0x0000003326527220 */ /* 0x000fe20000410000 */
        /* <DEDUP_REMOVED lines=12> */
.L_x_811:
[----:B------:R-:W-:Y:S05]  /*0fd0*/  BSYNC.RECONVERGENT B0 ;  /* 0x0000000000007941 */ /* 0x000fea0003800200 */
.L_x_810:
[----:B------:R-:W0:Y:S01]  /*0fe0*/  SHFL.DOWN PT, R48, R85, 0x10, 0x1f ;  /* 0x0a001f0055307f89 */ /* 0x000e2200000e0000 */
[----:B------:R-:W-:Y:S03]  /*0ff0*/  BSSY.RECONVERGENT B0, `(.L_x_812) ;  /* 0x000001f000007945 */ /* 0x000fe60003800200 */
        /* <DEDUP_REMOVED lines=30> */
.L_x_813:
[----:B------:R-:W-:Y:S05]  /*11e0*/  BSYNC.RECONVERGENT B0 ;  /* 0x0000000000007941 */ /* 0x000fea0003800200 */
.L_x_812:
        /* <DEDUP_REMOVED lines=59> */
.L_x_818:
        /* <DEDUP_REMOVED lines=23> */
.L_x_817:
        /* <DEDUP_REMOVED lines=28> */
.L_x_820:
        /* <DEDUP_REMOVED lines=27> */
.L_x_816:
        /* <DEDUP_REMOVED lines=10> */
[----:B------:R-:W-:Y:S01]  /*1b20*/  MOV R48, R70 ;  /* 0x0000004600307202 */ /* 0x000fe20000000f00 */
        /* <DEDUP_REMOVED lines=25> */
.L_x_822:
[--C-:B------:R-:W-:Y:S01]  /*1cc0*/  IMAD.MOV.U32 R48, RZ, RZ, R71.reuse ;  /* 0x000000ffff307224 */ /* 0x100fe200078e0047 */
[----:B------:R-:W-:Y:S01]  /*1cd0*/  MOV R4, R70 ;  /* 0x0000004600047202 */ /* 0x000fe20000000f00 */
        /* <DEDUP_REMOVED lines=28> */
.L_x_821:
[----:B------:R-:W-:Y:S01]  /*1ea0*/  UMOV UR7, UR16 ;  /* 0x0000001000077c82 */ /* 0x000fe20008000000 */
[----:B------:R-:W-:Y:S01]  /*1eb0*/  UMOV UR8, UR17 ;  /* 0x0000001100087c82 */ /* 0x000fe20008000000 */
[----:B------:R-:W-:-:S04]  /*1ec0*/  UISETP.NE.U32.AND UP0, UPT, UR7, URZ, UPT ;  /* 0x000000ff0700728c */ /* 0x000fc8000bf05070 */
[----:B------:R-:W-:-:S09]  /*1ed0*/  UISETP.NE.AND.EX UP0, UPT, UR8, URZ, UPT, UP0 ;  /* 0x000000ff0800728c */ /* 0x000fd2000bf05300 */
[----:B------:R-:W-:Y:S05]  /*1ee0*/  BRA.U UP0, `(.L_x_823) ;  /* 0x0000000100787547 */ /* 0x000fea000b800000 */
[----:B------:R-:W-:Y:S01]  /*1ef0*/  IMAD.MOV.U32 R8, RZ, RZ, R70 ;  /* 0x000000ffff087224 */ /* 0x000fe200078e0046 */
        /* <DEDUP_REMOVED lines=29> */
.L_x_823:
[----:B------:R-:W-:Y:S01]  /*20d0*/  MOV R4, R70 ;  /* 0x0000004600047202 */ /* 0x000fe20000000f00 */
        /* <DEDUP_REMOVED lines=32> */
[----:B------:R-:W-:-:S07]  /*22e0*/  PRMT R11, R53, 0x7610, R11 ;  /* 0x00007610350b7816 */ /* 0x000fce000000000b */
.L_x_819:
        /* <DEDUP_REMOVED lines=18> */
.L_x_824:
        /* <DEDUP_REMOVED lines=12> */
.L_x_825:
[----:B------:R-:W-:-:S07]  /*24d0*/  IADD3 R0, PT, PT, R0, 0x80, RZ ;  /* 0x0000008000007810 */ /* 0x000fce0007ffe0ff */
.L_x_815:
[----:B------:R-:W-:Y:S05]  /*24e0*/  BSYNC.RECONVERGENT B0 ;  /* 0x0000000000007941 */ /* 0x000fea0003800200 */
.L_x_814:
        /* <DEDUP_REMOVED lines=12> */
[----:B------:R-:W-:Y:S01]  /*25b0*/  MOV R4, R68 ;  /* 0x0000004400047202 */ /* 0x000fe20000000f00 */
[--C-:B------:R-:W-:Y:S01]  /*25c0*/  FFMA.FTZ R5, R63, UR19, R86.reuse ;  /* 0x000000133f057c23 */ /* 0x100fe20008010056 */
[--C-:B01----:R-:W-:Y:S01]  /*25d0*/  SHF.R.U64 R48, R68, 0x10, R69.reuse ;  /* 0x0000001044307819 */ /* 0x103fe20000001245 */
        /* <DEDUP_REMOVED lines=31> */
.L_x_830:
[--C-:B01----:R-:W-:Y:S01]  /*27d0*/  IMAD.MOV.U32 R48, RZ, RZ, R69.reuse ;  /* 0x000000ffff307224 */ /* 0x103fe200078e0045 */
        /* <DEDUP_REMOVED lines=30> */
.L_x_829:
[----:B------:R-:W-:-:S04]  /*29c0*/  UISETP.NE.U32.AND UP3, UPT, UR16, URZ, UPT ;  /* 0x000000ff1000728c */ /* 0x000fc8000bf65070 */
[----:B------:R-:W-:-:S09]  /*29d0*/  UISETP.NE.AND.EX UP3, UPT, UR17, URZ, UPT, UP3 ;  /* 0x000000ff1100728c */ /* 0x000fd2000bf65330 */
[----:B------:R-:W-:Y:S05]  /*29e0*/  BRA.U !UP3, `(.L_x_832) ;  /* 0x000000010b7c7547 */ /* 0x000fea000b800000 */
[----:B------:R-:W-:Y:S01]  /*29f0*/  IMAD.MOV.U32 R4, RZ, RZ, R68 ;  /* 0x000000ffff047224 */ /* 0x000fe200078e0044 */
[--C-:B------:R-:W-:Y:S01]  /*2a00*/  SHF.R.U64 R7, R68, 0x10, R69.reuse ;  /* 0x0000001044077819 */ /* 0x100fe20000001245 */
[--C-:B------:R-:W-:Y:S01]  /*2a10*/  FFMA.FTZ R5, R63, UR19, R86.reuse ;  /* 0x000000133f057c23 */ /* 0x100fe20008010056 */
[----:B01----:R-:W-:Y:S01]  /*2a20*/  MOV R48, R69 ;  /* 0x0000004500307202 */ /* 0x003fe20000000f00 */
        /* <DEDUP_REMOVED lines=27> */
.L_x_832:
[----:B-1----:R-:W-:Y:S01]  /*2be0*/  SHF.R.U64 R51, R68, 0x10, R69 ;  /* 0x0000001044337819 */ /* 0x002fe20000001245 */
        /* <DEDUP_REMOVED lines=26> */
.L_x_828:
        /* <DEDUP_REMOVED lines=13> */
[----:B------:R-:W-:Y:S02]  /*2e60*/  FADD.FTZ R5, R67, -R6 ;  /* 0x8000000643057221 */ /* 0x000fe40000010000 */
[----:B------:R-:W-:Y:S01]  /*2e70*/  FMUL.FTZ R6, R7, UR18 ;  /* 0x0000001207067c20 */ /* 0x000fe20008410000 */
[----:B------:R-:W-:Y:S01]  /*2e80*/  FMUL.FTZ R7, R8, UR18 ;  /* 0x0000001208077c20 */ /* 0x000fe20008410000 */
[----:B------:R-:W-:Y:S01]  /*2e90*/  FMUL.FTZ R4, R4, UR18 ;  /* 0x0000001204047c20 */ /* 0x000fe20008410000 */
[----:B------:R-:W-:-:S03]  /*2ea0*/  FMUL.FTZ R5, R5, UR18 ;  /* 0x0000001205057c20 */ /* 0x000fc60008410000 */
[----:B------:R-:W-:Y:S02]  /*2eb0*/  F2FP.BF16.F32.PACK_AB R6, R7, R6 ;  /* 0x000000060706723e */ /* 0x000fe400000010ff */
[----:B------:R-:W-:Y:S02]  /*2ec0*/  F2FP.BF16.F32.PACK_AB R4, R5, R4 ;  /* 0x000000040504723e */ /* 0x000fe400000010ff */
[C---:B-1----:R-:W-:Y:S02]  /*2ed0*/  PRMT R50, R6.reuse, 0x7632, R50 ;  /* 0x0000763206327816 */ /* 0x042fe40000000032 */
[----:B------:R-:W-:Y:S02]  /*2ee0*/  PRMT R55, R6, 0x7610, R55 ;  /* 0x0000761006377816 */ /* 0x000fe40000000037 */
[C---:B------:R-:W-:Y:S02]  /*2ef0*/  PRMT R51, R4.reuse, 0x7632, R51 ;  /* 0x0000763204337816 */ /* 0x040fe40000000033 */
[----:B0-----:R-:W-:-:S02]  /*2f00*/  PRMT R53, R4, 0x7610, R53 ;  /* 0x0000761004357816 */ /* 0x001fc40000000035 */
        /* <DEDUP_REMOVED lines=9> */
.L_x_834:
        /* <DEDUP_REMOVED lines=23> */
.L_x_833:
        /* <DEDUP_REMOVED lines=26> */
.L_x_835:
        /* <DEDUP_REMOVED lines=17> */
.L_x_831:
        /* <DEDUP_REMOVED lines=16> */
.L_x_836:
        /* <DEDUP_REMOVED lines=10> */
.L_x_837:
[----:B------:R-:W-:-:S07]  /*3560*/  IADD3 R0, PT, PT, R0, 0x80, RZ ;  /* 0x0000008000007810 */ /* 0x000fce0007ffe0ff */
.L_x_827:
[----:B------:R-:W-:Y:S05]  /*3570*/  BSYNC.RECONVERGENT B0 ;  /* 0x0000000000007941 */ /* 0x000fea0003800200 */
.L_x_826:
        /* <DEDUP_REMOVED lines=14> */
[--C-:B012---:R-:W-:Y:S01]  /*3660*/  SHF.R.U64 R48, R72, 0x10, R73.reuse ;  /* 0x0000001048307819 */ /* 0x107fe20000001249 */
        /* <DEDUP_REMOVED lines=31> */
.L_x_842:
[--C-:B012---:R-:W-:Y:S01]  /*3860*/  IMAD.MOV.U32 R48, RZ, RZ, R73.reuse ;  /* 0x000000ffff307224 */ /* 0x107fe200078e0049 */
[--C-:B------:R-:W-:Y:S01]  /*3870*/  SHF.R.U32.HI R51, RZ, 0x10, R73.reuse ;  /* 0x00000010ff337819 */ /* 0x100fe20000011649 */
[--C-:B------:R-:W-:Y:S01]  /*3880*/  FFMA.FTZ R50, R84, UR19, R86.reuse ;  /* 0x0000001354327c23 */ /* 0x100fe20008010056 */
[--C-:B------:R-:W-:Y:S01]  /*3890*/  FFMA.FTZ R49, R81, UR19, R86.reuse ;  /* 0x0000001351317c23 */ /* 0x100fe20008010056 */
[----:B------:R-:W-:Y:S01]  /*38a0*/  MOV R8, R72 ;  /* 0x0000004800087202 */ /* 0x000fe20000000f00 */
[--C-:B------:R-:W-:Y:S01]  /*38b0*/  FFMA.FTZ R9, R77, UR19, R86.reuse ;  /* 0x000000134d097c23 */ /* 0x100fe20008010056 */
[----:B------:R-:W-:Y:S01]  /*38c0*/  SHF.R.U64 R11, R72, 0x10, R73 ;  /* 0x00000010480b7819 */ /* 0x000fe20000001249 */
        /* <DEDUP_REMOVED lines=24> */
.L_x_841:
[----:B------:R-:W-:-:S04]  /*3a50*/  UISETP.NE.U32.AND UP3, UPT, UR16, URZ, UPT ;  /* 0x000000ff1000728c */ /* 0x000fc8000bf65070 */
[----:B------:R-:W-:-:S09]  /*3a60*/  UISETP.NE.AND.EX UP3, UPT, UR17, URZ, UPT, UP3 ;  /* 0x000000ff1100728c */ /* 0x000fd2000bf65330 */
[----:B------:R-:W-:Y:S05]  /*3a70*/  BRA.U !UP3, `(.L_x_844) ;  /* 0x000000010b7c7547 */ /* 0x000fea000b800000 */
[----:B------:R-:W-:Y:S01]  /*3a80*/  IMAD.MOV.U32 R4, RZ, RZ, R72 ;  /* 0x000000ffff047224 */ /* 0x000fe200078e0048 */
[----:B012---:R-:W-:Y:S01]  /*3a90*/  MOV R48, R73 ;  /* 0x0000004900307202 */ /* 0x007fe20000000f00 */
[--C-:B------:R-:W-:Y:S01]  /*3aa0*/  FFMA.FTZ R50, R84, UR19, R86.reuse ;  /* 0x0000001354327c23 */ /* 0x100fe20008010056 */
[--C-:B------:R-:W-:Y:S01]  /*3ab0*/  SHF.R.U32.HI R51, RZ, 0x10, R73.reuse ;  /* 0x00000010ff337819 */ /* 0x100fe20000011649 */
[--C-:B------:R-:W-:Y:S01]  /*3ac0*/  FFMA.FTZ R49, R81, UR19, R86.reuse ;  /* 0x0000001351317c23 */ /* 0x100fe20008010056 */
[----:B------:R-:W-:Y:S01]  /*3ad0*/  SHF.R.U64 R7, R72, 0x10, R73 ;  /* 0x0000001048077819 */ /* 0x000fe20000001249 */
        /* <DEDUP_REMOVED lines=25> */
.L_x_844:
[----:B012---:R-:W-:Y:S01]  /*3c70*/  MOV R48, R72 ;  /* 0x0000004800307202 */ /* 0x007fe20000000f00 */
        /* <DEDUP_REMOVED lines=26> */
.L_x_840:
        /* <DEDUP_REMOVED lines=33> */
.L_x_846:
        /* <DEDUP_REMOVED lines=23> */
.L_x_845:
        /* <DEDUP_REMOVED lines=26> */
.L_x_847:
        /* <DEDUP_REMOVED lines=18> */
.L_x_843:
        /* <DEDUP_REMOVED lines=16> */
.L_x_848:
        /* <DEDUP_REMOVED lines=10> */
.L_x_839:
[----:B------:R-:W-:Y:S05]  /*4600*/  BSYNC.RECONVERGENT B0 ;  /* 0x0000000000007941 */ /* 0x000fea0003800200 */
.L_x_838:
[----:B------:R-:W-:Y:S01]  /*4610*/  UPLOP3.LUT UP1, UPT, UPT, UPT, UP1, 0x40, 0x4 ;  /* 0x000000000004789c */ /* 0x000fe20003f2e810 */
[----:B------:R-:W-:Y:S10]  /*4620*/  BRA.U !UP2, `(.L_x_849) ;  /* 0xffffffbd0a747547 */ /* 0x000ff4000b83ffff */
.L_x_805:
[----:B------:R-:W0:Y:S08]  /*4630*/  S2UR UR4, SR_CTAID.X ;  /* 0x00000000000479c3 */ /* 0x000e300000002500 */
[----:B------:R-:W1:Y:S08]  /*4640*/  LDC.64 R2, c[0x0][0x440] ;  /* 0x00011000ff027b82 */ /* 0x000e700000000a00 */
[----:B------:R-:W2:Y:S08]  /*4650*/  LDC.64 R4, c[0x0][0x448] ;  /* 0x00011200ff047b82 */ /* 0x000eb00000000a00 */
        /* <DEDUP_REMOVED lines=23> */
.L_x_850:
        /* <DEDUP_REMOVED lines=11> */
.L_x_3522:


//--------------------- .text._ZN10layer_norm31ln_parallel_residual_bwd_kernelINS_13Kernel_traitsIf13__nv_bfloat16S2_S2_fjLj1536ELj1ELj1ELj4ELj8ENS_18Kernel_traits_baseILj1536EfS2_S2_S2_fjLj128EEEEELb0ELb1ELb1EEEvNS_9BwdParamsE --------------------------
	.section	.text._ZN10layer_norm31ln_parallel_residual_bwd_kernelINS_13Kernel_traitsIf13__nv_bfloat16S2_S2_fjLj1536ELj1ELj1ELj4ELj8ENS_18Kernel_traits_baseILj1536EfS2_S2_S2_fjLj128EEEEELb0ELb1ELb1EEEvNS_9BwdParamsE,"ax",@progbits
	.align	128
        .global         _ZN10layer_norm31ln_parallel_residual_bwd_kernelINS_13Kernel_traitsIf13__nv_bfloat16S2_S2_fjLj1536ELj1ELj1ELj4ELj8ENS_18Kernel_traits_baseILj1536EfS2_S2_S2_fjLj128EEEEELb0ELb1ELb1EEEvNS_9BwdParamsE
        .type           _ZN10layer_norm31ln_parallel_residual_bwd_kernelINS_13Kernel_traitsIf13__nv_bfloat16S2_S2_fjLj1536ELj1ELj1ELj4ELj8ENS_18Kernel_traits_baseILj1536EfS2_S2_S2_fjLj128EEEEELb0ELb1ELb1EEEvNS_9BwdParamsE,@function
        .size           _ZN10layer_norm31ln_parallel_residual_bwd_kernelINS_13Kernel_traitsIf13__nv_bfloat16S2_S2_fjLj1536ELj1ELj1ELj4ELj8ENS_18Kernel_traits_baseILj1536EfS2_S2_S2_fjLj128EEEEELb0ELb1ELb1EEEvNS_9BwdParamsE,(.L_x_3523 - _ZN10layer_norm31ln_parallel_residual_bwd_kernelINS_13Kernel_traitsIf13__nv_bfloat16S2_S2_fjLj1536ELj1ELj1ELj4ELj8ENS_18Kernel_traits_baseILj1536EfS2_S2_S2_fjLj128EEEEELb0ELb1ELb1EEEvNS_9BwdParamsE)
        .other          _ZN10layer_norm31ln_parallel_residual_bwd_kernelINS_13Kernel_traitsIf13__nv_bfloat16S2_S2_fjLj1536ELj1ELj1ELj4ELj8ENS_18Kernel_traits_baseILj1536EfS2_S2_S2_fjLj128EEEEELb0ELb1ELb1EEEvNS_9BwdParamsE,@"STO_CUDA_ENTRY STV_DEFAULT"
_ZN10layer_norm31ln_parallel_residual_bwd_kernelINS_13Kernel_traitsIf13__nv_bfloat16S2_S2_fjLj1536ELj1ELj1ELj4ELj8ENS_18Kernel_traits_baseILj1536EfS2_S2_S2_fjLj128EEEEELb0ELb1ELb1EEEvNS_9BwdParamsE:
.text._ZN10layer_norm31ln_parallel_residual_bwd_kernelINS_13Kernel_traitsIf13__nv_bfloat16S2_S2_fjLj1536ELj1ELj1ELj4ELj8ENS_18Kernel_traits_baseILj1536EfS2_S2_S2_fjLj128EEEEELb0ELb1ELb1EEEvNS_9BwdParamsE:
        /* <DEDUP_REMOVED lines=25> */
[----:B------:R-:W-:Y:S02]  /*0190*/  MOV R31, RZ ;  /* 0x000000ff001f7202 */ /* 0x000fe40000000f00 */
[----:B------:R-:W-:-:S02]  /*01a0*/  CS2R R32, SRZ ;  /* 0x0000000000207805 */ /* 0x000fc4000001ff00 */
[----:B------:R-:W-:Y:S02]  /*01b0*/  CS2R R34, SRZ ;  /* 0x0000000000227805 */ /* 0x000fe4000001ff00 */
        /* <DEDUP_REMOVED lines=8> */
[----:B--2---:R2:W5:Y:S01]  /*0240*/  LDG.E.128 R12, desc[UR12][R2.64+0x1000] ;  /* 0x0010000c020c7981 */ /* 0x004562000c1e1d00 */
[----:B------:R-:W0:Y:S03]  /*0250*/  LDCU.64 UR18, c[0x0][0x438] ;  /* 0x00008700ff1277ac */ /* 0x000e260008000a00 */
[----:B------:R2:W5:Y:S01]  /*0260*/  LDG.E.128 R8, desc[UR12][R2.64+0x800] ;  /* 0x0008000c02087981 */ /* 0x000562000c1e1d00 */
[----:B------:R-:W0:Y:S03]  /*0270*/  LDCU.64 UR8, c[0x0][0x478] ;  /* 0x00008f00ff0877ac */ /* 0x000e260008000a00 */
[----:B------:R2:W5:Y:S01]  /*0280*/  LDG.E.128 R4, desc[UR12][R2.64] ;  /* 0x0000000c02047981 */ /* 0x000562000c1e1d00 */
        /* <DEDUP_REMOVED lines=8> */
[----:B--2-4-:R-:W-:-:S11]  /*0310*/  MOV R55, UR11 ;  /* 0x0000000b00377c02 */ /* 0x014fd60008000f00 */
.L_x_886:
[----:B-1----:R-:W1:Y:S08]  /*0320*/  LDC.64 R16, c[0x0][0x3c0] ;  /* 0x0000f000ff107b82 */ /* 0x002e700000000a00 */
[----:B------:R-:W2:Y:S01]  /*0330*/  LDC.64 R56, c[0x0][0x3c8] ;  /* 0x0000f200ff387b82 */ /* 0x000ea20000000a00 */
[----:B-1----:R-:W-:-:S05]  /*0340*/  IMAD.WIDE R16, R55, 0x4, R16 ;  /* 0x0000000437107825 */ /* 0x002fca00078e0210 */
[----:B------:R-:W3:Y:S01]  /*0350*/  LDG.E R0, desc[UR12][R16.64] ;  /* 0x0000000c10007981 */ /* 0x000ee2000c1e1900 */
[----:B--2---:R-:W-:-:S06]  /*0360*/  IMAD.WIDE R56, R55, 0x4, R56 ;  /* 0x0000000437387825 */ /* 0x004fcc00078e0238 */
[----:B-----5:R1:W5:Y:S01]  /*0370*/  LDG.E R56, desc[UR12][R56.64] ;  /* 0x0000000c38387981 */ /* 0x020362000c1e1900 */
[----:B------:R-:W-:-:S05]  /*0380*/  IMAD R18, R55, UR15, RZ ;  /* 0x0000000f37127c24 */ /* 0x000fca000f8e02ff */
[----:B------:R-:W-:-:S04]  /*0390*/  SHF.R.S32.HI R19, RZ, 0x1f, R18 ;  /* 0x0000001fff137819 */ /* 0x000fc80000011412 */
[----:B------:R-:W-:-:S04]  /*03a0*/  LEA.HI R19, R19, R18, RZ, 0x2 ;  /* 0x0000001213137211 */ /* 0x000fc800078f10ff */
[----:B------:R-:W-:Y:S02]  /*03b0*/  LEA.HI.SX32 R69, R19, R30, 0x1e ;  /* 0x0000001e13457211 */ /* 0x000fe400078ff2ff */
[----:B---3--:R-:W-:Y:S01]  /*03c0*/  FSEL R0, R0, RZ, !P0 ;  /* 0x000000ff00007208 */ /* 0x008fe20004000000 */
[----:B-1----:R-:W-:Y:S06]  /*03d0*/  BRA.U UP0, `(.L_x_852) ;  /* 0x0000000500f47547 */ /* 0x002fec000b800000 */
[----:B------:R-:W1:Y:S01]  /*03e0*/  LDC.64 R20, c[0x0][0x3a8] ;  /* 0x0000ea00ff147b82 */ /* 0x000e620000000a00 */
[C---:B------:R-:W-:Y:S02]  /*03f0*/  IADD3 R57, PT, PT, R69.reuse, 0x80, RZ ;  /* 0x0000008045397810 */ /* 0x040fe40007ffe0ff */
[----:B------:R-:W-:-:S05]  /*0400*/  IADD3 R59, PT, PT, R69, 0x100, RZ ;  /* 0x00000100453b7810 */ /* 0x000fca0007ffe0ff */
[----:B------:R-:W2:Y:S01]  /*0410*/  LDC.64 R16, c[0x0][0x428] ;  /* 0x00010a00ff107b82 */ /* 0x000ea20000000a00 */
[----:B-1----:R-:W-:-:S04]  /*0420*/  IMAD.WIDE.U32 R28, R69, 0x8, R20 ;  /* 0x00000008451c7825 */ /* 0x002fc800078e0014 */
[--C-:B------:R-:W-:Y:S02]  /*0430*/  IMAD.WIDE.U32 R22, R57, 0x8, R20.reuse ;  /* 0x0000000839167825 */ /* 0x100fe400078e0014 */
[----:B------:R-:W3:Y:S02]  /*0440*/  LDG.E.64 R28, desc[UR12][R28.64] ;  /* 0x0000000c1c1c7981 */ /* 0x000ee4000c1e1b00 */
[----:B------:R-:W-:Y:S02]  /*0450*/  IMAD.WIDE.U32 R20, R59, 0x8, R20 ;  /* 0x000000083b147825 */ /* 0x000fe400078e0014 */
[----:B------:R-:W4:Y:S02]  /*0460*/  LDG.E.64 R22, desc[UR12][R22.64] ;  /* 0x0000000c16167981 */ /* 0x000f24000c1e1b00 */
[--C-:B--2---:R-:W-:Y:S02]  /*0470*/  IMAD.WIDE.U32 R86, R69, 0x8, R16.reuse ;  /* 0x0000000845567825 */ /* 0x104fe400078e0010 */
[----:B------:R-:W2:Y:S02]  /*0480*/  LDG.E.64 R20, desc[UR12][R20.64] ;  /* 0x0000000c14147981 */ /* 0x000ea4000c1e1b00 */
[----:B------:R-:W-:-:S02]  /*0490*/  IMAD.WIDE.U32 R18, R57, 0x8, R16 ;  /* 0x0000000839127825 */ /* 0x000fc400078e0010 */
[----:B------:R-:W2:Y:S02]  /*04a0*/  LDG.E.64 R86, desc[UR12][R86.64] ;  /* 0x0000000c56567981 */ /* 0x000ea4000c1e1b00 */
[----:B------:R-:W-:Y:S02]  /*04b0*/  IMAD.WIDE.U32 R16, R59, 0x8, R16 ;  /* 0x000000083b107825 */ /* 0x000fe400078e0010 */
[----:B------:R-:W2:Y:S04]  /*04c0*/  LDG.E.64 R18, desc[UR12][R18.64] ;  /* 0x0000000c12127981 */ /* 0x000ea8000c1e1b00 */
[----:B------:R-:W2:Y:S01]  /*04d0*/  LDG.E.64 R16, desc[UR12][R16.64] ;  /* 0x0000000c10107981 */ /* 0x000ea2000c1e1b00 */
[C---:B---3--:R-:W-:Y:S02]  /*04e0*/  SHF.R.U64 R62, R28.reuse, 0x10, R29 ;  /* 0x000000101c3e7819 */ /* 0x048fe4000000121d */
[----:B------:R-:W-:-:S02]  /*04f0*/  SHF.L.U32 R71, R28, 0x10, RZ ;  /* 0x000000101c477819 */ /* 0x000fc400000006ff */
[----:B------:R-:W-:Y:S02]  /*0500*/  SHF.R.U32.HI R28, RZ, 0x10, R29 ;  /* 0x00000010ff1c7819 */ /* 0x000fe4000001161d */
[----:B------:R-:W-:Y:S01]  /*0510*/  SHF.L.U32 R29, R29, 0x10, RZ ;  /* 0x000000101d1d7819 */ /* 0x000fe200000006ff */
[----:B------:R-:W-:Y:S01]  /*0520*/  FADD.FTZ R71, -R0, R71 ;  /* 0x0000004700477221 */ /* 0x000fe20000010100 */
[--C-:B----4-:R-:W-:Y:S02]  /*0530*/  SHF.R.U64 R75, R22, 0x10, R23.reuse ;  /* 0x00000010164b7819 */ /* 0x110fe40000001217 */
[----:B------:R-:W-:Y:S02]  /*0540*/  SHF.R.U32.HI R79, RZ, 0x10, R23 ;  /* 0x00000010ff4f7819 */ /* 0x000fe40000011617 */
[----:B------:R-:W-:Y:S01]  /*0550*/  SHF.L.U32 R77, R23, 0x10, RZ ;  /* 0x00000010174d7819 */ /* 0x000fe200000006ff */
[----:B------:R-:W-:Y:S01]  /*0560*/  FADD.FTZ R23, -R0, R29 ;  /* 0x0000001d00177221 */ /* 0x000fe20000010100 */
[----:B--2---:R-:W-:-:S02]  /*0570*/  SHF.L.U32 R81, R20, 0x10, RZ ;  /* 0x0000001014517819 */ /* 0x004fc400000006ff */
[----:B------:R-:W-:Y:S01]  /*0580*/  SHF.L.U32 R29, R28, 0x10, RZ ;  /* 0x000000101c1d7819 */ /* 0x000fe200000006ff */
[----:B------:R-:W-:Y:S01]  /*0590*/  FADD.FTZ R85, -R0, R77 ;  /* 0x0000004d00557221 */ /* 0x000fe20000010100 */
[----:B------:R-:W-:Y:S01]  /*05a0*/  SHF.L.U32 R73, R22, 0x10, RZ ;  /* 0x0000001016497819 */ /* 0x000fe200000006ff */
[----:B------:R-:W-:Y:S01]  /*05b0*/  FADD.FTZ R95, -R0, R81 ;  /* 0x00000051005f7221 */ /* 0x000fe20000010100 */
[----:B------:R-:W-:Y:S01]  /*05c0*/  SHF.R.U64 R22, R20, 0x10, R21 ;  /* 0x0000001014167819 */ /* 0x000fe20000001215 */
[C---:B------:R-:W-:Y:S01]  /*05d0*/  FADD.FTZ R77, -R0.reuse, R29 ;  /* 0x0000001d004d7221 */ /* 0x040fe20000010100 */
[----:B------:R-:W-:Y:S01]  /*05e0*/  SHF.R.U32.HI R89, RZ, 0x10, R21 ;  /* 0x00000010ff597819 */ /* 0x000fe20000011615 */
[----:B------:R-:W-:Y:S01]  /*05f0*/  FADD.FTZ R73, -R0, R73 ;  /* 0x0000004900497221 */ /* 0x000fe20000010100 */
[----:B------:R-:W-:Y:S01]  /*0600*/  SHF.L.U32 R83, R21, 0x10, RZ ;  /* 0x0000001015537819 */ /* 0x000fe200000006ff */
[C---:B-----5:R-:W-:Y:S01]  /*0610*/  FMUL.FTZ R88, R56.reuse, R23 ;  /* 0x0000001738587220 */ /* 0x060fe20000410000 */
[----:B------:R-:W-:Y:S01]  /*0620*/  SHF.L.U32 R75, R75, 0x10, RZ ;  /* 0x000000104b4b7819 */ /* 0x000fe200000006ff */
[----:B------:R-:W-:Y:S01]  /*0630*/  FMUL.FTZ R104, R56, R77 ;  /* 0x0000004d38687220 */ /* 0x000fe20000410000 */
[----:B------:R-:W-:Y:S01]  /*0640*/  SHF.L.U32 R21, R62, 0x10, RZ ;  /* 0x000000103e157819 */ /* 0x000fe200000006ff */
[C---:B------:R-:W-:Y:S01]  /*0650*/  FADD.FTZ R99, -R0.reuse, R83 ;  /* 0x0000005300637221 */ /* 0x040fe20000010100 */
[----:B------:R-:W-:Y:S01]  /*0660*/  SHF.L.U32 R79, R79, 0x10, RZ ;  /* 0x000000104f4f7819 */ /* 0x000fe200000006ff */
[----:B------:R-:W-:Y:S01]  /*0670*/  FADD.FTZ R83, -R0, R75 ;  /* 0x0000004b00537221 */ /* 0x000fe20000010100 */
[----:B------:R-:W-:Y:S01]  /*0680*/  SHF.L.U32 R81, R22, 0x10, RZ ;  /* 0x0000001016517819 */ /* 0x000fe200000006ff */
[C---:B------:R-:W-:Y:S01]  /*0690*/  FADD.FTZ R21, -R0.reuse, R21 ;  /* 0x0000001500157221 */ /* 0x040fe20000010100 */
        /* <DEDUP_REMOVED lines=8> */
[----:B------:R-:W-:Y:S01]  /*0720*/  SHF.R.U32.HI R96, RZ, 0x10, R87 ;  /* 0x00000010ff607819 */ /* 0x000fe20000011657 */
[----:B------:R-:W-:Y:S01]  /*0730*/  FMUL.FTZ R93, R4, R29 ;  /* 0x0000001d045d7220 */ /* 0x000fe20000410000 */
[----:B------:R-:W-:Y:S01]  /*0740*/  SHF.L.U32 R87, R87, 0x10, RZ ;  /* 0x0000001057577819 */ /* 0x000fe200000006ff */
[----:B------:R-:W-:Y:S01]  /*0750*/  FMUL.FTZ R86, R5, R98 ;  /* 0x0000006205567220 */ /* 0x000fe20000410000 */
[--C-:B------:R-:W-:Y:S01]  /*0760*/  SHF.R.U64 R90, R16, 0x10, R17.reuse ;  /* 0x00000010105a7819 */ /* 0x100fe20000001211 */
[----:B------:R-:W-:Y:S01]  /*0770*/  FMUL.FTZ R102, R56, R21 ;  /* 0x0000001538667220 */ /* 0x000fe20000410000 */
[----:B------:R-:W-:Y:S01]  /*0780*/  SHF.R.U32.HI R78, RZ, 0x10, R17 ;  /* 0x00000010ff4e7819 */ /* 0x000fe20000011611 */
[----:B------:R-:W-:Y:S01]  /*0790*/  FMUL.FTZ R84, R6, R87 ;  /* 0x0000005706547220 */ /* 0x000fe20000410000 */
[----:B------:R-:W-:Y:S01]  /*07a0*/  SHF.L.U32 R100, R17, 0x10, RZ ;  /* 0x0000001011647819 */ /* 0x000fe200000006ff */
[----:B------:R-:W-:Y:S01]  /*07b0*/  FADD.FTZ R17, RZ, R93 ;  /* 0x0000005dff117221 */ /* 0x000fe20000010000 */
[--C-:B------:R-:W-:Y:S01]  /*07c0*/  SHF.R.U64 R94, R18, 0x10, R19.reuse ;  /* 0x00000010125e7819 */ /* 0x100fe20000001213 */
[----:B------:R-:W-:Y:S01]  /*07d0*/  FMUL.FTZ R71, R56, R95 ;  /* 0x0000005f38477220 */ /* 0x000fe20000410000 */
[----:B------:R-:W-:Y:S01]  /*07e0*/  SHF.R.U32.HI R92, RZ, 0x10, R19 ;  /* 0x00000010ff5c7819 */ /* 0x000fe20000011613 */
[----:B------:R-:W-:Y:S01]  /*07f0*/  FADD.FTZ R17, R17, R86 ;  /* 0x0000005611117221 */ /* 0x000fe20000010000 */
[----:B------:R-:W-:Y:S01]  /*0800*/  SHF.L.U32 R91, R19, 0x10, RZ ;  /* 0x00000010135b7819 */ /* 0x000fe200000006ff */
[----:B------:R-:W-:Y:S01]  /*0810*/  FFMA.FTZ R19, R0, R93, RZ ;  /* 0x0000005d00137223 */ /* 0x000fe200000100ff */
[----:B------:R-:W-:Y:S01]  /*0820*/  SHF.L.U32 R96, R96, 0x10, RZ ;  /* 0x0000001060607819 */ /* 0x000fe200000006ff */
[----:B------:R-:W-:Y:S01]  /*0830*/  FMUL.FTZ R72, R56, R73 ;  /* 0x0000004938487220 */ /* 0x000fe20000410000 */
[----:B------:R-:W-:Y:S01]  /*0840*/  SHF.L.U32 R89, R18, 0x10, RZ ;  /* 0x0000001012597819 */ /* 0x000fe200000006ff */
[----:B------:R-:W-:Y:S01]  /*0850*/  FFMA.FTZ R19, R102, R86, R19 ;  /* 0x0000005666137223 */ /* 0x000fe20000010013 */
[----:B------:R-:W-:Y:S01]  /*0860*/  SHF.L.U32 R28, R16, 0x10, RZ ;  /* 0x00000010101c7819 */ /* 0x000fe200000006ff */
[----:B------:R-:W-:Y:S01]  /*0870*/  FMUL.FTZ R95, R7, R96 ;  /* 0x00000060075f7220 */ /* 0x000fe20000410000 */
[----:B------:R-:W-:Y:S01]  /*0880*/  FADD.FTZ R16, R17, R84 ;  /* 0x0000005411107221 */ /* 0x000fe20000010000 */
[----:B------:R-:W-:Y:S01]  /*0890*/  FFMA.FTZ R19, R88, R84, R19 ;  /* 0x0000005458137223 */ /* 0x000fe20000010013 */
[----:B------:R-:W-:Y:S01]  /*08a0*/  SHF.L.U32 R94, R94, 0x10, RZ ;  /* 0x000000105e5e7819 */ /* 0x000fe200000006ff */
        /* <DEDUP_REMOVED lines=9> */
[----:B------:R-:W-:Y:S01]  /*0940*/  FADD.FTZ R18, R17, R74 ;  /* 0x0000004a11127221 */ /* 0x000fe20000010000 */
[C---:B------:R-:W-:Y:S01]  /*0950*/  FMUL.FTZ R70, R56.reuse, R85 ;  /* 0x0000005538467220 */ /* 0x040fe20000410000 */
        /* <DEDUP_REMOVED lines=37> */
.L_x_852:
[----:B------:R-:W1:Y:S01]  /*0bb0*/  LDC.64 R16, c[0x0][0x3a8] ;  /* 0x0000ea00ff107b82 */ /* 0x000e620000000a00 */
[C---:B------:R-:W-:Y:S02]  /*0bc0*/  IADD3 R57, PT, PT, R69.reuse, 0x80, RZ ;  /* 0x0000008045397810 */ /* 0x040fe40007ffe0ff */
[----:B------:R-:W-:-:S05]  /*0bd0*/  IADD3 R59, PT, PT, R69, 0x100, RZ ;  /* 0x00000100453b7810 */ /* 0x000fca0007ffe0ff */
[----:B------:R-:W2:Y:S08]  /*0be0*/  LDC.64 R2, c[0x0][0x428] ;  /* 0x00010a00ff027b82 */ /* 0x000eb00000000a00 */
[----:B------:R-:W3:Y:S01]  /*0bf0*/  LDC.64 R26, c[0x0][0x438] ;  /* 0x00010e00ff1a7b82 */ /* 0x000ee20000000a00 */
[----:B-1----:R-:W-:-:S04]  /*0c00*/  IMAD.WIDE.U32 R18, R69, 0x8, R16 ;  /* 0x0000000845127825 */ /* 0x002fc800078e0010 */
[--C-:B------:R-:W-:Y:S02]  /*0c10*/  IMAD.WIDE.U32 R28, R57, 0x8, R16.reuse ;  /* 0x00000008391c7825 */ /* 0x100fe400078e0010 */
[----:B------:R-:W4:Y:S02]  /*0c20*/  LDG.E.64 R18, desc[UR12][R18.64] ;  /* 0x0000000c12127981 */ /* 0x000f24000c1e1b00 */
        /* <DEDUP_REMOVED lines=9> */
[----:B---3--:R-:W-:-:S04]  /*0cc0*/  IMAD.WIDE.U32 R2, R69, 0x8, R26 ;  /* 0x0000000845027825 */ /* 0x008fc800078e001a */
[--C-:B------:R-:W-:Y:S02]  /*0cd0*/  IMAD.WIDE.U32 R24, R57, 0x8, R26.reuse ;  /* 0x0000000839187825 */ /* 0x100fe400078e001a */
[----:B------:R-:W5:Y:S02]  /*0ce0*/  LDG.E.64 R2, desc[UR12][R2.64] ;  /* 0x0000000c02027981 */ /* 0x000f64000c1e1b00 */
[----:B------:R-:W-:Y:S02]  /*0cf0*/  IMAD.WIDE.U32 R26, R59, 0x8, R26 ;  /* 0x000000083b1a7825 */ /* 0x000fe400078e001a */
[----:B------:R-:W5:Y:S04]  /*0d00*/  LDG.E.64 R24, desc[UR12][R24.64] ;  /* 0x0000000c18187981 */ /* 0x000f68000c1e1b00 */
[----:B------:R-:W5:Y:S01]  /*0d10*/  LDG.E.64 R26, desc[UR12][R26.64] ;  /* 0x0000000c1a1a7981 */ /* 0x000f62000c1e1b00 */
[----:B----4-:R-:W-:-:S02]  /*0d20*/  SHF.R.U64 R62, R18, 0x10, R19 ;  /* 0x00000010123e7819 */ /* 0x010fc40000001213 */
[----:B------:R-:W-:Y:S02]  /*0d30*/  SHF.L.U32 R73, R18, 0x10, RZ ;  /* 0x0000001012497819 */ /* 0x000fe400000006ff */
[----:B------:R-:W-:Y:S02]  /*0d40*/  SHF.R.U32.HI R18, RZ, 0x10, R19 ;  /* 0x00000010ff127819 */ /* 0x000fe40000011613 */
[C-C-:B------:R-:W-:Y:S02]  /*0d50*/  SHF.R.U64 R64, R28.reuse, 0x10, R29.reuse ;  /* 0x000000101c407819 */ /* 0x140fe4000000121d */
[----:B------:R-:W-:Y:S02]  /*0d60*/  SHF.L.U32 R77, R28, 0x10, RZ ;  /* 0x000000101c4d7819 */ /* 0x000fe400000006ff */
[----:B------:R-:W-:Y:S02]  /*0d70*/  SHF.L.U32 R75, R19, 0x10, RZ ;  /* 0x00000010134b7819 */ /* 0x000fe400000006ff */
[----:B------:R-:W-:-:S02]  /*0d80*/  SHF.R.U32.HI R28, RZ, 0x10, R29 ;  /* 0x00000010ff1c7819 */ /* 0x000fc4000001161d */
[----:B------:R-:W-:Y:S02]  /*0d90*/  SHF.L.U32 R79, R29, 0x10, RZ ;  /* 0x000000101d4f7819 */ /* 0x000fe400000006ff */
[----:B--2---:R-:W-:Y:S02]  /*0da0*/  SHF.L.U32 R81, R70, 0x10, RZ ;  /* 0x0000001046517819 */ /* 0x004fe400000006ff */
[----:B------:R-:W-:Y:S02]  /*0db0*/  SHF.L.U32 R29, R18, 0x10, RZ ;  /* 0x00000010121d7819 */ /* 0x000fe400000006ff */
[--C-:B------:R-:W-:Y:S02]  /*0dc0*/  SHF.R.U64 R66, R70, 0x10, R71.reuse ;  /* 0x0000001046427819 */ /* 0x100fe40000001247 */
[----:B------:R-:W-:Y:S01]  /*0dd0*/  SHF.R.U32.HI R68, RZ, 0x10, R71 ;  /* 0x00000010ff447819 */ /* 0x000fe20000011647 */
[C---:B------:R-:W-:Y:S01]  /*0de0*/  FADD.FTZ R83, -R0.reuse, R77 ;  /* 0x0000004d00537221 */ /* 0x040fe20000010100 */
[----:B------:R-:W-:Y:S01]  /*0df0*/  SHF.L.U32 R85, R71, 0x10, RZ ;  /* 0x0000001047557819 */ /* 0x000fe200000006ff */
[----:B------:R-:W-:Y:S01]  /*0e00*/  FADD.FTZ R71, -R0, R75 ;  /* 0x0000004b00477221 */ /* 0x000fe20000010100 */
[----:B------:R-:W-:Y:S01]  /*0e10*/  SHF.L.U32 R75, R64, 0x10, RZ ;  /* 0x00000010404b7819 */ /* 0x000fe200000006ff */
[C---:B------:R-:W-:Y:S01]  /*0e20*/  FADD.FTZ R95, -R0.reuse, R79 ;  /* 0x0000004f005f7221 */ /* 0x040fe20000010100 */
[C---:B------:R-:W-:Y:S01]  /*0e30*/  FADD.FTZ R99, -R0.reuse, R81 ;  /* 0x0000005100637221 */ /* 0x040fe20000010100 */
[----:B------:R-:W-:Y:S01]  /*0e40*/  FADD.FTZ R77, -R0, R29 ;  /* 0x0000001d004d7221 */ /* 0x000fe20000010100 */
[----:B------:R-:W-:-:S02]  /*0e50*/  SHF.L.U32 R19, R62, 0x10, RZ ;  /* 0x000000103e137819 */ /* 0x000fc400000006ff */
[----:B------:R-:W-:Y:S02]  /*0e60*/  SHF.L.U32 R79, R28, 0x10, RZ ;  /* 0x000000101c4f7819 */ /* 0x000fe400000006ff */
[----:B------:R-:W-:Y:S02]  /*0e70*/  SHF.L.U32 R81, R66, 0x10, RZ ;  /* 0x0000001042517819 */ /* 0x000fe400000006ff */
[----:B------:R-:W-:Y:S02]  /*0e80*/  SHF.L.U32 R87, R68, 0x10, RZ ;  /* 0x0000001044577819 */ /* 0x000fe400000006ff */
[C---:B------:R-:W-:Y:S02]  /*0e90*/  SHF.R.U64 R98, R20.reuse, 0x10, R21 ;  /* 0x0000001014627819 */ /* 0x040fe40000001215 */
[----:B------:R-:W-:Y:S01]  /*0ea0*/  SHF.L.U32 R29, R20, 0x10, RZ ;  /* 0x00000010141d7819 */ /* 0x000fe200000006ff */
[C---:B------:R-:W-:Y:S01]  /*0eb0*/  FADD.FTZ R73, -R0.reuse, R73 ;  /* 0x0000004900497221 */ /* 0x040fe20000010100 */
[C---:B------:R-:W-:Y:S01]  /*0ec0*/  FADD.FTZ R101, -R0.reuse, R85 ;  /* 0x0000005500657221 */ /* 0x040fe20000010100 */
[----:B------:R-:W-:Y:S01]  /*0ed0*/  FADD.FTZ R85, -R0, R75 ;  /* 0x0000004b00557221 */ /* 0x000fe20000010100 */
[----:B------:R-:W-:Y:S01]  /*0ee0*/  SHF.L.U32 R98, R98, 0x10, RZ ;  /* 0x0000001062627819 */ /* 0x000fe200000006ff */
[C---:B------:R-:W-:Y:S01]  /*0ef0*/  FADD.FTZ R19, -R0.reuse, R19 ;  /* 0x0000001300137221 */ /* 0x040fe20000010100 */
[C---:B------:R-:W-:Y:S01]  /*0f00*/  FADD.FTZ R97, -R0.reuse, R79 ;  /* 0x0000004f00617221 */ /* 0x040fe20000010100 */
[C---:B------:R-:W-:Y:S01]  /*0f10*/  FADD.FTZ R75, -R0.reuse, R81 ;  /* 0x00000051004b7221 */ /* 0x040fe20000010100 */
[----:B------:R-:W-:Y:S01]  /*0f20*/  FADD.FTZ R103, -R0, R87 ;  /* 0x0000005700677221 */ /* 0x000fe20000010100 */
[----:B------:R-:W-:Y:S01]  /*0f30*/  FMUL.FTZ R93, R4, R29 ;  /* 0x0000001d045d7220 */ /* 0x000fe20000410000 */
[C---:B-----5:R-:W-:Y:S01]  /*0f40*/  FMUL.FTZ R0, R56.reuse, R73 ;  /* 0x0000004938007220 */ /* 0x060fe20000410000 */
[----:B------:R-:W-:Y:S01]  /*0f50*/  SHF.R.U32.HI R96, RZ, 0x10, R21 ;  /* 0x00000010ff607819 */ /* 0x000fe20000011615 */
[----:B------:R-:W-:Y:S01]  /*0f60*/  FMUL.FTZ R86, R5, R98 ;  /* 0x0000006205567220 */ /* 0x000fe20000410000 */
[----:B------:R-:W-:Y:S01]  /*0f70*/  SHF.L.U32 R87, R21, 0x10, RZ ;  /* 0x0000001015577819 */ /* 0x000fe200000006ff */
[----:B------:R-:W-:Y:S01]  /*0f80*/  FMUL.FTZ R102, R56, R19 ;  /* 0x0000001338667220 */ /* 0x000fe20000410000 */
[----:B------:R-:W-:-:S02]  /*0f90*/  SHF.R.U64 R90, R16, 0x10, R17 ;  /* 0x00000010105a7819 */ /* 0x000fc40000001211 */
[----:B------:R-:W-:Y:S02]  /*0fa0*/  SHF.R.U32.HI R78, RZ, 0x10, R17 ;  /* 0x00000010ff4e7819 */ /* 0x000fe40000011611 */
[----:B------:R-:W-:Y:S01]  /*0fb0*/  SHF.L.U32 R100, R17, 0x10, RZ ;  /* 0x0000001011647819 */ /* 0x000fe200000006ff */
[----:B------:R-:W-:Y:S01]  /*0fc0*/  FADD.FTZ R17, RZ, R93 ;  /* 0x0000005dff117221 */ /* 0x000fe20000010000 */
[----:B------:R-:W-:Y:S01]  /*0fd0*/  FFMA.FTZ R19, R0, R93, RZ ;  /* 0x0000005d00137223 */ /* 0x000fe200000100ff */
[----:B------:R-:W-:Y:S01]  /*0fe0*/  SHF.L.U32 R96, R96, 0x10, RZ ;  /* 0x0000001060607819 */ /* 0x000fe200000006ff */
[----:B------:R-:W-:Y:S01]  /*0ff0*/  FMUL.FTZ R84, R6, R87 ;  /* 0x0000005706547220 */ /* 0x000fe20000410000 */
[----:B------:R-:W-:Y:S01]  /*1000*/  FADD.FTZ R17, R17, R86 ;  /* 0x0000005611117221 */ /* 0x000fe20000010000 */
[----:B------:R-:W-:Y:S01]  /*1010*/  FMUL.FTZ R88, R56, R71 ;  /* 0x0000004738587220 */ /* 0x000fe20000410000 */
[----:B------:R-:W-:Y:S01]  /*1020*/  FFMA.FTZ R19, R102, R86, R19 ;  /* 0x0000005666137223 */ /* 0x000fe20000010013 */
[----:B------:R-:W-:Y:S01]  /*1030*/  SHF.R.U64 R94, R22, 0x10, R23 ;  /* 0x00000010165e7819 */ /* 0x000fe20000001217 */
[----:B------:R-:W-:Y:S01]  /*1040*/  FMUL.FTZ R70, R56, R95 ;  /* 0x0000005f38467220 */ /* 0x000fe20000410000 */
[----:B------:R-:W-:Y:S01]  /*1050*/  SHF.L.U32 R89, R22, 0x10, RZ ;  /* 0x0000001016597819 */ /* 0x000fe200000006ff */
[----:B------:R-:W-:Y:S01]  /*1060*/  FMUL.FTZ R95, R7, R96 ;  /* 0x00000060075f7220 */ /* 0x000fe20000410000 */
[----:B------:R-:W-:Y:S01]  /*1070*/  SHF.L.U32 R28, R16, 0x10, RZ ;  /* 0x00000010101c7819 */ /* 0x000fe200000006ff */
        /* <DEDUP_REMOVED lines=8> */
[----:B------:R-:W-:Y:S01]  /*1100*/  SHF.R.U32.HI R92, RZ, 0x10, R23 ;  /* 0x00000010ff5c7819 */ /* 0x000fe20000011617 */
[----:B------:R-:W-:Y:S01]  /*1110*/  FMUL.FTZ R74, R9, R94 ;  /* 0x0000005e094a7220 */ /* 0x000fe20000410000 */
[----:B------:R-:W-:Y:S01]  /*1120*/  SHF.L.U32 R91, R23, 0x10, RZ ;  /* 0x00000010175b7819 */ /* 0x000fe200000006ff */
[----:B------:R-:W-:Y:S01]  /*1130*/  FADD.FTZ R17, R16, R81 ;  /* 0x0000005110117221 */ /* 0x000fe20000010000 */
[----:B------:R-:W-:Y:S01]  /*1140*/  FMUL.FTZ R83, R56, R85 ;  /* 0x0000005538537220 */ /* 0x000fe20000410000 */
[----:B------:R-:W-:Y:S01]  /*1150*/  FFMA.FTZ R16, R72, R81, R19 ;  /* 0x0000005148107223 */ /* 0x000fe20000010013 */
[----:B------:R-:W-:Y:S01]  /*1160*/  SHF.L.U32 R92, R92, 0x10, RZ ;  /* 0x000000105c5c7819 */ /* 0x000fe200000006ff */
[----:B------:R-:W-:Y:S01]  /*1170*/  FADD.FTZ R18, R17, R74 ;  /* 0x0000004a11127221 */ /* 0x000fe20000010000 */
[----:B------:R-:W-:Y:S01]  /*1180*/  FMUL.FTZ R79, R10, R91 ;  /* 0x0000005b0a4f7220 */ /* 0x000fe20000410000 */
        /* <DEDUP_REMOVED lines=37> */
.L_x_853:
[----:B------:R-:W1:Y:S01]  /*13e0*/  SHFL.DOWN PT, R18, R19, 0x10, 0x1f ;  /* 0x0a001f0013127f89 */ /* 0x000e6200000e0000 */
[----:B------:R-:W-:Y:S01]  /*13f0*/  LOP3.LUT P0, RZ, R30, 0x1f, RZ, 0xc0, !PT ;  /* 0x0000001f1eff7812 */ /* 0x000fe2000780c0ff */
[----:B------:R-:W-:Y:S02]  /*1400*/  BSSY.RECONVERGENT B0, `(.L_x_854) ;  /* 0x000001e000007945 */ /* 0x000fe40003800200 */
[----:B------:R-:W2:Y:S01]  /*1410*/  SHFL.DOWN PT, R17, R16, 0x10, 0x1f ;  /* 0x0a001f0010117f89 */ /* 0x000ea200000e0000 */
[----:B-1----:R-:W-:Y:S01]  /*1420*/  FADD.FTZ R18, R18, R19 ;  /* 0x0000001312127221 */ /* 0x002fe20000010000 */
[----:B--2---:R-:W-:-:S04]  /*1430*/  FADD.FTZ R17, R17, R16 ;  /* 0x0000001011117221 */ /* 0x004fc80000010000 */
[----:B------:R-:W1:Y:S04]  /*1440*/  SHFL.DOWN PT, R21, R18, 0x8, 0x1f ;  /* 0x09001f0012157f89 */ /* 0x000e6800000e0000 */
        /* <DEDUP_REMOVED lines=14> */
[----:B--2---:R-:W-:Y:S01]  /*1530*/  FADD.FTZ R17, R18, R17 ;  /* 0x0000001112117221 */ /* 0x004fe20000010000 */
[----:B------:R-:W-:Y:S06]  /*1540*/  @P0 BRA `(.L_x_855) ;  /* 0x0000000000240947 */ /* 0x000fec0003800000 */
[----:B------:R-:W1:Y:S01]  /*1550*/  S2R R30, SR_TID.X ;  /* 0x00000000001e7919 */ /* 0x000e620000002100 */
[----:B------:R-:W2:Y:S01]  /*1560*/  S2UR UR5, SR_CgaCtaId ;  /* 0x00000000000579c3 */ /* 0x000ea20000008800 */
[----:B------:R-:W-:Y:S02]  /*1570*/  UMOV UR4, 0x400 ;  /* 0x0000040000047882 */ /* 0x000fe40000000000 */
[----:B--2---:R-:W-:-:S04]  /*1580*/  ULEA UR4, UR5, UR4, 0x18 ;  /* 0x0000000405047291 */ /* 0x004fc8000f8ec0ff */
[----:B------:R-:W-:Y:S02]  /*1590*/  UIADD3 UR5, UPT, UPT, UR4, 0x1820, URZ ;  /* 0x0000182004057890 */ /* 0x000fe4000fffe0ff */
[----:B------:R-:W-:Y:S01]  /*15a0*/  @!UP4 UIADD3 UR5, UPT, UPT, UR4, 0x1800, URZ ;  /* 0x000018000405c890 */ /* 0x000fe2000fffe0ff */
[----:B-1----:R-:W-:-:S04]  /*15b0*/  SHF.R.U32.HI R18, RZ, 0x2, R30 ;  /* 0x00000002ff127819 */ /* 0x002fc8000001161e */
[----:B------:R-:W-:-:S05]  /*15c0*/  LOP3.LUT R18, R18, 0x18, RZ, 0xc0, !PT ;  /* 0x0000001812127812 */ /* 0x000fca00078ec0ff */
[----:B------:R1:W-:Y:S02]  /*15d0*/  STS.64 [R18+UR5], R16 ;  /* 0x0000001012007988 */ /* 0x0003e40008000a05 */
.L_x_855:
[----:B0-----:R-:W-:Y:S05]  /*15e0*/  BSYNC.RECONVERGENT B0 ;  /* 0x0000000000007941 */ /* 0x001fea0003800200 */
.L_x_854:
[----:B------:R-:W0:Y:S08]  /*15f0*/  S2UR UR5, SR_CgaCtaId ;  /* 0x00000000000579c3 */ /* 0x000e300000008800 */
        /* <DEDUP_REMOVED lines=23> */
[----:B0-----:R-:W-:Y:S01]  /*1770*/  ULEA UR4, UR5, UR4, 0x18 ;  /* 0x0000000405047291 */ /* 0x001fe2000f8ec0ff */
        /* <DEDUP_REMOVED lines=10> */
[----:B-1----:R-:W0:Y:S04]  /*1820*/  LDS.128 R16, [UR5] ;  /* 0x00000005ff107984 */ /* 0x002e280008000c00 */
        /* <DEDUP_REMOVED lines=40> */
.L_x_858:
        /* <DEDUP_REMOVED lines=23> */
.L_x_857:
        /* <DEDUP_REMOVED lines=26> */
.L_x_860:
        /* <DEDUP_REMOVED lines=27> */
.L_x_856:
        /* <DEDUP_REMOVED lines=10> */
[----:B------:R-:W-:Y:S01]  /*2010*/  FFMA.FTZ R17, R78, R102, R87 ;  /* 0x000000664e117223 */ /* 0x000fe20000010057 */
[----:B------:R-:W-:Y:S01]  /*2020*/  MOV R16, R3 ;  /* 0x0000000300107202 */ /* 0x000fe20000000f00 */
[----:B------:R-:W-:Y:S01]  /*2030*/  FADD.FTZ R93, -R0, R93 ;  /* 0x0000005d005d7221 */ /* 0x000fe20000010100 */
[----:B------:R-:W-:Y:S01]  /*2040*/  FADD.FTZ R84, -R19, R84 ;  /* 0x0000005413547221 */ /* 0x000fe20000010100 */
[----:B------:R-:W-:Y:S01]  /*2050*/  MOV R0, R2 ;  /* 0x0000000200007202 */ /* 0x000fe20000000f00 */
[----:B------:R-:W-:Y:S01]  /*2060*/  FFMA.FTZ R104, R78, R104, R87 ;  /* 0x000000684e687223 */ /* 0x000fe20000010057 */
[--C-:B------:R-:W-:Y:S01]  /*2070*/  SHF.R.U64 R19, R2, 0x10, R3.reuse ;  /* 0x0000001002137819 */ /* 0x100fe20000001203 */
[----:B------:R-:W-:Y:S01]  /*2080*/  FADD.FTZ R86, -R17, R86 ;  /* 0x0000005611567221 */ /* 0x000fe20000010100 */
[----:B------:R-:W-:-:S02]  /*2090*/  SHF.R.U32.HI R23, RZ, 0x10, R3 ;  /* 0x00000010ff177819 */ /* 0x000fc40000011603 */
[----:B------:R-:W-:Y:S02]  /*20a0*/  SHF.L.U32 R17, R0, 0x10, RZ ;  /* 0x0000001000117819 */ /* 0x000fe400000006ff */
[----:B------:R-:W-:Y:S02]  /*20b0*/  SHF.L.U32 R19, R19, 0x10, RZ ;  /* 0x0000001013137819 */ /* 0x000fe400000006ff */
[----:B------:R-:W-:Y:S01]  /*20c0*/  SHF.L.U32 R21, R16, 0x10, RZ ;  /* 0x0000001010157819 */ /* 0x000fe200000006ff */
[----:B------:R-:W-:Y:S01]  /*20d0*/  FADD.FTZ R16, -R104, R95 ;  /* 0x0000005f68107221 */ /* 0x000fe20000010100 */
[----:B------:R-:W-:Y:S01]  /*20e0*/  SHF.L.U32 R23, R23, 0x10, RZ ;  /* 0x0000001017177819 */ /* 0x000fe200000006ff */
[C---:B------:R-:W-:Y:S01]  /*20f0*/  FFMA.FTZ R17, R56.reuse, R93, R17 ;  /* 0x0000005d38117223 */ /* 0x040fe20000010011 */
[C---:B------:R-:W-:Y:S01]  /*2100*/  FFMA.FTZ R0, R56.reuse, R86, R19 ;  /* 0x0000005638007223 */ /* 0x040fe20000010013 */
[C---:B------:R-:W-:Y:S02]  /*2110*/  FFMA.FTZ R21, R56.reuse, R84, R21 ;  /* 0x0000005438157223 */ /* 0x040fe40000010015 */
[----:B------:R-:W-:-:S02]  /*2120*/  FFMA.FTZ R16, R56, R16, R23 ;  /* 0x0000001038107223 */ /* 0x000fc40000010017 */
[----:B------:R-:W-:-:S03]  /*2130*/  F2FP.BF16.F32.PACK_AB R17, R0, R17 ;  /* 0x000000110011723e */ /* 0x000fc600000010ff */
[----:B------:R-:W-:Y:S02]  /*2140*/  F2FP.BF16.F32.PACK_AB R16, R16, R21 ;  /* 0x000000151010723e */ /* 0x000fe400000010ff */
[C---:B------:R-:W-:Y:S02]  /*2150*/  PRMT R0, R17.reuse, 0x7632, R0 ;  /* 0x0000763211007816 */ /* 0x040fe40000000000 */
[----:B------:R-:W-:Y:S02]  /*2160*/  PRMT R21, R17, 0x7610, R21 ;  /* 0x0000761011157816 */ /* 0x000fe40000000015 */
[C---:B------:R-:W-:Y:S02]  /*2170*/  PRMT R23, R16.reuse, 0x7632, R23 ;  /* 0x0000763210177816 */ /* 0x040fe40000000017 */
[----:B------:R-:W-:Y:S01]  /*2180*/  PRMT R20, R16, 0x7610, R20 ;  /* 0x0000761010147816 */ /* 0x000fe20000000014 */
[----:B------:R-:W-:Y:S06]  /*2190*/  BRA `(.L_x_859) ;  /* 0x0000000400807947 */ /* 0x000fec0003800000 */
.L_x_862:
[C-C-:B------:R-:W-:Y:S01]  /*21a0*/  FFMA.FTZ R0, R78.reuse, R0, R87.reuse ;  /* 0x000000004e007223 */ /* 0x140fe20000010057 */
[C-C-:B------:R-:W-:Y:S01]  /*21b0*/  FFMA.FTZ R17, R78.reuse, R88, R87.reuse ;  /* 0x000000584e117223 */ /* 0x140fe20000010057 */
[----:B------:R-:W-:Y:S01]  /*21c0*/  MOV R18, R3 ;  /* 0x0000000300127202 */ /* 0x000fe20000000f00 */
[----:B------:R-:W-:Y:S01]  /*21d0*/  FFMA.FTZ R104, R78, R104, R87 ;  /* 0x000000684e687223 */ /* 0x000fe20000010057 */
[----:B------:R-:W-:Y:S01]  /*21e0*/  FADD.FTZ R93, -R0, R93 ;  /* 0x0000005d005d7221 */ /* 0x000fe20000010100 */
[----:B------:R-:W-:Y:S01]  /*21f0*/  FADD.FTZ R19, -R17, R84 ;  /* 0x0000005411137221 */ /* 0x000fe20000010100 */
[----:B------:R-:W-:Y:S01]  /*2200*/  SHF.R.U32.HI R20, RZ, 0x10, R3 ;  /* 0x00000010ff147819 */ /* 0x000fe20000011603 */
[----:B------:R-:W-:Y:S01]  /*2210*/  FFMA.FTZ R17, R78, R102, R87 ;  /* 0x000000664e117223 */ /* 0x000fe20000010057 */
[----:B------:R-:W-:Y:S01]  /*2220*/  MOV R0, R2 ;  /* 0x0000000200007202 */ /* 0x000fe20000000f00 */
[----:B------:R-:W-:Y:S01]  /*2230*/  FADD.FTZ R95, -R104, R95 ;  /* 0x0000005f685f7221 */ /* 0x000fe20000010100 */
[----:B------:R-:W-:Y:S01]  /*2240*/  SHF.R.U64 R16, R2, 0x10, R3 ;  /* 0x0000001002107819 */ /* 0x000fe20000001203 */
[----:B------:R-:W-:Y:S01]  /*2250*/  FADD.FTZ R17, -R17, R86 ;  /* 0x0000005611117221 */ /* 0x000fe20000010100 */
[----:B------:R-:W-:-:S02]  /*2260*/  SHF.L.U32 R21, R18, 0x10, RZ ;  /* 0x0000001012157819 */ /* 0x000fc400000006ff */
[----:B------:R-:W-:Y:S02]  /*2270*/  SHF.L.U32 R20, R20, 0x10, RZ ;  /* 0x0000001014147819 */ /* 0x000fe400000006ff */
[----:B------:R-:W-:Y:S01]  /*2280*/  SHF.L.U32 R0, R0, 0x10, RZ ;  /* 0x0000001000007819 */ /* 0x000fe200000006ff */
[----:B------:R-:W-:Y:S01]  /*2290*/  FFMA.FTZ R19, R56, R19, R21 ;  /* 0x0000001338137223 */ /* 0x000fe20000010015 */
[----:B------:R-:W-:Y:S01]  /*22a0*/  SHF.L.U32 R16, R16, 0x10, RZ ;  /* 0x0000001010107819 */ /* 0x000fe200000006ff */
[C---:B------:R-:W-:Y:S02]  /*22b0*/  FFMA.FTZ R20, R56.reuse, R95, R20 ;  /* 0x0000005f38147223 */ /* 0x040fe40000010014 */
[C---:B------:R-:W-:Y:S02]  /*22c0*/  FFMA.FTZ R0, R56.reuse, R93, R0 ;  /* 0x0000005d38007223 */ /* 0x040fe40000010000 */
[----:B------:R-:W-:Y:S01]  /*22d0*/  FFMA.FTZ R17, R56, R17, R16 ;  /* 0x0000001138117223 */ /* 0x000fe20000010010 */
[----:B------:R-:W-:-:S04]  /*22e0*/  F2FP.BF16.F32.PACK_AB R20, R20, R19 ;  /* 0x000000131414723e */ /* 0x000fc800000010ff */
        /* <DEDUP_REMOVED lines=9> */
.L_x_861:
[----:B------:R-:W-:-:S04]  /*2380*/  UISETP.NE.U32.AND UP1, UPT, UR6, URZ, UPT ;  /* 0x000000ff0600728c */ /* 0x000fc8000bf25070 */
[----:B------:R-:W-:-:S09]  /*2390*/  UISETP.NE.AND.EX UP1, UPT, UR7, URZ, UPT, UP1 ;  /* 0x000000ff0700728c */ /* 0x000fd2000bf25310 */
[----:B------:R-:W-:Y:S05]  /*23a0*/  BRA.U UP1, `(.L_x_863) ;  /* 0x0000000101787547 */ /* 0x000fea000b800000 */
        /* <DEDUP_REMOVED lines=30> */
.L_x_863:
        /* <DEDUP_REMOVED lines=33> */
.L_x_859:
        /* <DEDUP_REMOVED lines=19> */
.L_x_864:
        /* <DEDUP_REMOVED lines=13> */
.L_x_865:
[----:B------:R-:W-:Y:S05]  /*29a0*/  BRA.U !UP3, `(.L_x_866) ;  /* 0x000000050bfc7547 */ /* 0x000fea000b800000 */
[----:B------:R-:W-:Y:S05]  /*29b0*/  BRA.U !UP1, `(.L_x_867) ;  /* 0x00000005090c7547 */ /* 0x000fea000b800000 */
[----:B------:R-:W-:Y:S05]  /*29c0*/  BRA.U !UP2, `(.L_x_868) ;  /* 0x000000010a8c7547 */ /* 0x000fea000b800000 */
[----:B-1----:R-:W-:Y:S01]  /*29d0*/  MOV R18, R25 ;  /* 0x0000001900127202 */ /* 0x002fe20000000f00 */
[C---:B------:R-:W-:Y:S01]  /*29e0*/  FFMA.FTZ R72, R78.reuse, R72, R87 ;  /* 0x000000484e487223 */ /* 0x040fe20000010057 */
[----:B------:R-:W-:Y:S01]  /*29f0*/  SHF.R.U32.HI R20, RZ, 0x10, R25 ;  /* 0x00000010ff147819 */ /* 0x000fe20000011619 */
[C-C-:B------:R-:W-:Y:S01]  /*2a00*/  FFMA.FTZ R70, R78.reuse, R70, R87.reuse ;  /* 0x000000464e467223 */ /* 0x140fe20000010057 */
[----:B------:R-:W-:Y:S01]  /*2a10*/  MOV R0, R24 ;  /* 0x0000001800007202 */ /* 0x000fe20000000f00 */
[----:B------:R-:W-:Y:S01]  /*2a20*/  FFMA.FTZ R85, R78, R85, R87 ;  /* 0x000000554e557223 */ /* 0x000fe20000010057 */
        /* <DEDUP_REMOVED lines=29> */
.L_x_868:
        /* <DEDUP_REMOVED lines=31> */
.L_x_867:
        /* <DEDUP_REMOVED lines=32> */
.L_x_870:
[----:B------:R-:W-:Y:S01]  /*2ff0*/  MOV R0, R24 ;  /* 0x0000001800007202 */ /* 0x000fe20000000f00 */
[----:B------:R-:W-:Y:S01]  /*3000*/  FFMA.FTZ R72, R78, R72, R87 ;  /* 0x000000484e487223 */ /* 0x000fe20000010057 */
[----:B-1----:R-:W-:Y:S01]  /*3010*/  SHF.R.U64 R18, R24, 0x10, R25 ;  /* 0x0000001018127819 */ /* 0x002fe20000001219 */
[C-C-:B------:R-:W-:Y:S01]  /*3020*/  FFMA.FTZ R83, R78.reuse, R83, R87.reuse ;  /* 0x000000534e537223 */ /* 0x140fe20000010057 */
[----:B------:R-:W-:Y:S01]  /*3030*/  MOV R20, R25 ;  /* 0x0000001900147202 */ /* 0x000fe20000000f00 */
[C---:B------:R-:W-:Y:S01]  /*3040*/  FFMA.FTZ R70, R78.reuse, R70, R87 ;  /* 0x000000464e467223 */ /* 0x040fe20000010057 */
[----:B------:R-:W-:Y:S01]  /*3050*/  SHF.R.U32.HI R21, RZ, 0x10, R25 ;  /* 0x00000010ff157819 */ /* 0x000fe20000011619 */
        /* <DEDUP_REMOVED lines=20> */
.L_x_866:
        /* <DEDUP_REMOVED lines=27> */
.L_x_872:
        /* <DEDUP_REMOVED lines=22> */
.L_x_871:
        /* <DEDUP_REMOVED lines=23> */
.L_x_873:
        /* <DEDUP_REMOVED lines=17> */
.L_x_869:
        /* <DEDUP_REMOVED lines=15> */
.L_x_874:
        /* <DEDUP_REMOVED lines=10> */
.L_x_875:
[----:B------:R-:W-:Y:S05]  /*38c0*/  BRA.U !UP3, `(.L_x_876) ;  /* 0x000000050bf07547 */ /* 0x000fea000b800000 */
[----:B------:R-:W-:Y:S05]  /*38d0*/  BRA.U !UP1, `(.L_x_877) ;  /* 0x0000000509047547 */ /* 0x000fea000b800000 */
[----:B------:R-:W-:Y:S05]  /*38e0*/  BRA.U !UP2, `(.L_x_878) ;  /* 0x000000010a887547 */ /* 0x000fea000b800000 */
[----:B-12---:R-:W-:Y:S01]  /*38f0*/  MOV R18, R27 ;  /* 0x0000001b00127202 */ /* 0x006fe20000000f00 */
        /* <DEDUP_REMOVED lines=33> */
.L_x_878:
[----:B-1----:R-:W-:Y:S01]  /*3b10*/  SHF.R.U32.HI R20, RZ, 0x10, R27 ;  /* 0x00000010ff147819 */ /* 0x002fe2000001161b */
[C-C-:B------:R-:W-:Y:S01]  /*3b20*/  FFMA.FTZ R71, R78.reuse, R71, R87.reuse ;  /* 0x000000474e477223 */ /* 0x140fe20000010057 */
[----:B--2---:R-:W-:Y:S01]  /*3b30*/  MOV R19, R27 ;  /* 0x0000001b00137202 */ /* 0x004fe20000000f00 */
        /* <DEDUP_REMOVED lines=27> */
.L_x_877:
[----:B------:R-:W-:Y:S05]  /*3cf0*/  BRA.U !UP2, `(.L_x_880) ;  /* 0x000000010a787547 */ /* 0x000fea000b800000 */
        /* <DEDUP_REMOVED lines=30> */
.L_x_880:
[----:B------:R-:W-:Y:S01]  /*3ee0*/  MOV R0, R26 ;  /* 0x0000001a00007202 */ /* 0x000fe20000000f00 */
[----:B------:R-:W-:Y:S01]  /*3ef0*/  FFMA.FTZ R71, R78, R71, R87 ;  /* 0x000000474e477223 */ /* 0x000fe20000010057 */
[----:B-12---:R-:W-:Y:S01]  /*3f00*/  SHF.R.U64 R18, R26, 0x10, R27 ;  /* 0x000000101a127819 */ /* 0x006fe2000000121b */
[C---:B------:R-:W-:Y:S01]  /*3f10*/  FFMA.FTZ R75, R78.reuse, R75, R87 ;  /* 0x0000004b4e4b7223 */ /* 0x040fe20000010057 */
        /* <DEDUP_REMOVED lines=23> */
.L_x_876:
        /* <DEDUP_REMOVED lines=9> */
[----:B--2---:R-:W-:Y:S01]  /*4120*/  FADD.FTZ R19, -R75, R66 ;  /* 0x000000424b137221 */ /* 0x004fe20000010100 */
        /* <DEDUP_REMOVED lines=19> */
.L_x_882:
        /* <DEDUP_REMOVED lines=14> */
[C---:B-1----:R-:W-:Y:S02]  /*4340*/  PRMT R21, R0.reuse, 0x7632, R21 ;  /* 0x0000763200157816 */ /* 0x042fe40000000015 */
[----:B------:R-:W-:Y:S02]  /*4350*/  PRMT R20, R0, 0x7610, R20 ;  /* 0x0000761000147816 */ /* 0x000fe40000000014 */
[C---:B------:R-:W-:Y:S02]  /*4360*/  PRMT R0, R56.reuse, 0x7632, R0 ;  /* 0x0000763238007816 */ /* 0x040fe40000000000 */
[----:B0-2---:R-:W-:-:S02]  /*4370*/  PRMT R23, R56, 0x7610, R23 ;  /* 0x0000761038177816 */ /* 0x005fc40000000017 */
[----:B------:R-:W-:Y:S02]  /*4380*/  PRMT R60, R21, 0x7610, R60 ;  /* 0x00007610153c7816 */ /* 0x000fe4000000003c */
[----:B------:R-:W-:Y:S02]  /*4390*/  PRMT R67, R20, 0x7610, R67 ;  /* 0x0000761014437816 */ /* 0x000fe40000000043 */
[----:B------:R-:W-:Y:S02]  /*43a0*/  PRMT R80, R0, 0x7610, R80 ;  /* 0x0000761000507816 */ /* 0x000fe40000000050 */
[----:B------:R-:W-:Y:S01]  /*43b0*/  PRMT R63, R23, 0x7610, R63 ;  /* 0x00007610173f7816 */ /* 0x000fe2000000003f */
[----:B------:R-:W-:Y:S06]  /*43c0*/  BRA `(.L_x_879) ;  /* 0x0000000000a87947 */ /* 0x000fec0003800000 */
.L_x_881:
        /* <DEDUP_REMOVED lines=24> */
.L_x_883:
        /* <DEDUP_REMOVED lines=15> */
[----:B0-2---:R-:W-:Y:S02]  /*4640*/  PRMT R23, R71, 0x7610, R23 ;  /* 0x0000761047177816 */ /* 0x005fe40000000017 */
[C---:B-1----:R-:W-:Y:S02]  /*4650*/  PRMT R21, R56.reuse, 0x7632, R21 ;  /* 0x0000763238157816 */ /* 0x042fe40000000015 */
[----:B------:R-:W-:-:S07]  /*4660*/  PRMT R20, R56, 0x7610, R20 ;  /* 0x0000761038147816 */ /* 0x000fce0000000014 */
.L_x_879:
        /* <DEDUP_REMOVED lines=15> */
.L_x_884:
        /* <DEDUP_REMOVED lines=10> */
.L_x_885:
[----:B0-2---:R-:W0:Y:S01]  /*4800*/  LDC.64 R16, c[0x0][0x380] ;  /* 0x0000e000ff107b82 */ /* 0x005e220000000a00 */
[----:B------:R-:W-:Y:S01]  /*4810*/  UPLOP3.LUT UP4, UPT, UPT, UPT, UP4, 0x40, 0x4 ;  /* 0x000000000004789c */ /* 0x000fe20003f8e840 */
[----:B0-----:R-:W-:-:S04]  /*4820*/  IADD3 R55, PT, PT, R55, R16, RZ ;  /* 0x0000001037377210 */ /* 0x001fc80007ffe0ff */
[----:B------:R-:W-:-:S13]  /*4830*/  ISETP.GE.AND P1, PT, R55, R17, PT ;  /* 0x000000113700720c */ /* 0x000fda0003f26270 */
[----:B------:R-:W-:Y:S05]  /*4840*/  @!P1 BRA `(.L_x_886) ;  /* 0xffffffb800b49947 */ /* 0x000fea000383ffff */
[----:B------:R-:W-:Y:S02]  /*4850*/  MOV R17, R36 ;  /* 0x0000002400117202 */ /* 0x000fe40000000f00 */
[----:B-1----:R-:W-:Y:S02]  /*4860*/  MOV R18, R37 ;  /* 0x0000002500127202 */ /* 0x002fe40000000f00 */
        /* <DEDUP_REMOVED lines=18> */
[----:B------:R-:W-:-:S07]  /*4990*/  MOV R44, R50 ;  /* 0x00000032002c7202 */ /* 0x000fce0000000f00 */
.L_x_851:
        /* <DEDUP_REMOVED lines=14> */
.L_x_887:
        /* <DEDUP_REMOVED lines=16> */
.L_x_3523:


//--------------------- .text._ZN10layer_norm31ln_parallel_residual_bwd_kernelINS_13Kernel_traitsIf13__nv_bfloat16S2_S2_fjLj1536ELj1ELj1ELj4ELj8ENS_18Kernel_traits_baseILj1536EfS2_S2_S2_fjLj128EEEEELb1ELb0ELb0EEEvNS_9BwdParamsE --------------------------
	.section	.text._ZN10layer_norm31ln_parallel_residual_bwd_kernelINS_13Kernel_traitsIf13__nv_bfloat16S2_S2_fjLj1536ELj1ELj1ELj4ELj8ENS_18Kernel_traits_baseILj1536EfS2_S2_S2_fjLj128EEEEELb1ELb0ELb0EEEvNS_9BwdParamsE,"ax",@progbits
	.align	128
        .global         _ZN10layer_norm31ln_parallel_residual_bwd_kernelINS_13Kernel_traitsIf13__nv_bfloat16S2_S2_fjLj1536ELj1ELj1ELj4ELj8ENS_18Kernel_traits_baseILj1536EfS2_S2_S2_fjLj128EEEEELb1ELb0ELb0EEEvNS_9BwdParamsE
        .type           _ZN10layer_norm31ln_parallel_residual_bwd_kernelINS_13Kernel_traitsIf13__nv_bfloat16S2_S2_fjLj1536ELj1ELj1ELj4ELj8ENS_18Kernel_traits_baseILj1536EfS2_S2_S2_fjLj128EEEEELb1ELb0ELb0EEEvNS_9BwdParamsE,@function
        .size           _ZN10layer_norm31ln_parallel_residual_bwd_kernelINS_13Kernel_traitsIf13__nv_bfloat16S2_S2_fjLj1536ELj1ELj1ELj4ELj8ENS_18Kernel_traits_baseILj1536EfS2_S2_S2_fjLj128EEEEELb1ELb0ELb0EEEvNS_9BwdParamsE,(.L_x_3524 - _ZN10layer_norm31ln_parallel_residual_bwd_kernelINS_13Kernel_traitsIf13__nv_bfloat16S2_S2_fjLj1536ELj1ELj1ELj4ELj8ENS_18Kernel_traits_baseILj1536EfS2_S2_S2_fjLj128EEEEELb1ELb0ELb0EEEvNS_9BwdParamsE)
        .other          _ZN10layer_norm31ln_parallel_residual_bwd_kernelINS_13Kernel_traitsIf13__nv_bfloat16S2_S2_fjLj1536ELj1ELj1ELj4ELj8ENS_18Kernel_traits_baseILj1536EfS2_S2_S2_fjLj128EEEEELb1ELb0ELb0EEEvNS_9BwdParamsE,@"STO_CUDA_ENTRY STV_DEFAULT"
_ZN10layer_norm31ln_parallel_residual_bwd_kernelINS_13Kernel_traitsIf13__nv_bfloat16S2_S2_fjLj1536ELj1ELj1ELj4ELj8ENS_18Kernel_traits_baseILj1536EfS2_S2_S2_fjLj128EEEEELb1ELb0ELb0EEEvNS_9BwdParamsE:
.text._ZN10layer_norm31ln_parallel_residual_bwd_kernelINS_13Kernel_traitsIf13__nv_bfloat16S2_S2_fjLj1536ELj1ELj1ELj4ELj8ENS_18Kernel_traits_baseILj1536EfS2_S2_S2_fjLj128EEEEELb1ELb0ELb0EEEvNS_9BwdParamsE:
        /* <DEDUP_REMOVED lines=23> */
[----:B---3--:R2:W5:Y:S03]  /*0170*/  @P2 LDG.E.128 R92, desc[UR20][R8.64] ;  /* 0x00000014085c2981 */ /* 0x008566000c1e1d00 */
[----:B------:R-:W-:Y:S01]  /*0180*/  @P2 VIADD R3, R3, 0x80 ;  /* 0x0000008003032836 */ /* 0x000fe20000000000 */
[----:B------:R2:W5:Y:S01]  /*0190*/  @P2 LDG.E.128 R88, desc[UR20][R10.64] ;  /* 0x000000140a582981 */ /* 0x000562000c1e1d00 */
[----:B0-----:R-:W-:-:S04]  /*01a0*/  @P0 IMAD.WIDE.U32 R4, R0, 0x10, R4 ;  /* 0x0000001000040825 */ /* 0x001fc800078e0004 */
[C---:B------:R-:W-:Y:S01]  /*01b0*/  @P3 IMAD.WIDE.U32 R12, R3.reuse, 0x10, R12 ;  /* 0x00000010030c3825 */ /* 0x040fe200078e000c */
[----:B------:R2:W5:Y:S03]  /*01c0*/  @P0 LDG.E.128 R76, desc[UR20][R4.64] ;  /* 0x00000014044c0981 */ /* 0x000566000c1e1d00 */
[----:B-1----:R-:W-:Y:S01]  /*01d0*/  @P3 IMAD.WIDE.U32 R14, R3, 0x10, R14 ;  /* 0x00000010030e3825 */ /* 0x002fe200078e000e */
[----:B------:R2:W5:Y:S03]  /*01e0*/  @P3 LDG.E.128 R84, desc[UR20][R12.64] ;  /* 0x000000140c543981 */ /* 0x000566000c1e1d00 */
[----:B------:R-:W-:Y:S01]  /*01f0*/  @P0 IMAD.WIDE.U32 R6, R0, 0x10, R6 ;  /* 0x0000001000060825 */ /* 0x000fe200078e0006 */
[----:B------:R2:W5:Y:S04]  /*0200*/  @P3 LDG.E.128 R80, desc[UR20][R14.64] ;  /* 0x000000140e503981 */ /* 0x000568000c1e1d00 */
[----:B------:R2:W5:Y:S01]  /*0210*/  @P0 LDG.E.128 R72, desc[UR20][R6.64] ;  /* 0x0000001406480981 */ /* 0x000562000c1e1d00 */
        /* <DEDUP_REMOVED lines=64> */
.L_x_932:
[----:B0-----:R-:W-:Y:S02]  /*0620*/  UIMAD.WIDE UR18, UR4, 0x4, UR14 ;  /* 0x00000004041278a5 */ /* 0x001fe4000f8e020e */
[----:B------:R-:W-:-:S04]  /*0630*/  UIMAD.WIDE UR16, UR4, 0x4, UR12 ;  /* 0x00000004041078a5 */ /* 0x000fc8000f8e020c */
[----:B-1234-:R-:W-:Y:S02]  /*0640*/  IMAD.U32 R98, RZ, RZ, UR18 ;  /* 0x00000012ff627e24 */ /* 0x01efe4000f8e00ff */
[----:B------:R-:W-:Y:S02]  /*0650*/  IMAD.U32 R99, RZ, RZ, UR19 ;  /* 0x00000013ff637e24 */ /* 0x000fe4000f8e00ff */
[----:B------:R-:W-:Y:S02]  /*0660*/  IMAD.U32 R96, RZ, RZ, UR16 ;  /* 0x00000010ff607e24 */ /* 0x000fe4000f8e00ff */
[----:B------:R-:W-:Y:S01]  /*0670*/  IMAD.U32 R97, RZ, RZ, UR17 ;  /* 0x00000011ff617e24 */ /* 0x000fe2000f8e00ff */
[----:B------:R-:W2:Y:S04]  /*0680*/  LDG.E R98, desc[UR20][R98.64] ;  /* 0x0000001462627981 */ /* 0x000ea8000c1e1900 */
[----:B------:R0:W3:Y:S01]  /*0690*/  LDG.E R96, desc[UR20][R96.64] ;  /* 0x0000001460607981 */ /* 0x0000e2000c1e1900 */
[----:B-1----:R-:W-:Y:S01]  /*06a0*/  UIMAD UR5, UR4, UR8, URZ ;  /* 0x00000008040572a4 */ /* 0x002fe2000f8e02ff */
[----:B------:R-:W-:Y:S01]  /*06b0*/  BSSY.RECONVERGENT B0, `(.L_x_889) ;  /* 0x0000064000007945 */ /* 0x000fe20003800200 */
[C---:B------:R-:W-:Y:S01]  /*06c0*/  ISETP.GE.U32.AND P2, PT, R2.reuse, 0x100, PT ;  /* 0x000001000200780c */ /* 0x040fe20003f46070 */
[----:B------:R-:W-:Y:S01]  /*06d0*/  IMAD.MOV.U32 R129, RZ, RZ, RZ ;  /* 0x000000ffff817224 */ /* 0x000fe200078e00ff */
[----:B------:R-:W-:Y:S01]  /*06e0*/  USHF.R.S32.HI UR6, URZ, 0x1f, UR5 ;  /* 0x0000001fff067899 */ /* 0x000fe20008011405 */
[----:B------:R-:W-:-:S03]  /*06f0*/  ISETP.GE.U32.AND P3, PT, R2, 0x180, PT ;  /* 0x000001800200780c */ /* 0x000fc60003f66070 */
[----:B------:R-:W-:Y:S01]  /*0700*/  ULEA.HI UR6, UR6, UR5, URZ, 0x2 ;  /* 0x0000000506067291 */ /* 0x000fe2000f8f10ff */
[----:B0-----:R-:W-:-:S05]  /*0710*/  IMAD.MOV.U32 R97, RZ, RZ, RZ ;  /* 0x000000ffff617224 */ /* 0x001fca00078e00ff */
[----:B------:R-:W-:-:S05]  /*0720*/  IMAD.U32 R101, RZ, RZ, UR6 ;  /* 0x00000006ff657e24 */ /* 0x000fca000f8e00ff */
[----:B------:R-:W-:-:S05]  /*0730*/  LEA.HI.SX32 R4, R101, R0, 0x1e ;  /* 0x0000000065047211 */ /* 0x000fca00078ff2ff */
[----:B------:R-:W-:Y:S01]  /*0740*/  IMAD.MOV.U32 R128, RZ, RZ, R4 ;  /* 0x000000ffff807224 */ /* 0x000fe200078e0004 */
[----:B--2---:R-:W-:Y:S02]  /*0750*/  R2UR UR16, R98 ;  /* 0x00000000621072ca */ /* 0x004fe400000e0000 */
[----:B---3--:R-:W-:Y:S01]  /*0760*/  FSEL R96, R96, RZ, !P1 ;  /* 0x000000ff60607208 */ /* 0x008fe20004800000 */
[----:B------:R-:W-:-:S12]  /*0770*/  @!P0 BRA `(.L_x_890) ;  /* 0x00000004005c8947 */ /* 0x000fd80003800000 */
[----:B------:R-:W0:Y:S08]  /*0780*/  LDC.64 R98, c[0x0][0x3a8] ;  /* 0x0000ea00ff627b82 */ /* 0x000e300000000a00 */
[----:B------:R-:W1:Y:S08]  /*0790*/  LDC.64 R8, c[0x0][0x428] ;  /* 0x00010a00ff087b82 */ /* 0x000e700000000a00 */
[----:B------:R-:W2:Y:S01]  /*07a0*/  LDC.64 R10, c[0x0][0x430] ;  /* 0x00010c00ff0a7b82 */ /* 0x000ea20000000a00 */
[----:B0-----:R-:W-:Y:S01]  /*07b0*/  IMAD.WIDE.U32 R98, R4, 0x8, R98 ;  /* 0x0000000804627825 */ /* 0x001fe200078e0062 */
[----:B----4-:R-:W-:-:S06]  /*07c0*/  ISETP.NE.U32.AND P0, PT, RZ, UR30, PT ;  /* 0x0000001eff007c0c */ /* 0x010fcc000bf05070 */
        /* <DEDUP_REMOVED lines=11> */
[----:B0-----:R-:W-:-:S06]  /*0880*/  IMAD.WIDE.U32 R6, R4, 0x4, R6 ;  /* 0x0000000404067825 */ /* 0x001fcc00078e0006 */
[----:B------:R-:W5:Y:S01]  /*0890*/  LDG.E R6, desc[UR20][R6.64] ;  /* 0x0000001406067981 */ /* 0x000f62000c1e1900 */
[----:B-1----:R-:W-:-:S05]  /*08a0*/  @P0 IMAD.WIDE.U32 R100, R4, 0x8, R100 ;  /* 0x0000000804640825 */ /* 0x002fca00078e0064 */
[----:B------:R0:W5:Y:S01]  /*08b0*/  @P0 LDG.E.64 R124, desc[UR20][R100.64] ;  /* 0x00000014647c0981 */ /* 0x000162000c1e1b00 */
[----:B------:R-:W-:-:S05]  /*08c0*/  @P1 IMAD.WIDE.U32 R102, R4, 0x4, R102 ;  /* 0x0000000404661825 */ /* 0x000fca00078e0066 */
[----:B------:R1:W5:Y:S01]  /*08d0*/  @P1 LDG.E R5, desc[UR20][R102.64] ;  /* 0x0000001466051981 */ /* 0x000362000c1e1900 */
[----:B---3--:R-:W-:-:S04]  /*08e0*/  IMAD.MOV.U32 R3, RZ, RZ, R98 ;  /* 0x000000ffff037224 */ /* 0x008fc800078e0062 */
[----:B------:R-:W-:Y:S02]  /*08f0*/  IMAD.U32 R3, R3, 0x10000, RZ ;  /* 0x0001000003037824 */ /* 0x000fe400078e00ff */
[----:B----4-:R-:W-:Y:S01]  /*0900*/  IMAD.MOV.U32 R12, RZ, RZ, R8 ;  /* 0x000000ffff0c7224 */ /* 0x010fe200078e0008 */
[----:B------:R-:W-:Y:S01]  /*0910*/  SHF.R.U64 R131, R8, 0x10, R9 ;  /* 0x0000001008837819 */ /* 0x000fe20000001209 */
[----:B------:R-:W-:Y:S01]  /*0920*/  FADD.FTZ R3, -R96, R3 ;  /* 0x0000000360037221 */ /* 0x000fe20000010100 */
[--C-:B------:R-:W-:Y:S01]  /*0930*/  IMAD.MOV.U32 R128, RZ, RZ, R9.reuse ;  /* 0x000000ffff807224 */ /* 0x100fe200078e0009 */
[----:B------:R-:W-:Y:S01]  /*0940*/  SHF.R.U32.HI R130, RZ, 0x10, R9 ;  /* 0x00000010ff827819 */ /* 0x000fe20000011609 */
[----:B--2---:R-:W-:Y:S01]  /*0950*/  IMAD.MOV.U32 R8, RZ, RZ, R10 ;  /* 0x000000ffff087224 */ /* 0x004fe200078e000a */
[----:B------:R-:W-:Y:S01]  /*0960*/  SHF.R.U64 R97, R98, 0x10, R99 ;  /* 0x0000001062617819 */ /* 0x000fe20000001263 */
[----:B------:R-:W-:Y:S01]  /*0970*/  FMUL.FTZ R3, R3, UR16 ;  /* 0x0000001003037c20 */ /* 0x000fe20008410000 */
[----:B------:R-:W-:Y:S01]  /*0980*/  SHF.R.U64 R14, R10, 0x10, R11 ;  /* 0x000000100a0e7819 */ /* 0x000fe2000000120b */
[----:B------:R-:W-:-:S02]  /*0990*/  IMAD.U32 R9, R8, 0x10000, RZ ;  /* 0x0001000008097824 */ /* 0x000fc400078e00ff */
[----:B0-----:R-:W-:Y:S01]  /*09a0*/  IMAD.MOV.U32 R100, RZ, RZ, R99 ;  /* 0x000000ffff647224 */ /* 0x001fe200078e0063 */
[--C-:B------:R-:W-:Y:S01]  /*09b0*/  SHF.R.U32.HI R101, RZ, 0x10, R11.reuse ;  /* 0x00000010ff657819 */ /* 0x100fe2000001160b */
[----:B------:R-:W-:Y:S02]  /*09c0*/  IMAD.MOV.U32 R129, RZ, RZ, R11 ;  /* 0x000000ffff817224 */ /* 0x000fe400078e000b */
[-C--:B-----5:R-:W-:Y:S01]  /*09d0*/  FMUL.FTZ R11, R72, R9.reuse ;  /* 0x00000009480b7220 */ /* 0x0a0fe20000410000 */
[----:B------:R-:W-:Y:S02]  /*09e0*/  IMAD.U32 R97, R97, 0x10000, RZ ;  /* 0x0001000061617824 */ /* 0x000fe400078e00ff */
[----:B------:R-:W-:Y:S01]  /*09f0*/  FADD.FTZ R32, R32, R9 ;  /* 0x0000000920207221 */ /* 0x000fe20000010000 */
[----:B------:R-:W-:Y:S01]  /*0a00*/  FFMA.FTZ R44, R3, R9, R44 ;  /* 0x00000009032c7223 */ /* 0x000fe2000001002c */
[----:B------:R-:W-:Y:S02]  /*0a10*/  IMAD.U32 R14, R14, 0x10000, RZ ;  /* 0x000100000e0e7824 */ /* 0x000fe400078e00ff */
[----:B------:R-:W-:-:S02]  /*0a20*/  IMAD.U32 R9, R100, 0x10000, RZ ;  /* 0x0001000064097824 */ /* 0x000fc400078e00ff */
[----:B------:R-:W-:Y:S01]  /*0a30*/  FADD.FTZ R10, -R96, R97 ;  /* 0x00000061600a7221 */ /* 0x000fe20000010100 */
[----:B------:R-:W-:Y:S01]  /*0a40*/  IMAD.U32 R7, R12, 0x10000, RZ ;  /* 0x000100000c077824 */ /* 0x000fe200078e00ff */
[----:B------:R-:W-:Y:S01]  /*0a50*/  SHF.R.U32.HI R99, RZ, 0x10, R99 ;  /* 0x00000010ff637819 */ /* 0x000fe20000011663 */
[----:B------:R-:W-:Y:S02]  /*0a60*/  IMAD.U32 R12, R131, 0x10000, RZ ;  /* 0x00010000830c7824 */ /* 0x000fe400078e00ff */
[----:B------:R-:W-:Y:S01]  /*0a70*/  FMUL.FTZ R98, R73, R14 ;  /* 0x0000000e49627220 */ /* 0x000fe20000410000 */
[----:B------:R-:W-:Y:S02]  /*0a80*/  IMAD.U32 R129, R129, 0x10000, RZ ;  /* 0x0001000081817824 */ /* 0x000fe400078e00ff */
[----:B------:R-:W-:Y:S01]  /*0a90*/  FADD.FTZ R9, -R96, R9 ;  /* 0x0000000960097221 */ /* 0x000fe20000010100 */
[----:B-1----:R-:W-:Y:S02]  /*0aa0*/  IMAD.U32 R102, R101, 0x10000, RZ ;  /* 0x0001000065667824 */ /* 0x002fe400078e00ff */
[----:B------:R-:W-:Y:S01]  /*0ab0*/  FADD.FTZ R56, R56, R7 ;  /* 0x0000000738387221 */ /* 0x000fe20000010000 */
[-C--:B------:R-:W-:Y:S01]  /*0ac0*/  FFMA.FTZ R8, R76, R7.reuse, R11 ;  /* 0x000000074c087223 */ /* 0x080fe2000001000b */
[----:B------:R-:W-:Y:S01]  /*0ad0*/  FFMA.FTZ R68, R3, R7, R68 ;  /* 0x0000000703447223 */ /* 0x000fe20000010044 */
[----:B------:R-:W-:Y:S01]  /*0ae0*/  FMUL.FTZ R10, R10, UR16 ;  /* 0x000000100a0a7c20 */ /* 0x000fe20008410000 */
[----:B------:R-:W-:Y:S01]  /*0af0*/  FFMA.FTZ R7, R77, R12, R98 ;  /* 0x0000000c4d077223 */ /* 0x000fe20000010062 */
[----:B------:R-:W-:-:S02]  /*0b00*/  IMAD.U32 R11, R128, 0x10000, RZ ;  /* 0x00010000800b7824 */ /* 0x000fc400078e00ff */
[----:B------:R-:W-:Y:S01]  /*0b10*/  FMUL.FTZ R97, R74, R129 ;  /* 0x000000814a617220 */ /* 0x000fe20000410000 */
[----:B------:R-:W-:Y:S01]  /*0b20*/  FMUL.FTZ R9, R9, UR16 ;  /* 0x0000001009097c20 */ /* 0x000fe20008410000 */
[----:B------:R-:W-:Y:S02]  /*0b30*/  IMAD.U32 R99, R99, 0x10000, RZ ;  /* 0x0001000063637824 */ /* 0x000fe400078e00ff */
[----:B------:R-:W-:Y:S01]  /*0b40*/  FMUL.FTZ R98, R75, R102 ;  /* 0x000000664b627220 */ /* 0x000fe20000410000 */
[----:B------:R-:W-:Y:S02]  /*0b50*/  IMAD.U32 R100, R130, 0x10000, RZ ;  /* 0x0001000082647824 */ /* 0x000fe400078e00ff */
[----:B------:R-:W-:Y:S01]  /*0b60*/  FADD.FTZ R57, R57, R12 ;  /* 0x0000000c39397221 */ /* 0x000fe20000010000 */
[C---:B------:R-:W-:Y:S01]  /*0b70*/  FFMA.FTZ R69, R10.reuse, R12, R69 ;  /* 0x0000000c0a457223 */ /* 0x040fe20000010045 */
[----:B------:R-:W-:Y:S01]  /*0b80*/  FADD.FTZ R33, R33, R14 ;  /* 0x0000000e21217221 */ /* 0x000fe20000010000 */
[----:B------:R-:W-:Y:S01]  /*0b90*/  FFMA.FTZ R45, R10, R14, R45 ;  /* 0x0000000e0a2d7223 */ /* 0x000fe2000001002d */
[----:B------:R-:W-:Y:S01]  /*0ba0*/  FADD.FTZ R58, R58, R11 ;  /* 0x0000000b3a3a7221 */ /* 0x000fe20000010000 */
[-C--:B------:R-:W-:Y:S01]  /*0bb0*/  FFMA.FTZ R12, R78, R11.reuse, R97 ;  /* 0x0000000b4e0c7223 */ /* 0x080fe20000010061 */
[----:B------:R-:W-:Y:S01]  /*0bc0*/  FFMA.FTZ R70, R9, R11, R70 ;  /* 0x0000000b09467223 */ /* 0x000fe20000010046 */
[----:B------:R-:W-:Y:S01]  /*0bd0*/  FADD.FTZ R14, -R96, R99 ;  /* 0x00000063600e7221 */ /* 0x000fe20000010100 */
[----:B------:R-:W-:Y:S01]  /*0be0*/  FFMA.FTZ R11, R79, R100, R98 ;  /* 0x000000644f0b7223 */ /* 0x000fe20000010062 */
[----:B------:R-:W-:Y:S01]  /*0bf0*/  FADD.FTZ R98, RZ, R8 ;  /* 0x00000008ff627221 */ /* 0x000fe20000010000 */
[----:B------:R-:W-:Y:S01]  /*0c00*/  FFMA.FTZ R97, R3, R8, RZ ;  /* 0x0000000803617223 */ /* 0x000fe200000100ff */
[----:B------:R-:W-:-:S02]  /*0c10*/  FMUL.FTZ R14, R14, UR16 ;  /* 0x000000100e0e7c20 */ /* 0x000fc40008410000 */
        /* <DEDUP_REMOVED lines=13> */
.L_x_890:
[----:B----4-:R-:W-:Y:S05]  /*0cf0*/  BSYNC.RECONVERGENT B0 ;  /* 0x0000000000007941 */ /* 0x010fea0003800200 */
.L_x_889:
        /* <DEDUP_REMOVED lines=24> */
[----:B------:R-:W-:Y:S01]  /*0e80*/  IADD3 R128, PT, PT, R128, 0x80, RZ ;  /* 0x0000008080807810 */ /* 0x000fe20007ffe0ff */
[----:B---3--:R-:W-:Y:S01]  /*0e90*/  IMAD.MOV.U32 R102, RZ, RZ, R16 ;  /* 0x000000ffff667224 */ /* 0x008fe200078e0010 */
[--C-:B------:R-:W-:Y:S01]  /*0ea0*/  SHF.R.U64 R134, R16, 0x10, R17.reuse ;  /* 0x0000001010867819 */ /* 0x100fe20000001211 */
[--C-:B------:R-:W-:Y:S01]  /*0eb0*/  IMAD.MOV.U32 R130, RZ, RZ, R17.reuse ;  /* 0x000000ffff827224 */ /* 0x100fe200078e0011 */
[----:B------:R-:W-:Y:S01]  /*0ec0*/  SHF.R.U32.HI R133, RZ, 0x10, R17 ;  /* 0x00000010ff857819 */ /* 0x000fe20000011611 */
[----:B----4-:R-:W-:Y:S01]  /*0ed0*/  IMAD.MOV.U32 R103, RZ, RZ, R18 ;  /* 0x000000ffff677224 */ /* 0x010fe200078e0012 */
[----:B------:R-:W-:-:S03]  /*0ee0*/  SHF.R.U64 R18, R18, 0x10, R19 ;  /* 0x0000001012127819 */ /* 0x000fc60000001213 */
[----:B------:R-:W-:Y:S02]  /*0ef0*/  IMAD.U32 R103, R103, 0x10000, RZ ;  /* 0x0001000067677824 */ /* 0x000fe400078e00ff */
[----:B--2---:R-:W-:Y:S01]  /*0f00*/  IMAD.MOV.U32 R16, RZ, RZ, R20 ;  /* 0x000000ffff107224 */ /* 0x004fe200078e0014 */
[--C-:B0-----:R-:W-:Y:S01]  /*0f10*/  SHF.R.U64 R23, R20, 0x10, R21.reuse ;  /* 0x0000001014177819 */ /* 0x101fe20000001215 */
[----:B-1----:R-:W-:Y:S02]  /*0f20*/  IMAD.MOV.U32 R99, RZ, RZ, R21 ;  /* 0x000000ffff637224 */ /* 0x002fe400078e0015 */
[----:B------:R-:W-:Y:S01]  /*0f30*/  IMAD.U32 R17, R16, 0x10000, RZ ;  /* 0x0001000010117824 */ /* 0x000fe200078e00ff */
[--C-:B------:R-:W-:Y:S01]  /*0f40*/  SHF.R.U32.HI R132, RZ, 0x10, R19.reuse ;  /* 0x00000010ff847819 */ /* 0x100fe20000011613 */
[----:B------:R-:W-:Y:S01]  /*0f50*/  IMAD.MOV.U32 R131, RZ, RZ, R19 ;  /* 0x000000ffff837224 */ /* 0x000fe200078e0013 */
[----:B------:R-:W-:Y:S01]  /*0f60*/  SHF.R.U32.HI R101, RZ, 0x10, R21 ;  /* 0x00000010ff657819 */ /* 0x000fe20000011615 */
[----:B------:R-:W-:Y:S01]  /*0f70*/  FADD.FTZ R17, -R96, R17 ;  /* 0x0000001160117221 */ /* 0x000fe20000010100 */
[----:B------:R-:W-:-:S02]  /*0f80*/  IMAD.U32 R19, R102, 0x10000, RZ ;  /* 0x0001000066137824 */ /* 0x000fc400078e00ff */
[----:B-----5:R-:W-:Y:S01]  /*0f90*/  FMUL.FTZ R21, R88, R103 ;  /* 0x0000006758157220 */ /* 0x020fe20000410000 */
[----:B------:R-:W-:Y:S02]  /*0fa0*/  IMAD.U32 R23, R23, 0x10000, RZ ;  /* 0x0001000017177824 */ /* 0x000fe400078e00ff */
[----:B------:R-:W-:Y:S02]  /*0fb0*/  IMAD.U32 R22, R18, 0x10000, RZ ;  /* 0x0001000012167824 */ /* 0x000fe400078e00ff */
[----:B------:R-:W-:Y:S02]  /*0fc0*/  IMAD.U32 R99, R99, 0x10000, RZ ;  /* 0x0001000063637824 */ /* 0x000fe400078e00ff */
[----:B------:R-:W-:Y:S01]  /*0fd0*/  FMUL.FTZ R17, R17, UR16 ;  /* 0x0000001011117c20 */ /* 0x000fe20008410000 */
[----:B------:R-:W-:Y:S01]  /*0fe0*/  FFMA.FTZ R16, R92, R19, R21 ;  /* 0x000000135c107223 */ /* 0x000fe20000010015 */
[----:B------:R-:W-:Y:S01]  /*0ff0*/  FADD.FTZ R18, -R96, R23 ;  /* 0x0000001760127221 */ /* 0x000fe20000010100 */
[----:B------:R-:W-:-:S02]  /*1000*/  IMAD.U32 R20, R134, 0x10000, RZ ;  /* 0x0001000086147824 */ /* 0x000fc400078e00ff */
[----:B------:R-:W-:Y:S01]  /*1010*/  FMUL.FTZ R98, R89, R22 ;  /* 0x0000001659627220 */ /* 0x000fe20000410000 */
[----:B------:R-:W-:Y:S02]  /*1020*/  IMAD.U32 R131, R131, 0x10000, RZ ;  /* 0x0001000083837824 */ /* 0x000fe400078e00ff */
[----:B------:R-:W-:Y:S01]  /*1030*/  FADD.FTZ R21, -R96, R99 ;  /* 0x0000006360157221 */ /* 0x000fe20000010100 */
[----:B------:R-:W-:Y:S02]  /*1040*/  IMAD.U32 R102, R132, 0x10000, RZ ;  /* 0x0001000084667824 */ /* 0x000fe400078e00ff */
[----:B------:R-:W-:Y:S01]  /*1050*/  FADD.FTZ R52, R52, R19 ;  /* 0x0000001334347221 */ /* 0x000fe20000010000 */
        /* <DEDUP_REMOVED lines=35> */
.L_x_892:
[----:B------:R-:W-:Y:S05]  /*1290*/  BSYNC.RECONVERGENT B0 ;  /* 0x0000000000007941 */ /* 0x000fea0003800200 */
.L_x_891:
        /* <DEDUP_REMOVED lines=19> */
[----:B------:R-:W5:Y:S01]  /*13d0*/  LDG.E R104, desc[UR20][R110.64] ;  /* 0x000000146e687981 */ /* 0x000f62000c1e1900 */
[----:B-1----:R-:W-:-:S05]  /*13e0*/  @P0 IMAD.WIDE.U32 R108, R128, 0x8, R108 ;  /* 0x00000008806c0825 */ /* 0x002fca00078e006c */
[----:B------:R0:W5:Y:S01]  /*13f0*/  @P0 LDG.E.64 R120, desc[UR20][R108.64] ;  /* 0x000000146c780981 */ /* 0x000162000c1e1b00 */
[----:B------:R-:W-:-:S05]  /*1400*/  @P1 IMAD.WIDE.U32 R106, R128, 0x4, R106 ;  /* 0x00000004806a1825 */ /* 0x000fca00078e006a */
[----:B------:R1:W5:Y:S01]  /*1410*/  @P1 LDG.E R105, desc[UR20][R106.64] ;  /* 0x000000146a691981 */ /* 0x000362000c1e1900 */
[--C-:B---3--:R-:W-:Y:S01]  /*1420*/  SHF.R.U64 R113, R98, 0x10, R99.reuse ;  /* 0x0000001062717819 */ /* 0x108fe20000001263 */
[----:B------:R-:W-:Y:S01]  /*1430*/  IMAD.MOV.U32 R112, RZ, RZ, R98 ;  /* 0x000000ffff707224 */ /* 0x000fe200078e0062 */
[--C-:B------:R-:W-:Y:S01]  /*1440*/  SHF.R.U32.HI R133, RZ, 0x10, R99.reuse ;  /* 0x00000010ff857819 */ /* 0x100fe20000011663 */
[----:B------:R-:W-:Y:S02]  /*1450*/  IMAD.MOV.U32 R128, RZ, RZ, R99 ;  /* 0x000000ffff807224 */ /* 0x000fe400078e0063 */
[----:B------:R-:W-:Y:S02]  /*1460*/  IMAD.U32 R99, R112, 0x10000, RZ ;  /* 0x0001000070637824 */ /* 0x000fe400078e00ff */
[----:B------:R-:W-:Y:S02]  /*1470*/  IMAD.U32 R113, R113, 0x10000, RZ ;  /* 0x0001000071717824 */ /* 0x000fe400078e00ff */
[----:B------:R-:W-:-:S02]  /*1480*/  IMAD.U32 R131, R128, 0x10000, RZ ;  /* 0x0001000080837824 */ /* 0x000fc400078e00ff */
[----:B------:R-:W-:Y:S02]  /*1490*/  IMAD.U32 R133, R133, 0x10000, RZ ;  /* 0x0001000085857824 */ /* 0x000fe400078e00ff */
[----:B----4-:R-:W-:Y:S02]  /*14a0*/  IMAD.MOV.U32 R98, RZ, RZ, R102 ;  /* 0x000000ffff627224 */ /* 0x010fe400078e0066 */
[C---:B------:R-:W-:Y:S01]  /*14b0*/  FADD.FTZ R99, -R96.reuse, R99 ;  /* 0x0000006360637221 */ /* 0x040fe20000010100 */
[C---:B0-----:R-:W-:Y:S01]  /*14c0*/  FADD.FTZ R108, -R96.reuse, R113 ;  /* 0x00000071606c7221 */ /* 0x041fe20000010100 */
[C---:B------:R-:W-:Y:S01]  /*14d0*/  FADD.FTZ R111, -R96.reuse, R131 ;  /* 0x00000083606f7221 */ /* 0x040fe20000010100 */
[----:B------:R-:W-:Y:S01]  /*14e0*/  FADD.FTZ R133, -R96, R133 ;  /* 0x0000008560857221 */ /* 0x000fe20000010100 */
[----:B--2---:R-:W-:Y:S01]  /*14f0*/  IMAD.MOV.U32 R96, RZ, RZ, R100 ;  /* 0x000000ffff607224 */ /* 0x004fe200078e0064 */
[----:B------:R-:W-:Y:S01]  /*1500*/  SHF.R.U64 R109, R100, 0x10, R101 ;  /* 0x00000010646d7819 */ /* 0x000fe20000001265 */
[----:B------:R-:W-:Y:S01]  /*1510*/  IMAD.U32 R131, R98, 0x10000, RZ ;  /* 0x0001000062837824 */ /* 0x000fe200078e00ff */
[----:B------:R-:W-:Y:S01]  /*1520*/  SHF.R.U64 R100, R102, 0x10, R103 ;  /* 0x0000001066647819 */ /* 0x000fe20000001267 */
[--C-:B------:R-:W-:Y:S01]  /*1530*/  IMAD.MOV.U32 R110, RZ, RZ, R101.reuse ;  /* 0x000000ffff6e7224 */ /* 0x100fe200078e0065 */
[----:B------:R-:W-:Y:S01]  /*1540*/  SHF.R.U32.HI R112, RZ, 0x10, R101 ;  /* 0x00000010ff707819 */ /* 0x000fe20000011665 */
[--C-:B------:R-:W-:Y:S01]  /*1550*/  IMAD.MOV.U32 R98, RZ, RZ, R103.reuse ;  /* 0x000000ffff627224 */ /* 0x100fe200078e0067 */
[----:B------:R-:W-:Y:S01]  /*1560*/  SHF.R.U32.HI R102, RZ, 0x10, R103 ;  /* 0x00000010ff667819 */ /* 0x000fe20000011667 */
[----:B------:R-:W-:-:S02]  /*1570*/  IMAD.U32 R101, R96, 0x10000, RZ ;  /* 0x0001000060657824 */ /* 0x000fc400078e00ff */
[----:B-----5:R-:W-:Y:S01]  /*1580*/  FMUL.FTZ R103, R80, R131 ;  /* 0x0000008350677220 */ /* 0x020fe20000410000 */
[----:B-1----:R-:W-:Y:S01]  /*1590*/  FMUL.FTZ R107, R99, UR16 ;  /* 0x00000010636b7c20 */ /* 0x002fe20008410000 */
[----:B------:R-:W-:Y:S02]  /*15a0*/  IMAD.U32 R100, R100, 0x10000, RZ ;  /* 0x0001000064647824 */ /* 0x000fe400078e00ff */
[----:B------:R-:W-:Y:S01]  /*15b0*/  FADD.FTZ R48, R48, R101 ;  /* 0x0000006530307221 */ /* 0x000fe20000010000 */
[-C--:B------:R-:W-:Y:S01]  /*15c0*/  FFMA.FTZ R106, R84, R101.reuse, R103 ;  /* 0x00000065546a7223 */ /* 0x080fe20000010067 */
[----:B------:R-:W-:Y:S01]  /*15d0*/  FFMA.FTZ R60, R107, R101, R60 ;  /* 0x000000656b3c7223 */ /* 0x000fe2000001003c */
[----:B------:R-:W-:Y:S02]  /*15e0*/  IMAD.U32 R101, R98, 0x10000, RZ ;  /* 0x0001000062657824 */ /* 0x000fe400078e00ff */
[----:B------:R-:W-:Y:S01]  /*15f0*/  FMUL.FTZ R98, R81, R100 ;  /* 0x0000006451627220 */ /* 0x000fe20000410000 */
[----:B------:R-:W-:-:S02]  /*1600*/  IMAD.U32 R96, R109, 0x10000, RZ ;  /* 0x000100006d607824 */ /* 0x000fc400078e00ff */
[----:B------:R-:W-:Y:S01]  /*1610*/  FMUL.FTZ R108, R108, UR16 ;  /* 0x000000106c6c7c20 */ /* 0x000fe20008410000 */
[----:B------:R-:W-:Y:S02]  /*1620*/  IMAD.U32 R102, R102, 0x10000, RZ ;  /* 0x0001000066667824 */ /* 0x000fe400078e00ff */
[----:B------:R-:W-:Y:S01]  /*1630*/  FADD.FTZ R49, R49, R96 ;  /* 0x0000006031317221 */ /* 0x000fe20000010000 */
[-C--:B------:R-:W-:Y:S01]  /*1640*/  FFMA.FTZ R109, R85, R96.reuse, R98 ;  /* 0x00000060556d7223 */ /* 0x080fe20000010062 */
[----:B------:R-:W-:Y:S01]  /*1650*/  FFMA.FTZ R61, R108, R96, R61 ;  /* 0x000000606c3d7223 */ /* 0x000fe2000001003d */
[----:B------:R-:W-:Y:S02]  /*1660*/  IMAD.U32 R99, R110, 0x10000, RZ ;  /* 0x000100006e637824 */ /* 0x000fe400078e00ff */
[----:B------:R-:W-:Y:S01]  /*1670*/  FMUL.FTZ R98, R83, R102 ;  /* 0x0000006653627220 */ /* 0x000fe20000410000 */
[----:B------:R-:W-:Y:S02]  /*1680*/  IMAD.U32 R96, R112, 0x10000, RZ ;  /* 0x0001000070607824 */ /* 0x000fe400078e00ff */
[----:B------:R-:W-:Y:S01]  /*1690*/  FMUL.FTZ R110, R133, UR16 ;  /* 0x00000010856e7c20 */ /* 0x000fe20008410000 */
[----:B------:R-:W-:Y:S01]  /*16a0*/  FMUL.FTZ R103, R82, R101 ;  /* 0x0000006552677220 */ /* 0x000fe20000410000 */
[----:B------:R-:W-:Y:S01]  /*16b0*/  FMUL.FTZ R111, R111, UR16 ;  /* 0x000000106f6f7c20 */ /* 0x000fe20008410000 */
[----:B------:R-:W-:Y:S01]  /*16c0*/  FADD.FTZ R51, R51, R96 ;  /* 0x0000006033337221 */ /* 0x000fe20000010000 */
[-C--:B------:R-:W-:Y:S01]  /*16d0*/  FFMA.FTZ R113, R87, R96.reuse, R98 ;  /* 0x0000006057717223 */ /* 0x080fe20000010062 */
[----:B------:R-:W-:Y:S01]  /*16e0*/  FFMA.FTZ R63, R110, R96, R63 ;  /* 0x000000606e3f7223 */ /* 0x000fe2000001003f */
[----:B------:R-:W-:Y:S01]  /*16f0*/  FADD.FTZ R96, R129, R106 ;  /* 0x0000006a81607221 */ /* 0x000fe20000010000 */
[----:B------:R-:W-:Y:S01]  /*1700*/  FFMA.FTZ R98, R107, R106, R97 ;  /* 0x0000006a6b627223 */ /* 0x000fe20000010061 */
[----:B------:R-:W-:Y:S01]  /*1710*/  FADD.FTZ R50, R50, R99 ;  /* 0x0000006332327221 */ /* 0x000fe20000010000 */
[-C--:B------:R-:W-:Y:S01]  /*1720*/  FFMA.FTZ R112, R86, R99.reuse, R103 ;  /* 0x0000006356707223 */ /* 0x080fe20000010067 */
        /* <DEDUP_REMOVED lines=15> */
.L_x_894:
[----:B------:R-:W-:Y:S05]  /*1820*/  BSYNC.RECONVERGENT B0 ;  /* 0x0000000000007941 */ /* 0x000fea0003800200 */
.L_x_893:
        /* <DEDUP_REMOVED lines=32> */
.L_x_896:
[----:B------:R-:W-:Y:S05]  /*1a30*/  BSYNC.RECONVERGENT B0 ;  /* 0x0000000000007941 */ /* 0x000fea0003800200 */
.L_x_895:
        /* <DEDUP_REMOVED lines=70> */
.L_x_901:
        /* <DEDUP_REMOVED lines=37> */
.L_x_900:
[----:B------:R-:W-:Y:S01]  /*20f0*/  UMOV UR5, UR10 ;  /* 0x0000000a00057c82 */ /* 0x000fe20008000000 */
[----:B------:R-:W-:Y:S01]  /*2100*/  UMOV UR6, UR11 ;  /* 0x0000000b00067c82 */ /* 0x000fe20008000000 */
[----:B------:R-:W-:-:S04]  /*2110*/  UISETP.NE.U32.AND UP0, UPT, UR5, URZ, UPT ;  /* 0x000000ff0500728c */ /* 0x000fc8000bf05070 */
[----:B------:R-:W-:-:S09]  /*2120*/  UISETP.NE.AND.EX UP0, UPT, UR6, URZ, UPT, UP0 ;  /* 0x000000ff0600728c */ /* 0x000fd2000bf05300 */
[----:B------:R-:W-:Y:S05]  /*2130*/  BRA.U UP0, `(.L_x_903) ;  /* 0x00000001009c7547 */ /* 0x000fea000b800000 */
[----:B------:R-:W-:Y:S01]  /*2140*/  FFMA.FTZ R101, R3, UR9, R128 ;  /* 0x0000000903657c23 */ /* 0x000fe20008010080 */
[----:B------:R-:W-:Y:S01]  /*2150*/  IMAD.MOV.U32 R96, RZ, RZ, R124 ;  /* 0x000000ffff607224 */ /* 0x000fe200078e007c */
        /* <DEDUP_REMOVED lines=37> */
.L_x_903:
        /* <DEDUP_REMOVED lines=45> */
.L_x_899:
        /* <DEDUP_REMOVED lines=9> */
[----:B------:R-:W-:Y:S01]  /*2710*/  LOP3.LUT P5, RZ, R6, 0xff00, RZ, 0xc0, !PT ;  /* 0x0000ff0006ff7812 */ /* 0x000fe200078ac0ff */
        /* <DEDUP_REMOVED lines=16> */
[----:B------:R-:W-:Y:S01]  /*2820*/  F2FP.BF16.F32.PACK_AB R102, R96, R99 ;  /* 0x000000636066723e */ /* 0x000fe200000010ff */
[----:B------:R-:W-:Y:S01]  /*2830*/  FFMA.FTZ R96, R14, UR9, R128 ;  /* 0x000000090e607c23 */ /* 0x000fe20008010080 */
[----:B------:R-:W-:Y:S02]  /*2840*/  LOP3.LUT P5, RZ, R6, 0xff0000, RZ, 0xc0, !PT ;  /* 0x00ff000006ff7812 */ /* 0x000fe400078ac0ff */
[----:B------:R-:W-:Y:S01]  /*2850*/  FSEL R99, R97, RZ, P4 ;  /* 0x000000ff61637208 */ /* 0x000fe20002000000 */
[----:B------:R-:W-:Y:S01]  /*2860*/  FADD.FTZ R96, R11, -R96 ;  /* 0x800000600b607221 */ /* 0x000fe20000010000 */
[----:B------:R-:W-:-:S02]  /*2870*/  LOP3.LUT P4, RZ, R5, 0xff0000, RZ, 0xc0, !PT ;  /* 0x00ff000005ff7812 */ /* 0x000fc4000788c0ff */
[----:B------:R-:W-:Y:S01]  /*2880*/  FSEL R103, R101, RZ, P5 ;  /* 0x000000ff65677208 */ /* 0x000fe20002800000 */
[----:B------:R-:W-:Y:S01]  /*2890*/  FMUL.FTZ R96, R96, UR16 ;  /* 0x0000001060607c20 */ /* 0x000fe20008410000 */
[----:B------:R-:W-:Y:S02]  /*28a0*/  ISETP.GE.U32.AND P5, PT, R5, 0x1000000, PT ;  /* 0x010000000500780c */ /* 0x000fe40003fa6070 */
[----:B------:R-:W-:Y:S01]  /*28b0*/  PRMT R119, R102, 0x7632, R119 ;  /* 0x0000763266777816 */ /* 0x000fe20000000077 */
        /* <DEDUP_REMOVED lines=17> */
.L_x_905:
[--C-:B------:R-:W-:Y:S01]  /*29d0*/  FFMA.FTZ R97, R3, UR9, R128.reuse ;  /* 0x0000000903617c23 */ /* 0x100fe20008010080 */
[--C-:B------:R-:W-:Y:S01]  /*29e0*/  FFMA.FTZ R99, R9, UR9, R128.reuse ;  /* 0x0000000909637c23 */ /* 0x100fe20008010080 */
[----:B------:R-:W-:Y:S01]  /*29f0*/  FFMA.FTZ R98, R10, UR9, R128 ;  /* 0x000000090a627c23 */ /* 0x000fe20008010080 */
[----:B------:R-:W-:Y:S01]  /*2a00*/  LOP3.LUT P4, RZ, R6, 0xff, RZ, 0xc0, !PT ;  /* 0x000000ff06ff7812 */ /* 0x000fe2000788c0ff */
        /* <DEDUP_REMOVED lines=10> */
[----:B------:R-:W-:Y:S02]  /*2ab0*/  FSEL R96, R96, RZ, P5 ;  /* 0x000000ff60607208 */ /* 0x000fe40002800000 */
[----:B------:R-:W-:Y:S01]  /*2ac0*/  F2FP.BF16.F32.PACK_AB R98, R98, R97 ;  /* 0x000000616262723e */ /* 0x000fe200000010ff */
[----:B------:R-:W-:Y:S01]  /*2ad0*/  FMUL.FTZ R97, R100, UR28 ;  /* 0x0000001c64617c20 */ /* 0x000fe20008410000 */
[C---:B------:R-:W-:Y:S01]  /*2ae0*/  F2FP.BF16.F32.PACK_AB R118, R99.reuse, R96 ;  /* 0x000000606376723e */ /* 0x040fe200000010ff */
[----:B------:R-:W-:Y:S01]  /*2af0*/  FFMA.FTZ R96, R14, UR9, R128 ;  /* 0x000000090e607c23 */ /* 0x000fe20008010080 */
[----:B------:R-:W-:Y:S01]  /*2b00*/  LOP3.LUT P4, RZ, R6, 0xff0000, RZ, 0xc0, !PT ;  /* 0x00ff000006ff7812 */ /* 0x000fe2000788c0ff */
[----:B------:R-:W-:Y:S01]  /*2b10*/  FMUL.FTZ R99, R99, UR28 ;  /* 0x0000001c63637c20 */ /* 0x000fe20008410000 */
[C---:B------:R-:W-:Y:S01]  /*2b20*/  PRMT R101, R98.reuse, 0x7632, R101 ;  /* 0x0000763262657816 */ /* 0x040fe20000000065 */
[----:B------:R-:W-:Y:S01]  /*2b30*/  FADD.FTZ R96, R11, -R96 ;  /* 0x800000600b607221 */ /* 0x000fe20000010000 */
[----:B------:R-:W-:-:S02]  /*2b40*/  PRMT R114, R98, 0x7610, R114 ;  /* 0x0000761062727816 */ /* 0x000fc40000000072 */
[----:B------:R-:W-:Y:S01]  /*2b50*/  FSEL R103, R97, RZ, P4 ;  /* 0x000000ff61677208 */ /* 0x000fe20002000000 */
[----:B------:R-:W-:Y:S01]  /*2b60*/  FMUL.FTZ R98, R96, UR16 ;  /* 0x0000001060627c20 */ /* 0x000fe20008410000 */
[----:B------:R-:W-:Y:S02]  /*2b70*/  LOP3.LUT P5, RZ, R6, 0xff00, RZ, 0xc0, !PT ;  /* 0x0000ff0006ff7812 */ /* 0x000fe400078ac0ff */
[----:B------:R-:W-:Y:S01]  /*2b80*/  F2FP.BF16.F32.PACK_AB R103, R103, R100 ;  /* 0x000000646767723e */ /* 0x000fe200000010ff */
[----:B------:R-:W-:Y:S01]  /*2b90*/  FMUL.FTZ R100, R98, UR28 ;  /* 0x0000001c62647c20 */ /* 0x000fe20008410000 */
        /* <DEDUP_REMOVED lines=16> */
[----:B------:R-:W-:Y:S02]  /*2ca0*/  PRMT R126, R97, 0x7610, R126 ;  /* 0x00007610617e7816 */ /* 0x000fe4000000007e */
[C---:B------:R-:W-:Y:S02]  /*2cb0*/  PRMT R127, R99.reuse, 0x7632, R127 ;  /* 0x00007632637f7816 */ /* 0x040fe4000000007f */
[----:B------:R-:W-:Y:S01]  /*2cc0*/  PRMT R103, R99, 0x7610, R103 ;  /* 0x0000761063677816 */ /* 0x000fe20000000067 */
[----:B------:R-:W-:Y:S06]  /*2cd0*/  BRA `(.L_x_902) ;  /* 0x0000000400c87947 */ /* 0x000fec0003800000 */
.L_x_904:
[----:B------:R-:W-:Y:S01]  /*2ce0*/  UMOV UR5, UR10 ;  /* 0x0000000a00057c82 */ /* 0x000fe20008000000 */
[----:B------:R-:W-:Y:S01]  /*2cf0*/  UMOV UR6, UR11 ;  /* 0x0000000b00067c82 */ /* 0x000fe20008000000 */
[----:B------:R-:W-:-:S04]  /*2d00*/  UISETP.NE.U32.AND UP0, UPT, UR5, URZ, UPT ;  /* 0x000000ff0500728c */ /* 0x000fc8000bf05070 */
[----:B------:R-:W-:-:S09]  /*2d10*/  UISETP.NE.AND.EX UP0, UPT, UR6, URZ, UPT, UP0 ;  /* 0x000000ff0600728c */ /* 0x000fd2000bf05300 */
[----:B------:R-:W-:Y:S05]  /*2d20*/  BRA.U UP0, `(.L_x_906) ;  /* 0x0000000100d47547 */ /* 0x000fea000b800000 */
[--C-:B------:R-:W-:Y:S01]  /*2d30*/  SHF.R.U64 R97, R124, 0x10, R125.reuse ;  /* 0x000000107c617819 */ /* 0x100fe2000000127d */
[--C-:B------:R-:W-:Y:S01]  /*2d40*/  FFMA.FTZ R96, R10, UR9, R128.reuse ;  /* 0x000000090a607c23 */ /* 0x100fe20008010080 */
[----:B------:R-:W-:Y:S01]  /*2d50*/  FFMA.FTZ R99, R9, UR9, R128 ;  /* 0x0000000909637c23 */ /* 0x000fe20008010080 */
[--C-:B------:R-:W-:Y:S01]  /*2d60*/  IMAD.MOV.U32 R101, RZ, RZ, R125.reuse ;  /* 0x000000ffff657224 */ /* 0x100fe200078e007d */
[----:B------:R-:W-:Y:S01]  /*2d70*/  SHF.R.U32.HI R118, RZ, 0x10, R125 ;  /* 0x00000010ff767819 */ /* 0x000fe2000001167d */
[----:B------:R-:W-:Y:S02]  /*2d80*/  IMAD.U32 R97, R97, 0x10000, RZ ;  /* 0x0001000061617824 */ /* 0x000fe400078e00ff */
[----:B------:R-:W-:Y:S01]  /*2d90*/  FADD.FTZ R96, R7, -R96 ;  /* 0x8000006007607221 */ /* 0x000fe20000010000 */
[----:B------:R-:W-:Y:S01]  /*2da0*/  FADD.FTZ R100, R12, -R99 ;  /* 0x800000630c647221 */ /* 0x000fe20000010000 */
[----:B------:R-:W-:Y:S02]  /*2db0*/  IMAD.U32 R103, R101, 0x10000, RZ ;  /* 0x0001000065677824 */ /* 0x000fe400078e00ff */
[--C-:B------:R-:W-:Y:S01]  /*2dc0*/  FFMA.FTZ R102, R14, UR9, R128.reuse ;  /* 0x000000090e667c23 */ /* 0x100fe20008010080 */
[----:B------:R-:W-:Y:S01]  /*2dd0*/  FFMA.FTZ R98, R96, UR16, R97 ;  /* 0x0000001060627c23 */ /* 0x000fe20008010061 */
[----:B------:R-:W-:Y:S01]  /*2de0*/  MOV R96, R124 ;  /* 0x0000007c00607202 */ /* 0x000fe20000000f00 */
[----:B------:R-:W-:Y:S01]  /*2df0*/  FFMA.FTZ R97, R3, UR9, R128 ;  /* 0x0000000903617c23 */ /* 0x000fe20008010080 */
[----:B------:R-:W-:Y:S01]  /*2e00*/  LOP3.LUT P4, RZ, R6, 0xff00, RZ, 0xc0, !PT ;  /* 0x0000ff0006ff7812 */ /* 0x000fe2000788c0ff */
[----:B------:R-:W-:Y:S01]  /*2e10*/  FMUL.FTZ R99, R98, UR28 ;  /* 0x0000001c62637c20 */ /* 0x000fe20008410000 */
[----:B------:R-:W-:Y:S01]  /*2e20*/  LOP3.LUT P5, RZ, R5, 0xff00, RZ, 0xc0, !PT ;  /* 0x0000ff0005ff7812 */ /* 0x000fe200078ac0ff */
[----:B------:R-:W-:-:S02]  /*2e30*/  IMAD.U32 R98, R96, 0x10000, RZ ;  /* 0x0001000060627824 */ /* 0x000fc400078e00ff */
[----:B------:R-:W-:Y:S01]  /*2e40*/  FADD.FTZ R97, R8, -R97 ;  /* 0x8000006108617221 */ /* 0x000fe20000010000 */
[----:B------:R-:W-:Y:S01]  /*2e50*/  FFMA.FTZ R100, R100, UR16, R103 ;  /* 0x0000001064647c23 */ /* 0x000fe20008010067 */
[----:B------:R-:W-:Y:S01]  /*2e60*/  FADD.FTZ R102, R11, -R102 ;  /* 0x800000660b667221 */ /* 0x000fe20000010000 */
[----:B------:R-:W-:Y:S02]  /*2e70*/  IMAD.U32 R119, R118, 0x10000, RZ ;  /* 0x0001000076777824 */ /* 0x000fe400078e00ff */
[----:B------:R-:W-:Y:S01]  /*2e80*/  FFMA.FTZ R97, R97, UR16, R98 ;  /* 0x0000001061617c23 */ /* 0x000fe20008010062 */
        /* <DEDUP_REMOVED lines=31> */
.L_x_906:
[----:B------:R-:W-:Y:S02]  /*3080*/  IMAD.MOV.U32 R98, RZ, RZ, R125 ;  /* 0x000000ffff627224 */ /* 0x000fe400078e007d */
        /* <DEDUP_REMOVED lines=55> */
.L_x_902:
        /* <DEDUP_REMOVED lines=18> */
.L_x_907:
        /* <DEDUP_REMOVED lines=12> */
.L_x_908:
[----:B------:R-:W-:-:S07]  /*35e0*/  VIADD R4, R4, 0x80 ;  /* 0x0000008004047836 */ /* 0x000fce0000000000 */
.L_x_898:
[----:B------:R-:W-:Y:S05]  /*35f0*/  BSYNC.RECONVERGENT B0 ;  /* 0x0000000000007941 */ /* 0x000fea0003800200 */
.L_x_897:
        /* <DEDUP_REMOVED lines=11> */
[----:B-1----:R-:W-:Y:S02]  /*36b0*/  IMAD.MOV.U32 R98, RZ, RZ, R123 ;  /* 0x000000ffff627224 */ /* 0x002fe400078e007b */
[----:B------:R-:W-:Y:S01]  /*36c0*/  FFMA.FTZ R99, R21, UR9, R128 ;  /* 0x0000000915637c23 */ /* 0x000fe20008010080 */
[----:B------:R-:W-:Y:S02]  /*36d0*/  IMAD.MOV.U32 R96, RZ, RZ, R122 ;  /* 0x000000ffff607224 */ /* 0x000fe400078e007a */
[----:B------:R-:W-:Y:S01]  /*36e0*/  FFMA.FTZ R97, R17, UR9, R128 ;  /* 0x0000000911617c23 */ /* 0x000fe20008010080 */
[----:B------:R-:W-:Y:S02]  /*36f0*/  IMAD.U32 R98, R98, 0x10000, RZ ;  /* 0x0001000062627824 */ /* 0x000fe400078e00ff */
[----:B------:R-:W-:Y:S01]  /*3700*/  FADD.FTZ R99, R20, -R99 ;  /* 0x8000006314637221 */ /* 0x000fe20000010000 */
[----:B------:R-:W-:Y:S02]  /*3710*/  IMAD.U32 R96, R96, 0x10000, RZ ;  /* 0x0001000060607824 */ /* 0x000fe400078e00ff */
[----:B------:R-:W-:Y:S01]  /*3720*/  FADD.FTZ R97, R16, -R97 ;  /* 0x8000006110617221 */ /* 0x000fe20000010000 */
[----:B0-----:R-:W-:Y:S01]  /*3730*/  SHF.R.U64 R101, R122, 0x10, R123 ;  /* 0x000000107a657819 */ /* 0x001fe2000000127b */
[----:B------:R-:W-:Y:S01]  /*3740*/  FFMA.FTZ R100, R99, UR16, R98 ;  /* 0x0000001063647c23 */ /* 0x000fe20008010062 */
[----:B------:R-:W-:Y:S01]  /*3750*/  FFMA.FTZ R98, R18, UR9, R128 ;  /* 0x0000000912627c23 */ /* 0x000fe20008010080 */
[----:B------:R-:W-:Y:S01]  /*3760*/  FFMA.FTZ R96, R97, UR16, R96 ;  /* 0x0000001061607c23 */ /* 0x000fe20008010060 */
[----:B------:R-:W-:Y:S01]  /*3770*/  LOP3.LUT P4, RZ, R15, 0xff, RZ, 0xc0, !PT ;  /* 0x000000ff0fff7812 */ /* 0x000fe2000788c0ff */
[----:B------:R-:W-:-:S02]  /*3780*/  IMAD.U32 R101, R101, 0x10000, RZ ;  /* 0x0001000065657824 */ /* 0x000fc400078e00ff */
[----:B------:R-:W-:Y:S01]  /*3790*/  FADD.FTZ R98, R19, -R98 ;  /* 0x8000006213627221 */ /* 0x000fe20000010000 */
[----:B------:R-:W-:Y:S01]  /*37a0*/  FMUL.FTZ R97, R96, UR28 ;  /* 0x0000001c60617c20 */ /* 0x000fe20008410000 */
[----:B------:R-:W-:Y:S01]  /*37b0*/  LOP3.LUT P5, RZ, R13, 0xff, RZ, 0xc0, !PT ;  /* 0x000000ff0dff7812 */ /* 0x000fe200078ac0ff */
[----:B------:R-:W-:Y:S01]  /*37c0*/  FFMA.FTZ R102, R22, UR9, R128 ;  /* 0x0000000916667c23 */ /* 0x000fe20008010080 */
[----:B------:R-:W-:Y:S01]  /*37d0*/  FFMA.FTZ R98, R98, UR16, R101 ;  /* 0x0000001062627c23 */ /* 0x000fe20008010065 */
[----:B------:R-:W-:Y:S02]  /*37e0*/  SHF.R.U32.HI R103, RZ, 0x10, R123 ;  /* 0x00000010ff677819 */ /* 0x000fe4000001167b */
[----:B------:R-:W-:Y:S01]  /*37f0*/  FSEL R99, R97, RZ, P4 ;  /* 0x000000ff61637208 */ /* 0x000fe20002000000 */
[----:B------:R-:W-:Y:S01]  /*3800*/  FADD.FTZ R102, R23, -R102 ;  /* 0x8000006617667221 */ /* 0x000fe20000010000 */
        /* <DEDUP_REMOVED lines=36> */
.L_x_913:
[--C-:B-1----:R-:W-:Y:S01]  /*3a50*/  SHF.R.U64 R97, R122, 0x10, R123.reuse ;  /* 0x000000107a617819 */ /* 0x102fe2000000127b */
        /* <DEDUP_REMOVED lines=51> */
.L_x_912:
[----:B------:R-:W-:-:S04]  /*3d90*/  UISETP.NE.U32.AND UP3, UPT, UR10, URZ, UPT ;  /* 0x000000ff0a00728c */ /* 0x000fc8000bf65070 */
[----:B------:R-:W-:-:S09]  /*3da0*/  UISETP.NE.AND.EX UP3, UPT, UR11, URZ, UPT, UP3 ;  /* 0x000000ff0b00728c */ /* 0x000fd2000bf65330 */
[----:B------:R-:W-:Y:S05]  /*3db0*/  BRA.U !UP3, `(.L_x_915) ;  /* 0x000000010bc47547 */ /* 0x000fea000b800000 */
[--C-:B-1----:R-:W-:Y:S01]  /*3dc0*/  FFMA.FTZ R97, R17, UR9, R128.reuse ;  /* 0x0000000911617c23 */ /* 0x102fe20008010080 */
[--C-:B------:R-:W-:Y:S01]  /*3dd0*/  FFMA.FTZ R99, R21, UR9, R128.reuse ;  /* 0x0000000915637c23 */ /* 0x100fe20008010080 */
[----:B------:R-:W-:Y:S01]  /*3de0*/  LOP3.LUT P4, RZ, R15, 0xff, RZ, 0xc0, !PT ;  /* 0x000000ff0fff7812 */ /* 0x000fe2000788c0ff */
        /* <DEDUP_REMOVED lines=46> */
.L_x_915:
[--C-:B-1----:R-:W-:Y:S01]  /*40d0*/  FFMA.FTZ R96, R18, UR9, R128.reuse ;  /* 0x0000000912607c23 */ /* 0x102fe20008010080 */
[----:B------:R-:W-:Y:S01]  /*40e0*/  LOP3.LUT P4, RZ, R15, 0xff00, RZ, 0xc0, !PT ;  /* 0x0000ff000fff7812 */ /* 0x000fe2000788c0ff */
        /* <DEDUP_REMOVED lines=43> */
.L_x_911:
[----:B------:R-:W-:-:S04]  /*43a0*/  UISETP.NE.U32.AND UP3, UPT, UR30, URZ, UPT ;  /* 0x000000ff1e00728c */ /* 0x000fc8000bf65070 */
[----:B------:R-:W-:-:S09]  /*43b0*/  UISETP.NE.AND.EX UP3, UPT, UR31, URZ, UPT, UP3 ;  /* 0x000000ff1f00728c */ /* 0x000fd2000bf65330 */
[----:B------:R-:W-:Y:S05]  /*43c0*/  BRA.U !UP3, `(.L_x_916) ;  /* 0x000000050b587547 */ /* 0x000fea000b800000 */
[----:B------:R-:W-:-:S04]  /*43d0*/  UISETP.NE.U32.AND UP3, UPT, UR10, URZ, UPT ;  /* 0x000000ff0a00728c */ /* 0x000fc8000bf65070 */
[----:B------:R-:W-:-:S09]  /*43e0*/  UISETP.NE.AND.EX UP3, UPT, UR11, URZ, UPT, UP3 ;  /* 0x000000ff0b00728c */ /* 0x000fd2000bf65330 */
[----:B------:R-:W-:Y:S05]  /*43f0*/  BRA.U !UP3, `(.L_x_917) ;  /* 0x000000010bb47547 */ /* 0x000fea000b800000 */
[----:B-1----:R-:W-:Y:S01]  /*4400*/  FFMA.FTZ R97, R17, UR9, R128 ;  /* 0x0000000911617c23 */ /* 0x002fe20008010080 */
[----:B------:R-:W-:Y:S01]  /*4410*/  IMAD.MOV.U32 R96, RZ, RZ, R122 ;  /* 0x000000ffff607224 */ /* 0x000fe200078e007a */
        /* <DEDUP_REMOVED lines=43> */
.L_x_917:
        /* <DEDUP_REMOVED lines=38> */
.L_x_916:
        /* <DEDUP_REMOVED lines=40> */
.L_x_918:
        /* <DEDUP_REMOVED lines=30> */
.L_x_914:
        /* <DEDUP_REMOVED lines=16> */
.L_x_919:
        /* <DEDUP_REMOVED lines=10> */
.L_x_920:
[----:B------:R-:W-:-:S07]  /*4f30*/  VIADD R4, R4, 0x80 ;  /* 0x0000008004047836 */ /* 0x000fce0000000000 */
.L_x_910:
[----:B------:R-:W-:Y:S05]  /*4f40*/  BSYNC.RECONVERGENT B0 ;  /* 0x0000000000007941 */ /* 0x000fea0003800200 */
.L_x_909:
        /* <DEDUP_REMOVED lines=11> */
[----:B-12---:R-:W-:Y:S02]  /*5000*/  IMAD.MOV.U32 R96, RZ, RZ, R120 ;  /* 0x000000ffff607224 */ /* 0x006fe400078e0078 */
        /* <DEDUP_REMOVED lines=9> */
[----:B------:R-:W-:-:S02]  /*50a0*/  IMAD.U32 R98, R98, 0x10000, RZ ;  /* 0x0001000062627824 */ /* 0x000fc400078e00ff */
[----:B------:R-:W-:Y:S01]  /*50b0*/  FADD.FTZ R99, R112, -R99 ;  /* 0x8000006370637221 */ /* 0x000fe20000010000 */
[----:B------:R-:W-:Y:S01]  /*50c0*/  LOP3.LUT P4, RZ, R104, 0xff, RZ, 0xc0, !PT ;  /* 0x000000ff68ff7812 */ /* 0x000fe2000788c0ff */
[----:B------:R-:W-:Y:S01]  /*50d0*/  FMUL.FTZ R97, R96, UR28 ;  /* 0x0000001c60617c20 */ /* 0x000fe20008410000 */
[----:B------:R-:W-:Y:S02]  /*50e0*/  IMAD.U32 R101, R101, 0x10000, RZ ;  /* 0x0001000065657824 */ /* 0x000fe400078e00ff */
[----:B------:R-:W-:Y:S01]  /*50f0*/  FADD.FTZ R128, R109, -R128 ;  /* 0x800000806d807221 */ /* 0x000fe20000010000 */
[----:B------:R-:W-:Y:S01]  /*5100*/  LOP3.LUT P5, RZ, R105, 0xff, RZ, 0xc0, !PT ;  /* 0x000000ff69ff7812 */ /* 0x000fe200078ac0ff */
[----:B------:R-:W-:Y:S01]  /*5110*/  FFMA.FTZ R98, R99, UR16, R98 ;  /* 0x0000001063627c23 */ /* 0x000fe20008010062 */
[C---:B------:R-:W-:Y:S01]  /*5120*/  FSEL R99, R97.reuse, RZ, P4 ;  /* 0x000000ff61637208 */ /* 0x040fe20002000000 */
[----:B------:R-:W-:Y:S01]  /*5130*/  FFMA.FTZ R128, R128, UR16, R101 ;  /* 0x0000001080807c23 */ /* 0x000fe20008010065 */
[----:B------:R-:W-:Y:S01]  /*5140*/  FSEL R97, R97, RZ, P5 ;  /* 0x000000ff61617208 */ /* 0x000fe20002800000 */
[----:B------:R-:W-:Y:S01]  /*5150*/  FADD.FTZ R100, R113, -R100 ;  /* 0x8000006471647221 */ /* 0x000fe20000010000 */
[----:B------:R-:W-:-:S02]  /*5160*/  SHF.R.U32.HI R103, RZ, 0x10, R121 ;  /* 0x00000010ff677819 */ /* 0x000fc40000011679 */
        /* <DEDUP_REMOVED lines=8> */
[----:B------:R-:W-:Y:S02]  /*51f0*/  PRMT R118, R97, 0x7610, R118 ;  /* 0x0000761061767816 */ /* 0x000fe40000000076 */
[----:B------:R-:W-:-:S02]  /*5200*/  FSEL R97, R99, RZ, P4 ;  /* 0x000000ff63617208 */ /* 0x000fc40002000000 */
        /* <DEDUP_REMOVED lines=25> */
.L_x_925:
[--C-:B-12---:R-:W-:Y:S01]  /*53a0*/  SHF.R.U64 R97, R120, 0x10, R121.reuse ;  /* 0x0000001078617819 */ /* 0x106fe20000001279 */
        /* <DEDUP_REMOVED lines=51> */
.L_x_924:
[----:B------:R-:W-:-:S04]  /*56e0*/  UISETP.NE.U32.AND UP3, UPT, UR10, URZ, UPT ;  /* 0x000000ff0a00728c */ /* 0x000fc8000bf65070 */
[----:B------:R-:W-:-:S09]  /*56f0*/  UISETP.NE.AND.EX UP3, UPT, UR11, URZ, UPT, UP3 ;  /* 0x000000ff0b00728c */ /* 0x000fd2000bf65330 */
[----:B------:R-:W-:Y:S05]  /*5700*/  BRA.U !UP3, `(.L_x_927) ;  /* 0x000000010bc47547 */ /* 0x000fea000b800000 */
[--C-:B-12---:R-:W-:Y:S01]  /*5710*/  FFMA.FTZ R97, R107, UR9, R128.reuse ;  /* 0x000000096b617c23 */ /* 0x106fe20008010080 */
[--C-:B------:R-:W-:Y:S01]  /*5720*/  FFMA.FTZ R99, R111, UR9, R128.reuse ;  /* 0x000000096f637c23 */ /* 0x100fe20008010080 */
[----:B------:R-:W-:Y:S01]  /*5730*/  FFMA.FTZ R98, R108, UR9, R128 ;  /* 0x000000096c627c23 */ /* 0x000fe20008010080 */
[----:B------:R-:W-:Y:S01]  /*5740*/  LOP3.LUT P4, RZ, R104, 0xff, RZ, 0xc0, !PT ;  /* 0x000000ff68ff7812 */ /* 0x000fe2000788c0ff */
        /* <DEDUP_REMOVED lines=45> */
.L_x_927:
[--C-:B-12---:R-:W-:Y:S01]  /*5a20*/  FFMA.FTZ R96, R108, UR9, R128.reuse ;  /* 0x000000096c607c23 */ /* 0x106fe20008010080 */
[--C-:B------:R-:W-:Y:S01]  /*5a30*/  FFMA.FTZ R97, R107, UR9, R128.reuse ;  /* 0x000000096b617c23 */ /* 0x100fe20008010080 */
[--C-:B0-----:R-:W-:Y:S01]  /*5a40*/  FFMA.FTZ R101, R111, UR9, R128.reuse ;  /* 0x000000096f657c23 */ /* 0x101fe20008010080 */
        /* <DEDUP_REMOVED lines=42> */
.L_x_923:
[----:B------:R-:W-:-:S04]  /*5cf0*/  UISETP.NE.U32.AND UP3, UPT, UR30, URZ, UPT ;  /* 0x000000ff1e00728c */ /* 0x000fc8000bf65070 */
[----:B------:R-:W-:-:S09]  /*5d00*/  UISETP.NE.AND.EX UP3, UPT, UR31, URZ, UPT, UP3 ;  /* 0x000000ff1f00728c */ /* 0x000fd2000bf65330 */
[----:B------:R-:W-:Y:S05]  /*5d10*/  BRA.U !UP3, `(.L_x_928) ;  /* 0x000000050b587547 */ /* 0x000fea000b800000 */
[----:B------:R-:W-:-:S04]  /*5d20*/  UISETP.NE.U32.AND UP3, UPT, UR10, URZ, UPT ;  /* 0x000000ff0a00728c */ /* 0x000fc8000bf65070 */
[----:B------:R-:W-:-:S09]  /*5d30*/  UISETP.NE.AND.EX UP3, UPT, UR11, URZ, UPT, UP3 ;  /* 0x000000ff0b00728c */ /* 0x000fd2000bf65330 */
[----:B------:R-:W-:Y:S05]  /*5d40*/  BRA.U !UP3, `(.L_x_929) ;  /* 0x000000010bb47547 */ /* 0x000fea000b800000 */
[----:B-12---:R-:W-:Y:S01]  /*5d50*/  FFMA.FTZ R97, R107, UR9, R128 ;  /* 0x000000096b617c23 */ /* 0x006fe20008010080 */
[----:B------:R-:W-:Y:S01]  /*5d60*/  IMAD.MOV.U32 R96, RZ, RZ, R120 ;  /* 0x000000ffff607224 */ /* 0x000fe200078e0078 */
        /* <DEDUP_REMOVED lines=43> */
.L_x_929:
        /* <DEDUP_REMOVED lines=38> */
.L_x_928:
        /* <DEDUP_REMOVED lines=14> */
[----:B------:R-:W-:Y:S01]  /*6360*/  LOP3.LUT P5, RZ, R104, 0xff, RZ, 0xc0, !PT ;  /* 0x000000ff68ff7812 */ /* 0x000fe200078ac0ff */
        /* <DEDUP_REMOVED lines=24> */
.L_x_930:
        /* <DEDUP_REMOVED lines=30> */
.L_x_926:
        /* <DEDUP_REMOVED lines=16> */
.L_x_931:
        /* <DEDUP_REMOVED lines=10> */
.L_x_922:
[----:B------:R-:W-:Y:S05]  /*6870*/  BSYNC.RECONVERGENT B0 ;  /* 0x0000000000007941 */ /* 0x000fea0003800200 */
.L_x_921:
[----:B------:R-:W-:Y:S01]  /*6880*/  UPLOP3.LUT UP1, UPT, UPT, UPT, UP1, 0x40, 0x4 ;  /* 0x000000000004789c */ /* 0x000fe20003f2e810 */
[----:B------:R-:W-:Y:S10]  /*6890*/  BRA.U !UP2, `(.L_x_932) ;  /* 0xffffff9d0a607547 */ /* 0x000ff4000b83ffff */
.L_x_888:
[----:B------:R-:W-:Y:S01]  /*68a0*/  UIMAD UR4, UR7, UR8, URZ ;  /* 0x00000008070472a4 */ /* 0x000fe2000f8e02ff */
[----:B------:R-:W-:Y:S05]  /*68b0*/  BSSY.RECONVERGENT B0, `(.L_x_933) ;  /* 0x0000011000007945 */ /* 0x000fea0003800200 */
[----:B------:R-:W-:-:S05]  /*68c0*/  IMAD.U32 R11, RZ, RZ, UR4 ;  /* 0x00000004ff0b7e24 */ /* 0x000fca000f8e00ff */
        /* <DEDUP_REMOVED lines=12> */
[----:B---3--:R-:W-:-:S04]  /*6990*/  IMAD.WIDE.U32 R8, R11, 0x10, R8 ;  /* 0x000000100b087825 */ /* 0x008fc800078e0008 */
[----:B------:R-:W-:Y:S01]  /*69a0*/  VIADD R11, R11, 0x80 ;  /* 0x000000800b0b7836 */ /* 0x000fe20000000000 */
[----:B------:R0:W-:Y:S06]  /*69b0*/  STG.E.128 desc[UR20][R8.64], R44 ;  /* 0x0000002c08007986 */ /* 0x0001ec000c101d14 */
.L_x_934:
[----:B------:R-:W-:Y:S05]  /*69c0*/  BSYNC.RECONVERGENT B0 ;  /* 0x0000000000007941 */ /* 0x000fea0003800200 */
.L_x_933:
        /* <DEDUP_REMOVED lines=15> */
.L_x_936:
[----:B------:R-:W-:Y:S05]  /*6ac0*/  BSYNC.RECONVERGENT B0 ;  /* 0x0000000000007941 */ /* 0x000fea0003800200 */
.L_x_935:
        /* <DEDUP_REMOVED lines=14> */
.L_x_937:
        /* <DEDUP_REMOVED lines=13> */
.L_x_3524:


//--------------------- .text._ZN10layer_norm31ln_parallel_residual_bwd_kernelINS_13Kernel_traitsIf13__nv_bfloat16S2_S2_fjLj1536ELj1ELj1ELj4ELj8ENS_18Kernel_traits_baseILj1536EfS2_S2_S2_fjLj128EEEEELb1ELb0ELb1EEEvNS_9BwdParamsE --------------------------
	.section	.text._ZN10layer_norm31ln_parallel_residual_bwd_kernelINS_13Kernel_traitsIf13__nv_bfloat16S2_S2_fjLj1536ELj1ELj1ELj4ELj8ENS_18Kernel_traits_baseILj1536EfS2_S2_S2_fjLj128EEEEELb1ELb0ELb1EEEvNS_9BwdParamsE,"ax",@progbits
	.align	128
        .global         _ZN10layer_norm31ln_parallel_residual_bwd_kernelINS_13Kernel_traitsIf13__nv_bfloat16S2_S2_fjLj1536ELj1ELj1ELj4ELj8ENS_18Kernel_traits_baseILj1536EfS2_S2_S2_fjLj128EEEEELb1ELb0ELb1EEEvNS_9BwdParamsE
        .type           _ZN10layer_norm31ln_parallel_residual_bwd_kernelINS_13Kernel_traitsIf13__nv_bfloat16S2_S2_fjLj1536ELj1ELj1ELj4ELj8ENS_18Kernel_traits_baseILj1536EfS2_S2_S2_fjLj128EEEEELb1ELb0ELb1EEEvNS_9BwdParamsE,@function
        .size           _ZN10layer_norm31ln_parallel_residual_bwd_kernelINS_13Kernel_traitsIf13__nv_bfloat16S2_S2_fjLj1536ELj1ELj1ELj4ELj8ENS_18Kernel_traits_baseILj1536EfS2_S2_S2_fjLj128EEEEELb1ELb0ELb1EEEvNS_9BwdParamsE,(.L_x_3525 - _ZN10layer_norm31ln_parallel_residual_bwd_kernelINS_13Kernel_traitsIf13__nv_bfloat16S2_S2_fjLj1536ELj1ELj1ELj4ELj8ENS_18Kernel_traits_baseILj1536EfS2_S2_S2_fjLj128EEEEELb1ELb0ELb1EEEvNS_9BwdParamsE)
        .other          _ZN10layer_norm31ln_parallel_residual_bwd_kernelINS_13Kernel_traitsIf13__nv_bfloat16S2_S2_fjLj1536ELj1ELj1ELj4ELj8ENS_18Kernel_traits_baseILj1536EfS2_S2_S2_fjLj128EEEEELb1ELb0ELb1EEEvNS_9BwdParamsE,@"STO_CUDA_ENTRY STV_DEFAULT"
_ZN10layer_norm31ln_parallel_residual_bwd_kernelINS_13Kernel_traitsIf13__nv_bfloat16S2_S2_fjLj1536ELj1ELj1ELj4ELj8ENS_18Kernel_traits_baseILj1536EfS2_S2_S2_fjLj128EEEEELb1ELb0ELb1EEEvNS_9BwdParamsE:
.text._ZN10layer_norm31ln_parallel_residual_bwd_kernelINS_13Kernel_traitsIf13__nv_bfloat16S2_S2_fjLj1536ELj1ELj1ELj4ELj8ENS_18Kernel_traits_baseILj1536EfS2_S2_S2_fjLj128EEEEELb1ELb0ELb1EEEvNS_9BwdParamsE:
        /* <DEDUP_REMOVED lines=35> */
[----:B------:R-:W-:Y:S02]  /*0230*/  PLOP3.LUT P2, PT, PT, PT, PT, 0x8, 0x80 ;  /* 0x000000000080781c */ /* 0x000fe40003f4e170 */
        /* <DEDUP_REMOVED lines=8> */
[----:B------:R-:W-:Y:S01]  /*02c0*/  CS2R R70, SRZ ;  /* 0x0000000000467805 */ /* 0x000fe2000001ff00 */
[----:B--2---:R-:W-:Y:S01]  /*02d0*/  UISETP.NE.U32.AND UP0, UPT, UR4, URZ, UPT ;  /* 0x000000ff0400728c */ /* 0x004fe2000bf05070 */
[----:B------:R-:W-:Y:S02]  /*02e0*/  CS2R R74, SRZ ;  /* 0x00000000004a7805 */ /* 0x000fe4000001ff00 */
[----:B------:R-:W-:Y:S02]  /*02f0*/  CS2R R78, SRZ ;  /* 0x00000000004e7805 */ /* 0x000fe4000001ff00 */
[----:B------:R-:W-:Y:S01]  /*0300*/  CS2R R6, SRZ ;  /* 0x0000000000067805 */ /* 0x000fe2000001ff00 */
[----:B------:R-:W-:Y:S01]  /*0310*/  UISETP.NE.AND.EX UP0, UPT, UR5, URZ, UPT, UP0 ;  /* 0x000000ff0500728c */ /* 0x000fe2000bf05300 */
[----:B-1----:R-:W-:Y:S01]  /*0320*/  IMAD.WIDE.U32 R2, R0, 0x10, R2 ;  /* 0x0000001000027825 */ /* 0x002fe200078e0002 */
[----:B---3--:R-:W-:Y:S01]  /*0330*/  UISETP.NE.AND UP1, UPT, UR22, URZ, UPT ;  /* 0x000000ff1600728c */ /* 0x008fe2000bf25270 */
[----:B------:R-:W-:-:S02]  /*0340*/  CS2R R34, SRZ ;  /* 0x0000000000227805 */ /* 0x000fc4000001ff00 */
[----:B------:R-:W-:Y:S02]  /*0350*/  CS2R R24, SRZ ;  /* 0x0000000000187805 */ /* 0x000fe4000001ff00 */
[----:B------:R-:W-:Y:S01]  /*0360*/  CS2R R30, SRZ ;  /* 0x00000000001e7805 */ /* 0x000fe2000001ff00 */
[----:B0-----:R-:W5:Y:S01]  /*0370*/  LDG.E.128 R56, desc[UR20][R2.64] ;  /* 0x0000001402387981 */ /* 0x001f62000c1e1d00 */
[----:B------:R-:W-:Y:S02]  /*0380*/  CS2R R32, SRZ ;  /* 0x0000000000207805 */ /* 0x000fe4000001ff00 */
[----:B------:R-:W-:Y:S01]  /*0390*/  CS2R R68, SRZ ;  /* 0x0000000000447805 */ /* 0x000fe2000001ff00 */
[----:B----4-:R-:W-:Y:S01]  /*03a0*/  IMAD.WIDE.U32 R4, R0, 0x10, R4 ;  /* 0x0000001000047825 */ /* 0x010fe200078e0004 */
[----:B------:R-:W5:Y:S01]  /*03b0*/  LDG.E.128 R52, desc[UR20][R2.64+0x800] ;  /* 0x0008001402347981 */ /* 0x000f62000c1e1d00 */
[----:B------:R-:W-:Y:S02]  /*03c0*/  CS2R R72, SRZ ;  /* 0x0000000000487805 */ /* 0x000fe4000001ff00 */
[----:B------:R-:W-:Y:S01]  /*03d0*/  CS2R R76, SRZ ;  /* 0x00000000004c7805 */ /* 0x000fe2000001ff00 */
[----:B------:R-:W-:Y:S01]  /*03e0*/  IMAD.MOV.U32 R80, RZ, RZ, RZ ;  /* 0x000000ffff507224 */ /* 0x000fe200078e00ff */
[----:B------:R0:W5:Y:S01]  /*03f0*/  LDG.E.128 R48, desc[UR20][R2.64+0x1000] ;  /* 0x0010001402307981 */ /* 0x000162000c1e1d00 */
[----:B------:R-:W-:-:S02]  /*0400*/  CS2R R18, SRZ ;  /* 0x0000000000127805 */ /* 0x000fc4000001ff00 */
[----:B------:R-:W-:Y:S02]  /*0410*/  CS2R R20, SRZ ;  /* 0x0000000000147805 */ /* 0x000fe4000001ff00 */
[----:B------:R-:W-:Y:S01]  /*0420*/  CS2R R22, SRZ ;  /* 0x0000000000167805 */ /* 0x000fe2000001ff00 */
[----:B------:R-:W5:Y:S01]  /*0430*/  LDG.E.128 R44, desc[UR20][R4.64] ;  /* 0x00000014042c7981 */ /* 0x000f62000c1e1d00 */
[----:B------:R-:W-:Y:S01]  /*0440*/  PLOP3.LUT P3, PT, PT, PT, UP1, 0x80, 0x8 ;  /* 0x000000000008781c */ /* 0x000fe20003f6f018 */
[----:B------:R-:W-:Y:S01]  /*0450*/  IMAD.MOV.U32 R110, RZ, RZ, RZ ;  /* 0x000000ffff6e7224 */ /* 0x000fe200078e00ff */
[----:B------:R-:W-:Y:S01]  /*0460*/  PLOP3.LUT P0, PT, PT, PT, UP0, 0x80, 0x8 ;  /* 0x000000000008781c */ /* 0x000fe20003f0f008 */
[----:B------:R-:W5:Y:S01]  /*0470*/  LDG.E.128 R40, desc[UR20][R4.64+0x800] ;  /* 0x0008001404287981 */ /* 0x000f62000c1e1d00 */
[----:B------:R-:W1:Y:S01]  /*0480*/  LDCU UR8, c[0x0][0x408] ;  /* 0x00008100ff0877ac */ /* 0x000e620008000800 */
[----:B0-----:R-:W-:Y:S02]  /*0490*/  CS2R R2, SRZ ;  /* 0x0000000000027805 */ /* 0x001fe4000001ff00 */
[----:B------:R0:W5:Y:S01]  /*04a0*/  LDG.E.128 R36, desc[UR20][R4.64+0x1000] ;  /* 0x0010001404247981 */ /* 0x000162000c1e1d00 */
[----:B------:R-:W2:Y:S01]  /*04b0*/  LDCU UR23, c[0x0][0x388] ;  /* 0x00007100ff1777ac */ /* 0x000ea20008000800 */
[----:B------:R-:W3:Y:S01]  /*04c0*/  LDCU UR28, c[0x0][0x400] ;  /* 0x00008000ff1c77ac */ /* 0x000ee20008000800 */
[----:B------:R-:W4:Y:S01]  /*04d0*/  LDCU.64 UR14, c[0x0][0x478] ;  /* 0x00008f00ff0e77ac */ /* 0x000f220008000a00 */
[----:B0-----:R-:W-:Y:S01]  /*04e0*/  CS2R R4, SRZ ;  /* 0x0000000000047805 */ /* 0x001fe2000001ff00 */
[----:B------:R-:W0:Y:S01]  /*04f0*/  LDCU.64 UR12, c[0x0][0x438] ;  /* 0x00008700ff0c77ac */ /* 0x000e220008000a00 */
[----:B------:R-:W0:Y:S01]  /*0500*/  LDCU.128 UR16, c[0x0][0x3c0] ;  /* 0x00007800ff1077ac */ /* 0x000e220008000c00 */
[----:B------:R-:W0:Y:S01]  /*0510*/  LDCU.64 UR24, c[0x0][0x380] ;  /* 0x00007000ff1877ac */ /* 0x000e220008000a00 */
[----:B------:R-:W0:Y:S01]  /*0520*/  LDCU.64 UR26, c[0x0][0x470] ;  /* 0x00008e00ff1a77ac */ /* 0x000e220008000a00 */
[----:B-1----:R-:W-:-:S05]  /*0530*/  UMOV UR4, UR7 ;  /* 0x0000000700047c82 */ /* 0x002fca0008000000 */
.L_x_969:
[----:B--2---:R-:W-:Y:S01]  /*0540*/  UIMAD UR5, UR4, UR23, URZ ;  /* 0x00000017040572a4 */ /* 0x004fe2000f8e02ff */
[----:B-1----:R-:W1:Y:S01]  /*0550*/  LDC.64 R104, c[0x0][0x3a8] ;  /* 0x0000ea00ff687b82 */ /* 0x002e620000000a00 */
[----:B0-----:R-:W-:Y:S02]  /*0560*/  UIMAD.WIDE UR10, UR4, 0x4, UR18 ;  /* 0x00000004040a78a5 */ /* 0x001fe4000f8e0212 */
[----:B------:R-:W-:-:S04]  /*0570*/  USHF.R.S32.HI UR6, URZ, 0x1f, UR5 ;  /* 0x0000001fff067899 */ /* 0x000fc80008011405 */
[----:B------:R-:W-:Y:S01]  /*0580*/  ULEA.HI UR6, UR6, UR5, URZ, 0x2 ;  /* 0x0000000506067291 */ /* 0x000fe2000f8f10ff */
[----:B------:R-:W0:Y:S01]  /*0590*/  LDC.64 R100, c[0x0][0x428] ;  /* 0x00010a00ff647b82 */ /* 0x000e220000000a00 */
[----:B------:R-:W-:Y:S02]  /*05a0*/  IMAD.U32 R98, RZ, RZ, UR10 ;  /* 0x0000000aff627e24 */ /* 0x000fe4000f8e00ff */
[----:B------:R-:W-:Y:S02]  /*05b0*/  IMAD.U32 R99, RZ, RZ, UR11 ;  /* 0x0000000bff637e24 */ /* 0x000fe4000f8e00ff */
[----:B------:R-:W-:-:S03]  /*05c0*/  IMAD.U32 R113, RZ, RZ, UR6 ;  /* 0x00000006ff717e24 */ /* 0x000fc6000f8e00ff */
[----:B------:R-:W2:Y:S01]  /*05d0*/  LDC.64 R102, c[0x0][0x430] ;  /* 0x00010c00ff667b82 */ /* 0x000ea20000000a00 */
[----:B------:R3:W4:Y:S01]  /*05e0*/  LDG.E R114, desc[UR20][R98.64] ;  /* 0x0000001462727981 */ /* 0x000722000c1e1900 */
[----:B------:R-:W-:-:S05]  /*05f0*/  LEA.HI.SX32 R113, R113, R0, 0x1e ;  /* 0x0000000071717211 */ /* 0x000fca00078ff2ff */
[C---:B------:R-:W-:Y:S02]  /*0600*/  VIADD R111, R113.reuse, 0x80 ;  /* 0x00000080716f7836 */ /* 0x040fe40000000000 */
[----:B-1----:R-:W-:-:S04]  /*0610*/  IMAD.WIDE.U32 R60, R113, 0x8, R104 ;  /* 0x00000008713c7825 */ /* 0x002fc800078e0068 */
[----:B------:R-:W-:Y:S02]  /*0620*/  IMAD.WIDE.U32 R66, R111, 0x8, R104 ;  /* 0x000000086f427825 */ /* 0x000fe400078e0068 */
[----:B------:R-:W4:Y:S02]  /*0630*/  LDG.E.64 R60, desc[UR20][R60.64] ;  /* 0x000000143c3c7981 */ /* 0x000f24000c1e1b00 */
[C-C-:B0-----:R-:W-:Y:S01]  /*0640*/  IMAD.WIDE.U32 R62, R113.reuse, 0x8, R100.reuse ;  /* 0x00000008713e7825 */ /* 0x141fe200078e0064 */
[----:B------:R-:W-:Y:S01]  /*0650*/  IADD3 R115, PT, PT, R113, 0x100, RZ ;  /* 0x0000010071737810 */ /* 0x000fe20007ffe0ff */
[----:B------:R-:W4:Y:S02]  /*0660*/  LDG.E.64 R66, desc[UR20][R66.64] ;  /* 0x0000001442427981 */ /* 0x000f24000c1e1b00 */
[--C-:B------:R-:W-:Y:S02]  /*0670*/  IMAD.WIDE.U32 R96, R111, 0x8, R100.reuse ;  /* 0x000000086f607825 */ /* 0x100fe400078e0064 */
[----:B------:R-:W4:Y:S04]  /*0680*/  LDG.E.64 R62, desc[UR20][R62.64] ;  /* 0x000000143e3e7981 */ /* 0x000f28000c1e1b00 */
[----:B------:R-:W4:Y:S01]  /*0690*/  LDG.E.64 R96, desc[UR20][R96.64] ;  /* 0x0000001460607981 */ /* 0x000f22000c1e1b00 */
[----:B------:R-:W-:Y:S01]  /*06a0*/  IMAD.WIDE.U32 R100, R115, 0x8, R100 ;  /* 0x0000000873647825 */ /* 0x000fe200078e0064 */
[----:B------:R-:W-:-:S03]  /*06b0*/  UIMAD.WIDE UR10, UR4, 0x4, UR16 ;  /* 0x00000004040a78a5 */ /* 0x000fc6000f8e0210 */
[--C-:B--2---:R-:W-:Y:S02]  /*06c0*/  IMAD.WIDE.U32 R64, R113, 0x8, R102.reuse ;  /* 0x0000000871407825 */ /* 0x104fe400078e0066 */
[----:B------:R-:W2:Y:S02]  /*06d0*/  LDG.E.64 R100, desc[UR20][R100.64] ;  /* 0x0000001464647981 */ /* 0x000ea4000c1e1b00 */
[----:B---3--:R-:W-:Y:S02]  /*06e0*/  IMAD.WIDE.U32 R98, R111, 0x8, R102 ;  /* 0x000000086f627825 */ /* 0x008fe400078e0066 */
[----:B------:R-:W3:Y:S02]  /*06f0*/  LDG.E.64 R64, desc[UR20][R64.64] ;  /* 0x0000001440407981 */ /* 0x000ee4000c1e1b00 */
[----:B------:R-:W-:Y:S02]  /*0700*/  IMAD.WIDE.U32 R104, R115, 0x8, R104 ;  /* 0x0000000873687825 */ /* 0x000fe400078e0068 */
[----:B------:R-:W3:Y:S02]  /*0710*/  LDG.E.64 R98, desc[UR20][R98.64] ;  /* 0x0000001462627981 */ /* 0x000ee4000c1e1b00 */
[----:B------:R-:W-:-:S02]  /*0720*/  IMAD.U32 R106, RZ, RZ, UR10 ;  /* 0x0000000aff6a7e24 */ /* 0x000fc4000f8e00ff */
[----:B------:R-:W-:Y:S01]  /*0730*/  IMAD.U32 R107, RZ, RZ, UR11 ;  /* 0x0000000bff6b7e24 */ /* 0x000fe2000f8e00ff */
[----:B------:R-:W3:Y:S01]  /*0740*/  LDG.E.64 R104, desc[UR20][R104.64] ;  /* 0x0000001468687981 */ /* 0x000ee2000c1e1b00 */
[----:B------:R-:W-:-:S03]  /*0750*/  IMAD.WIDE.U32 R102, R115, 0x8, R102 ;  /* 0x0000000873667825 */ /* 0x000fc600078e0066 */
[----:B------:R0:W3:Y:S04]  /*0760*/  LDG.E R146, desc[UR20][R106.64] ;  /* 0x000000146a927981 */ /* 0x0000e8000c1e1900 */
[----:B------:R-:W3:Y:S01]  /*0770*/  LDG.E.64 R102, desc[UR20][R102.64] ;  /* 0x0000001466667981 */ /* 0x000ee2000c1e1b00 */
[----:B------:R-:W-:-:S04]  /*0780*/  ISETP.NE.U32.AND P1, PT, RZ, UR26, PT ;  /* 0x0000001aff007c0c */ /* 0x000fc8000bf25070 */
[----:B------:R-:W-:Y:S02]  /*0790*/  ISETP.NE.AND.EX P1, PT, RZ, UR27, PT, P1 ;  /* 0x0000001bff007c0c */ /* 0x000fe4000bf25310 */
[----:B----4-:R-:W-:Y:S01]  /*07a0*/  R2UR UR11, R114 ;  /* 0x00000000720b72ca */ /* 0x010fe200000e0000 */
[----:B------:R-:W-:Y:S01]  /*07b0*/  IMAD.MOV.U32 R140, RZ, RZ, R60 ;  /* 0x000000ffff8c7224 */ /* 0x000fe200078e003c */
[--C-:B------:R-:W-:Y:S01]  /*07c0*/  SHF.R.U64 R133, R60, 0x10, R61.reuse ;  /* 0x000000103c857819 */ /* 0x100fe2000000123d */
[--C-:B------:R-:W-:Y:S01]  /*07d0*/  IMAD.MOV.U32 R142, RZ, RZ, R61.reuse ;  /* 0x000000ffff8e7224 */ /* 0x100fe200078e003d */
[----:B------:R-:W-:Y:S01]  /*07e0*/  SHF.R.U32.HI R143, RZ, 0x10, R61 ;  /* 0x00000010ff8f7819 */ /* 0x000fe2000001163d */
[----:B0-----:R-:W-:Y:S01]  /*07f0*/  IMAD.MOV.U32 R106, RZ, RZ, R66 ;  /* 0x000000ffff6a7224 */ /* 0x001fe200078e0042 */
[--C-:B------:R-:W-:Y:S01]  /*0800*/  SHF.R.U64 R141, R66, 0x10, R67.reuse ;  /* 0x00000010428d7819 */ /* 0x100fe20000001243 */
[--C-:B------:R-:W-:Y:S01]  /*0810*/  IMAD.MOV.U32 R139, RZ, RZ, R67.reuse ;  /* 0x000000ffff8b7224 */ /* 0x100fe200078e0043 */
[----:B------:R-:W-:Y:S01]  /*0820*/  SHF.R.U32.HI R144, RZ, 0x10, R67 ;  /* 0x00000010ff907819 */ /* 0x000fe20000011643 */
[----:B------:R-:W-:Y:S01]  /*0830*/  IMAD.MOV.U32 R116, RZ, RZ, R62 ;  /* 0x000000ffff747224 */ /* 0x000fe200078e003e */
[----:B------:R-:W-:Y:S01]  /*0840*/  SHF.R.U64 R114, R62, 0x10, R63 ;  /* 0x000000103e727819 */ /* 0x000fe2000000123f */
[----:B------:R-:W0:Y:S01]  /*0850*/  @P1 LDC.64 R60, c[0x0][0x3b8] ;  /* 0x0000ee00ff3c1b82 */ /* 0x000e220000000a00 */
[----:B------:R-:W-:-:S02]  /*0860*/  MOV R117, R63 ;  /* 0x0000003f00757202 */ /* 0x000fc40000000f00 */
[----:B------:R-:W-:Y:S01]  /*0870*/  SHF.R.U32.HI R118, RZ, 0x10, R63 ;  /* 0x00000010ff767819 */ /* 0x000fe2000001163f */
[----:B------:R-:W-:Y:S01]  /*0880*/  IMAD.MOV.U32 R123, RZ, RZ, R96 ;  /* 0x000000ffff7b7224 */ /* 0x000fe200078e0060 */
[--C-:B------:R-:W-:Y:S02]  /*0890*/  SHF.R.U64 R124, R96, 0x10, R97.reuse ;  /* 0x00000010607c7819 */ /* 0x100fe40000001261 */
[----:B------:R-:W-:Y:S01]  /*08a0*/  MOV R122, R97 ;  /* 0x00000061007a7202 */ /* 0x000fe20000000f00 */
[----:B------:R-:W1:Y:S01]  /*08b0*/  LDC.64 R62, c[0x0][0x3b0] ;  /* 0x0000ec00ff3e7b82 */ /* 0x000e620000000a00 */
[----:B------:R-:W-:-:S07]  /*08c0*/  SHF.R.U32.HI R128, RZ, 0x10, R97 ;  /* 0x00000010ff807819 */ /* 0x000fce0000011661 */
[----:B------:R-:W4:Y:S08]  /*08d0*/  @P0 LDC.64 R66, c[0x0][0x438] ;  /* 0x00010e00ff420b82 */ /* 0x000f300000000a00 */
[----:B------:R-:W4:Y:S01]  /*08e0*/  @P1 LDC.64 R96, c[0x0][0x3b8] ;  /* 0x0000ee00ff601b82 */ /* 0x000f220000000a00 */
[----:B--2---:R-:W-:Y:S01]  /*08f0*/  IMAD.MOV.U32 R131, RZ, RZ, R100 ;  /* 0x000000ffff837224 */ /* 0x004fe200078e0064 */
[--C-:B------:R-:W-:Y:S01]  /*0900*/  SHF.R.U64 R130, R100, 0x10, R101.reuse ;  /* 0x0000001064827819 */ /* 0x100fe20000001265 */
[--C-:B------:R-:W-:Y:S01]  /*0910*/  IMAD.MOV.U32 R129, RZ, RZ, R101.reuse ;  /* 0x000000ffff817224 */ /* 0x100fe200078e0065 */
[----:B------:R-:W-:Y:S01]  /*0920*/  SHF.R.U32.HI R136, RZ, 0x10, R101 ;  /* 0x00000010ff887819 */ /* 0x000fe20000011665 */
[----:B---3--:R-:W-:Y:S01]  /*0930*/  IMAD.MOV.U32 R107, RZ, RZ, R64 ;  /* 0x000000ffff6b7224 */ /* 0x008fe200078e0040 */
[--C-:B------:R-:W-:Y:S01]  /*0940*/  SHF.R.U64 R119, R64, 0x10, R65.reuse ;  /* 0x0000001040777819 */ /* 0x100fe20000001241 */
[--C-:B------:R-:W-:Y:S01]  /*0950*/  IMAD.MOV.U32 R120, RZ, RZ, R65.reuse ;  /* 0x000000ffff787224 */ /* 0x100fe200078e0041 */
[----:B------:R-:W-:Y:S01]  /*0960*/  SHF.R.U32.HI R121, RZ, 0x10, R65 ;  /* 0x00000010ff797819 */ /* 0x000fe20000011641 */
[----:B------:R-:W2:Y:S01]  /*0970*/  @P0 LDC.64 R100, c[0x0][0x438] ;  /* 0x00010e00ff640b82 */ /* 0x000ea20000000a00 */
[----:B------:R-:W-:Y:S01]  /*0980*/  IMAD.MOV.U32 R127, RZ, RZ, R98 ;  /* 0x000000ffff7f7224 */ /* 0x000fe200078e0062 */
[--C-:B------:R-:W-:Y:S01]  /*0990*/  SHF.R.U64 R126, R98, 0x10, R99.reuse ;  /* 0x00000010627e7819 */ /* 0x100fe20000001263 */
[--C-:B------:R-:W-:Y:S01]  /*09a0*/  IMAD.MOV.U32 R125, RZ, RZ, R99.reuse ;  /* 0x000000ffff7d7224 */ /* 0x100fe200078e0063 */
[----:B------:R-:W-:Y:S01]  /*09b0*/  SHF.R.U32.HI R132, RZ, 0x10, R99 ;  /* 0x00000010ff847819 */ /* 0x000fe20000011663 */
[----:B------:R-:W-:-:S03]  /*09c0*/  IMAD.MOV.U32 R145, RZ, RZ, R104 ;  /* 0x000000ffff917224 */ /* 0x000fc600078e0068 */
[----:B------:R-:W3:Y:S01]  /*09d0*/  @P0 LDC.64 R64, c[0x0][0x438] ;  /* 0x00010e00ff400b82 */ /* 0x000ee20000000a00 */
[----:B------:R-:W-:Y:S01]  /*09e0*/  SHF.R.U64 R151, R104, 0x10, R105 ;  /* 0x0000001068977819 */ /* 0x000fe20000001269 */
[----:B------:R-:W-:Y:S01]  /*09f0*/  IMAD.U32 R133, R133, 0x10000, RZ ;  /* 0x0001000085857824 */ /* 0x000fe200078e00ff */
[----:B------:R-:W-:-:S05]  /*0a00*/  FSEL R104, R146, RZ, !P3 ;  /* 0x000000ff92687208 */ /* 0x000fca0005800000 */
[----:B------:R-:W3:Y:S01]  /*0a10*/  @P1 LDC.64 R98, c[0x0][0x3b8] ;  /* 0x0000ee00ff621b82 */ /* 0x000ee20000000a00 */
[----:B------:R-:W-:Y:S01]  /*0a20*/  IMAD.MOV.U32 R135, RZ, RZ, R102 ;  /* 0x000000ffff877224 */ /* 0x000fe200078e0066 */
[----:B------:R-:W-:Y:S01]  /*0a30*/  SHF.R.U64 R134, R102, 0x10, R103 ;  /* 0x0000001066867819 */ /* 0x000fe20000001267 */
[----:B------:R-:W-:Y:S01]  /*0a40*/  FADD.FTZ R146, -R104, R133 ;  /* 0x0000008568927221 */ /* 0x000fe20000010100 */
[----:B------:R-:W-:Y:S01]  /*0a50*/  MOV R137, R103 ;  /* 0x0000006700897202 */ /* 0x000fe20000000f00 */
[----:B------:R-:W-:Y:S01]  /*0a60*/  IMAD.MOV.U32 R149, RZ, RZ, R105 ;  /* 0x000000ffff957224 */ /* 0x000fe200078e0069 */
[----:B------:R-:W-:Y:S01]  /*0a70*/  SHF.R.U32.HI R138, RZ, 0x10, R103 ;  /* 0x00000010ff8a7819 */ /* 0x000fe20000011667 */
[----:B0-----:R-:W-:Y:S01]  /*0a80*/  @P1 IMAD.WIDE.U32 R102, R113, 0x4, R60 ;  /* 0x0000000471661825 */ /* 0x001fe200078e003c */
[----:B------:R-:W-:-:S03]  /*0a90*/  SHF.R.U32.HI R105, RZ, 0x10, R105 ;  /* 0x00000010ff697819 */ /* 0x000fc60000011669 */
[----:B------:R-:W-:Y:S01]  /*0aa0*/  IMAD.U32 R133, R106, 0x10000, RZ ;  /* 0x000100006a857824 */ /* 0x000fe200078e00ff */
[----:B------:R-:W-:Y:S01]  /*0ab0*/  SHF.L.U32 R107, R107, 0x10, RZ ;  /* 0x000000106b6b7819 */ /* 0x000fe200000006ff */
[----:B-1----:R-:W-:Y:S01]  /*0ac0*/  IMAD.WIDE.U32 R60, R113, 0x4, R62 ;  /* 0x00000004713c7825 */ /* 0x002fe200078e003e */
[----:B------:R-:W-:-:S03]  /*0ad0*/  SHF.L.U32 R143, R143, 0x10, RZ ;  /* 0x000000108f8f7819 */ /* 0x000fc600000006ff */
[----:B------:R-:W-:Y:S02]  /*0ae0*/  IMAD.U32 R147, R140, 0x10000, RZ ;  /* 0x000100008c937824 */ /* 0x000fe400078e00ff */
[----:B----4-:R-:W-:-:S04]  /*0af0*/  @P0 IMAD.WIDE.U32 R66, R111, 0x8, R66 ;  /* 0x000000086f420825 */ /* 0x010fc800078e0042 */
[----:B------:R-:W-:Y:S02]  /*0b00*/  IMAD.U32 R153, R142, 0x10000, RZ ;  /* 0x000100008e997824 */ /* 0x000fe400078e00ff */
[----:B------:R-:W-:-:S04]  /*0b10*/  @P1 IMAD.WIDE.U32 R96, R115, 0x4, R96 ;  /* 0x0000000473601825 */ /* 0x000fc800078e0060 */
[C---:B------:R-:W-:Y:S01]  /*0b20*/  FADD.FTZ R150, -R104.reuse, R147 ;  /* 0x0000009368967221 */ /* 0x040fe20000010100 */
[C---:B------:R-:W-:Y:S01]  /*0b30*/  FADD.FTZ R147, -R104.reuse, R153 ;  /* 0x0000009968937221 */ /* 0x040fe20000010100 */
[----:B------:R-:W-:Y:S01]  /*0b40*/  SHF.L.U32 R151, R151, 0x10, RZ ;  /* 0x0000001097977819 */ /* 0x000fe200000006ff */
[----:B------:R-:W-:Y:S02]  /*0b50*/  IMAD.U32 R157, R149, 0x10000, RZ ;  /* 0x00010000959d7824 */ /* 0x000fe400078e00ff */
[----:B------:R-:W-:Y:S01]  /*0b60*/  FADD.FTZ R149, -R104, R133 ;  /* 0x0000008568957221 */ /* 0x000fe20000010100 */
[----:B------:R-:W-:Y:S01]  /*0b70*/  IMAD.U32 R141, R141, 0x10000, RZ ;  /* 0x000100008d8d7824 */ /* 0x000fe200078e00ff */
[----:B-----5:R0:W5:Y:S01]  /*0b80*/  @P0 LDG.E.64 R92, desc[UR20][R66.64] ;  /* 0x00000014425c0981 */ /* 0x020162000c1e1b00 */
[----:B------:R-:W-:Y:S02]  /*0b90*/  IMAD.U32 R139, R139, 0x10000, RZ ;  /* 0x000100008b8b7824 */ /* 0x000fe400078e00ff */
[----:B------:R-:W-:Y:S01]  /*0ba0*/  IMAD.U32 R152, R119, 0x10000, RZ ;  /* 0x0001000077987824 */ /* 0x000fe200078e00ff */
[----:B------:R1:W5:Y:S01]  /*0bb0*/  LDG.E R133, desc[UR20][R60.64] ;  /* 0x000000143c857981 */ /* 0x000362000c1e1900 */
[----:B------:R-:W-:-:S02]  /*0bc0*/  IMAD.U32 R153, R144, 0x10000, RZ ;  /* 0x0001000090997824 */ /* 0x000fc400078e00ff */
[----:B------:R-:W-:Y:S01]  /*0bd0*/  IMAD.U32 R155, R145, 0x10000, RZ ;  /* 0x00010000919b7824 */ /* 0x000fe200078e00ff */
[----:B------:R4:W5:Y:S01]  /*0be0*/  @P1 LDG.E R89, desc[UR20][R96.64] ;  /* 0x0000001460591981 */ /* 0x000962000c1e1900 */
[----:B------:R-:W-:Y:S02]  /*0bf0*/  IMAD.U32 R105, R105, 0x10000, RZ ;  /* 0x0001000069697824 */ /* 0x000fe400078e00ff */
[----:B0-----:R-:W-:Y:S02]  /*0c00*/  IMAD.U32 R67, R116, 0x10000, RZ ;  /* 0x0001000074437824 */ /* 0x001fe400078e00ff */
[----:B------:R-:W-:Y:S01]  /*0c10*/  FADD.FTZ R148, -R104, R143 ;  /* 0x0000008f68947221 */ /* 0x000fe20000010100 */
[----:B------:R-:W-:Y:S02]  /*0c20*/  IMAD.U32 R158, R135, 0x10000, RZ ;  /* 0x00010000879e7824 */ /* 0x000fe400078e00ff */
[----:B-1----:R-:W-:Y:S01]  /*0c30*/  FMUL.FTZ R61, R44, R107 ;  /* 0x0000006b2c3d7220 */ /* 0x002fe20000410000 */
[C---:B------:R-:W-:Y:S01]  /*0c40*/  FADD.FTZ R145, -R104.reuse, R141 ;  /* 0x0000008d68917221 */ /* 0x040fe20000010100 */
[----:B------:R-:W-:Y:S01]  /*0c50*/  FADD.FTZ R143, -R104, R139 ;  /* 0x0000008b688f7221 */ /* 0x000fe20000010100 */
[----:B------:R-:W-:Y:S01]  /*0c60*/  IMAD.U32 R66, R114, 0x10000, RZ ;  /* 0x0001000072427824 */ /* 0x000fe200078e00ff */
[----:B----4-:R-:W-:Y:S01]  /*0c70*/  SHF.L.U32 R97, R134, 0x10, RZ ;  /* 0x0000001086617819 */ /* 0x010fe200000006ff */
[----:B------:R-:W-:Y:S01]  /*0c80*/  FMUL.FTZ R60, R45, R152 ;  /* 0x000000982d3c7220 */ /* 0x000fe20000410000 */
[----:B------:R-:W-:-:S02]  /*0c90*/  IMAD.U32 R134, R137, 0x10000, RZ ;  /* 0x0001000089867824 */ /* 0x000fc400078e00ff */
[C---:B------:R-:W-:Y:S01]  /*0ca0*/  FADD.FTZ R144, -R104.reuse, R153 ;  /* 0x0000009968907221 */ /* 0x040fe20000010100 */
[C---:B------:R-:W-:Y:S01]  /*0cb0*/  FADD.FTZ R142, -R104.reuse, R155 ;  /* 0x0000009b688e7221 */ /* 0x040fe20000010100 */
[C---:B------:R-:W-:Y:S01]  /*0cc0*/  FADD.FTZ R141, -R104.reuse, R151 ;  /* 0x00000097688d7221 */ /* 0x040fe20000010100 */
[C---:B------:R-:W-:Y:S01]  /*0cd0*/  FADD.FTZ R140, -R104.reuse, R157 ;  /* 0x0000009d688c7221 */ /* 0x040fe20000010100 */
[----:B------:R-:W-:Y:S01]  /*0ce0*/  FADD.FTZ R139, -R104, R105 ;  /* 0x00000069688b7221 */ /* 0x000fe20000010100 */
[----:B------:R-:W-:Y:S02]  /*0cf0*/  IMAD.U32 R119, R120, 0x10000, RZ ;  /* 0x0001000078777824 */ /* 0x000fe400078e00ff */
[----:B------:R-:W-:Y:S01]  /*0d00*/  FFMA.FTZ R137, R56, R67, R61 ;  /* 0x0000004338897223 */ /* 0x000fe2000001003d */
[----:B------:R-:W-:-:S04]  /*0d10*/  IMAD.WIDE.U32 R104, R111, 0x4, R62 ;  /* 0x000000046f687825 */ /* 0x000fc800078e003e */
[----:B------:R-:W-:Y:S01]  /*0d20*/  FMUL.FTZ R96, R150, UR11 ;  /* 0x0000000b96607c20 */ /* 0x000fe20008410000 */
[----:B--2---:R-:W-:-:S04]  /*0d30*/  @P0 IMAD.WIDE.U32 R100, R115, 0x8, R100 ;  /* 0x0000000873640825 */ /* 0x004fc800078e0064 */
[----:B------:R-:W-:Y:S01]  /*0d40*/  FMUL.FTZ R153, R46, R119 ;  /* 0x000000772e997220 */ /* 0x000fe20000410000 */
[----:B------:R-:W-:Y:S01]  /*0d50*/  FMUL.FTZ R146, R146, UR11 ;  /* 0x0000000b92927c20 */ /* 0x000fe20008410000 */
[----:B------:R-:W-:Y:S02]  /*0d60*/  IMAD.U32 R154, R121, 0x10000, RZ ;  /* 0x00010000799a7824 */ /* 0x000fe400078e00ff */
[----:B------:R-:W-:Y:S02]  /*0d70*/  IMAD.U32 R127, R127, 0x10000, RZ ;  /* 0x000100007f7f7824 */ /* 0x000fe400078e00ff */
[----:B------:R-:W-:Y:S02]  /*0d80*/  IMAD.U32 R156, R118, 0x10000, RZ ;  /* 0x00010000769c7824 */ /* 0x000fe400078e00ff */
[----:B------:R-:W-:Y:S02]  /*0d90*/  IMAD.U32 R123, R123, 0x10000, RZ ;  /* 0x000100007b7b7824 */ /* 0x000fe400078e00ff */
[----:B------:R-:W-:Y:S01]  /*0da0*/  IMAD.U32 R126, R126, 0x10000, RZ ;  /* 0x000100007e7e7824 */ /* 0x000fe200078e00ff */
[----:B------:R-:W-:Y:S01]  /*0db0*/  SHF.L.U32 R124, R124, 0x10, RZ ;  /* 0x000000107c7c7819 */ /* 0x000fe200000006ff */
[----:B------:R-:W-:-:S02]  /*0dc0*/  IMAD.U32 R135, R138, 0x10000, RZ ;  /* 0x000100008a877824 */ /* 0x000fc400078e00ff */
[----:B------:R-:W-:Y:S01]  /*0dd0*/  FMUL.FTZ R138, R147, UR11 ;  /* 0x0000000b938a7c20 */ /* 0x000fe20008410000 */
[----:B------:R-:W-:-:S04]  /*0de0*/  IMAD.WIDE.U32 R62, R115, 0x4, R62 ;  /* 0x00000004733e7825 */ /* 0x000fc800078e003e */
[----:B------:R-:W-:Y:S01]  /*0df0*/  FFMA.FTZ R147, R57, R66, R60 ;  /* 0x0000004239937223 */ /* 0x000fe2000001003c */
[----:B------:R-:W-:Y:S01]  /*0e00*/  FADD.FTZ R60, RZ, R137 ;  /* 0x00000089ff3c7221 */ /* 0x000fe20000010000 */
[----:B---3--:R-:W-:-:S04]  /*0e10*/  @P0 IMAD.WIDE.U32 R64, R113, 0x8, R64 ;  /* 0x0000000871400825 */ /* 0x008fc800078e0040 */
[----:B------:R-:W-:Y:S01]  /*0e20*/  FFMA.FTZ R61, R96, R137, RZ ;  /* 0x00000089603d7223 */ /* 0x000fe200000100ff */
[----:B------:R0:W5:Y:S01]  /*0e30*/  LDG.E R106, desc[UR20][R62.64] ;  /* 0x000000143e6a7981 */ /* 0x000162000c1e1900 */
[----:B------:R-:W-:Y:S02]  /*0e40*/  IMAD.U32 R151, R117, 0x10000, RZ ;  /* 0x0001000075977824 */ /* 0x000fe400078e00ff */
[----:B------:R-:W-:Y:S01]  /*0e50*/  @P1 IMAD.WIDE.U32 R98, R111, 0x4, R98 ;  /* 0x000000046f621825 */ /* 0x000fe200078e0062 */
[----:B------:R1:W5:Y:S03]  /*0e60*/  @P0 LDG.E.64 R94, desc[UR20][R100.64] ;  /* 0x00000014645e0981 */ /* 0x000366000c1e1b00 */
[----:B------:R-:W-:Y:S01]  /*0e70*/  FFMA.FTZ R153, R58, R151, R153 ;  /* 0x000000973a997223 */ /* 0x000fe20000010099 */
[----:B------:R2:W5:Y:S01]  /*0e80*/  @P0 LDG.E.64 R90, desc[UR20][R64.64] ;  /* 0x00000014405a0981 */ /* 0x000562000c1e1b00 */
[----:B0-----:R-:W-:-:S03]  /*0e90*/  FMUL.FTZ R62, R47, R154 ;  /* 0x0000009a2f3e7220 */ /* 0x001fc60000410000 */
[----:B------:R0:W5:Y:S01]  /*0ea0*/  @P1 LDG.E R108, desc[UR20][R98.64] ;  /* 0x00000014626c1981 */ /* 0x000162000c1e1900 */
[----:B-1----:R-:W-:Y:S01]  /*0eb0*/  FADD.FTZ R100, R147, R60 ;  /* 0x0000003c93647221 */ /* 0x002fe20000010000 */
[----:B------:R-:W-:Y:S01]  /*0ec0*/  FFMA.FTZ R155, R59, R156, R62 ;  /* 0x0000009c3b9b7223 */ /* 0x000fe2000001003e */
[----:B------:R-:W-:Y:S01]  /*0ed0*/  FMUL.FTZ R148, R148, UR11 ;  /* 0x0000000b94947c20 */ /* 0x000fe20008410000 */
[----:B------:R-:W-:Y:S02]  /*0ee0*/  IMAD.U32 R125, R125, 0x10000, RZ ;  /* 0x000100007d7d7824 */ /* 0x000fe400078e00ff */
[----:B--2---:R-:W-:Y:S01]  /*0ef0*/  FFMA.FTZ R65, R146, R147, R61 ;  /* 0x0000009392417223 */ /* 0x004fe2000001003d */
[----:B------:R-:W-:Y:S01]  /*0f00*/  FADD.FTZ R100, R153, R100 ;  /* 0x0000006499647221 */ /* 0x000fe20000010000 */
[----:B------:R-:W-:Y:S01]  /*0f10*/  FMUL.FTZ R149, R149, UR11 ;  /* 0x0000000b95957c20 */ /* 0x000fe20008410000 */
[----:B------:R-:W-:Y:S01]  /*0f20*/  SHF.L.U32 R132, R132, 0x10, RZ ;  /* 0x0000001084847819 */ /* 0x000fe200000006ff */
[----:B0-----:R-:W-:Y:S01]  /*0f30*/  FMUL.FTZ R99, R40, R127 ;  /* 0x0000007f28637220 */ /* 0x001fe20000410000 */
[----:B------:R-:W-:Y:S01]  /*0f40*/  FFMA.FTZ R65, R138, R153, R65 ;  /* 0x000000998a417223 */ /* 0x000fe20000010041 */
[----:B------:R-:W-:Y:S01]  /*0f50*/  FMUL.FTZ R64, R41, R126 ;  /* 0x0000007e29407220 */ /* 0x000fe20000410000 */
[----:B------:R-:W-:-:S02]  /*0f60*/  IMAD.U32 R122, R122, 0x10000, RZ ;  /* 0x000100007a7a7824 */ /* 0x000fc400078e00ff */
[----:B------:R-:W-:Y:S01]  /*0f70*/  FFMA.FTZ R116, R52, R123, R99 ;  /* 0x0000007b34747223 */ /* 0x000fe20000010063 */
[----:B------:R-:W-:Y:S01]  /*0f80*/  FADD.FTZ R99, R155, R100 ;  /* 0x000000649b637221 */ /* 0x000fe20000010000 */
[----:B------:R-:W-:Y:S01]  /*0f90*/  FFMA.FTZ R100, R148, R155, R65 ;  /* 0x0000009b94647223 */ /* 0x000fe20000010041 */
[----:B------:R-:W-:Y:S01]  /*0fa0*/  FFMA.FTZ R117, R53, R124, R64 ;  /* 0x0000007c35757223 */ /* 0x000fe20000010040 */
[----:B------:R-:W-:Y:S01]  /*0fb0*/  FMUL.FTZ R101, R42, R125 ;  /* 0x0000007d2a657220 */ /* 0x000fe20000410000 */
[----:B------:R-:W-:Y:S01]  /*0fc0*/  FADD.FTZ R64, R116, R99 ;  /* 0x0000006374407221 */ /* 0x000fe20000010000 */
[----:B------:R-:W-:Y:S01]  /*0fd0*/  FMUL.FTZ R118, R145, UR11 ;  /* 0x0000000b91767c20 */ /* 0x000fe20008410000 */
[----:B------:R-:W-:Y:S01]  /*0fe0*/  FFMA.FTZ R65, R149, R116, R100 ;  /* 0x0000007495417223 */ /* 0x000fe20000010064 */
[----:B------:R-:W-:Y:S02]  /*0ff0*/  IMAD.U32 R128, R128, 0x10000, RZ ;  /* 0x0001000080807824 */ /* 0x000fe400078e00ff */
[----:B------:R-:W-:Y:S01]  /*1000*/  FMUL.FTZ R98, R43, R132 ;  /* 0x000000842b627220 */ /* 0x000fe20000410000 */
[----:B------:R-:W-:Y:S01]  /*1010*/  FFMA.FTZ R120, R54, R122, R101 ;  /* 0x0000007a36787223 */ /* 0x000fe20000010065 */
[----:B------:R-:W-:Y:S01]  /*1020*/  FADD.FTZ R99, R117, R64 ;  /* 0x0000004075637221 */ /* 0x000fe20000010000 */
[----:B------:R-:W-:Y:S01]  /*1030*/  FMUL.FTZ R143, R143, UR11 ;  /* 0x0000000b8f8f7c20 */ /* 0x000fe20008410000 */
[----:B------:R-:W-:Y:S01]  /*1040*/  FFMA.FTZ R64, R118, R117, R65 ;  /* 0x0000007576407223 */ /* 0x000fe20000010041 */
[----:B------:R-:W-:-:S02]  /*1050*/  IMAD.U32 R131, R131, 0x10000, RZ ;  /* 0x0001000083837824 */ /* 0x000fc400078e00ff */
[----:B------:R-:W-:Y:S01]  /*1060*/  FMUL.FTZ R63, R36, R158 ;  /* 0x0000009e243f7220 */ /* 0x000fe20000410000 */
[----:B------:R-:W-:Y:S01]  /*1070*/  FFMA.FTZ R121, R55, R128, R98 ;  /* 0x0000008037797223 */ /* 0x000fe20000010062 */
        /* <DEDUP_REMOVED lines=15> */
[----:B------:R0:W5:Y:S01]  /*1170*/  @P1 LDG.E R109, desc[UR20][R102.64] ;  /* 0x00000014666d1981 */ /* 0x000162000c1e1900 */
[----:B------:R-:W-:Y:S02]  /*1180*/  IMAD.U32 R136, R136, 0x10000, RZ ;  /* 0x0001000088887824 */ /* 0x000fe400078e00ff */
[----:B------:R-:W-:Y:S01]  /*1190*/  FMUL.FTZ R60, R39, R135 ;  /* 0x00000087273c7220 */ /* 0x000fe20000410000 */
[----:B------:R1:W5:Y:S01]  /*11a0*/  LDG.E R104, desc[UR20][R104.64] ;  /* 0x0000001468687981 */ /* 0x000362000c1e1900 */
[----:B0-----:R-:W-:Y:S01]  /*11b0*/  FFMA.FTZ R102, R50, R129, R61 ;  /* 0x0000008132667223 */ /* 0x001fe2000001003d */
[----:B------:R-:W-:Y:S01]  /*11c0*/  FADD.FTZ R61, R62, R99 ;  /* 0x000000633e3d7221 */ /* 0x000fe20000010000 */
[----:B------:R-:W-:Y:S01]  /*11d0*/  FMUL.FTZ R103, R140, UR11 ;  /* 0x0000000b8c677c20 */ /* 0x000fe20008410000 */
[----:B------:R-:W-:Y:S01]  /*11e0*/  FFMA.FTZ R62, R100, R99, R63 ;  /* 0x00000063643e7223 */ /* 0x000fe2000001003f */
[----:B-1----:R-:W-:Y:S01]  /*11f0*/  FFMA.FTZ R105, R51, R136, R60 ;  /* 0x0000008833697223 */ /* 0x002fe2000001003c */
[----:B------:R-:W-:Y:S01]  /*1200*/  FADD.FTZ R60, R61, R102 ;  /* 0x000000663d3c7221 */ /* 0x000fe20000010000 */
[----:B------:R-:W-:Y:S01]  /*1210*/  FMUL.FTZ R114, R139, UR11 ;  /* 0x0000000b8b727c20 */ /* 0x000fe20008410000 */
[----:B------:R-:W-:-:S02]  /*1220*/  FFMA.FTZ R61, R103, R102, R62 ;  /* 0x00000066673d7223 */ /* 0x000fc4000001003e */
[----:B------:R-:W-:Y:S02]  /*1230*/  FADD.FTZ R60, R60, R105 ;  /* 0x000000693c3c7221 */ /* 0x000fe40000010000 */
[----:B------:R-:W-:-:S03]  /*1240*/  FFMA.FTZ R61, R114, R105, R61 ;  /* 0x00000069723d7223 */ /* 0x000fc6000001003d */
        /* <DEDUP_REMOVED lines=24> */
[----:B------:R-:W-:-:S04]  /*13d0*/  VIADD R142, R141, 0x1820 ;  /* 0x000018208d8e7836 */ /* 0x000fc80000000000 */
[----:B------:R-:W-:Y:S02]  /*13e0*/  @!P3 IMAD.MOV.U32 R64, RZ, RZ, R142 ;  /* 0x000000ffff40b224 */ /* 0x000fe400078e008e */
[----:B------:R-:W-:-:S05]  /*13f0*/  @!P0 VIADD R64, R141, 0x1800 ;  /* 0x000018008d408836 */ /* 0x000fca0000000000 */
[----:B------:R-:W-:-:S05]  /*1400*/  @!P3 MOV R139, R64 ;  /* 0x00000040008bb202 */ /* 0x000fca0000000f00 */
[----:B------:R-:W-:Y:S02]  /*1410*/  @!P3 IMAD R139, R112, 0x8, R139 ;  /* 0x00000008708bb824 */ /* 0x000fe400078e028b */
[----:B0-----:R-:W-:Y:S01]  /*1420*/  FADD.FTZ R64, R60, R63 ;  /* 0x0000003f3c407221 */ /* 0x001fe20000010000 */
[----:B-1----:R-:W-:-:S05]  /*1430*/  FADD.FTZ R65, R61, R62 ;  /* 0x0000003e3d417221 */ /* 0x002fca0000010000 */
[----:B------:R-:W-:Y:S01]  /*1440*/  @!P3 STS.64 [R139], R64 ;  /* 0x000000408b00b388 */ /* 0x000fe20000000a00 */
[C---:B------:R-:W-:Y:S01]  /*1450*/  @!P2 VIADD R142, R141.reuse, 0x1800 ;  /* 0x000018008d8ea836 */ /* 0x040fe20000000000 */
        /* <DEDUP_REMOVED lines=112> */
.L_x_941:
        /* <DEDUP_REMOVED lines=10> */
[C---:B-----5:R-:W-:Y:S01]  /*1c00*/  LOP3.LUT P0, RZ, R133.reuse, 0xff, RZ, 0xc0, !PT ;  /* 0x000000ff85ff7812 */ /* 0x060fe2000780c0ff */
        /* <DEDUP_REMOVED lines=24> */
.L_x_940:
[----:B------:R-:W-:Y:S01]  /*1d90*/  UMOV UR5, UR14 ;  /* 0x0000000e00057c82 */ /* 0x000fe20008000000 */
[----:B------:R-:W-:Y:S01]  /*1da0*/  UMOV UR6, UR15 ;  /* 0x0000000f00067c82 */ /* 0x000fe20008000000 */
[----:B------:R-:W-:-:S04]  /*1db0*/  UISETP.NE.U32.AND UP0, UPT, UR5, URZ, UPT ;  /* 0x000000ff0500728c */ /* 0x000fc8000bf05070 */
[----:B------:R-:W-:-:S09]  /*1dc0*/  UISETP.NE.AND.EX UP0, UPT, UR6, URZ, UPT, UP0 ;  /* 0x000000ff0600728c */ /* 0x000fd2000bf05300 */
[----:B------:R-:W-:Y:S05]  /*1dd0*/  BRA.U UP0, `(.L_x_943) ;  /* 0x00000001009c7547 */ /* 0x000fea000b800000 */
[----:B-----5:R-:W-:Y:S01]  /*1de0*/  SHF.R.U64 R61, R90, 0x10, R91 ;  /* 0x000000105a3d7819 */ /* 0x020fe2000000125b */
[--C-:B------:R-:W-:Y:S01]  /*1df0*/  FFMA.FTZ R96, R96, UR29, R107.reuse ;  /* 0x0000001d60607c23 */ /* 0x100fe2000801006b */
[----:B------:R-:W-:Y:S01]  /*1e00*/  MOV R62, R91 ;  /* 0x0000005b003e7202 */ /* 0x000fe20000000f00 */
[----:B------:R-:W-:Y:S01]  /*1e10*/  FFMA.FTZ R146, R146, UR29, R107 ;  /* 0x0000001d92927c23 */ /* 0x000fe2000801006b */
[----:B------:R-:W-:Y:S01]  /*1e20*/  SHF.R.U32.HI R63, RZ, 0x10, R91 ;  /* 0x00000010ff3f7819 */ /* 0x000fe2000001165b */
[--C-:B------:R-:W-:Y:S01]  /*1e30*/  FFMA.FTZ R138, R138, UR29, R107.reuse ;  /* 0x0000001d8a8a7c23 */ /* 0x100fe2000801006b */
[----:B------:R-:W-:Y:S01]  /*1e40*/  FFMA.FTZ R148, R148, UR29, R107 ;  /* 0x0000001d94947c23 */ /* 0x000fe2000801006b */
        /* <DEDUP_REMOVED lines=17> */
[----:B------:R-:W-:Y:S01]  /*1f60*/  LOP3.LUT P4, RZ, R133, 0xff00, RZ, 0xc0, !PT ;  /* 0x0000ff0085ff7812 */ /* 0x000fe2000788c0ff */
[----:B------:R-:W-:Y:S01]  /*1f70*/  FMUL.FTZ R63, R63, UR8 ;  /* 0x000000083f3f7c20 */ /* 0x000fe20008410000 */
[----:B------:R-:W-:-:S02]  /*1f80*/  LOP3.LUT P5, RZ, R133, 0xff0000, RZ, 0xc0, !PT ;  /* 0x00ff000085ff7812 */ /* 0x000fc400078ac0ff */
[----:B------:R-:W-:Y:S02]  /*1f90*/  ISETP.GE.U32.AND P6, PT, R133, 0x1000000, PT ;  /* 0x010000008500780c */ /* 0x000fe40003fc6070 */
[----:B------:R-:W-:Y:S02]  /*1fa0*/  FSEL R60, R60, RZ, P0 ;  /* 0x000000ff3c3c7208 */ /* 0x000fe40000000000 */
        /* <DEDUP_REMOVED lines=10> */
.L_x_943:
[----:B------:R-:W-:Y:S01]  /*2050*/  FFMA.FTZ R96, R96, UR29, R107 ;  /* 0x0000001d60607c23 */ /* 0x000fe2000801006b */
[----:B-----5:R-:W-:Y:S01]  /*2060*/  IMAD.MOV.U32 R60, RZ, RZ, R90 ;  /* 0x000000ffff3c7224 */ /* 0x020fe200078e005a */
[----:B------:R-:W-:Y:S01]  /*2070*/  SHF.R.U64 R62, R90, 0x10, R91 ;  /* 0x000000105a3e7819 */ /* 0x000fe2000000125b */
[----:B------:R-:W-:Y:S01]  /*2080*/  FFMA.FTZ R146, R146, UR29, R107 ;  /* 0x0000001d92927c23 */ /* 0x000fe2000801006b */
[----:B------:R-:W-:Y:S01]  /*2090*/  FADD.FTZ R96, R137, -R96 ;  /* 0x8000006089607221 */ /* 0x000fe20000010000 */
[----:B------:R-:W-:Y:S01]  /*20a0*/  MOV R64, R91 ;  /* 0x0000005b00407202 */ /* 0x000fe20000000f00 */
[----:B------:R-:W-:Y:S01]  /*20b0*/  IMAD.U32 R61, R60, 0x10000, RZ ;  /* 0x000100003c3d7824 */ /* 0x000fe200078e00ff */
[----:B------:R-:W-:Y:S01]  /*20c0*/  SHF.R.U32.HI R66, RZ, 0x10, R91 ;  /* 0x00000010ff427819 */ /* 0x000fe2000001165b */
[--C-:B------:R-:W-:Y:S01]  /*20d0*/  FFMA.FTZ R138, R138, UR29, R107.reuse ;  /* 0x0000001d8a8a7c23 */ /* 0x100fe2000801006b */
[----:B------:R-:W-:Y:S01]  /*20e0*/  FFMA.FTZ R148, R148, UR29, R107 ;  /* 0x0000001d94947c23 */ /* 0x000fe2000801006b */
[----:B------:R-:W-:Y:S01]  /*20f0*/  FFMA.FTZ R61, R96, UR11, R61 ;  /* 0x0000000b603d7c23 */ /* 0x000fe2000801003d */
[----:B------:R-:W-:Y:S01]  /*2100*/  FADD.FTZ R146, R147, -R146 ;  /* 0x8000009293927221 */ /* 0x000fe20000010000 */
        /* <DEDUP_REMOVED lines=32> */
.L_x_939:
        /* <DEDUP_REMOVED lines=21> */
[C---:B------:R-:W-:Y:S01]  /*2460*/  LOP3.LUT P5, RZ, R133.reuse, 0xff, RZ, 0xc0, !PT ;  /* 0x000000ff85ff7812 */ /* 0x040fe200078ac0ff */
        /* <DEDUP_REMOVED lines=32> */
.L_x_945:
        /* <DEDUP_REMOVED lines=13> */
[C---:B------:R-:W-:Y:S01]  /*2740*/  LOP3.LUT P5, RZ, R133.reuse, 0xff00, RZ, 0xc0, !PT ;  /* 0x0000ff0085ff7812 */ /* 0x040fe200078ac0ff */
[----:B------:R-:W-:Y:S01]  /*2750*/  FMUL.FTZ R148, R148, UR11 ;  /* 0x0000000b94947c20 */ /* 0x000fe20008410000 */
[----:B------:R-:W-:-:S02]  /*2760*/  LOP3.LUT P0, RZ, R133, 0xff0000, RZ, 0xc0, !PT ;  /* 0x00ff000085ff7812 */ /* 0x000fc4000780c0ff */
[----:B------:R-:W-:Y:S01]  /*2770*/  FSEL R61, R60, RZ, P6 ;  /* 0x000000ff3c3d7208 */ /* 0x000fe20003000000 */
[----:B------:R-:W-:Y:S01]  /*2780*/  FMUL.FTZ R62, R148, UR8 ;  /* 0x00000008943e7c20 */ /* 0x000fe20008410000 */
[----:B------:R-:W-:Y:S02]  /*2790*/  LOP3.LUT P6, RZ, R109, 0xff, RZ, 0xc0, !PT ;  /* 0x000000ff6dff7812 */ /* 0x000fe400078cc0ff */
[----:B------:R-:W-:Y:S02]  /*27a0*/  F2FP.BF16.F32.PACK_AB R61, R61, R96 ;  /* 0x000000603d3d723e */ /* 0x000fe400000010ff */
[----:B------:R-:W-:Y:S02]  /*27b0*/  FSEL R60, R60, RZ, P6 ;  /* 0x000000ff3c3c7208 */ /* 0x000fe40003000000 */
[----:B------:R-:W-:Y:S02]  /*27c0*/  PRMT R65, R61, 0x7632, R65 ;  /* 0x000076323d417816 */ /* 0x000fe40000000041 */
        /* <DEDUP_REMOVED lines=29> */
.L_x_944:
        /* <DEDUP_REMOVED lines=11> */
[----:B------:R-:W-:Y:S01]  /*2a50*/  IMAD.U32 R61, R60, 0x10000, RZ ;  /* 0x000100003c3d7824 */ /* 0x000fe200078e00ff */
[----:B------:R-:W-:Y:S01]  /*2a60*/  MOV R60, R90 ;  /* 0x0000005a003c7202 */ /* 0x000fe20000000f00 */
[----:B------:R-:W-:Y:S01]  /*2a70*/  FADD.FTZ R96, R137, -R96 ;  /* 0x8000006089607221 */ /* 0x000fe20000010000 */
        /* <DEDUP_REMOVED lines=41> */
[C---:B------:R-:W-:Y:S02]  /*2d10*/  PRMT R81, R61.reuse, 0x7632, R81 ;  /* 0x000076323d517816 */ /* 0x040fe40000000051 */
[----:B------:R-:W-:Y:S01]  /*2d20*/  PRMT R67, R61, 0x7610, R67 ;  /* 0x000076103d437816 */ /* 0x000fe20000000043 */
[----:B------:R-:W-:Y:S06]  /*2d30*/  BRA `(.L_x_942) ;  /* 0x0000000000e87947 */ /* 0x000fec0003800000 */
.L_x_946:
[----:B-----5:R-:W-:Y:S02]  /*2d40*/  IMAD.MOV.U32 R60, RZ, RZ, R90 ;  /* 0x000000ffff3c7224 */ /* 0x020fe400078e005a */
[----:B------:R-:W-:Y:S01]  /*2d50*/  FFMA.FTZ R96, R96, UR29, R107 ;  /* 0x0000001d60607c23 */ /* 0x000fe2000801006b */
[----:B------:R-:W-:Y:S01]  /*2d60*/  SHF.R.U64 R62, R90, 0x10, R91 ;  /* 0x000000105a3e7819 */ /* 0x000fe2000000125b */
[--C-:B------:R-:W-:Y:S01]  /*2d70*/  FFMA.FTZ R146, R146, UR29, R107.reuse ;  /* 0x0000001d92927c23 */ /* 0x100fe2000801006b */
[----:B------:R-:W-:Y:S01]  /*2d80*/  LOP3.LUT P6, RZ, R133, 0xff, RZ, 0xc0, !PT ;  /* 0x000000ff85ff7812 */ /* 0x000fe200078cc0ff */
[----:B------:R-:W-:Y:S01]  /*2d90*/  FADD.FTZ R96, R137, -R96 ;  /* 0x8000006089607221 */ /* 0x000fe20000010000 */
[----:B------:R-:W-:Y:S01]  /*2da0*/  SHF.L.U32 R61, R60, 0x10, RZ ;  /* 0x000000103c3d7819 */ /* 0x000fe200000006ff */
[----:B------:R-:W-:Y:S01]  /*2db0*/  FFMA.FTZ R138, R138, UR29, R107 ;  /* 0x0000001d8a8a7c23 */ /* 0x000fe2000801006b */
[----:B------:R-:W-:Y:S02]  /*2dc0*/  IMAD.MOV.U32 R64, RZ, RZ, R91 ;  /* 0x000000ffff407224 */ /* 0x000fe400078e005b */
[----:B------:R-:W-:Y:S01]  /*2dd0*/  FADD.FTZ R146, R147, -R146 ;  /* 0x8000009293927221 */ /* 0x000fe20000010000 */
[----:B------:R-:W-:-:S02]  /*2de0*/  IMAD.U32 R63, R62, 0x10000, RZ ;  /* 0x000100003e3f7824 */ /* 0x000fc400078e00ff */
[----:B------:R-:W-:Y:S01]  /*2df0*/  FFMA.FTZ R61, R96, UR11, R61 ;  /* 0x0000000b603d7c23 */ /* 0x000fe2000801003d */
[----:B------:R-:W-:Y:S01]  /*2e00*/  FADD.FTZ R138, R153, -R138 ;  /* 0x8000008a998a7221 */ /* 0x000fe20000010000 */
[----:B------:R-:W-:Y:S01]  /*2e10*/  SHF.R.U32.HI R66, RZ, 0x10, R91 ;  /* 0x00000010ff427819 */ /* 0x000fe2000001165b */
[----:B------:R-:W-:Y:S02]  /*2e20*/  IMAD.U32 R65, R64, 0x10000, RZ ;  /* 0x0001000040417824 */ /* 0x000fe400078e00ff */
[----:B------:R-:W-:Y:S01]  /*2e30*/  FMUL.FTZ R60, R61, UR8 ;  /* 0x000000083d3c7c20 */ /* 0x000fe20008410000 */
[----:B------:R-:W-:Y:S01]  /*2e40*/  FFMA.FTZ R148, R148, UR29, R107 ;  /* 0x0000001d94947c23 */ /* 0x000fe2000801006b */
[----:B------:R-:W-:Y:S01]  /*2e50*/  FFMA.FTZ R63, R146, UR11, R63 ;  /* 0x0000000b923f7c23 */ /* 0x000fe2000801003f */
[----:B------:R-:W-:Y:S01]  /*2e60*/  FFMA.FTZ R138, R138, UR11, R65 ;  /* 0x0000000b8a8a7c23 */ /* 0x000fe20008010041 */
[----:B------:R-:W-:Y:S01]  /*2e70*/  IMAD.U32 R67, R66, 0x10000, RZ ;  /* 0x0001000042437824 */ /* 0x000fe200078e00ff */
[----:B------:R-:W-:Y:S01]  /*2e80*/  FSEL R62, R60, RZ, P6 ;  /* 0x000000ff3c3e7208 */ /* 0x000fe20003000000 */
[----:B------:R-:W-:Y:S01]  /*2e90*/  FADD.FTZ R148, R155, -R148 ;  /* 0x800000949b947221 */ /* 0x000fe20000010000 */
[----:B------:R-:W-:-:S02]  /*2ea0*/  LOP3.LUT P6, RZ, R109, 0xff, RZ, 0xc0, !PT ;  /* 0x000000ff6dff7812 */ /* 0x000fc400078cc0ff */
[----:B------:R-:W-:Y:S01]  /*2eb0*/  F2FP.BF16.F32.PACK_AB R62, R62, R61 ;  /* 0x0000003d3e3e723e */ /* 0x000fe200000010ff */
[----:B------:R-:W-:Y:S01]  /*2ec0*/  FMUL.FTZ R61, R138, UR8 ;  /* 0x000000088a3d7c20 */ /* 0x000fe20008410000 */
[----:B------:R-:W-:Y:S01]  /*2ed0*/  FSEL R60, R60, RZ, P6 ;  /* 0x000000ff3c3c7208 */ /* 0x000fe20003000000 */
[----:B------:R-:W-:Y:S01]  /*2ee0*/  FFMA.FTZ R148, R148, UR11, R67 ;  /* 0x0000000b94947c23 */ /* 0x000fe20008010043 */
[----:B------:R-:W-:Y:S02]  /*2ef0*/  LOP3.LUT P5, RZ, R133, 0xff00, RZ, 0xc0, !PT ;  /* 0x0000ff0085ff7812 */ /* 0x000fe400078ac0ff */
[C---:B------:R-:W-:Y:S01]  /*2f00*/  F2FP.BF16.F32.PACK_AB R60, R63.reuse, R60 ;  /* 0x0000003c3f3c723e */ /* 0x040fe200000010ff */
[----:B------:R-:W-:Y:S01]  /*2f10*/  FMUL.FTZ R63, R63, UR8 ;  /* 0x000000083f3f7c20 */ /* 0x000fe20008410000 */
[----:B------:R-:W-:Y:S02]  /*2f20*/  LOP3.LUT P0, RZ, R133, 0xff0000, RZ, 0xc0, !PT ;  /* 0x00ff000085ff7812 */ /* 0x000fe4000780c0ff */
[----:B------:R-:W-:-:S02]  /*2f30*/  LOP3.LUT P6, RZ, R109, 0xff00, RZ, 0xc0, !PT ;  /* 0x0000ff006dff7812 */ /* 0x000fc400078cc0ff */
[C---:B------:R-:W-:Y:S02]  /*2f40*/  PRMT R87, R60.reuse, 0x7632, R87 ;  /* 0x000076323c577816 */ /* 0x040fe40000000057 */
[----:B------:R-:W-:Y:S02]  /*2f50*/  PRMT R84, R60, 0x7610, R84 ;  /* 0x000076103c547816 */ /* 0x000fe40000000054 */
[C---:B------:R-:W-:Y:S02]  /*2f60*/  PRMT R65, R62.reuse, 0x7632, R65 ;  /* 0x000076323e417816 */ /* 0x040fe40000000041 */
[----:B------:R-:W-:Y:S01]  /*2f70*/  PRMT R88, R62, 0x7610, R88 ;  /* 0x000076103e587816 */ /* 0x000fe20000000058 */
[----:B------:R-:W-:Y:S01]  /*2f80*/  FMUL.FTZ R62, R148, UR8 ;  /* 0x00000008943e7c20 */ /* 0x000fe20008410000 */
[C---:B------:R-:W-:Y:S02]  /*2f90*/  FSEL R60, R63.reuse, RZ, P5 ;  /* 0x000000ff3f3c7208 */ /* 0x040fe40002800000 */
[----:B------:R-:W-:-:S02]  /*2fa0*/  FSEL R63, R63, RZ, P6 ;  /* 0x000000ff3f3f7208 */ /* 0x000fc40003000000 */
[----:B------:R-:W-:Y:S02]  /*2fb0*/  FSEL R67, R61, RZ, P0 ;  /* 0x000000ff3d437208 */ /* 0x000fe40000000000 */
[----:B------:R-:W-:Y:S02]  /*2fc0*/  ISETP.GE.U32.AND P4, PT, R133, 0x1000000, PT ;  /* 0x010000008500780c */ /* 0x000fe40003f86070 */
[C---:B------:R-:W-:Y:S02]  /*2fd0*/  LOP3.LUT P5, RZ, R109.reuse, 0xff0000, RZ, 0xc0, !PT ;  /* 0x00ff00006dff7812 */ /* 0x040fe400078ac0ff */
[----:B------:R-:W-:Y:S02]  /*2fe0*/  ISETP.GE.U32.AND P0, PT, R109, 0x1000000, PT ;  /* 0x010000006d00780c */ /* 0x000fe40003f06070 */
[----:B------:R-:W-:Y:S02]  /*2ff0*/  F2FP.BF16.F32.PACK_AB R64, R63, R60 ;  /* 0x0000003c3f40723e */ /* 0x000fe400000010ff */
[----:B------:R-:W-:-:S02]  /*3000*/  FSEL R61, R61, RZ, P5 ;  /* 0x000000ff3d3d7208 */ /* 0x000fc40002800000 */
[C---:B------:R-:W-:Y:S02]  /*3010*/  FSEL R60, R62.reuse, RZ, P4 ;  /* 0x000000ff3e3c7208 */ /* 0x040fe40002000000 */
[----:B------:R-:W-:Y:S02]  /*3020*/  FSEL R63, R62, RZ, P0 ;  /* 0x000000ff3e3f7208 */ /* 0x000fe40000000000 */
[----:B------:R-:W-:Y:S02]  /*3030*/  F2FP.BF16.F32.PACK_AB R67, R67, R138 ;  /* 0x0000008a4343723e */ /* 0x000fe400000010ff */
[----:B------:R-:W-:Y:S02]  /*3040*/  F2FP.BF16.F32.PACK_AB R61, R148, R61 ;  /* 0x0000003d943d723e */ /* 0x000fe400000010ff */
[----:B------:R-:W-:Y:S02]  /*3050*/  F2FP.BF16.F32.PACK_AB R60, R63, R60 ;  /* 0x0000003c3f3c723e */ /* 0x000fe400000010ff */
[----:B------:R-:W-:-:S02]  /*3060*/  PRMT R83, R64, 0x7632, R83 ;  /* 0x0000763240537816 */ /* 0x000fc40000000053 */
[----:B------:R-:W-:Y:S02]  /*3070*/  PRMT R62, R64, 0x7610, R62 ;  /* 0x00007610403e7816 */ /* 0x000fe4000000003e */
[C---:B------:R-:W-:Y:S02]  /*3080*/  PRMT R64, R67.reuse, 0x7632, R64 ;  /* 0x0000763243407816 */ /* 0x040fe40000000040 */
[----:B------:R-:W-:Y:S02]  /*3090*/  PRMT R86, R67, 0x7610, R86 ;  /* 0x0000761043567816 */ /* 0x000fe40000000056 */
[C---:B------:R-:W-:Y:S02]  /*30a0*/  PRMT R85, R61.reuse, 0x7632, R85 ;  /* 0x000076323d557816 */ /* 0x040fe40000000055 */
[----:B------:R-:W-:Y:S02]  /*30b0*/  PRMT R82, R61, 0x7610, R82 ;  /* 0x000076103d527816 */ /* 0x000fe40000000052 */
[----:B------:R-:W-:-:S02]  /*30c0*/  PRMT R81, R60, 0x7632, R81 ;  /* 0x000076323c517816 */ /* 0x000fc40000000051 */
[----:B------:R-:W-:-:S07]  /*30d0*/  PRMT R67, R60, 0x7610, R67 ;  /* 0x000076103c437816 */ /* 0x000fce0000000043 */
.L_x_942:
        /* <DEDUP_REMOVED lines=18> */
.L_x_947:
[----:B------:R1:W-:Y:S01]  /*3200*/  STG.E.64 desc[UR20][R96.64], R62 ;  /* 0x0000003e60007986 */ /* 0x0003e2000c101b14 */
[----:B------:R-:W-:Y:S05]  /*3210*/  @!P1 BRA `(.L_x_948) ;  /* 0x0000000000209947 */ /* 0x000fea0003800000 */
        /* <DEDUP_REMOVED lines=8> */
.L_x_948:
[----:B------:R-:W-:Y:S05]  /*32a0*/  @!P1 BRA `(.L_x_949) ;  /* 0x0000000c00389947 */ /* 0x000fea0003800000 */
[----:B------:R-:W-:-:S04]  /*32b0*/  ISETP.NE.U32.AND P0, PT, RZ, UR9, PT ;  /* 0x00000009ff007c0c */ /* 0x000fc8000bf05070 */
[----:B------:R-:W-:-:S13]  /*32c0*/  ISETP.NE.AND.EX P0, PT, RZ, UR10, PT, P0 ;  /* 0x0000000aff007c0c */ /* 0x000fda000bf05300 */
[----:B------:R-:W-:Y:S05]  /*32d0*/  @!P0 BRA `(.L_x_950) ;  /* 0x0000000400b08947 */ /* 0x000fea0003800000 */
[----:B------:R-:W-:Y:S05]  /*32e0*/  BRA.U !UP0, `(.L_x_951) ;  /* 0x0000000108e47547 */ /* 0x000fea000b800000 */
[----:B-12---:R-:W-:Y:S02]  /*32f0*/  IMAD.MOV.U32 R62, RZ, RZ, R92 ;  /* 0x000000ffff3e7224 */ /* 0x006fe400078e005c */
[----:B------:R-:W-:Y:S01]  /*3300*/  FFMA.FTZ R149, R149, UR29, R107 ;  /* 0x0000001d95957c23 */ /* 0x000fe2000801006b */
[----:B0-----:R-:W-:Y:S01]  /*3310*/  SHF.R.U64 R67, R92, 0x10, R93 ;  /* 0x000000105c437819 */ /* 0x001fe2000000125d */
[----:B------:R-:W-:Y:S01]  /*3320*/  FFMA.FTZ R118, R118, UR29, R107 ;  /* 0x0000001d76767c23 */ /* 0x000fe2000801006b */
[----:B------:R-:W-:Y:S01]  /*3330*/  LOP3.LUT P5, RZ, R104, 0xff, RZ, 0xc0, !PT ;  /* 0x000000ff68ff7812 */ /* 0x000fe200078ac0ff */
[----:B------:R-:W-:Y:S01]  /*3340*/  FADD.FTZ R149, R116, -R149 ;  /* 0x8000009574957221 */ /* 0x000fe20000010000 */
[----:B------:R-:W-:Y:S01]  /*3350*/  SHF.L.U32 R62, R62, 0x10, RZ ;  /* 0x000000103e3e7819 */ /* 0x000fe200000006ff */
[----:B------:R-:W-:Y:S01]  /*3360*/  FADD.FTZ R118, R117, -R118 ;  /* 0x8000007675767221 */ /* 0x000fe20000010000 */
[----:B------:R-:W-:Y:S02]  /*3370*/  IMAD.U32 R67, R67, 0x10000, RZ ;  /* 0x0001000043437824 */ /* 0x000fe400078e00ff */
[----:B------:R-:W-:Y:S01]  /*3380*/  FFMA.FTZ R143, R143, UR29, R107 ;  /* 0x0000001d8f8f7c23 */ /* 0x000fe2000801006b */
[----:B------:R-:W-:-:S02]  /*3390*/  IMAD.MOV.U32 R64, RZ, RZ, R93 ;  /* 0x000000ffff407224 */ /* 0x000fc400078e005d */
[----:B------:R-:W-:Y:S01]  /*33a0*/  FFMA.FTZ R62, R149, UR11, R62 ;  /* 0x0000000b953e7c23 */ /* 0x000fe2000801003e */
[----:B------:R-:W-:Y:S01]  /*33b0*/  LOP3.LUT P6, RZ, R108, 0xff, RZ, 0xc0, !PT ;  /* 0x000000ff6cff7812 */ /* 0x000fe200078cc0ff */
[----:B------:R-:W-:Y:S01]  /*33c0*/  FFMA.FTZ R118, R118, UR11, R67 ;  /* 0x0000000b76767c23 */ /* 0x000fe20008010043 */
[----:B------:R-:W-:Y:S01]  /*33d0*/  FADD.FTZ R143, R120, -R143 ;  /* 0x8000008f788f7221 */ /* 0x000fe20000010000 */
[----:B------:R-:W-:Y:S01]  /*33e0*/  FMUL.FTZ R63, R62, UR8 ;  /* 0x000000083e3f7c20 */ /* 0x000fe20008410000 */
[----:B------:R-:W-:Y:S01]  /*33f0*/  SHF.R.U32.HI R66, RZ, 0x10, R93 ;  /* 0x00000010ff427819 */ /* 0x000fe2000001165d */
[----:B------:R-:W-:Y:S02]  /*3400*/  IMAD.U32 R64, R64, 0x10000, RZ ;  /* 0x0001000040407824 */ /* 0x000fe400078e00ff */
[----:B------:R-:W-:Y:S01]  /*3410*/  FFMA.FTZ R144, R144, UR29, R107 ;  /* 0x0000001d90907c23 */ /* 0x000fe2000801006b */
[----:B------:R-:W-:Y:S02]  /*3420*/  LOP3.LUT P4, RZ, R104, 0xff00, RZ, 0xc0, !PT ;  /* 0x0000ff0068ff7812 */ /* 0x000fe4000788c0ff */
[----:B------:R-:W-:Y:S01]  /*3430*/  FSEL R65, R63, RZ, P5 ;  /* 0x000000ff3f417208 */ /* 0x000fe20002800000 */
[----:B------:R-:W-:Y:S01]  /*3440*/  FFMA.FTZ R64, R143, UR11, R64 ;  /* 0x0000000b8f407c23 */ /* 0x000fe20008010040 */
[----:B------:R-:W-:Y:S01]  /*3450*/  FSEL R63, R63, RZ, P6 ;  /* 0x000000ff3f3f7208 */ /* 0x000fe20003000000 */
[----:B------:R-:W-:Y:S01]  /*3460*/  IMAD.U32 R67, R66, 0x10000, RZ ;  /* 0x0001000042437824 */ /* 0x000fe200078e00ff */
[----:B------:R-:W-:Y:S01]  /*3470*/  F2FP.BF16.F32.PACK_AB R88, R65, R62 ;  /* 0x0000003e4158723e */ /* 0x000fe200000010ff */
[C---:B------:R-:W-:Y:S01]  /*3480*/  FMUL.FTZ R62, R118.reuse, UR8 ;  /* 0x00000008763e7c20 */ /* 0x040fe20008410000 */
[----:B------:R-:W-:Y:S01]  /*3490*/  FADD.FTZ R144, R121, -R144 ;  /* 0x8000009079907221 */ /* 0x000fe20000010000 */
[----:B------:R-:W-:Y:S01]  /*34a0*/  F2FP.BF16.F32.PACK_AB R84, R118, R63 ;  /* 0x0000003f7654723e */ /* 0x000fe200000010ff */
[----:B------:R-:W-:Y:S01]  /*34b0*/  FMUL.FTZ R66, R64, UR8 ;  /* 0x0000000840427c20 */ /* 0x000fe20008410000 */
[----:B------:R-:W-:Y:S01]  /*34c0*/  LOP3.LUT P5, RZ, R104, 0xff0000, RZ, 0xc0, !PT ;  /* 0x00ff000068ff7812 */ /* 0x000fe200078ac0ff */
[----:B------:R-:W-:Y:S01]  /*34d0*/  FFMA.FTZ R81, R144, UR11, R67 ;  /* 0x0000000b90517c23 */ /* 0x000fe20008010043 */
[----:B------:R-:W-:-:S02]  /*34e0*/  FSEL R63, R62, RZ, P4 ;  /* 0x000000ff3e3f7208 */ /* 0x000fc40002000000 */
[----:B------:R-:W-:Y:S01]  /*34f0*/  LOP3.LUT P4, RZ, R108, 0xff00, RZ, 0xc0, !PT ;  /* 0x0000ff006cff7812 */ /* 0x000fe2000788c0ff */
[----:B------:R-:W-:Y:S01]  /*3500*/  FMUL.FTZ R82, R81, UR8 ;  /* 0x0000000851527c20 */ /* 0x000fe20008410000 */
[----:B------:R-:W-:Y:S02]  /*3510*/  FSEL R67, R66, RZ, P5 ;  /* 0x000000ff42437208 */ /* 0x000fe40002800000 */
[----:B------:R-:W-:Y:S02]  /*3520*/  FSEL R62, R62, RZ, P4 ;  /* 0x000000ff3e3e7208 */ /* 0x000fe40002000000 */
        /* <DEDUP_REMOVED lines=18> */
[C---:B------:R-:W-:Y:S02]  /*3650*/  PRMT R81, R62.reuse, 0x7632, R81 ;  /* 0x000076323e517816 */ /* 0x040fe40000000051 */
[----:B------:R-:W-:Y:S01]  /*3660*/  PRMT R67, R62, 0x7610, R67 ;  /* 0x000076103e437816 */ /* 0x000fe20000000043 */
[----:B------:R-:W-:Y:S06]  /*3670*/  BRA `(.L_x_952) ;  /* 0x0000001000a07947 */ /* 0x000fec0003800000 */
.L_x_951:
[----:B-12---:R-:W-:Y:S01]  /*3680*/  SHF.R.U64 R63, R92, 0x10, R93 ;  /* 0x000000105c3f7819 */ /* 0x006fe2000000125d */
[--C-:B------:R-:W-:Y:S01]  /*3690*/  FFMA.FTZ R118, R118, UR29, R107.reuse ;  /* 0x0000001d76767c23 */ /* 0x100fe2000801006b */
[----:B------:R-:W-:Y:S01]  /*36a0*/  FFMA.FTZ R143, R143, UR29, R107 ;  /* 0x0000001d8f8f7c23 */ /* 0x000fe2000801006b */
[----:B0-----:R-:W-:Y:S01]  /*36b0*/  IMAD.MOV.U32 R64, RZ, RZ, R93 ;  /* 0x000000ffff407224 */ /* 0x001fe200078e005d */
[----:B------:R-:W-:Y:S01]  /*36c0*/  MOV R62, R92 ;  /* 0x0000005c003e7202 */ /* 0x000fe20000000f00 */
[----:B------:R-:W-:Y:S01]  /*36d0*/  FADD.FTZ R118, R117, -R118 ;  /* 0x8000007675767221 */ /* 0x000fe20000010000 */
[----:B------:R-:W-:Y:S02]  /*36e0*/  IMAD.U32 R63, R63, 0x10000, RZ ;  /* 0x000100003f3f7824 */ /* 0x000fe400078e00ff */
[----:B------:R-:W-:Y:S01]  /*36f0*/  FADD.FTZ R143, R120, -R143 ;  /* 0x8000008f788f7221 */ /* 0x000fe20000010000 */
[----:B------:R-:W-:Y:S01]  /*3700*/  FFMA.FTZ R149, R149, UR29, R107 ;  /* 0x0000001d95957c23 */ /* 0x000fe2000801006b */
[----:B------:R-:W-:-:S02]  /*3710*/  IMAD.U32 R64, R64, 0x10000, RZ ;  /* 0x0001000040407824 */ /* 0x000fc400078e00ff */
[----:B------:R-:W-:Y:S01]  /*3720*/  FFMA.FTZ R63, R118, UR11, R63 ;  /* 0x0000000b763f7c23 */ /* 0x000fe2000801003f */
[----:B------:R-:W-:Y:S02]  /*3730*/  IMAD.U32 R62, R62, 0x10000, RZ ;  /* 0x000100003e3e7824 */ /* 0x000fe400078e00ff */
[----:B------:R-:W-:Y:S01]  /*3740*/  FADD.FTZ R149, R116, -R149 ;  /* 0x8000009574957221 */ /* 0x000fe20000010000 */
[----:B------:R-:W-:Y:S01]  /*3750*/  FFMA.FTZ R143, R143, UR11, R64 ;  /* 0x0000000b8f8f7c23 */ /* 0x000fe20008010040 */
[----:B------:R-:W-:Y:S01]  /*3760*/  SHF.R.U32.HI R65, RZ, 0x10, R93 ;  /* 0x00000010ff417819 */ /* 0x000fe2000001165d */
[----:B------:R-:W-:Y:S01]  /*3770*/  FFMA.FTZ R144, R144, UR29, R107 ;  /* 0x0000001d90907c23 */ /* 0x000fe2000801006b */
[----:B------:R-:W-:Y:S01]  /*3780*/  FMUL.FTZ R63, R63, UR8 ;  /* 0x000000083f3f7c20 */ /* 0x000fe20008410000 */
[----:B------:R-:W-:Y:S01]  /*3790*/  FFMA.FTZ R62, R149, UR11, R62 ;  /* 0x0000000b953e7c23 */ /* 0x000fe2000801003e */
[C---:B------:R-:W-:Y:S01]  /*37a0*/  LOP3.LUT P5, RZ, R104.reuse, 0xff00, RZ, 0xc0, !PT ;  /* 0x0000ff0068ff7812 */ /* 0x040fe200078ac0ff */
[----:B------:R-:W-:Y:S01]  /*37b0*/  FMUL.FTZ R143, R143, UR8 ;  /* 0x000000088f8f7c20 */ /* 0x000fe20008410000 */
[----:B------:R-:W-:Y:S01]  /*37c0*/  LOP3.LUT P6, RZ, R104, 0xff0000, RZ, 0xc0, !PT ;  /* 0x00ff000068ff7812 */ /* 0x000fe200078cc0ff */
[----:B------:R-:W-:Y:S01]  /*37d0*/  FADD.FTZ R144, R121, -R144 ;  /* 0x8000009079907221 */ /* 0x000fe20000010000 */
[----:B------:R-:W-:Y:S01]  /*37e0*/  IMAD.U32 R67, R65, 0x10000, RZ ;  /* 0x0001000041437824 */ /* 0x000fe200078e00ff */
[----:B------:R-:W-:Y:S01]  /*37f0*/  LOP3.LUT P4, RZ, R108, 0xff00, RZ, 0xc0, !PT ;  /* 0x0000ff006cff7812 */ /* 0x000fe2000788c0ff */
        /* <DEDUP_REMOVED lines=26> */
.L_x_950:
[----:B------:R-:W-:Y:S05]  /*39a0*/  BRA.U !UP0, `(.L_x_953) ;  /* 0x0000000108c47547 */ /* 0x000fea000b800000 */
[--C-:B------:R-:W-:Y:S01]  /*39b0*/  FFMA.FTZ R149, R149, UR29, R107.reuse ;  /* 0x0000001d95957c23 */ /* 0x100fe2000801006b */
[--C-:B------:R-:W-:Y:S01]  /*39c0*/  FFMA.FTZ R118, R118, UR29, R107.reuse ;  /* 0x0000001d76767c23 */ /* 0x100fe2000801006b */
[----:B------:R-:W-:Y:S01]  /*39d0*/  LOP3.LUT P5, RZ, R104, 0xff, RZ, 0xc0, !PT ;  /* 0x000000ff68ff7812 */ /* 0x000fe200078ac0ff */
[----:B------:R-:W-:Y:S01]  /*39e0*/  FFMA.FTZ R143, R143, UR29, R107 ;  /* 0x0000001d8f8f7c23 */ /* 0x000fe2000801006b */
[----:B-12---:R-:W-:Y:S01]  /*39f0*/  FADD.FTZ R62, R116, -R149 ;  /* 0x80000095743e7221 */ /* 0x006fe20000010000 */
[----:B0-----:R-:W-:Y:S01]  /*3a00*/  FADD.FTZ R64, R117, -R118 ;  /* 0x8000007675407221 */ /* 0x001fe20000010000 */
        /* <DEDUP_REMOVED lines=20> */
[----:B------:R-:W-:Y:S02]  /*3b50*/  ISETP.GE.U32.AND P6, PT, R104, 0x1000000, PT ;  /* 0x010000006800780c */ /* 0x000fe40003fc6070 */
[----:B------:R-:W-:Y:S02]  /*3b60*/  FSEL R62, R62, RZ, P4 ;  /* 0x000000ff3e3e7208 */ /* 0x000fe40002000000 */
[----:B------:R-:W-:Y:S02]  /*3b70*/  FSEL R67, R64, RZ, P5 ;  /* 0x000000ff40437208 */ /* 0x000fe40002800000 */
[C---:B------:R-:W-:Y:S02]  /*3b80*/  LOP3.LUT P4, RZ, R108.reuse, 0xff0000, RZ, 0xc0, !PT ;  /* 0x00ff00006cff7812 */ /* 0x040fe4000788c0ff */
[----:B------:R-:W-:-:S02]  /*3b90*/  ISETP.GE.U32.AND P5, PT, R108, 0x1000000, PT ;  /* 0x010000006c00780c */ /* 0x000fc40003fa6070 */
[----:B------:R-:W-:Y:S02]  /*3ba0*/  F2FP.BF16.F32.PACK_AB R85, R62, R63 ;  /* 0x0000003f3e55723e */ /* 0x000fe400000010ff */
[----:B------:R-:W-:Y:S02]  /*3bb0*/  FSEL R63, R82, RZ, P6 ;  /* 0x000000ff523f7208 */ /* 0x000fe40003000000 */
[----:B------:R-:W-:Y:S02]  /*3bc0*/  FSEL R62, R64, RZ, P4 ;  /* 0x000000ff403e7208 */ /* 0x000fe40002000000 */
        /* <DEDUP_REMOVED lines=15> */
.L_x_953:
        /* <DEDUP_REMOVED lines=15> */
[----:B------:R-:W-:Y:S01]  /*3db0*/  FMUL.FTZ R149, R149, UR8 ;  /* 0x0000000895957c20 */ /* 0x000fe20008410000 */
[----:B------:R-:W-:-:S02]  /*3dc0*/  LOP3.LUT P4, RZ, R108, 0xff00, RZ, 0xc0, !PT ;  /* 0x0000ff006cff7812 */ /* 0x000fc4000788c0ff */
[----:B-12---:R-:W-:Y:S01]  /*3dd0*/  FSEL R63, R118, RZ, P5 ;  /* 0x000000ff763f7208 */ /* 0x006fe20002800000 */
[----:B------:R-:W-:Y:S01]  /*3de0*/  FMUL.FTZ R144, R144, UR11 ;  /* 0x0000000b90907c20 */ /* 0x000fe20008410000 */
[----:B------:R-:W-:Y:S02]  /*3df0*/  LOP3.LUT P5, RZ, R104, 0xff, RZ, 0xc0, !PT ;  /* 0x000000ff68ff7812 */ /* 0x000fe400078ac0ff */
[----:B0-----:R-:W-:Y:S01]  /*3e00*/  FSEL R64, R143, RZ, P6 ;  /* 0x000000ff8f407208 */ /* 0x001fe20003000000 */
        /* <DEDUP_REMOVED lines=8> */
[----:B------:R-:W-:Y:S02]  /*3e90*/  F2FP.BF16.F32.PACK_AB R118, R118, R63 ;  /* 0x0000003f7676723e */ /* 0x000fe400000010ff */
        /* <DEDUP_REMOVED lines=15> */
.L_x_949:
[----:B------:R-:W-:-:S04]  /*3f90*/  ISETP.NE.U32.AND P0, PT, RZ, UR9, PT ;  /* 0x00000009ff007c0c */ /* 0x000fc8000bf05070 */
[----:B------:R-:W-:-:S13]  /*3fa0*/  ISETP.NE.AND.EX P0, PT, RZ, UR10, PT, P0 ;  /* 0x0000000aff007c0c */ /* 0x000fda000bf05300 */
[----:B------:R-:W-:Y:S05]  /*3fb0*/  @!P0 BRA `(.L_x_954) ;  /* 0x0000000400488947 */ /* 0x000fea0003800000 */
[----:B------:R-:W-:Y:S05]  /*3fc0*/  BRA.U !UP0, `(.L_x_955) ;  /* 0x0000000108ac7547 */ /* 0x000fea000b800000 */
[----:B-12---:R-:W-:Y:S01]  /*3fd0*/  SHF.R.U64 R63, R92, 0x10, R93 ;  /* 0x000000105c3f7819 */ /* 0x006fe2000000125d */
[--C-:B------:R-:W-:Y:S01]  /*3fe0*/  FFMA.FTZ R118, R118, UR29, R107.reuse ;  /* 0x0000001d76767c23 */ /* 0x100fe2000801006b */
[--C-:B------:R-:W-:Y:S01]  /*3ff0*/  FFMA.FTZ R149, R149, UR29, R107.reuse ;  /* 0x0000001d95957c23 */ /* 0x100fe2000801006b */
[----:B------:R-:W-:Y:S01]  /*4000*/  IMAD.MOV.U32 R62, RZ, RZ, R92 ;  /* 0x000000ffff3e7224 */ /* 0x000fe200078e005c */
[----:B0-----:R-:W-:Y:S01]  /*4010*/  MOV R64, R93 ;  /* 0x0000005d00407202 */ /* 0x001fe20000000f00 */
[----:B------:R-:W-:Y:S01]  /*4020*/  FFMA.FTZ R143, R143, UR29, R107 ;  /* 0x0000001d8f8f7c23 */ /* 0x000fe2000801006b */
[----:B------:R-:W-:Y:S01]  /*4030*/  FADD.FTZ R118, R117, -R118 ;  /* 0x8000007675767221 */ /* 0x000fe20000010000 */
[----:B------:R-:W-:Y:S02]  /*4040*/  IMAD.U32 R63, R63, 0x10000, RZ ;  /* 0x000100003f3f7824 */ /* 0x000fe400078e00ff */
[----:B------:R-:W-:Y:S01]  /*4050*/  FADD.FTZ R149, R116, -R149 ;  /* 0x8000009574957221 */ /* 0x000fe20000010000 */
[----:B------:R-:W-:Y:S01]  /*4060*/  SHF.R.U32.HI R65, RZ, 0x10, R93 ;  /* 0x00000010ff417819 */ /* 0x000fe2000001165d */
[----:B------:R-:W-:-:S02]  /*4070*/  IMAD.U32 R62, R62, 0x10000, RZ ;  /* 0x000100003e3e7824 */ /* 0x000fc400078e00ff */
[----:B------:R-:W-:Y:S01]  /*4080*/  FFMA.FTZ R144, R144, UR29, R107 ;  /* 0x0000001d90907c23 */ /* 0x000fe2000801006b */
[----:B------:R-:W-:Y:S01]  /*4090*/  FADD.FTZ R143, R120, -R143 ;  /* 0x8000008f788f7221 */ /* 0x000fe20000010000 */
[----:B------:R-:W-:Y:S02]  /*40a0*/  IMAD.U32 R64, R64, 0x10000, RZ ;  /* 0x0001000040407824 */ /* 0x000fe400078e00ff */
[----:B------:R-:W-:Y:S01]  /*40b0*/  FFMA.FTZ R118, R118, UR11, R63 ;  /* 0x0000000b76767c23 */ /* 0x000fe2000801003f */
[----:B------:R-:W-:Y:S01]  /*40c0*/  FFMA.FTZ R62, R149, UR11, R62 ;  /* 0x0000000b953e7c23 */ /* 0x000fe2000801003e */
[----:B------:R-:W-:Y:S02]  /*40d0*/  IMAD.U32 R65, R65, 0x10000, RZ ;  /* 0x0001000041417824 */ /* 0x000fe400078e00ff */
[----:B------:R-:W-:Y:S01]  /*40e0*/  FADD.FTZ R144, R121, -R144 ;  /* 0x8000009079907221 */ /* 0x000fe20000010000 */
[----:B------:R-:W-:Y:S01]  /*40f0*/  FFMA.FTZ R143, R143, UR11, R64 ;  /* 0x0000000b8f8f7c23 */ /* 0x000fe20008010040 */
[----:B------:R-:W-:Y:S01]  /*4100*/  FMUL.FTZ R64, R118, UR8 ;  /* 0x0000000876407c20 */ /* 0x000fe20008410000 */
[----:B------:R-:W-:Y:S01]  /*4110*/  FMUL.FTZ R63, R62, UR8 ;  /* 0x000000083e3f7c20 */ /* 0x000fe20008410000 */
[----:B------:R-:W-:Y:S01]  /*4120*/  LOP3.LUT P6, RZ, R104, 0xff00, RZ, 0xc0, !PT ;  /* 0x0000ff0068ff7812 */ /* 0x000fe200078cc0ff */
        /* <DEDUP_REMOVED lines=21> */
.L_x_955:
[----:B------:R-:W-:Y:S01]  /*4280*/  FFMA.FTZ R149, R149, UR29, R107 ;  /* 0x0000001d95957c23 */ /* 0x000fe2000801006b */
[----:B-12---:R-:W-:Y:S01]  /*4290*/  IMAD.MOV.U32 R62, RZ, RZ, R92 ;  /* 0x000000ffff3e7224 */ /* 0x006fe200078e005c */
[----:B------:R-:W-:Y:S01]  /*42a0*/  SHF.R.U64 R63, R92, 0x10, R93 ;  /* 0x000000105c3f7819 */ /* 0x000fe2000000125d */
[----:B------:R-:W-:Y:S01]  /*42b0*/  FFMA.FTZ R118, R118, UR29, R107 ;  /* 0x0000001d76767c23 */ /* 0x000fe2000801006b */
[----:B------:R-:W-:Y:S01]  /*42c0*/  FADD.FTZ R149, R116, -R149 ;  /* 0x8000009574957221 */ /* 0x000fe20000010000 */
[----:B0-----:R-:W-:Y:S01]  /*42d0*/  MOV R64, R93 ;  /* 0x0000005d00407202 */ /* 0x001fe20000000f00 */
        /* <DEDUP_REMOVED lines=32> */
.L_x_954:
        /* <DEDUP_REMOVED lines=13> */
[----:B-12---:R-:W-:Y:S01]  /*45b0*/  FMUL.FTZ R62, R149, UR8 ;  /* 0x00000008953e7c20 */ /* 0x006fe20008410000 */
[----:B------:R-:W-:Y:S01]  /*45c0*/  FMUL.FTZ R63, R118, UR8 ;  /* 0x00000008763f7c20 */ /* 0x000fe20008410000 */
[----:B------:R-:W-:Y:S01]  /*45d0*/  LOP3.LUT P6, RZ, R104, 0xff00, RZ, 0xc0, !PT ;  /* 0x0000ff0068ff7812 */ /* 0x000fe200078cc0ff */
[----:B------:R-:W-:Y:S01]  /*45e0*/  FMUL.FTZ R144, R144, UR11 ;  /* 0x0000000b90907c20 */ /* 0x000fe20008410000 */
[----:B0-----:R-:W-:Y:S01]  /*45f0*/  FMUL.FTZ R64, R143, UR8 ;  /* 0x000000088f407c20 */ /* 0x001fe20008410000 */
[----:B------:R-:W-:-:S02]  /*4600*/  FSEL R62, R62, RZ, P5 ;  /* 0x000000ff3e3e7208 */ /* 0x000fc40002800000 */
[----:B------:R-:W-:Y:S01]  /*4610*/  FSEL R63, R63, RZ, P6 ;  /* 0x000000ff3f3f7208 */ /* 0x000fe20003000000 */
[----:B------:R-:W-:Y:S01]  /*4620*/  FMUL.FTZ R65, R144, UR8 ;  /* 0x0000000890417c20 */ /* 0x000fe20008410000 */
[C---:B------:R-:W-:Y:S02]  /*4630*/  LOP3.LUT P4, RZ, R104.reuse, 0xff0000, RZ, 0xc0, !PT ;  /* 0x00ff000068ff7812 */ /* 0x040fe4000788c0ff */
[----:B------:R-:W-:Y:S02]  /*4640*/  ISETP.GE.U32.AND P5, PT, R104, 0x1000000, PT ;  /* 0x010000006800780c */ /* 0x000fe40003fa6070 */
[----:B------:R-:W-:Y:S02]  /*4650*/  F2FP.BF16.F32.PACK_AB R87, R63, R118 ;  /* 0x000000763f57723e */ /* 0x000fe400000010ff */
        /* <DEDUP_REMOVED lines=10> */
[----:B------:R-:W-:Y:S01]  /*4700*/  PRMT R85, R63, 0x7610, R85 ;  /* 0x000076103f557816 */ /* 0x000fe20000000055 */
[----:B------:R-:W-:Y:S06]  /*4710*/  BRA `(.L_x_952) ;  /* 0x0000000000787947 */ /* 0x000fec0003800000 */
.L_x_956:
        /* <DEDUP_REMOVED lines=26> */
[C---:B0-2---:R-:W-:Y:S02]  /*48c0*/  PRMT R64, R118.reuse, 0x7632, R64 ;  /* 0x0000763276407816 */ /* 0x045fe40000000040 */
[----:B------:R-:W-:Y:S02]  /*48d0*/  PRMT R65, R118, 0x7610, R65 ;  /* 0x0000761076417816 */ /* 0x000fe40000000041 */
[C---:B------:R-:W-:Y:S02]  /*48e0*/  PRMT R67, R143.reuse, 0x7632, R67 ;  /* 0x000076328f437816 */ /* 0x040fe40000000043 */
[----:B------:R-:W-:-:S07]  /*48f0*/  PRMT R66, R143, 0x7610, R66 ;  /* 0x000076108f427816 */ /* 0x000fce0000000042 */
.L_x_952:
        /* <DEDUP_REMOVED lines=15> */
.L_x_957:
        /* <DEDUP_REMOVED lines=10> */
.L_x_958:
[----:B------:R-:W-:Y:S05]  /*4a90*/  @!P1 BRA `(.L_x_959) ;  /* 0x0000000c00309947 */ /* 0x000fea0003800000 */
        /* <DEDUP_REMOVED lines=9> */
[----:B------:R-:W-:Y:S02]  /*4b30*/  IMAD.U32 R67, R67, 0x10000, RZ ;  /* 0x0001000043437824 */ /* 0x000fe400078e00ff */
[----:B------:R-:W-:Y:S01]  /*4b40*/  FADD.FTZ R100, R99, -R100 ;  /* 0x8000006463647221 */ /* 0x000fe20000010000 */
[----:B------:R-:W-:Y:S01]  /*4b50*/  FFMA.FTZ R103, R103, UR29, R107 ;  /* 0x0000001d67677c23 */ /* 0x000fe2000801006b */
[----:B------:R-:W-:-:S02]  /*4b60*/  IMAD.MOV.U32 R64, RZ, RZ, R95 ;  /* 0x000000ffff407224 */ /* 0x000fc400078e005f */
[----:B------:R-:W-:Y:S01]  /*4b70*/  FFMA.FTZ R62, R101, UR11, R62 ;  /* 0x0000000b653e7c23 */ /* 0x000fe2000801003e */
[----:B------:R-:W-:Y:S01]  /*4b80*/  LOP3.LUT P6, RZ, R89, 0xff, RZ, 0xc0, !PT ;  /* 0x000000ff59ff7812 */ /* 0x000fe200078cc0ff */
[----:B------:R-:W-:Y:S01]  /*4b90*/  FFMA.FTZ R100, R100, UR11, R67 ;  /* 0x0000000b64647c23 */ /* 0x000fe20008010043 */
[----:B------:R-:W-:Y:S01]  /*4ba0*/  SHF.R.U32.HI R66, RZ, 0x10, R95 ;  /* 0x00000010ff427819 */ /* 0x000fe2000001165f */
[----:B------:R-:W-:Y:S01]  /*4bb0*/  FMUL.FTZ R63, R62, UR8 ;  /* 0x000000083e3f7c20 */ /* 0x000fe20008410000 */
[----:B------:R-:W-:Y:S01]  /*4bc0*/  FADD.FTZ R103, R102, -R103 ;  /* 0x8000006766677221 */ /* 0x000fe20000010000 */
[----:B------:R-:W-:Y:S02]  /*4bd0*/  IMAD.U32 R64, R64, 0x10000, RZ ;  /* 0x0001000040407824 */ /* 0x000fe400078e00ff */
[----:B------:R-:W-:Y:S01]  /*4be0*/  FFMA.FTZ R114, R114, UR29, R107 ;  /* 0x0000001d72727c23 */ /* 0x000fe2000801006b */
[----:B------:R-:W-:Y:S01]  /*4bf0*/  LOP3.LUT P4, RZ, R106, 0xff00, RZ, 0xc0, !PT ;  /* 0x0000ff006aff7812 */ /* 0x000fe2000788c0ff */
[----:B------:R-:W-:Y:S01]  /*4c00*/  IMAD.U32 R67, R66, 0x10000, RZ ;  /* 0x0001000042437824 */ /* 0x000fe200078e00ff */
[----:B------:R-:W-:Y:S01]  /*4c10*/  FSEL R65, R63, RZ, P5 ;  /* 0x000000ff3f417208 */ /* 0x000fe20002800000 */
[----:B------:R-:W-:Y:S01]  /*4c20*/  FFMA.FTZ R64, R103, UR11, R64 ;  /* 0x0000000b67407c23 */ /* 0x000fe20008010040 */
[----:B------:R-:W-:Y:S01]  /*4c30*/  FSEL R63, R63, RZ, P6 ;  /* 0x000000ff3f3f7208 */ /* 0x000fe20003000000 */
[----:B------:R-:W-:Y:S01]  /*4c40*/  FADD.FTZ R114, R105, -R114 ;  /* 0x8000007269727221 */ /* 0x000fe20000010000 */
[----:B------:R-:W-:Y:S01]  /*4c50*/  F2FP.BF16.F32.PACK_AB R88, R65, R62 ;  /* 0x0000003e4158723e */ /* 0x000fe200000010ff */
[C---:B------:R-:W-:Y:S01]  /*4c60*/  FMUL.FTZ R62, R100.reuse, UR8 ;  /* 0x00000008643e7c20 */ /* 0x040fe20008410000 */
        /* <DEDUP_REMOVED lines=9> */
[C---:B------:R-:W-:Y:S02]  /*4d00*/  LOP3.LUT P4, RZ, R89.reuse, 0xff0000, RZ, 0xc0, !PT ;  /* 0x00ff000059ff7812 */ /* 0x040fe4000788c0ff */
        /* <DEDUP_REMOVED lines=20> */
.L_x_961:
[----:B-12---:R-:W-:Y:S01]  /*4e50*/  SHF.R.U64 R63, R94, 0x10, R95 ;  /* 0x000000105e3f7819 */ /* 0x006fe2000000125f */
[--C-:B------:R-:W-:Y:S01]  /*4e60*/  FFMA.FTZ R100, R100, UR29, R107.reuse ;  /* 0x0000001d64647c23 */ /* 0x100fe2000801006b */
[----:B------:R-:W-:Y:S01]  /*4e70*/  FFMA.FTZ R103, R103, UR29, R107 ;  /* 0x0000001d67677c23 */ /* 0x000fe2000801006b */
[----:B0-----:R-:W-:Y:S01]  /*4e80*/  IMAD.MOV.U32 R64, RZ, RZ, R95 ;  /* 0x000000ffff407224 */ /* 0x001fe200078e005f */
[----:B------:R-:W-:Y:S01]  /*4e90*/  MOV R62, R94 ;  /* 0x0000005e003e7202 */ /* 0x000fe20000000f00 */
[----:B------:R-:W-:Y:S01]  /*4ea0*/  FADD.FTZ R100, R99, -R100 ;  /* 0x8000006463647221 */ /* 0x000fe20000010000 */
[----:B------:R-:W-:Y:S02]  /*4eb0*/  IMAD.U32 R63, R63, 0x10000, RZ ;  /* 0x000100003f3f7824 */ /* 0x000fe400078e00ff */
[----:B------:R-:W-:Y:S01]  /*4ec0*/  FFMA.FTZ R101, R101, UR29, R107 ;  /* 0x0000001d65657c23 */ /* 0x000fe2000801006b */
[----:B------:R-:W-:Y:S01]  /*4ed0*/  FADD.FTZ R103, R102, -R103 ;  /* 0x8000006766677221 */ /* 0x000fe20000010000 */
        /* <DEDUP_REMOVED lines=41> */
.L_x_960:
        /* <DEDUP_REMOVED lines=50> */
.L_x_963:
        /* <DEDUP_REMOVED lines=45> */
.L_x_959:
        /* <DEDUP_REMOVED lines=45> */
.L_x_965:
        /* <DEDUP_REMOVED lines=38> */
.L_x_964:
        /* <DEDUP_REMOVED lines=36> */
.L_x_966:
        /* <DEDUP_REMOVED lines=30> */
.L_x_962:
        /* <DEDUP_REMOVED lines=15> */
.L_x_967:
[----:B------:R1:W-:Y:S01]  /*61a0*/  STG.E.64 desc[UR20][R60.64], R62 ;  /* 0x0000003e3c007986 */ /* 0x0003e2000c101b14 */
[----:B------:R-:W-:Y:S05]  /*61b0*/  @!P1 BRA `(.L_x_968) ;  /* 0x0000000000209947 */ /* 0x000fea0003800000 */
        /* <DEDUP_REMOVED lines=8> */
.L_x_968:
[----:B------:R-:W-:Y:S01]  /*6240*/  PLOP3.LUT P2, PT, P2, PT, PT, 0x8, 0x80 ;  /* 0x000000000080781c */ /* 0x000fe2000174e170 */
[----:B------:R-:W-:-:S12]  /*6250*/  BRA.U !UP1, `(.L_x_969) ;  /* 0xffffffa109b87547 */ /* 0x000fd8000b83ffff */
[----:B------:R-:W-:Y:S01]  /*6260*/  IMAD.MOV.U32 R56, RZ, RZ, R16 ;  /* 0x000000ffff387224 */ /* 0x000fe200078e0010 */
[----:B0-2---:R-:W-:Y:S01]  /*6270*/  MOV R64, R29 ;  /* 0x0000001d00407202 */ /* 0x005fe20000000f00 */
        /* <DEDUP_REMOVED lines=30> */
[----:B-1----:R-:W-:Y:S02]  /*6460*/  IMAD.MOV.U32 R60, RZ, RZ, R8 ;  /* 0x000000ffff3c7224 */ /* 0x002fe400078e0008 */
        /* <DEDUP_REMOVED lines=12> */
[----:B------:R-:W-:-:S07]  /*6530*/  IMAD.MOV.U32 R31, RZ, RZ, R10 ;  /* 0x000000ffff1f7224 */ /* 0x000fce00078e000a */
.L_x_938:
        /* <DEDUP_REMOVED lines=24> */
.L_x_970:
        /* <DEDUP_REMOVED lines=12> */
.L_x_3525:


//--------------------- .text._ZN10layer_norm22ln_bwd_finalize_kernelINS_22Kernel_traits_finalizeILj1536Ef13__nv_bfloat16S2_S2_fjLb0ELj1024ELj4ENS_18Kernel_traits_baseILj1536EfS2_S2_S2_fjLj1024EEEEELb0ELb0EEEvNS_9BwdParamsE --------------------------
	.section	.text._ZN10layer_norm22ln_bwd_finalize_kernelINS_22Kernel_traits_finalizeILj1536Ef13__nv_bfloat16S2_S2_fjLb0ELj1024ELj4ENS_18Kernel_traits_baseILj1536EfS2_S2_S2_fjLj1024EEEEELb0ELb0EEEvNS_9BwdParamsE,"ax",@progbits
	.align	128
        .global         _ZN10layer_norm22ln_bwd_finalize_kernelINS_22Kernel_traits_finalizeILj1536Ef13__nv_bfloat16S2_S2_fjLb0ELj1024ELj4ENS_18Kernel_traits_baseILj1536EfS2_S2_S2_fjLj1024EEEEELb0ELb0EEEvNS_9BwdParamsE
        .type           _ZN10layer_norm22ln_bwd_finalize_kernelINS_22Kernel_traits_finalizeILj1536Ef13__nv_bfloat16S2_S2_fjLb0ELj1024ELj4ENS_18Kernel_traits_baseILj1536EfS2_S2_S2_fjLj1024EEEEELb0ELb0EEEvNS_9BwdParamsE,@function
        .size           _ZN10layer_norm22ln_bwd_finalize_kernelINS_22Kernel_traits_finalizeILj1536Ef13__nv_bfloat16S2_S2_fjLb0ELj1024ELj4ENS_18Kernel_traits_baseILj1536EfS2_S2_S2_fjLj1024EEEEELb0ELb0EEEvNS_9BwdParamsE,(.L_x_3526 - _ZN10layer_norm22ln_bwd_finalize_kernelINS_22Kernel_traits_finalizeILj1536Ef13__nv_bfloat16S2_S2_fjLb0ELj1024ELj4ENS_18Kernel_traits_baseILj1536EfS2_S2_S2_fjLj1024EEEEELb0ELb0EEEvNS_9BwdParamsE)
        .other          _ZN10layer_norm22ln_bwd_finalize_kernelINS_22Kernel_traits_finalizeILj1536Ef13__nv_bfloat16S2_S2_fjLb0ELj1024ELj4ENS_18Kernel_traits_baseILj1536EfS2_S2_S2_fjLj1024EEEEELb0ELb0EEEvNS_9BwdParamsE,@"STO_CUDA_ENTRY STV_DEFAULT"
_ZN10layer_norm22ln_bwd_finalize_kernelINS_22Kernel_traits_finalizeILj1536Ef13__nv_bfloat16S2_S2_fjLb0ELj1024ELj4ENS_18Kernel_traits_baseILj1536EfS2_S2_S2_fjLj1024EEEEELb0ELb0EEEvNS_9BwdParamsE:
.text._ZN10layer_norm22ln_bwd_finalize_kernelINS_22Kernel_traits_finalizeILj1536Ef13__nv_bfloat16S2_S2_fjLb0ELj1024ELj4ENS_18Kernel_traits_baseILj1536EfS2_S2_S2_fjLj1024EEEEELb0ELb0EEEvNS_9BwdParamsE:
        /* <DEDUP_REMOVED lines=13> */
[----:B------:R-:W-:Y:S02]  /*00d0*/  LOP3.LUT R57, R0, 0x1f, RZ, 0xc0, !PT ;  /* 0x0000001f00397812 */ /* 0x000fe400078ec0ff */
[----:B------:R-:W-:Y:S02]  /*00e0*/  MOV R2, RZ ;  /* 0x000000ff00027202 */ /* 0x000fe40000000f00 */
[----:B-1----:R-:W-:-:S04]  /*00f0*/  ISETP.GE.U32.AND P0, PT, R3, UR8, PT ;  /* 0x0000000803007c0c */ /* 0x002fc8000bf06070 */
[----:B0-----:R-:W-:-:S13]  /*0100*/  ISETP.GE.U32.OR P0, PT, R7, R54, P0 ;  /* 0x000000360700720c */ /* 0x001fda0000706470 */
        /* <DEDUP_REMOVED lines=12> */
[C---:B------:R-:W-:Y:S01]  /*01d0*/  LOP3.LUT R7, R3.reuse, 0x140, RZ, 0xfc, !PT ;  /* 0x0000014003077812 */ /* 0x040fe200078efcff */
[-CC-:B------:R-:W-:Y:S01]  /*01e0*/  IMAD R32, R32, R54.reuse, R5.reuse ;  /* 0x0000003620207224 */ /* 0x180fe200078e0205 */
[C---:B------:R-:W-:Y:S02]  /*01f0*/  LOP3.LUT R9, R3.reuse, 0x160, RZ, 0xfc, !PT ;  /* 0x0000016003097812 */ /* 0x040fe400078efcff */
[----:B------:R-:W-:Y:S01]  /*0200*/  LOP3.LUT R11, R3, 0x180, RZ, 0xfc, !PT ;  /* 0x00000180030b7812 */ /* 0x000fe200078efcff */
[-CC-:B------:R-:W-:Y:S01]  /*0210*/  IMAD R8, R7, R54.reuse, R5.reuse ;  /* 0x0000003607087224 */ /* 0x180fe200078e0205 */
[----:B------:R-:W-:Y:S01]  /*0220*/  LOP3.LUT R0, R3, 0x100, RZ, 0xfc, !PT ;  /* 0x0000010003007812 */ /* 0x000fe200078efcff */
[-CC-:B------:R-:W-:Y:S01]  /*0230*/  IMAD R10, R9, R54.reuse, R5.reuse ;  /* 0x00000036090a7224 */ /* 0x180fe200078e0205 */
[----:B------:R-:W-:Y:S01]  /*0240*/  LOP3.LUT R13, R3, 0x1a0, RZ, 0xfc, !PT ;  /* 0x000001a0030d7812 */ /* 0x000fe200078efcff */
        /* <DEDUP_REMOVED lines=20> */
[--C-:B------:R-:W-:Y:S01]  /*0390*/  IMAD R28, R27, R54, R5.reuse ;  /* 0x000000361b1c7224 */ /* 0x100fe200078e0205 */
[----:B------:R-:W-:Y:S01]  /*03a0*/  IADD3 R7, PT, PT, R57, R8, RZ ;  /* 0x0000000839077210 */ /* 0x000fe20007ffe0ff */
[----:B------:R-:W-:-:S02]  /*03b0*/  IMAD R30, R29, R54, R5 ;  /* 0x000000361d1e7224 */ /* 0x000fc400078e0205 */
[----:B------:R-:W-:Y:S02]  /*03c0*/  HFMA2 R2, -RZ, RZ, 0, 0 ;  /* 0x00000000ff027431 */ /* 0x000fe400000001ff */
[----:B------:R-:W-:Y:S01]  /*03d0*/  IMAD R0, R3, R54, R5 ;  /* 0x0000003603007224 */ /* 0x000fe200078e0205 */
[C---:B------:R-:W-:Y:S02]  /*03e0*/  IADD3 R8, PT, PT, R57.reuse, R10, RZ ;  /* 0x0000000a39087210 */ /* 0x040fe40007ffe0ff */
[C---:B------:R-:W-:Y:S02]  /*03f0*/  IADD3 R9, PT, PT, R57.reuse, R12, RZ ;  /* 0x0000000c39097210 */ /* 0x040fe40007ffe0ff */
[C---:B------:R-:W-:Y:S02]  /*0400*/  IADD3 R17, PT, PT, R57.reuse, R4, RZ ;  /* 0x0000000439117210 */ /* 0x040fe40007ffe0ff */
[C---:B------:R-:W-:Y:S02]  /*0410*/  IADD3 R10, PT, PT, R57.reuse, R14, RZ ;  /* 0x0000000e390a7210 */ /* 0x040fe40007ffe0ff */
[----:B------:R-:W-:-:S02]  /*0420*/  IADD3 R11, PT, PT, R57, R16, RZ ;  /* 0x00000010390b7210 */ /* 0x000fc40007ffe0ff */
[C---:B------:R-:W-:Y:S02]  /*0430*/  IADD3 R12, PT, PT, R57.reuse, R18, RZ ;  /* 0x00000012390c7210 */ /* 0x040fe40007ffe0ff */
[C---:B------:R-:W-:Y:S02]  /*0440*/  IADD3 R5, PT, PT, R57.reuse, R32, RZ ;  /* 0x0000002039057210 */ /* 0x040fe40007ffe0ff */
[----:B------:R-:W-:Y:S02]  /*0450*/  IADD3 R0, PT, PT, R57, R0, RZ ;  /* 0x0000000039007210 */ /* 0x000fe40007ffe0ff */
[----:B------:R-:W-:Y:S02]  /*0460*/  IADD3 R19, PT, PT, -R19, RZ, RZ ;  /* 0x000000ff13137210 */ /* 0x000fe40007ffe1ff */
[C---:B------:R-:W-:Y:S02]  /*0470*/  IADD3 R6, PT, PT, R57.reuse, R6, RZ ;  /* 0x0000000639067210 */ /* 0x040fe40007ffe0ff */
[----:B------:R-:W-:-:S02]  /*0480*/  IADD3 R13, PT, PT, R57, R20, RZ ;  /* 0x00000014390d7210 */ /* 0x000fc40007ffe0ff */
[C---:B------:R-:W-:Y:S02]  /*0490*/  IADD3 R14, PT, PT, R57.reuse, R22, RZ ;  /* 0x00000016390e7210 */ /* 0x040fe40007ffe0ff */
[C---:B------:R-:W-:Y:S02]  /*04a0*/  IADD3 R15, PT, PT, R57.reuse, R24, RZ ;  /* 0x00000018390f7210 */ /* 0x040fe40007ffe0ff */
[C---:B------:R-:W-:Y:S02]  /*04b0*/  IADD3 R16, PT, PT, R57.reuse, R26, RZ ;  /* 0x0000001a39107210 */ /* 0x040fe40007ffe0ff */
[C---:B------:R-:W-:Y:S02]  /*04c0*/  IADD3 R4, PT, PT, R57.reuse, R28, RZ ;  /* 0x0000001c39047210 */ /* 0x040fe40007ffe0ff */
[----:B------:R-:W-:-:S07]  /*04d0*/  IADD3 R18, PT, PT, R57, R30, RZ ;  /* 0x0000001e39127210 */ /* 0x000fce0007ffe0ff */
.L_x_975:
        /* <DEDUP_REMOVED lines=118> */
.L_x_974:
[----:B------:R-:W-:Y:S05]  /*0c40*/  BSYNC.RECONVERGENT B1 ;  /* 0x0000000000017941 */ /* 0x000fea0003800200 */
.L_x_973:
        /* <DEDUP_REMOVED lines=16> */
[----:B0-----:R-:W-:-:S04]  /*0d50*/  IMAD.WIDE.U32 R14, R9, 0x4, R6 ;  /* 0x00000004090e7825 */ /* 0x001fc800078e0006 */
[----:B------:R-:W-:Y:S01]  /*0d60*/  IMAD.WIDE.U32 R18, R21, 0x4, R6 ;  /* 0x0000000415127825 */ /* 0x000fe200078e0006 */
[----:B------:R0:W2:Y:S03]  /*0d70*/  LDG.E R10, desc[UR6][R14.64] ;  /* 0x000000060e0a7981 */ /* 0x0000a6000c1e1900 */
[--C-:B-1----:R-:W-:Y:S02]  /*0d80*/  IMAD.WIDE.U32 R16, R9, 0x4, R4.reuse ;  /* 0x0000000409107825 */ /* 0x102fe400078e0004 */
[----:B------:R1:W3:Y:S02]  /*0d90*/  LDG.E R9, desc[UR6][R18.64] ;  /* 0x0000000612097981 */ /* 0x0002e4000c1e1900 */
[----:B------:R-:W-:Y:S02]  /*0da0*/  IMAD.WIDE.U32 R20, R21, 0x4, R4 ;  /* 0x0000000415147825 */ /* 0x000fe400078e0004 */
[----:B------:R4:W5:Y:S02]  /*0db0*/  LDG.E R13, desc[UR6][R16.64] ;  /* 0x00000006100d7981 */ /* 0x000964000c1e1900 */
[----:B------:R-:W-:-:S02]  /*0dc0*/  IMAD.WIDE.U32 R22, R25, 0x4, R6 ;  /* 0x0000000419167825 */ /* 0x000fc400078e0006 */
[----:B------:R-:W5:Y:S02]  /*0dd0*/  LDG.E R32, desc[UR6][R20.64] ;  /* 0x0000000614207981 */ /* 0x000f64000c1e1900 */
[----:B------:R-:W-:Y:S01]  /*0de0*/  IMAD.WIDE.U32 R24, R25, 0x4, R4 ;  /* 0x0000000419187825 */ /* 0x000fe200078e0004 */
[CC--:B0-----:R-:W-:Y:S01]  /*0df0*/  LEA R15, R54.reuse, R35.reuse, 0x5 ;  /* 0x00000023360f7211 */ /* 0x0c1fe200078e28ff */
[----:B------:R0:W5:Y:S02]  /*0e00*/  LDG.E R12, desc[UR6][R22.64] ;  /* 0x00000006160c7981 */ /* 0x000164000c1e1900 */
[C---:B------:R-:W-:Y:S02]  /*0e10*/  IMAD.WIDE.U32 R26, R31.reuse, 0x4, R6 ;  /* 0x000000041f1a7825 */ /* 0x040fe400078e0006 */
[----:B------:R-:W5:Y:S02]  /*0e20*/  LDG.E R24, desc[UR6][R24.64] ;  /* 0x0000000618187981 */ /* 0x000f64000c1e1900 */
[--C-:B-1----:R-:W-:Y:S01]  /*0e30*/  IMAD.WIDE.U32 R18, R31, 0x4, R4.reuse ;  /* 0x000000041f127825 */ /* 0x102fe200078e0004 */
[----:B----4-:R-:W-:Y:S01]  /*0e40*/  LEA R17, R54, R35, 0x6 ;  /* 0x0000002336117211 */ /* 0x010fe200078e30ff */
[----:B------:R-:W4:Y:S02]  /*0e50*/  LDG.E R26, desc[UR6][R26.64] ;  /* 0x000000061a1a7981 */ /* 0x000f24000c1e1900 */
[----:B------:R-:W-:-:S02]  /*0e60*/  IMAD.WIDE.U32 R30, R35, 0x4, R4 ;  /* 0x00000004231e7825 */ /* 0x000fc400078e0004 */
[----:B------:R-:W4:Y:S02]  /*0e70*/  LDG.E R18, desc[UR6][R18.64] ;  /* 0x0000000612127981 */ /* 0x000f24000c1e1900 */
[--C-:B------:R-:W-:Y:S02]  /*0e80*/  IMAD.WIDE.U32 R28, R35, 0x4, R6.reuse ;  /* 0x00000004231c7825 */ /* 0x100fe400078e0006 */
[----:B------:R-:W4:Y:S02]  /*0e90*/  LDG.E R30, desc[UR6][R30.64] ;  /* 0x000000061e1e7981 */ /* 0x000f24000c1e1900 */
[C---:B0-----:R-:W-:Y:S02]  /*0ea0*/  IMAD.WIDE.U32 R22, R15.reuse, 0x4, R6 ;  /* 0x000000040f167825 */ /* 0x041fe400078e0006 */
[----:B------:R0:W4:Y:S02]  /*0eb0*/  LDG.E R11, desc[UR6][R28.64] ;  /* 0x000000061c0b7981 */ /* 0x000124000c1e1900 */
[----:B------:R-:W-:-:S02]  /*0ec0*/  IMAD.WIDE.U32 R20, R15, 0x4, R4 ;  /* 0x000000040f147825 */ /* 0x000fc400078e0004 */
[----:B------:R-:W4:Y:S02]  /*0ed0*/  LDG.E R22, desc[UR6][R22.64] ;  /* 0x0000000616167981 */ /* 0x000f24000c1e1900 */
[C---:B------:R-:W-:Y:S02]  /*0ee0*/  IMAD.WIDE.U32 R14, R17.reuse, 0x4, R6 ;  /* 0x00000004110e7825 */ /* 0x040fe400078e0006 */
[----:B------:R-:W4:Y:S01]  /*0ef0*/  LDG.E R20, desc[UR6][R20.64] ;  /* 0x0000000614147981 */ /* 0x000f22000c1e1900 */
[----:B0-----:R-:W-:Y:S01]  /*0f00*/  LEA R29, R54, R17, 0x5 ;  /* 0x00000011361d7211 */ /* 0x001fe200078e28ff */
[----:B------:R-:W-:Y:S02]  /*0f10*/  IMAD.WIDE.U32 R16, R17, 0x4, R4 ;  /* 0x0000000411107825 */ /* 0x000fe400078e0004 */
[----:B------:R-:W4:Y:S02]  /*0f20*/  LDG.E R14, desc[UR6][R14.64] ;  /* 0x000000060e0e7981 */ /* 0x000f24000c1e1900 */
[----:B------:R-:W-:-:S02]  /*0f30*/  IMAD.WIDE.U32 R6, R29, 0x4, R6 ;  /* 0x000000041d067825 */ /* 0x000fc400078e0006 */
[----:B------:R-:W4:Y:S02]  /*0f40*/  LDG.E R16, desc[UR6][R16.64] ;  /* 0x0000000610107981 */ /* 0x000f24000c1e1900 */
[----:B------:R-:W-:Y:S02]  /*0f50*/  IMAD.WIDE.U32 R4, R29, 0x4, R4 ;  /* 0x000000041d047825 */ /* 0x000fe400078e0004 */
[----:B------:R-:W4:Y:S04]  /*0f60*/  LDG.E R6, desc[UR6][R6.64] ;  /* 0x0000000606067981 */ /* 0x000f28000c1e1900 */
[----:B------:R-:W4:Y:S01]  /*0f70*/  LDG.E R4, desc[UR6][R4.64] ;  /* 0x0000000604047981 */ /* 0x000f22000c1e1900 */
[----:B------:R-:W-:Y:S01]  /*0f80*/  IADD3 R3, PT, PT, R3, 0x100, RZ ;  /* 0x0000010003037810 */ /* 0x000fe20007ffe0ff */
[----:B--2---:R-:W-:-:S04]  /*0f90*/  FADD.FTZ R10, R43, R10 ;  /* 0x0000000a2b0a7221 */ /* 0x004fc80000010000 */
[----:B---3--:R-:W-:Y:S01]  /*0fa0*/  FADD.FTZ R9, R10, R9 ;  /* 0x000000090a097221 */ /* 0x008fe20000010000 */
[----:B-----5:R-:W-:-:S04]  /*0fb0*/  FADD.FTZ R13, R2, R13 ;  /* 0x0000000d020d7221 */ /* 0x020fc80000010000 */
[----:B------:R-:W-:Y:S01]  /*0fc0*/  FADD.FTZ R13, R13, R32 ;  /* 0x000000200d0d7221 */ /* 0x000fe20000010000 */
[----:B------:R-:W-:-:S03]  /*0fd0*/  FADD.FTZ R9, R9, R12 ;  /* 0x0000000c09097221 */ /* 0x000fc60000010000 */
[----:B------:R-:W-:Y:S01]  /*0fe0*/  FADD.FTZ R13, R13, R24 ;  /* 0x000000180d0d7221 */ /* 0x000fe20000010000 */
[----:B----4-:R-:W-:-:S03]  /*0ff0*/  FADD.FTZ R26, R9, R26 ;  /* 0x0000001a091a7221 */ /* 0x010fc60000010000 */
[----:B------:R-:W-:-:S04]  /*1000*/  FADD.FTZ R13, R13, R18 ;  /* 0x000000120d0d7221 */ /* 0x000fc80000010000 */
[----:B------:R-:W-:Y:S01]  /*1010*/  FADD.FTZ R13, R13, R30 ;  /* 0x0000001e0d0d7221 */ /* 0x000fe20000010000 */
[----:B------:R-:W-:-:S04]  /*1020*/  FADD.FTZ R11, R26, R11 ;  /* 0x0000000b1a0b7221 */ /* 0x000fc80000010000 */
[----:B------:R-:W-:Y:S01]  /*1030*/  FADD.FTZ R11, R11, R22 ;  /* 0x000000160b0b7221 */ /* 0x000fe20000010000 */
[----:B------:R-:W-:-:S03]  /*1040*/  FADD.FTZ R13, R13, R20 ;  /* 0x000000140d0d7221 */ /* 0x000fc60000010000 */
[----:B------:R-:W-:Y:S01]  /*1050*/  FADD.FTZ R11, R11, R14 ;  /* 0x0000000e0b0b7221 */ /* 0x000fe20000010000 */
[----:B------:R-:W-:-:S03]  /*1060*/  FADD.FTZ R13, R13, R16 ;  /* 0x000000100d0d7221 */ /* 0x000fc60000010000 */
[----:B------:R-:W-:Y:S01]  /*1070*/  FADD.FTZ R43, R11, R6 ;  /* 0x000000060b2b7221 */ /* 0x000fe20000010000 */
[----:B------:R-:W-:-:S07]  /*1080*/  FADD.FTZ R2, R13, R4 ;  /* 0x000000040d027221 */ /* 0x000fce0000010000 */
.L_x_977:
[----:B------:R-:W-:Y:S05]  /*1090*/  BSYNC.RECONVERGENT B1 ;  /* 0x0000000000017941 */ /* 0x000fea0003800200 */
.L_x_976:
        /* <DEDUP_REMOVED lines=37> */
.L_x_979:
[----:B------:R-:W-:Y:S05]  /*12f0*/  BSYNC.RECONVERGENT B1 ;  /* 0x0000000000017941 */ /* 0x000fea0003800200 */
.L_x_978:
[----:B------:R-:W-:Y:S05]  /*1300*/  @!P1 BRA `(.L_x_972) ;  /* 0x00000000003c9947 */ /* 0x000fea0003800000 */
[----:B------:R-:W0:Y:S01]  /*1310*/  LDC.64 R8, c[0x0][0x440] ;  /* 0x00011000ff087b82 */ /* 0x000e220000000a00 */
[----:B------:R-:W-:Y:S01]  /*1320*/  IMAD R0, R3, R54, R0 ;  /* 0x0000003603007224 */ /* 0x000fe200078e0200 */
[----:B------:R-:W-:-:S04]  /*1330*/  IADD3 R12, PT, PT, -R55, RZ, RZ ;  /* 0x000000ff370c7210 */ /* 0x000fc80007ffe1ff */
[----:B------:R-:W-:Y:S02]  /*1340*/  IADD3 R3, PT, PT, R57, R0, RZ ;  /* 0x0000000039037210 */ /* 0x000fe40007ffe0ff */
[----:B------:R-:W1:Y:S05]  /*1350*/  LDC.64 R10, c[0x0][0x448] ;  /* 0x00011200ff0a7b82 */ /* 0x000e6a0000000a00 */
.L_x_980:
        /* <DEDUP_REMOVED lines=10> */
.L_x_972:
[----:B------:R-:W-:Y:S05]  /*1400*/  BSYNC.RECONVERGENT B0 ;  /* 0x0000000000007941 */ /* 0x000fea0003800200 */
.L_x_971:
[----:B------:R-:W0:Y:S01]  /*1410*/  S2R R3, SR_TID.X ;  /* 0x0000000000037919 */ /* 0x000e220000002100 */
[----:B------:R-:W1:Y:S01]  /*1420*/  S2UR UR5, SR_CgaCtaId ;  /* 0x00000000000579c3 */ /* 0x000e620000008800 */
[----:B------:R-:W-:Y:S01]  /*1430*/  UMOV UR4, 0x400 ;  /* 0x0000040000047882 */ /* 0x000fe20000000000 */
[C---:B------:R-:W-:Y:S02]  /*1440*/  SHF.L.U32 R5, R57.reuse, 0x7, RZ ;  /* 0x0000000739057819 */ /* 0x040fe400000006ff */
[----:B------:R-:W-:Y:S02]  /*1450*/  SHF.L.U32 R58, R58, 0x4, RZ ;  /* 0x000000043a3a7819 */ /* 0x000fe400000006ff */
[----:B------:R-:W-:Y:S02]  /*1460*/  ISETP.NE.AND P0, PT, R57, RZ, PT ;  /* 0x000000ff3900720c */ /* 0x000fe40003f05270 */
[----:B------:R-:W-:-:S04]  /*1470*/  LOP3.LUT R58, R58, 0x7ffffff0, RZ, 0xc0, !PT ;  /* 0x7ffffff03a3a7812 */ /* 0x000fc800078ec0ff */
[----:B------:R-:W-:Y:S01]  /*1480*/  IADD3 R11, PT, PT, R57, R58, RZ ;  /* 0x0000003a390b7210 */ /* 0x000fe20007ffe0ff */
[----:B-1----:R-:W-:Y:S01]  /*1490*/  ULEA UR4, UR5, UR4, 0x18 ;  /* 0x0000000405047291 */ /* 0x002fe2000f8ec0ff */
[----:B0-----:R-:W-:-:S04]  /*14a0*/  SHF.R.U32.HI R12, RZ, 0x5, R3 ;  /* 0x00000005ff0c7819 */ /* 0x001fc80000011603 */
[----:B------:R-:W-:-:S04]  /*14b0*/  LOP3.LUT R0, R12, 0x1f, R3, 0x78, !PT ;  /* 0x0000001f0c007812 */ /* 0x000fc800078e7803 */
[C---:B------:R-:W-:Y:S02]  /*14c0*/  LOP3.LUT R3, R0.reuse, 0x3e0, R3, 0xf8, !PT ;  /* 0x000003e000037812 */ /* 0x040fe400078ef803 */
[----:B------:R-:W-:Y:S02]  /*14d0*/  SHF.L.U32 R0, R0, 0x2, RZ ;  /* 0x0000000200007819 */ /* 0x000fe400000006ff */
[----:B------:R-:W-:Y:S02]  /*14e0*/  LEA R3, R3, UR4, 0x2 ;  /* 0x0000000403037c11 */ /* 0x000fe4000f8e10ff */
[----:B------:R-:W-:-:S03]  /*14f0*/  LOP3.LUT R0, R5, R0, RZ, 0xfc, !PT ;  /* 0x0000000005007212 */ /* 0x000fc600078efcff */
[----:B------:R-:W-:Y:S04]  /*1500*/  STS [R3], R2 ;  /* 0x0000000203007388 */ /* 0x000fe80000000800 */
        /* <DEDUP_REMOVED lines=38> */
[----:B------:R-:W3:Y:S01]  /*1770*/  LDC.64 R8, c[0x0][0x480] ;  /* 0x00012000ff087b82 */ /* 0x000ee20000000a00 */
[----:B0-----:R-:W-:-:S04]  /*1780*/  IMAD.WIDE.U32 R6, R11, 0x8, R6 ;  /* 0x000000080b067825 */ /* 0x001fc800078e0006 */
[----:B---3--:R-:W-:Y:S01]  /*1790*/  IMAD.WIDE.U32 R8, R11, 0x8, R8 ;  /* 0x000000080b087825 */ /* 0x008fe200078e0008 */
[----:B-1----:R-:W-:Y:S04]  /*17a0*/  STG.E.64 desc[UR6][R6.64], R4 ;  /* 0x0000000406007986 */ /* 0x002fe8000c101b06 */
[----:B--2---:R-:W-:Y:S01]  /*17b0*/  STG.E.64 desc[UR6][R8.64], R2 ;  /* 0x0000000208007986 */ /* 0x004fe2000c101b06 */
[----:B------:R-:W-:Y:S05]  /*17c0*/  EXIT ;  /* 0x000000000000794d */ /* 0x000fea0003800000 */
.L_x_981:
        /* <DEDUP_REMOVED lines=11> */
.L_x_3526:


//--------------------- .text._ZN10layer_norm40ln_parallel_residual_bwd_finalize_kernelINS_22Kernel_traits_finalizeILj1536Ef13__nv_bfloat16S2_S2_fjLb0ELj1024ELj4ENS_18Kernel_traits_baseILj1536EfS2_S2_S2_fjLj1024EEEEELb0EEEvNS_9BwdParamsE --------------------------
	.section	.text._ZN10layer_norm40ln_parallel_residual_bwd_finalize_kernelINS_22Kernel_traits_finalizeILj1536Ef13__nv_bfloat16S2_S2_fjLb0ELj1024ELj4ENS_18Kernel_traits_baseILj1536EfS2_S2_S2_fjLj1024EEEEELb0EEEvNS_9BwdParamsE,"ax",@progbits
	.align	128
        .global         _ZN10layer_norm40ln_parallel_residual_bwd_finalize_kernelINS_22Kernel_traits_finalizeILj1536Ef13__nv_bfloat16S2_S2_fjLb0ELj1024ELj4ENS_18Kernel_traits_baseILj1536EfS2_S2_S2_fjLj1024EEEEELb0EEEvNS_9BwdParamsE
        .type           _ZN10layer_norm40ln_parallel_residual_bwd_finalize_kernelINS_22Kernel_traits_finalizeILj1536Ef13__nv_bfloat16S2_S2_fjLb0ELj1024ELj4ENS_18Kernel_traits_baseILj1536EfS2_S2_S2_fjLj1024EEEEELb0EEEvNS_9BwdParamsE,@function
        .size           _ZN10layer_norm40ln_parallel_residual_bwd_finalize_kernelINS_22Kernel_traits_finalizeILj1536Ef13__nv_bfloat16S2_S2_fjLb0ELj1024ELj4ENS_18Kernel_traits_baseILj1536EfS2_S2_S2_fjLj1024EEEEELb0EEEvNS_9BwdParamsE,(.L_x_3527 - _ZN10layer_norm40ln_parallel_residual_bwd_finalize_kernelINS_22Kernel_traits_finalizeILj1536Ef13__nv_bfloat16S2_S2_fjLb0ELj1024ELj4ENS_18Kernel_traits_baseILj1536EfS2_S2_S2_fjLj1024EEEEELb0EEEvNS_9BwdParamsE)
        .other          _ZN10layer_norm40ln_parallel_residual_bwd_finalize_kernelINS_22Kernel_traits_finalizeILj1536Ef13__nv_bfloat16S2_S2_fjLb0ELj1024ELj4ENS_18Kernel_traits_baseILj1536EfS2_S2_S2_fjLj1024EEEEELb0EEEvNS_9BwdParamsE,@"STO_CUDA_ENTRY STV_DEFAULT"
_ZN10layer_norm40ln_parallel_residual_bwd_finalize_kernelINS_22Kernel_traits_finalizeILj1536Ef13__nv_bfloat16S2_S2_fjLb0ELj1024ELj4ENS_18Kernel_traits_baseILj1536EfS2_S2_S2_fjLj1024EEEEELb0EEEvNS_9BwdParamsE:
.text._ZN10layer_norm40ln_parallel_residual_bwd_finalize_kernelINS_22Kernel_traits_finalizeILj1536Ef13__nv_bfloat16S2_S2_fjLb0ELj1024ELj4ENS_18Kernel_traits_baseILj1536EfS2_S2_S2_fjLj1024EEEEELb0EEEvNS_9BwdParamsE:
        /* <DEDUP_REMOVED lines=58> */
.L_x_986:
        /* <DEDUP_REMOVED lines=16> */
[----:B------:R0:W3:Y:S02]  /*04a0*/  LDG.E R22, desc[UR6][R16.64] ;  /* 0x0000000610167981 */ /* 0x0000e4000c1e1900 */
[----:B0-----:R-:W-:-:S05]  /*04b0*/  IMAD.WIDE.U32 R16, R21, 0x4, R14 ;  /* 0x0000000415107825 */ /* 0x001fca00078e000e */
[----:B------:R-:W4:Y:S01]  /*04c0*/  LDG.E R24, desc[UR6][R16.64] ;  /* 0x0000000610187981 */ /* 0x000f22000c1e1900 */
[----:B------:R-:W-:-:S05]  /*04d0*/  IMAD.WIDE.U32 R14, R23, 0x4, R14 ;  /* 0x00000004170e7825 */ /* 0x000fca00078e000e */
[----:B------:R0:W5:Y:S02]  /*04e0*/  LDG.E R26, desc[UR6][R14.64] ;  /* 0x000000060e1a7981 */ /* 0x000164000c1e1900 */
[----:B0-----:R-:W0:Y:S02]  /*04f0*/  LDC.64 R14, c[0x0][0x448] ;  /* 0x00011200ff0e7b82 */ /* 0x001e240000000a00 */
[----:B0-----:R-:W-:-:S04]  /*0500*/  IMAD.WIDE.U32 R16, R12, 0x4, R14 ;  /* 0x000000040c107825 */ /* 0x001fc800078e000e */
[----:B--2---:R-:W-:Y:S01]  /*0510*/  FADD.FTZ R8, R29, R8 ;  /* 0x000000081d087221 */ /* 0x004fe20000010000 */
[----:B------:R-:W-:-:S04]  /*0520*/  IMAD.WIDE.U32 R28, R4, 0x4, R14 ;  /* 0x00000004041c7825 */ /* 0x000fc800078e000e */
[----:B---3--:R-:W-:-:S04]  /*0530*/  FADD.FTZ R8, R8, R22 ;  /* 0x0000001608087221 */ /* 0x008fc80000010000 */
[----:B----4-:R-:W-:Y:S02]  /*0540*/  FADD.FTZ R8, R8, R24 ;  /* 0x0000001808087221 */ /* 0x010fe40000010000 */
[----:B------:R0:W2:Y:S02]  /*0550*/  LDG.E R24, desc[UR6][R28.64] ;  /* 0x000000061c187981 */ /* 0x0000a4000c1e1900 */
[----:B0-----:R-:W-:-:S05]  /*0560*/  IMAD.WIDE.U32 R28, R13, 0x4, R14 ;  /* 0x000000040d1c7825 */ /* 0x001fca00078e000e */
[----:B------:R-:W3:Y:S01]  /*0570*/  LDG.E R22, desc[UR6][R28.64] ;  /* 0x000000061c167981 */ /* 0x000ee2000c1e1900 */
[----:B-----5:R-:W-:-:S03]  /*0580*/  FADD.FTZ R8, R8, R26 ;  /* 0x0000001a08087221 */ /* 0x020fc60000010000 */
[----:B------:R0:W4:Y:S02]  /*0590*/  LDG.E R26, desc[UR6][R16.64] ;  /* 0x00000006101a7981 */ /* 0x000124000c1e1900 */
[----:B0-----:R-:W-:-:S04]  /*05a0*/  IMAD.WIDE.U32 R16, R27, 0x4, R14 ;  /* 0x000000041b107825 */ /* 0x001fc800078e000e */
[----:B--2---:R-:W-:Y:S02]  /*05b0*/  FADD.FTZ R24, R24, R20 ;  /* 0x0000001418187221 */ /* 0x004fe40000010000 */
[----:B------:R0:W2:Y:S02]  /*05c0*/  LDG.E R20, desc[UR6][R16.64] ;  /* 0x0000000610147981 */ /* 0x0000a4000c1e1900 */
[----:B0-----:R-:W-:-:S04]  /*05d0*/  IMAD.WIDE.U32 R16, R25, 0x4, R14 ;  /* 0x0000000419107825 */ /* 0x001fc800078e000e */
[----:B---3--:R-:W-:Y:S02]  /*05e0*/  FADD.FTZ R22, R24, R22 ;  /* 0x0000001618167221 */ /* 0x008fe40000010000 */
[----:B------:R0:W3:Y:S02]  /*05f0*/  LDG.E R24, desc[UR6][R16.64] ;  /* 0x0000000610187981 */ /* 0x0000e4000c1e1900 */
        /* <DEDUP_REMOVED lines=74> */
.L_x_985:
[----:B------:R-:W-:Y:S05]  /*0aa0*/  BSYNC.RECONVERGENT B1 ;  /* 0x0000000000017941 */ /* 0x000fea0003800200 */
.L_x_984:
        /* <DEDUP_REMOVED lines=17> */
[----:B--2---:R-:W-:-:S06]  /*0bc0*/  IMAD.WIDE.U32 R26, R19, 0x4, R14 ;  /* 0x00000004131a7825 */ /* 0x004fcc00078e000e */
[----:B------:R-:W2:Y:S01]  /*0bd0*/  LDG.E R26, desc[UR6][R26.64] ;  /* 0x000000061a1a7981 */ /* 0x000ea2000c1e1900 */
[----:B0-----:R-:W-:-:S06]  /*0be0*/  IMAD.WIDE.U32 R24, R19, 0x4, R12 ;  /* 0x0000000413187825 */ /* 0x001fcc00078e000c */
[----:B------:R-:W4:Y:S01]  /*0bf0*/  LDG.E R25, desc[UR6][R24.64] ;  /* 0x0000000618197981 */ /* 0x000f22000c1e1900 */
[----:B---3--:R-:W-:-:S03]  /*0c00*/  FADD.FTZ R8, R8, R21 ;  /* 0x0000001508087221 */ /* 0x008fc60000010000 */
[----:B------:R0:W3:Y:S02]  /*0c10*/  LDG.E R21, desc[UR6][R28.64] ;  /* 0x000000061c157981 */ /* 0x0000e4000c1e1900 */
[----:B0-----:R-:W-:Y:S01]  /*0c20*/  LEA R29, R3, R19, 0x5 ;  /* 0x00000013031d7211 */ /* 0x001fe200078e28ff */
[----:B--2---:R-:W-:-:S04]  /*0c30*/  FADD.FTZ R24, R11, R26 ;  /* 0x0000001a0b187221 */ /* 0x004fc80000010000 */
[----:B------:R-:W-:-:S05]  /*0c40*/  IMAD.WIDE.U32 R26, R29, 0x4, R22 ;  /* 0x000000041d1a7825 */ /* 0x000fca00078e0016 */
[----:B------:R-:W2:Y:S01]  /*0c50*/  LDG.E R11, desc[UR6][R26.64] ;  /* 0x000000061a0b7981 */ /* 0x000ea2000c1e1900 */
[----:B----4-:R-:W-:Y:S01]  /*0c60*/  FADD.FTZ R25, R20, R25 ;  /* 0x0000001914197221 */ /* 0x010fe20000010000 */
[----:B---3--:R-:W-:Y:S01]  /*0c70*/  FADD.FTZ R18, R18, R21 ;  /* 0x0000001512127221 */ /* 0x008fe20000010000 */
[----:B------:R-:W-:-:S06]  /*0c80*/  IMAD.WIDE.U32 R20, R29, 0x4, R12 ;  /* 0x000000041d147825 */ /* 0x000fcc00078e000c */
[----:B------:R-:W3:Y:S01]  /*0c90*/  LDG.E R20, desc[UR6][R20.64] ;  /* 0x0000000614147981 */ /* 0x000ee2000c1e1900 */
[----:B------:R-:W-:Y:S01]  /*0ca0*/  LEA R19, R3, R19, 0x6 ;  /* 0x0000001303137211 */ /* 0x000fe200078e30ff */
[----:B--2---:R-:W-:Y:S01]  /*0cb0*/  FADD.FTZ R11, R8, R11 ;  /* 0x0000000b080b7221 */ /* 0x004fe20000010000 */
[----:B---3--:R-:W-:Y:S01]  /*0cc0*/  FADD.FTZ R25, R25, R20 ;  /* 0x0000001419197221 */ /* 0x008fe20000010000 */
[----:B------:R-:W-:-:S04]  /*0cd0*/  IMAD.WIDE.U32 R20, R29, 0x4, R14 ;  /* 0x000000041d147825 */ /* 0x000fc800078e000e */
[----:B------:R-:W-:Y:S02]  /*0ce0*/  IMAD.WIDE.U32 R28, R29, 0x4, R16 ;  /* 0x000000041d1c7825 */ /* 0x000fe400078e0010 */
[----:B------:R-:W2:Y:S04]  /*0cf0*/  LDG.E R21, desc[UR6][R20.64] ;  /* 0x0000000614157981 */ /* 0x000ea8000c1e1900 */
[----:B------:R0:W3:Y:S02]  /*0d00*/  LDG.E R8, desc[UR6][R28.64] ;  /* 0x000000061c087981 */ /* 0x0000e4000c1e1900 */
[----:B0-----:R-:W-:-:S06]  /*0d10*/  IMAD.WIDE.U32 R28, R19, 0x4, R22 ;  /* 0x00000004131c7825 */ /* 0x001fcc00078e0016 */
[----:B------:R-:W4:Y:S01]  /*0d20*/  LDG.E R28, desc[UR6][R28.64] ;  /* 0x000000061c1c7981 */ /* 0x000f22000c1e1900 */
[----:B------:R-:W-:-:S04]  /*0d30*/  IMAD.WIDE.U32 R26, R19, 0x4, R12 ;  /* 0x00000004131a7825 */ /* 0x000fc800078e000c */
[----:B--2---:R-:W-:Y:S01]  /*0d40*/  FADD.FTZ R24, R24, R21 ;  /* 0x0000001518187221 */ /* 0x004fe20000010000 */
[----:B---3--:R-:W-:Y:S02]  /*0d50*/  FADD.FTZ R21, R18, R8 ;  /* 0x0000000812157221 */ /* 0x008fe40000010000 */
[----:B------:R0:W2:Y:S02]  /*0d60*/  LDG.E R8, desc[UR6][R26.64] ;  /* 0x000000061a087981 */ /* 0x0000a4000c1e1900 */
[----:B0-----:R-:W-:Y:S01]  /*0d70*/  LEA R27, R3, R19, 0x5 ;  /* 0x00000013031b7211 */ /* 0x001fe200078e28ff */
[----:B----4-:R-:W-:Y:S01]  /*0d80*/  FADD.FTZ R20, R11, R28 ;  /* 0x0000001c0b147221 */ /* 0x010fe20000010000 */
[----:B------:R-:W-:-:S04]  /*0d90*/  IMAD.WIDE.U32 R28, R19, 0x4, R14 ;  /* 0x00000004131c7825 */ /* 0x000fc800078e000e */
[----:B------:R-:W-:Y:S01]  /*0da0*/  IMAD.WIDE.U32 R18, R19, 0x4, R16 ;  /* 0x0000000413127825 */ /* 0x000fe200078e0010 */
[----:B------:R-:W3:Y:S03]  /*0db0*/  LDG.E R11, desc[UR6][R28.64] ;  /* 0x000000061c0b7981 */ /* 0x000ee6000c1e1900 */
[C---:B------:R-:W-:Y:S02]  /*0dc0*/  IMAD.WIDE.U32 R22, R27.reuse, 0x4, R22 ;  /* 0x000000041b167825 */ /* 0x040fe400078e0016 */
[----:B------:R-:W4:Y:S02]  /*0dd0*/  LDG.E R18, desc[UR6][R18.64] ;  /* 0x0000000612127981 */ /* 0x000f24000c1e1900 */
[C---:B------:R-:W-:Y:S02]  /*0de0*/  IMAD.WIDE.U32 R12, R27.reuse, 0x4, R12 ;  /* 0x000000041b0c7825 */ /* 0x040fe400078e000c */
[----:B------:R-:W5:Y:S02]  /*0df0*/  LDG.E R23, desc[UR6][R22.64] ;  /* 0x0000000616177981 */ /* 0x000f64000c1e1900 */
[----:B------:R-:W-:-:S02]  /*0e00*/  IMAD.WIDE.U32 R14, R27, 0x4, R14 ;  /* 0x000000041b0e7825 */ /* 0x000fc400078e000e */
[----:B------:R-:W5:Y:S02]  /*0e10*/  LDG.E R12, desc[UR6][R12.64] ;  /* 0x000000060c0c7981 */ /* 0x000f64000c1e1900 */
[----:B------:R-:W-:Y:S02]  /*0e20*/  IMAD.WIDE.U32 R16, R27, 0x4, R16 ;  /* 0x000000041b107825 */ /* 0x000fe400078e0010 */
[----:B------:R-:W5:Y:S04]  /*0e30*/  LDG.E R14, desc[UR6][R14.64] ;  /* 0x000000060e0e7981 */ /* 0x000f68000c1e1900 */
[----:B------:R-:W5:Y:S01]  /*0e40*/  LDG.E R16, desc[UR6][R16.64] ;  /* 0x0000000610107981 */ /* 0x000f62000c1e1900 */
[----:B------:R-:W-:Y:S01]  /*0e50*/  IADD3 R10, PT, PT, R10, 0x80, RZ ;  /* 0x000000800a0a7810 */ /* 0x000fe20007ffe0ff */
[----:B--2---:R-:W-:Y:S01]  /*0e60*/  FADD.FTZ R25, R25, R8 ;  /* 0x0000000819197221 */ /* 0x004fe20000010000 */
[----:B---3--:R-:W-:Y:S01]  /*0e70*/  FADD.FTZ R11, R24, R11 ;  /* 0x0000000b180b7221 */ /* 0x008fe20000010000 */
[----:B----4-:R-:W-:Y:S01]  /*0e80*/  FADD.FTZ R21, R21, R18 ;  /* 0x0000001215157221 */ /* 0x010fe20000010000 */
[----:B-----5:R-:W-:Y:S01]  /*0e90*/  FADD.FTZ R8, R20, R23 ;  /* 0x0000001714087221 */ /* 0x020fe20000010000 */
[----:B------:R-:W-:Y:S01]  /*0ea0*/  FADD.FTZ R20, R25, R12 ;  /* 0x0000000c19147221 */ /* 0x000fe20000010000 */
[----:B------:R-:W-:Y:S01]  /*0eb0*/  FADD.FTZ R11, R11, R14 ;  /* 0x0000000e0b0b7221 */ /* 0x000fe20000010000 */
[----:B------:R-:W-:-:S07]  /*0ec0*/  FADD.FTZ R18, R21, R16 ;  /* 0x0000001015127221 */ /* 0x000fce0000010000 */
.L_x_988:
[----:B------:R-:W-:Y:S05]  /*0ed0*/  BSYNC.RECONVERGENT B1 ;  /* 0x0000000000017941 */ /* 0x000fea0003800200 */
.L_x_987:
        /* <DEDUP_REMOVED lines=36> */
.L_x_990:
[----:B------:R-:W-:Y:S05]  /*1120*/  BSYNC.RECONVERGENT B1 ;  /* 0x0000000000017941 */ /* 0x000fea0003800200 */
.L_x_989:
        /* <DEDUP_REMOVED lines=18> */
.L_x_983:
[----:B------:R-:W-:Y:S05]  /*1250*/  BSYNC.RECONVERGENT B0 ;  /* 0x0000000000007941 */ /* 0x000fea0003800200 */
.L_x_982:
        /* <DEDUP_REMOVED lines=35> */
[----:B------:R-:W-:Y:S01]  /*1490*/  LOP3.LUT R17, R0, 0x7ffffff0, RZ, 0xc0, !PT ;  /* 0x7ffffff000117812 */ /* 0x000fe200078ec0ff */
[----:B--2---:R-:W-:Y:S02]  /*14a0*/  FADD.FTZ R8, R13, R8 ;  /* 0x000000080d087221 */ /* 0x004fe40000010000 */
[----:B------:R-:W1:Y:S01]  /*14b0*/  SHFL.BFLY PT, R19, R16, 0x4, 0x1f ;  /* 0x0c801f0010137f89 */ /* 0x000e6200000e0000 */
[----:B------:R-:W-:Y:S01]  /*14c0*/  IADD3 R0, PT, PT, R6, R17, RZ ;  /* 0x0000001106007210 */ /* 0x000fe20007ffe0ff */
[----:B---3--:R-:W-:Y:S02]  /*14d0*/  FADD.FTZ R10, R11, R4 ;  /* 0x000000040b0a7221 */ /* 0x008fe40000010000 */
        /* <DEDUP_REMOVED lines=11> */
[----:B------:R-:W-:Y:S01]  /*1590*/  SHF.L.U32 R4, R0, 0x1, RZ ;  /* 0x0000000100047819 */ /* 0x000fe200000006ff */
[----:B-1----:R-:W-:-:S03]  /*15a0*/  FADD.FTZ R18, R19, R18 ;  /* 0x0000001213127221 */ /* 0x002fc60000010000 */
[----:B------:R-:W0:Y:S01]  /*15b0*/  SHFL.BFLY PT, R11, R8, 0x10, 0x1f ;  /* 0x0e001f00080b7f89 */ /* 0x000e2200000e0000 */
[----:B------:R-:W-:Y:S01]  /*15c0*/  ISETP.GE.U32.AND P1, PT, R4, R3, PT ;  /* 0x000000030400720c */ /* 0x000fe20003f26070 */
[----:B--2---:R-:W-:Y:S02]  /*15d0*/  FADD.FTZ R2, R7, R2 ;  /* 0x0000000207027221 */ /* 0x004fe40000010000 */
[----:B------:R-:W1:Y:S01]  /*15e0*/  SHFL.BFLY PT, R15, R18, 0x10, 0x1f ;  /* 0x0e001f00120f7f89 */ /* 0x000e6200000e0000 */
[----:B---3--:R-:W-:-:S03]  /*15f0*/  FADD.FTZ R12, R13, R12 ;  /* 0x0000000c0d0c7221 */ /* 0x008fc60000010000 */
[----:B------:R-:W2:Y:S04]  /*1600*/  SHFL.BFLY PT, R9, R2, 0x10, 0x1f ;  /* 0x0e001f0002097f89 */ /* 0x000ea800000e0000 */
[----:B------:R-:W3:Y:S01]  /*1610*/  SHFL.BFLY PT, R7, R12, 0x10, 0x1f ;  /* 0x0e001f000c077f89 */ /* 0x000ee200000e0000 */
[----:B0-----:R-:W-:Y:S01]  /*1620*/  FADD.FTZ R11, R8, R11 ;  /* 0x0000000b080b7221 */ /* 0x001fe20000010000 */
[----:B-1----:R-:W-:Y:S01]  /*1630*/  FADD.FTZ R15, R18, R15 ;  /* 0x0000000f120f7221 */ /* 0x002fe20000010000 */
[----:B--2---:R-:W-:Y:S01]  /*1640*/  FADD.FTZ R9, R2, R9 ;  /* 0x0000000902097221 */ /* 0x004fe20000010000 */
[----:B------:R-:W-:Y:S01]  /*1650*/  @!P0 LEA R2, R5, UR4, 0x2 ;  /* 0x0000000405028c11 */ /* 0x000fe2000f8e10ff */
[----:B---3--:R-:W-:-:S04]  /*1660*/  FADD.FTZ R7, R12, R7 ;  /* 0x000000070c077221 */ /* 0x008fc80000010000 */
[----:B------:R0:W-:Y:S04]  /*1670*/  @!P0 STS [R2+0x4080], R9 ;  /* 0x0040800902008388 */ /* 0x0001e80000000800 */
        /* <DEDUP_REMOVED lines=20> */
[----:B------:R-:W-:Y:S04]  /*17c0*/  STG.E.64 desc[UR6][R10.64], R8 ;  /* 0x000000080a007986 */ /* 0x000fe8000c101b06 */
[----:B--2---:R-:W-:Y:S01]  /*17d0*/  STG.E.64 desc[UR6][R12.64], R6 ;  /* 0x000000060c007986 */ /* 0x004fe2000c101b06 */
[----:B0-----:R-:W-:-:S03]  /*17e0*/  IMAD.WIDE.U32 R16, R0, 0x8, R16 ;  /* 0x0000000800107825 */ /* 0x001fc600078e0010 */
[----:B----4-:R-:W-:Y:S04]  /*17f0*/  STG.E.64 desc[UR6][R14.64], R4 ;  /* 0x000000040e007986 */ /* 0x010fe8000c101b06 */
[----:B-----5:R-:W-:Y:S01]  /*1800*/  STG.E.64 desc[UR6][R16.64], R2 ;  /* 0x0000000210007986 */ /* 0x020fe2000c101b06 */
[----:B------:R-:W-:Y:S05]  /*1810*/  EXIT ;  /* 0x000000000000794d */ /* 0x000fea0003800000 */
.L_x_991:
        /* <DEDUP_REMOVED lines=14> */
.L_x_3527:


//--------------------- .text._ZN10layer_norm31ln_parallel_residual_bwd_kernelINS_13Kernel_traitsIf13__nv_bfloat16S2_S2_fjLj1536ELj1ELj1ELj4ELj8ENS_18Kernel_traits_baseILj1536EfS2_S2_S2_fjLj128EEEEELb1ELb1ELb0EEEvNS_9BwdParamsE --------------------------
	.section	.text._ZN10layer_norm31ln_parallel_residual_bwd_kernelINS_13Kernel_traitsIf13__nv_bfloat16S2_S2_fjLj1536ELj1ELj1ELj4ELj8ENS_18Kernel_traits_baseILj1536EfS2_S2_S2_fjLj128EEEEELb1ELb1ELb0EEEvNS_9BwdParamsE,"ax",@progbits
	.align	128
        .global         _ZN10layer_norm31ln_parallel_residual_bwd_kernelINS_13Kernel_traitsIf13__nv_bfloat16S2_S2_fjLj1536ELj1ELj1ELj4ELj8ENS_18Kernel_traits_baseILj1536EfS2_S2_S2_fjLj128EEEEELb1ELb1ELb0EEEvNS_9BwdParamsE
        .type           _ZN10layer_norm31ln_parallel_residual_bwd_kernelINS_13Kernel_traitsIf13__nv_bfloat16S2_S2_fjLj1536ELj1ELj1ELj4ELj8ENS_18Kernel_traits_baseILj1536EfS2_S2_S2_fjLj128EEEEELb1ELb1ELb0EEEvNS_9BwdParamsE,@function
        .size           _ZN10layer_norm31ln_parallel_residual_bwd_kernelINS_13Kernel_traitsIf13__nv_bfloat16S2_S2_fjLj1536ELj1ELj1ELj4ELj8ENS_18Kernel_traits_baseILj1536EfS2_S2_S2_fjLj128EEEEELb1ELb1ELb0EEEvNS_9BwdParamsE,(.L_x_3528 - _ZN10layer_norm31ln_parallel_residual_bwd_kernelINS_13Kernel_traitsIf13__nv_bfloat16S2_S2_fjLj1536ELj1ELj1ELj4ELj8ENS_18Kernel_traits_baseILj1536EfS2_S2_S2_fjLj128EEEEELb1ELb1ELb0EEEvNS_9BwdParamsE)
        .other          _ZN10layer_norm31ln_parallel_residual_bwd_kernelINS_13Kernel_traitsIf13__nv_bfloat16S2_S2_fjLj1536ELj1ELj1ELj4ELj8ENS_18Kernel_traits_baseILj1536EfS2_S2_S2_fjLj128EEEEELb1ELb1ELb0EEEvNS_9BwdParamsE,@"STO_CUDA_ENTRY STV_DEFAULT"
_ZN10layer_norm31ln_parallel_residual_bwd_kernelINS_13Kernel_traitsIf13__nv_bfloat16S2_S2_fjLj1536ELj1ELj1ELj4ELj8ENS_18Kernel_traits_baseILj1536EfS2_S2_S2_fjLj128EEEEELb1ELb1ELb0EEEvNS_9BwdParamsE:
.text._ZN10layer_norm31ln_parallel_residual_bwd_kernelINS_13Kernel_traitsIf13__nv_bfloat16S2_S2_fjLj1536ELj1ELj1ELj4ELj8ENS_18Kernel_traits_baseILj1536EfS2_S2_S2_fjLj128EEEEELb1ELb1ELb0EEEvNS_9BwdParamsE:
        /* <DEDUP_REMOVED lines=21> */
[----:B--2---:R1:W5:Y:S01]  /*0150*/  @P2 LDG.E.128 R16, desc[UR18][R4.64] ;  /* 0x0000001204102981 */ /* 0x004362000c1e1d00 */
[----:B---3--:R-:W-:-:S05]  /*0160*/  @P0 IMAD.WIDE.U32 R2, R87, 0x10, R2 ;  /* 0x0000001057020825 */ /* 0x008fca00078e0002 */
        /* <DEDUP_REMOVED lines=33> */
[----:B------:R-:W0:Y:S05]  /*0380*/  LDCU UR8, c[0x0][0x388] ;  /* 0x00007100ff0877ac */ /* 0x000e2a0008000800 */
[----:B------:R-:W-:Y:S01]  /*0390*/  PLOP3.LUT P1, PT, PT, PT, UP0, 0x80, 0x8 ;  /* 0x000000000008781c */ /* 0x000fe20003f2f008 */
[----:B------:R-:W2:Y:S01]  /*03a0*/  LDCU UR24, c[0x0][0x400] ;  /* 0x00008000ff1877ac */ /* 0x000ea20008000800 */
[----:B------:R-:W3:Y:S01]  /*03b0*/  LDCU.64 UR10, c[0x0][0x478] ;  /* 0x00008f00ff0a77ac */ /* 0x000ee20008000a00 */
[----:B------:R-:W4:Y:S01]  /*03c0*/  LDCU.64 UR26, c[0x0][0x438] ;  /* 0x00008700ff1a77ac */ /* 0x000f220008000a00 */
[----:B------:R-:W0:Y:S01]  /*03d0*/  LDCU.64 UR22, c[0x0][0x470] ;  /* 0x00008e00ff1677ac */ /* 0x000e220008000a00 */
[----:B------:R-:W0:Y:S01]  /*03e0*/  LDCU.128 UR12, c[0x0][0x3c0] ;  /* 0x00007800ff0c77ac */ /* 0x000e220008000c00 */
[----:B------:R-:W0:Y:S01]  /*03f0*/  LDCU.64 UR20, c[0x0][0x380] ;  /* 0x00007000ff1477ac */ /* 0x000e220008000a00 */
[----:B------:R-:W-:-:S06]  /*0400*/  UMOV UR4, UR7 ;  /* 0x0000000700047c82 */ /* 0x000fcc0008000000 */
.L_x_1036:
[----:B0-----:R-:W-:-:S06]  /*0410*/  UIMAD.WIDE UR16, UR4, 0x4, UR14 ;  /* 0x00000004041078a5 */ /* 0x001fcc000f8e020e */
[----:B-12-4-:R-:W-:Y:S02]  /*0420*/  IMAD.U32 R52, RZ, RZ, UR16 ;  /* 0x00000010ff347e24 */ /* 0x016fe4000f8e00ff */
[----:B------:R-:W-:Y:S01]  /*0430*/  IMAD.U32 R53, RZ, RZ, UR17 ;  /* 0x00000011ff357e24 */ /* 0x000fe2000f8e00ff */
[----:B------:R-:W-:-:S04]  /*0440*/  UIMAD.WIDE UR16, UR4, 0x4, UR12 ;  /* 0x00000004041078a5 */ /* 0x000fc8000f8e020c */
[----:B------:R0:W2:Y:S02]  /*0450*/  LDG.E R52, desc[UR18][R52.64] ;  /* 0x0000001234347981 */ /* 0x0000a4000c1e1900 */
[----:B------:R-:W-:Y:S02]  /*0460*/  IMAD.U32 R54, RZ, RZ, UR16 ;  /* 0x00000010ff367e24 */ /* 0x000fe4000f8e00ff */
[----:B------:R-:W-:-:S05]  /*0470*/  IMAD.U32 R55, RZ, RZ, UR17 ;  /* 0x00000011ff377e24 */ /* 0x000fca000f8e00ff */
[----:B---3--:R1:W3:Y:S01]  /*0480*/  LDG.E R54, desc[UR18][R54.64] ;  /* 0x0000001236367981 */ /* 0x0082e2000c1e1900 */
[----:B------:R-:W-:Y:S01]  /*0490*/  UIMAD UR5, UR4, UR8, URZ ;  /* 0x00000008040572a4 */ /* 0x000fe2000f8e02ff */
[----:B------:R-:W-:Y:S01]  /*04a0*/  BSSY.RECONVERGENT B0, `(.L_x_993) ;  /* 0x000004d000007945 */ /* 0x000fe20003800200 */
[C---:B------:R-:W-:Y:S01]  /*04b0*/  ISETP.GE.U32.AND P2, PT, R86.reuse, 0x100, PT ;  /* 0x000001005600780c */ /* 0x040fe20003f46070 */
[----:B0-----:R-:W-:Y:S01]  /*04c0*/  IMAD.MOV.U32 R53, RZ, RZ, RZ ;  /* 0x000000ffff357224 */ /* 0x001fe200078e00ff */
[----:B------:R-:W-:Y:S01]  /*04d0*/  USHF.R.S32.HI UR6, URZ, 0x1f, UR5 ;  /* 0x0000001fff067899 */ /* 0x000fe20008011405 */
[----:B------:R-:W-:-:S03]  /*04e0*/  ISETP.GE.U32.AND P3, PT, R86, 0x180, PT ;  /* 0x000001805600780c */ /* 0x000fc60003f66070 */
[----:B------:R-:W-:-:S06]  /*04f0*/  ULEA.HI UR6, UR6, UR5, URZ, 0x2 ;  /* 0x0000000506067291 */ /* 0x000fcc000f8f10ff */
[----:B------:R-:W-:-:S05]  /*0500*/  IMAD.U32 R88, RZ, RZ, UR6 ;  /* 0x00000006ff587e24 */ /* 0x000fca000f8e00ff */
[----:B------:R-:W-:-:S05]  /*0510*/  LEA.HI.SX32 R85, R88, R87, 0x1e ;  /* 0x0000005758557211 */ /* 0x000fca00078ff2ff */
[----:B-1----:R-:W-:Y:S01]  /*0520*/  IMAD.MOV.U32 R55, RZ, RZ, R85 ;  /* 0x000000ffff377224 */ /* 0x002fe200078e0055 */
[----:B--2---:R-:W-:Y:S02]  /*0530*/  R2UR UR16, R52 ;  /* 0x00000000341072ca */ /* 0x004fe400000e0000 */
[----:B---3--:R-:W-:Y:S01]  /*0540*/  FSEL R52, R54, RZ, !P1 ;  /* 0x000000ff36347208 */ /* 0x008fe20004800000 */
        /* <DEDUP_REMOVED lines=15> */
[----:B--2---:R-:W-:-:S04]  /*0640*/  IMAD.WIDE.U32 R80, R85, 0x4, R80 ;  /* 0x0000000455507825 */ /* 0x004fc800078e0050 */
[C---:B0-----:R-:W-:Y:S02]  /*0650*/  @P0 IMAD.WIDE.U32 R88, R85.reuse, 0x8, R82 ;  /* 0x0000000855580825 */ /* 0x041fe400078e0052 */
[----:B------:R-:W5:Y:S04]  /*0660*/  LDG.E R83, desc[UR18][R80.64] ;  /* 0x0000001250537981 */ /* 0x000f68000c1e1900 */
[----:B------:R0:W5:Y:S01]  /*0670*/  @P0 LDG.E.64 R66, desc[UR18][R88.64] ;  /* 0x0000001258420981 */ /* 0x000162000c1e1b00 */
[----:B-1----:R-:W-:-:S05]  /*0680*/  @P1 IMAD.WIDE.U32 R78, R85, 0x4, R78 ;  /* 0x00000004554e1825 */ /* 0x002fca00078e004e */
[----:B------:R1:W5:Y:S01]  /*0690*/  @P1 LDG.E R84, desc[UR18][R78.64] ;  /* 0x000000124e541981 */ /* 0x000362000c1e1900 */
[----:B---3--:R-:W-:Y:S01]  /*06a0*/  IMAD.MOV.U32 R3, RZ, RZ, R54 ;  /* 0x000000ffff037224 */ /* 0x008fe200078e0036 */
[--C-:B------:R-:W-:Y:S02]  /*06b0*/  SHF.R.U64 R92, R54, 0x10, R55.reuse ;  /* 0x00000010365c7819 */ /* 0x100fe40000001237 */
[----:B0-----:R-:W-:Y:S01]  /*06c0*/  SHF.R.U32.HI R89, RZ, 0x10, R55 ;  /* 0x00000010ff597819 */ /* 0x001fe20000011637 */
[----:B------:R-:W-:Y:S02]  /*06d0*/  IMAD.U32 R3, R3, 0x10000, RZ ;  /* 0x0001000003037824 */ /* 0x000fe400078e00ff */
[----:B----4-:R-:W-:Y:S01]  /*06e0*/  IMAD.MOV.U32 R53, RZ, RZ, R76 ;  /* 0x000000ffff357224 */ /* 0x010fe200078e004c */
[----:B------:R-:W-:Y:S02]  /*06f0*/  SHF.R.U64 R91, R76, 0x10, R77 ;  /* 0x000000104c5b7819 */ /* 0x000fe4000000124d */
[----:B------:R-:W-:Y:S01]  /*0700*/  MOV R76, R55 ;  /* 0x00000037004c7202 */ /* 0x000fe20000000f00 */
[----:B------:R-:W-:-:S02]  /*0710*/  IMAD.U32 R55, R92, 0x10000, RZ ;  /* 0x000100005c377824 */ /* 0x000fc400078e00ff */
[----:B------:R-:W-:Y:S01]  /*0720*/  FADD.FTZ R3, -R52, R3 ;  /* 0x0000000334037221 */ /* 0x000fe20000010100 */
[----:B------:R-:W-:Y:S02]  /*0730*/  IMAD.MOV.U32 R82, RZ, RZ, R77 ;  /* 0x000000ffff527224 */ /* 0x000fe400078e004d */
[----:B-1----:R-:W-:Y:S02]  /*0740*/  IMAD.U32 R79, R76, 0x10000, RZ ;  /* 0x000100004c4f7824 */ /* 0x002fe400078e00ff */
[----:B------:R-:W-:Y:S01]  /*0750*/  FADD.FTZ R55, -R52, R55 ;  /* 0x0000003734377221 */ /* 0x000fe20000010100 */
[----:B------:R-:W-:Y:S01]  /*0760*/  IMAD.U32 R53, R53, 0x10000, RZ ;  /* 0x0001000035357824 */ /* 0x000fe200078e00ff */
[----:B------:R-:W-:Y:S01]  /*0770*/  SHF.R.U32.HI R90, RZ, 0x10, R77 ;  /* 0x00000010ff5a7819 */ /* 0x000fe2000001164d */
[----:B------:R-:W-:Y:S02]  /*0780*/  IMAD.U32 R77, R82, 0x10000, RZ ;  /* 0x00010000524d7824 */ /* 0x000fe400078e00ff */
[----:B------:R-:W-:Y:S01]  /*0790*/  FMUL.FTZ R3, R3, UR16 ;  /* 0x0000001003037c20 */ /* 0x000fe20008410000 */
[----:B------:R-:W-:-:S02]  /*07a0*/  IMAD.U32 R89, R89, 0x10000, RZ ;  /* 0x0001000059597824 */ /* 0x000fc400078e00ff */
[----:B------:R-:W-:Y:S01]  /*07b0*/  FADD.FTZ R79, -R52, R79 ;  /* 0x0000004f344f7221 */ /* 0x000fe20000010100 */
[----:B------:R-:W-:Y:S02]  /*07c0*/  IMAD.U32 R54, R91, 0x10000, RZ ;  /* 0x000100005b367824 */ /* 0x000fe400078e00ff */
[----:B------:R-:W-:Y:S01]  /*07d0*/  FMUL.FTZ R82, R55, UR16 ;  /* 0x0000001037527c20 */ /* 0x000fe20008410000 */
[-C--:B-----5:R-:W-:Y:S01]  /*07e0*/  FMUL.FTZ R80, R20, R53.reuse ;  /* 0x0000003514507220 */ /* 0x0a0fe20000410000 */
[----:B------:R-:W-:Y:S01]  /*07f0*/  FADD.FTZ R40, R40, R53 ;  /* 0x0000003528287221 */ /* 0x000fe20000010000 */
[----:B------:R-:W-:Y:S01]  /*0800*/  FFMA.FTZ R28, R3, R53, R28 ;  /* 0x00000035031c7223 */ /* 0x000fe2000001001c */
[----:B------:R-:W-:Y:S01]  /*0810*/  FMUL.FTZ R81, R79, UR16 ;  /* 0x000000104f517c20 */ /* 0x000fe20008410000 */
[----:B------:R-:W-:Y:S01]  /*0820*/  FADD.FTZ R78, -R52, R89 ;  /* 0x00000059344e7221 */ /* 0x000fe20000010100 */
[----:B------:R-:W-:Y:S01]  /*0830*/  FADD.FTZ R41, R41, R54 ;  /* 0x0000003629297221 */ /* 0x000fe20000010000 */
[-C--:B------:R-:W-:Y:S01]  /*0840*/  FFMA.FTZ R29, R82, R54.reuse, R29 ;  /* 0x00000036521d7223 */ /* 0x080fe2000001001d */
[----:B------:R-:W-:Y:S01]  /*0850*/  FMUL.FTZ R79, R21, R54 ;  /* 0x00000036154f7220 */ /* 0x000fe20000410000 */
[----:B------:R-:W-:Y:S01]  /*0860*/  FFMA.FTZ R53, R3, R80, RZ ;  /* 0x0000005003357223 */ /* 0x000fe200000100ff */
[----:B------:R-:W-:Y:S01]  /*0870*/  FADD.FTZ R54, RZ, R80 ;  /* 0x00000050ff367221 */ /* 0x000fe20000010000 */
[----:B------:R-:W-:-:S02]  /*0880*/  IMAD.U32 R76, R90, 0x10000, RZ ;  /* 0x000100005a4c7824 */ /* 0x000fc400078e00ff */
[----:B------:R-:W-:Y:S01]  /*0890*/  FADD.FTZ R42, R42, R77 ;  /* 0x0000004d2a2a7221 */ /* 0x000fe20000010000 */
[-C--:B------:R-:W-:Y:S01]  /*08a0*/  FFMA.FTZ R30, R81, R77.reuse, R30 ;  /* 0x0000004d511e7223 */ /* 0x080fe2000001001e */
[----:B------:R-:W-:Y:S01]  /*08b0*/  FMUL.FTZ R78, R78, UR16 ;  /* 0x000000104e4e7c20 */ /* 0x000fe20008410000 */
[----:B------:R-:W-:Y:S01]  /*08c0*/  FMUL.FTZ R77, R22, R77 ;  /* 0x0000004d164d7220 */ /* 0x000fe20000410000 */
[----:B------:R-:W-:Y:S01]  /*08d0*/  FFMA.FTZ R88, R82, R79, R53 ;  /* 0x0000004f52587223 */ /* 0x000fe20000010035 */
[----:B------:R-:W-:Y:S01]  /*08e0*/  FADD.FTZ R54, R54, R79 ;  /* 0x0000004f36367221 */ /* 0x000fe20000010000 */
[----:B------:R-:W-:Y:S01]  /*08f0*/  FADD.FTZ R43, R43, R76 ;  /* 0x0000004c2b2b7221 */ /* 0x000fe20000010000 */
[-C--:B------:R-:W-:Y:S01]  /*0900*/  FFMA.FTZ R31, R78, R76.reuse, R31 ;  /* 0x0000004c4e1f7223 */ /* 0x080fe2000001001f */
[----:B------:R-:W-:Y:S01]  /*0910*/  FMUL.FTZ R76, R23, R76 ;  /* 0x0000004c174c7220 */ /* 0x000fe20000410000 */
[----:B------:R-:W-:Y:S01]  /*0920*/  FFMA.FTZ R55, R81, R77, R88 ;  /* 0x0000004d51377223 */ /* 0x000fe20000010058 */
[----:B------:R-:W-:-:S03]  /*0930*/  FADD.FTZ R53, R54, R77 ;  /* 0x0000004d36357221 */ /* 0x000fc60000010000 */
[----:B------:R-:W-:Y:S01]  /*0940*/  FFMA.FTZ R54, R78, R76, R55 ;  /* 0x0000004c4e367223 */ /* 0x000fe20000010037 */
[----:B------:R-:W-:Y:S01]  /*0950*/  FADD.FTZ R53, R53, R76 ;  /* 0x0000004c35357221 */ /* 0x000fe20000010000 */
[----:B------:R-:W-:-:S07]  /*0960*/  VIADD R55, R85, 0x80 ;  /* 0x0000008055377836 */ /* 0x000fce0000000000 */
.L_x_994:
[----:B----4-:R-:W-:Y:S05]  /*0970*/  BSYNC.RECONVERGENT B0 ;  /* 0x0000000000007941 */ /* 0x010fea0003800200 */
.L_x_993:
[----:B------:R-:W-:Y:S04]  /*0980*/  BSSY.RECONVERGENT B0, `(.L_x_995) ;  /* 0x0000042000007945 */ /* 0x000fe80003800200 */
[----:B------:R-:W-:Y:S05]  /*0990*/  @!P2 BRA `(.L_x_996) ;  /* 0x000000040000a947 */ /* 0x000fea0003800000 */
[----:B------:R-:W0:Y:S01]  /*09a0*/  LDC.64 R60, c[0x0][0x3a8] ;  /* 0x0000ea00ff3c7b82 */ /* 0x000e220000000a00 */
[----:B------:R-:W-:Y:S02]  /*09b0*/  ISETP.NE.U32.AND P1, PT, RZ, UR22, PT ;  /* 0x00000016ff007c0c */ /* 0x000fe4000bf25070 */
[----:B------:R-:W-:-:S05]  /*09c0*/  ISETP.NE.U32.AND P0, PT, RZ, UR26, PT ;  /* 0x0000001aff007c0c */ /* 0x000fca000bf05070 */
[----:B------:R-:W1:Y:S08]  /*09d0*/  LDC.64 R62, c[0x0][0x428] ;  /* 0x00010a00ff3e7b82 */ /* 0x000e700000000a00 */
[----:B------:R-:W2:Y:S01]  /*09e0*/  LDC.64 R72, c[0x0][0x3b0] ;  /* 0x0000ec00ff487b82 */ /* 0x000ea20000000a00 */
[----:B0-----:R-:W-:Y:S01]  /*09f0*/  IMAD.WIDE.U32 R60, R55, 0x8, R60 ;  /* 0x00000008373c7825 */ /* 0x001fe200078e003c */
[----:B------:R-:W-:-:S02]  /*0a00*/  ISETP.NE.AND.EX P1, PT, RZ, UR23, PT, P1 ;  /* 0x00000017ff007c0c */ /* 0x000fc4000bf25310 */
[----:B------:R-:W-:-:S03]  /*0a10*/  ISETP.NE.AND.EX P0, PT, RZ, UR27, PT, P0 ;  /* 0x0000001bff007c0c */ /* 0x000fc6000bf05300 */
[----:B------:R-:W3:Y:S01]  /*0a20*/  LDG.E.64 R60, desc[UR18][R60.64] ;  /* 0x000000123c3c7981 */ /* 0x000ee2000c1e1b00 */
[----:B-1----:R-:W-:-:S06]  /*0a30*/  IMAD.WIDE.U32 R62, R55, 0x8, R62 ;  /* 0x00000008373e7825 */ /* 0x002fcc00078e003e */
[----:B------:R-:W4:Y:S01]  /*0a40*/  LDG.E.64 R62, desc[UR18][R62.64] ;  /* 0x000000123e3e7981 */ /* 0x000f22000c1e1b00 */
        /* <DEDUP_REMOVED lines=8> */
[----:B------:R-:W-:Y:S02]  /*0ad0*/  VIADD R55, R55, 0x80 ;  /* 0x0000008037377836 */ /* 0x000fe40000000000 */
[----:B---3--:R-:W-:Y:S01]  /*0ae0*/  IMAD.MOV.U32 R91, RZ, RZ, R60 ;  /* 0x000000ffff5b7224 */ /* 0x008fe200078e003c */
[----:B0-----:R-:W-:Y:S02]  /*0af0*/  SHF.R.U64 R71, R60, 0x10, R61 ;  /* 0x000000103c477819 */ /* 0x001fe4000000123d */
[----:B-1----:R-:W-:Y:S01]  /*0b00*/  MOV R88, R61 ;  /* 0x0000003d00587202 */ /* 0x002fe20000000f00 */
[----:B------:R-:W-:Y:S02]  /*0b10*/  IMAD.U32 R91, R91, 0x10000, RZ ;  /* 0x000100005b5b7824 */ /* 0x000fe400078e00ff */
[----:B------:R-:W-:Y:S01]  /*0b20*/  IMAD.U32 R71, R71, 0x10000, RZ ;  /* 0x0001000047477824 */ /* 0x000fe200078e00ff */
[----:B----4-:R-:W-:Y:S01]  /*0b30*/  SHF.R.U64 R93, R62, 0x10, R63 ;  /* 0x000000103e5d7819 */ /* 0x010fe2000000123f */
[----:B------:R-:W-:-:S02]  /*0b40*/  IMAD.MOV.U32 R92, RZ, RZ, R62 ;  /* 0x000000ffff5c7224 */ /* 0x000fc400078e003e */
[C---:B------:R-:W-:Y:S01]  /*0b50*/  FADD.FTZ R73, -R52.reuse, R91 ;  /* 0x0000005b34497221 */ /* 0x040fe20000010100 */
[--C-:B------:R-:W-:Y:S01]  /*0b60*/  IMAD.MOV.U32 R90, RZ, RZ, R63.reuse ;  /* 0x000000ffff5a7224 */ /* 0x100fe200078e003f */
[----:B------:R-:W-:Y:S01]  /*0b70*/  SHF.R.U32.HI R62, RZ, 0x10, R63 ;  /* 0x00000010ff3e7819 */ /* 0x000fe2000001163f */
[----:B------:R-:W-:Y:S02]  /*0b80*/  IMAD.U32 R60, R93, 0x10000, RZ ;  /* 0x000100005d3c7824 */ /* 0x000fe400078e00ff */
[----:B------:R-:W-:Y:S01]  /*0b90*/  FADD.FTZ R71, -R52, R71 ;  /* 0x0000004734477221 */ /* 0x000fe20000010100 */
[----:B------:R-:W-:Y:S02]  /*0ba0*/  IMAD.U32 R63, R92, 0x10000, RZ ;  /* 0x000100005c3f7824 */ /* 0x000fe400078e00ff */
[----:B------:R-:W-:Y:S02]  /*0bb0*/  IMAD.U32 R93, R88, 0x10000, RZ ;  /* 0x00010000585d7824 */ /* 0x000fe400078e00ff */
[----:B------:R-:W-:Y:S01]  /*0bc0*/  FMUL.FTZ R73, R73, UR16 ;  /* 0x0000001049497c20 */ /* 0x000fe20008410000 */
[----:B------:R-:W-:Y:S01]  /*0bd0*/  FMUL.FTZ R72, R71, UR16 ;  /* 0x0000001047487c20 */ /* 0x000fe20008410000 */
[----:B------:R-:W-:Y:S01]  /*0be0*/  SHF.R.U32.HI R89, RZ, 0x10, R61 ;  /* 0x00000010ff597819 */ /* 0x000fe2000001163d */
[----:B------:R-:W-:Y:S01]  /*0bf0*/  FADD.FTZ R93, -R52, R93 ;  /* 0x0000005d345d7221 */ /* 0x000fe20000010100 */
[-C--:B-----5:R-:W-:Y:S01]  /*0c00*/  FMUL.FTZ R70, R16, R63.reuse ;  /* 0x0000003f10467220 */ /* 0x0a0fe20000410000 */
[----:B------:R-:W-:Y:S01]  /*0c10*/  FADD.FTZ R44, R44, R63 ;  /* 0x0000003f2c2c7221 */ /* 0x000fe20000010000 */
[----:B------:R-:W-:Y:S01]  /*0c20*/  FFMA.FTZ R32, R73, R63, R32 ;  /* 0x0000003f49207223 */ /* 0x000fe20000010020 */
[----:B------:R-:W-:Y:S01]  /*0c30*/  FADD.FTZ R45, R45, R60 ;  /* 0x0000003c2d2d7221 */ /* 0x000fe20000010000 */
[-C--:B------:R-:W-:Y:S01]  /*0c40*/  FFMA.FTZ R33, R72, R60.reuse, R33 ;  /* 0x0000003c48217223 */ /* 0x080fe20000010021 */
[----:B------:R-:W-:Y:S01]  /*0c50*/  FMUL.FTZ R63, R17, R60 ;  /* 0x0000003c113f7220 */ /* 0x000fe20000410000 */
[----:B------:R-:W-:-:S02]  /*0c60*/  IMAD.U32 R61, R90, 0x10000, RZ ;  /* 0x000100005a3d7824 */ /* 0x000fc400078e00ff */
[----:B------:R-:W-:Y:S01]  /*0c70*/  FMUL.FTZ R71, R93, UR16 ;  /* 0x000000105d477c20 */ /* 0x000fe20008410000 */
[----:B------:R-:W-:Y:S01]  /*0c80*/  FADD.FTZ R60, R53, R70 ;  /* 0x00000046353c7221 */ /* 0x000fe20000010000 */
[----:B------:R-:W-:Y:S02]  /*0c90*/  IMAD.U32 R89, R89, 0x10000, RZ ;  /* 0x0001000059597824 */ /* 0x000fe400078e00ff */
[----:B------:R-:W-:Y:S01]  /*0ca0*/  FFMA.FTZ R53, R73, R70, R54 ;  /* 0x0000004649357223 */ /* 0x000fe20000010036 */
[----:B------:R-:W-:Y:S02]  /*0cb0*/  IMAD.U32 R88, R62, 0x10000, RZ ;  /* 0x000100003e587824 */ /* 0x000fe400078e00ff */
[----:B------:R-:W-:Y:S01]  /*0cc0*/  FADD.FTZ R46, R46, R61 ;  /* 0x0000003d2e2e7221 */ /* 0x000fe20000010000 */
[-C--:B------:R-:W-:Y:S01]  /*0cd0*/  FFMA.FTZ R34, R71, R61.reuse, R34 ;  /* 0x0000003d47227223 */ /* 0x080fe20000010022 */
[----:B------:R-:W-:Y:S01]  /*0ce0*/  FADD.FTZ R62, -R52, R89 ;  /* 0x00000059343e7221 */ /* 0x000fe20000010100 */
[----:B------:R-:W-:Y:S01]  /*0cf0*/  FMUL.FTZ R61, R18, R61 ;  /* 0x0000003d123d7220 */ /* 0x000fe20000410000 */
[----:B------:R-:W-:Y:S01]  /*0d00*/  FADD.FTZ R54, R60, R63 ;  /* 0x0000003f3c367221 */ /* 0x000fe20000010000 */
[----:B------:R-:W-:Y:S01]  /*0d10*/  FFMA.FTZ R90, R72, R63, R53 ;  /* 0x0000003f485a7223 */ /* 0x000fe20000010035 */
[----:B------:R-:W-:Y:S01]  /*0d20*/  FMUL.FTZ R62, R62, UR16 ;  /* 0x000000103e3e7c20 */ /* 0x000fe20008410000 */
[-C--:B------:R-:W-:Y:S01]  /*0d30*/  FMUL.FTZ R60, R19, R88.reuse ;  /* 0x00000058133c7220 */ /* 0x080fe20000410000 */
[----:B------:R-:W-:Y:S01]  /*0d40*/  FADD.FTZ R53, R54, R61 ;  /* 0x0000003d36357221 */ /* 0x000fe20000010000 */
[----:B------:R-:W-:Y:S01]  /*0d50*/  FFMA.FTZ R89, R71, R61, R90 ;  /* 0x0000003d47597223 */ /* 0x000fe2000001005a */
[----:B------:R-:W-:Y:S01]  /*0d60*/  FADD.FTZ R47, R47, R88 ;  /* 0x000000582f2f7221 */ /* 0x000fe20000010000 */
[C---:B------:R-:W-:Y:S01]  /*0d70*/  FFMA.FTZ R35, R62.reuse, R88, R35 ;  /* 0x000000583e237223 */ /* 0x040fe20000010023 */
[----:B------:R-:W-:Y:S01]  /*0d80*/  FADD.FTZ R53, R53, R60 ;  /* 0x0000003c35357221 */ /* 0x000fe20000010000 */
[----:B------:R-:W-:-:S07]  /*0d90*/  FFMA.FTZ R54, R62, R60, R89 ;  /* 0x0000003c3e367223 */ /* 0x000fce0000010059 */
.L_x_996:
[----:B------:R-:W-:Y:S05]  /*0da0*/  BSYNC.RECONVERGENT B0 ;  /* 0x0000000000007941 */ /* 0x000fea0003800200 */
.L_x_995:
        /* <DEDUP_REMOVED lines=21> */
[----:B---3--:R-:W-:Y:S02]  /*0f00*/  SHF.R.U64 R93, R10, 0x10, R11 ;  /* 0x000000100a5d7819 */ /* 0x008fe4000000120b */
[----:B------:R-:W-:Y:S01]  /*0f10*/  MOV R92, R11 ;  /* 0x0000000b005c7202 */ /* 0x000fe20000000f00 */
[----:B----4-:R-:W-:Y:S01]  /*0f20*/  IMAD.MOV.U32 R91, RZ, RZ, R12 ;  /* 0x000000ffff5b7224 */ /* 0x010fe200078e000c */
[----:B------:R-:W-:Y:S01]  /*0f30*/  SHF.R.U64 R55, R12, 0x10, R13 ;  /* 0x000000100c377819 */ /* 0x000fe2000000120d */
[----:B------:R-:W-:Y:S01]  /*0f40*/  IMAD.MOV.U32 R12, RZ, RZ, R10 ;  /* 0x000000ffff0c7224 */ /* 0x000fe200078e000a */
[----:B------:R-:W-:Y:S01]  /*0f50*/  SHF.R.U32.HI R10, RZ, 0x10, R11 ;  /* 0x00000010ff0a7819 */ /* 0x000fe2000001160b */
[----:B0-----:R-:W-:Y:S02]  /*0f60*/  IMAD.U32 R15, R93, 0x10000, RZ ;  /* 0x000100005d0f7824 */ /* 0x001fe400078e00ff */
[----:B------:R-:W-:-:S02]  /*0f70*/  IMAD.U32 R11, R12, 0x10000, RZ ;  /* 0x000100000c0b7824 */ /* 0x000fc400078e00ff */
[----:B------:R-:W-:Y:S02]  /*0f80*/  IMAD.U32 R57, R92, 0x10000, RZ ;  /* 0x000100005c397824 */ /* 0x000fe400078e00ff */
[----:B------:R-:W-:Y:S01]  /*0f90*/  FADD.FTZ R56, -R52, R15 ;  /* 0x0000000f34387221 */ /* 0x000fe20000010100 */
[----:B-1----:R-:W-:Y:S02]  /*0fa0*/  IMAD.U32 R89, R10, 0x10000, RZ ;  /* 0x000100000a597824 */ /* 0x002fe400078e00ff */
[C---:B------:R-:W-:Y:S01]  /*0fb0*/  FADD.FTZ R11, -R52.reuse, R11 ;  /* 0x0000000b340b7221 */ /* 0x040fe20000010100 */
[--C-:B------:R-:W-:Y:S01]  /*0fc0*/  IMAD.MOV.U32 R90, RZ, RZ, R13.reuse ;  /* 0x000000ffff5a7224 */ /* 0x100fe200078e000d */
[----:B------:R-:W-:Y:S01]  /*0fd0*/  SHF.R.U32.HI R13, RZ, 0x10, R13 ;  /* 0x00000010ff0d7819 */ /* 0x000fe2000001160d */
[----:B------:R-:W-:Y:S02]  /*0fe0*/  IMAD.U32 R91, R91, 0x10000, RZ ;  /* 0x000100005b5b7824 */ /* 0x000fe400078e00ff */
[C---:B------:R-:W-:Y:S01]  /*0ff0*/  FADD.FTZ R15, -R52.reuse, R57 ;  /* 0x00000039340f7221 */ /* 0x040fe20000010100 */
[----:B------:R-:W-:Y:S01]  /*1000*/  FADD.FTZ R12, -R52, R89 ;  /* 0x00000059340c7221 */ /* 0x000fe20000010100 */
[----:B------:R-:W-:-:S02]  /*1010*/  IMAD.U32 R52, R55, 0x10000, RZ ;  /* 0x0001000037347824 */ /* 0x000fc400078e00ff */
[----:B------:R-:W-:Y:S01]  /*1020*/  FMUL.FTZ R56, R56, UR16 ;  /* 0x0000001038387c20 */ /* 0x000fe20008410000 */
[----:B-----5:R-:W-:Y:S01]  /*1030*/  FMUL.FTZ R14, R24, R91 ;  /* 0x0000005b180e7220 */ /* 0x020fe20000410000 */
[----:B------:R-:W-:Y:S01]  /*1040*/  FMUL.FTZ R57, R11, UR16 ;  /* 0x000000100b397c20 */ /* 0x000fe20008410000 */
[----:B------:R-:W-:Y:S02]  /*1050*/  IMAD.U32 R10, R13, 0x10000, RZ ;  /* 0x000100000d0a7824 */ /* 0x000fe400078e00ff */
[----:B------:R-:W-:Y:S01]  /*1060*/  FADD.FTZ R49, R49, R52 ;  /* 0x0000003431317221 */ /* 0x000fe20000010000 */
[-C--:B------:R-:W-:Y:S01]  /*1070*/  FFMA.FTZ R37, R56, R52.reuse, R37 ;  /* 0x0000003438257223 */ /* 0x080fe20000010025 */
[----:B------:R-:W-:Y:S01]  /*1080*/  FMUL.FTZ R13, R25, R52 ;  /* 0x00000034190d7220 */ /* 0x000fe20000410000 */
[----:B------:R-:W-:Y:S01]  /*1090*/  FADD.FTZ R52, R53, R14 ;  /* 0x0000000e35347221 */ /* 0x000fe20000010000 */
[----:B------:R-:W-:Y:S02]  /*10a0*/  IMAD.U32 R55, R90, 0x10000, RZ ;  /* 0x000100005a377824 */ /* 0x000fe400078e00ff */
[----:B------:R-:W-:Y:S01]  /*10b0*/  FFMA.FTZ R53, R57, R14, R54 ;  /* 0x0000000e39357223 */ /* 0x000fe20000010036 */
[----:B------:R-:W-:Y:S01]  /*10c0*/  FMUL.FTZ R15, R15, UR16 ;  /* 0x000000100f0f7c20 */ /* 0x000fe20008410000 */
[----:B------:R-:W-:Y:S01]  /*10d0*/  FMUL.FTZ R12, R12, UR16 ;  /* 0x000000100c0c7c20 */ /* 0x000fe20008410000 */
[----:B------:R-:W-:Y:S01]  /*10e0*/  FMUL.FTZ R11, R26, R55 ;  /* 0x000000371a0b7220 */ /* 0x000fe20000410000 */
[----:B------:R-:W-:Y:S01]  /*10f0*/  FADD.FTZ R52, R52, R13 ;  /* 0x0000000d34347221 */ /* 0x000fe20000010000 */
[----:B------:R-:W-:Y:S01]  /*1100*/  FFMA.FTZ R54, R56, R13, R53 ;  /* 0x0000000d38367223 */ /* 0x000fe20000010035 */
        /* <DEDUP_REMOVED lines=11> */
.L_x_998:
[----:B------:R-:W-:Y:S05]  /*11c0*/  BSYNC.RECONVERGENT B0 ;  /* 0x0000000000007941 */ /* 0x000fea0003800200 */
.L_x_997:
        /* <DEDUP_REMOVED lines=32> */
.L_x_1000:
[----:B------:R-:W-:Y:S05]  /*13d0*/  BSYNC.RECONVERGENT B0 ;  /* 0x0000000000007941 */ /* 0x000fea0003800200 */
.L_x_999:
        /* <DEDUP_REMOVED lines=41> */
[----:B------:R-:W-:Y:S02]  /*1670*/  LOP3.LUT P4, RZ, R83, 0xff, RZ, 0xc0, !PT ;  /* 0x000000ff53ff7812 */ /* 0x000fe4000788c0ff */
        /* <DEDUP_REMOVED lines=26> */
.L_x_1005:
        /* <DEDUP_REMOVED lines=33> */
.L_x_1004:
[----:B------:R-:W-:Y:S01]  /*1a30*/  UMOV UR5, UR10 ;  /* 0x0000000a00057c82 */ /* 0x000fe20008000000 */
[----:B------:R-:W-:Y:S01]  /*1a40*/  UMOV UR6, UR11 ;  /* 0x0000000b00067c82 */ /* 0x000fe20008000000 */
[----:B------:R-:W-:-:S04]  /*1a50*/  UISETP.NE.U32.AND UP0, UPT, UR5, URZ, UPT ;  /* 0x000000ff0500728c */ /* 0x000fc8000bf05070 */
[----:B------:R-:W-:-:S09]  /*1a60*/  UISETP.NE.AND.EX UP0, UPT, UR6, URZ, UPT, UP0 ;  /* 0x000000ff0600728c */ /* 0x000fd2000bf05300 */
[----:B------:R-:W-:Y:S05]  /*1a70*/  BRA.U UP0, `(.L_x_1007) ;  /* 0x00000001009c7547 */ /* 0x000fea000b800000 */
[----:B------:R-:W-:Y:S02]  /*1a80*/  IMAD.MOV.U32 R52, RZ, RZ, R66 ;  /* 0x000000ffff347224 */ /* 0x000fe400078e0042 */
[--C-:B------:R-:W-:Y:S01]  /*1a90*/  FFMA.FTZ R55, R3, UR17, R92.reuse ;  /* 0x0000001103377c23 */ /* 0x100fe2000801005c */
[----:B------:R-:W-:Y:S02]  /*1aa0*/  IMAD.MOV.U32 R54, RZ, RZ, R67 ;  /* 0x000000ffff367224 */ /* 0x000fe400078e0043 */
[----:B------:R-:W-:Y:S01]  /*1ab0*/  FFMA.FTZ R88, R81, UR17, R92 ;  /* 0x0000001151587c23 */ /* 0x000fe2000801005c */
[----:B------:R-:W-:Y:S02]  /*1ac0*/  IMAD.U32 R53, R52, 0x10000, RZ ;  /* 0x0001000034357824 */ /* 0x000fe400078e00ff */
[----:B------:R-:W-:Y:S01]  /*1ad0*/  FADD.FTZ R52, R80, -R55 ;  /* 0x8000003750347221 */ /* 0x000fe20000010000 */
[----:B------:R-:W-:Y:S01]  /*1ae0*/  LOP3.LUT P4, RZ, R83, 0xff, RZ, 0xc0, !PT ;  /* 0x000000ff53ff7812 */ /* 0x000fe2000788c0ff */
[----:B------:R-:W-:Y:S01]  /*1af0*/  FADD.FTZ R88, R77, -R88 ;  /* 0x800000584d587221 */ /* 0x000fe20000010000 */
[----:B------:R-:W-:Y:S01]  /*1b00*/  SHF.L.U32 R55, R54, 0x10, RZ ;  /* 0x0000001036377819 */ /* 0x000fe200000006ff */
[----:B------:R-:W-:Y:S01]  /*1b10*/  FFMA.FTZ R53, R52, UR16, R53 ;  /* 0x0000001034357c23 */ /* 0x000fe20008010035 */
[----:B------:R-:W-:Y:S01]  /*1b20*/  FFMA.FTZ R52, R82, UR17, R92 ;  /* 0x0000001152347c23 */ /* 0x000fe2000801005c */
[----:B------:R-:W-:-:S02]  /*1b30*/  LOP3.LUT P5, RZ, R83, 0xff00, RZ, 0xc0, !PT ;  /* 0x0000ff0053ff7812 */ /* 0x000fc400078ac0ff */
[----:B------:R-:W-:Y:S01]  /*1b40*/  FMUL.FTZ R53, R53, UR25 ;  /* 0x0000001935357c20 */ /* 0x000fe20008410000 */
[----:B------:R-:W-:Y:S01]  /*1b50*/  FADD.FTZ R89, R79, -R52 ;  /* 0x800000344f597221 */ /* 0x000fe20000010000 */
[----:B------:R-:W-:-:S03]  /*1b60*/  SHF.R.U64 R52, R66, 0x10, R67 ;  /* 0x0000001042347819 */ /* 0x000fc60000001243 */
[----:B------:R-:W-:Y:S02]  /*1b70*/  FSEL R53, R53, RZ, P4 ;  /* 0x000000ff35357208 */ /* 0x000fe40002000000 */
[----:B------:R-:W-:Y:S01]  /*1b80*/  IMAD.U32 R52, R52, 0x10000, RZ ;  /* 0x0001000034347824 */ /* 0x000fe200078e00ff */
[----:B------:R-:W-:-:S03]  /*1b90*/  LOP3.LUT P4, RZ, R83, 0xff0000, RZ, 0xc0, !PT ;  /* 0x00ff000053ff7812 */ /* 0x000fc6000788c0ff */
[----:B------:R-:W-:Y:S01]  /*1ba0*/  FFMA.FTZ R54, R89, UR16, R52 ;  /* 0x0000001059367c23 */ /* 0x000fe20008010034 */
[----:B------:R-:W-:Y:S01]  /*1bb0*/  FFMA.FTZ R52, R88, UR16, R55 ;  /* 0x0000001058347c23 */ /* 0x000fe20008010037 */
[----:B------:R-:W-:Y:S01]  /*1bc0*/  SHF.R.U32.HI R55, RZ, 0x10, R67 ;  /* 0x00000010ff377819 */ /* 0x000fe20000011643 */
[----:B------:R-:W-:Y:S01]  /*1bd0*/  FFMA.FTZ R89, R78, UR17, R92 ;  /* 0x000000114e597c23 */ /* 0x000fe2000801005c */
[----:B------:R-:W-:Y:S01]  /*1be0*/  FMUL.FTZ R54, R54, UR25 ;  /* 0x0000001936367c20 */ /* 0x000fe20008410000 */
[----:B------:R-:W-:Y:S02]  /*1bf0*/  FMUL.FTZ R52, R52, UR25 ;  /* 0x0000001934347c20 */ /* 0x000fe40008410000 */
[----:B------:R-:W-:Y:S01]  /*1c00*/  FADD.FTZ R88, R76, -R89 ;  /* 0x800000594c587221 */ /* 0x000fe20000010000 */
[----:B------:R-:W-:Y:S01]  /*1c10*/  IMAD.U32 R55, R55, 0x10000, RZ ;  /* 0x0001000037377824 */ /* 0x000fe200078e00ff */
[----:B------:R-:W-:Y:S02]  /*1c20*/  FSEL R54, R54, RZ, P5 ;  /* 0x000000ff36367208 */ /* 0x000fe40002800000 */
[----:B------:R-:W-:Y:S01]  /*1c30*/  ISETP.GE.U32.AND P5, PT, R83, 0x1000000, PT ;  /* 0x010000005300780c */ /* 0x000fe20003fa6070 */
[----:B------:R-:W-:Y:S01]  /*1c40*/  FFMA.FTZ R55, R88, UR16, R55 ;  /* 0x0000001058377c23 */ /* 0x000fe20008010037 */
[----:B------:R-:W-:-:S02]  /*1c50*/  FSEL R52, R52, RZ, P4 ;  /* 0x000000ff34347208 */ /* 0x000fc40002000000 */
[----:B------:R-:W-:Y:S01]  /*1c60*/  F2FP.BF16.F32.PACK_AB R53, R54, R53 ;  /* 0x000000353635723e */ /* 0x000fe200000010ff */
[----:B------:R-:W-:-:S03]  /*1c70*/  FMUL.FTZ R55, R55, UR25 ;  /* 0x0000001937377c20 */ /* 0x000fc60008410000 */
[----:B------:R-:W-:Y:S02]  /*1c80*/  PRMT R89, R53, 0x7610, R89 ;  /* 0x0000761035597816 */ /* 0x000fe40000000059 */
[----:B------:R-:W-:-:S04]  /*1c90*/  FSEL R55, R55, RZ, P5 ;  /* 0x000000ff37377208 */ /* 0x000fc80002800000 */
[----:B------:R-:W-:Y:S02]  /*1ca0*/  F2FP.BF16.F32.PACK_AB R55, R55, R52 ;  /* 0x000000343737723e */ /* 0x000fe400000010ff */
[----:B------:R-:W-:Y:S02]  /*1cb0*/  PRMT R52, R53, 0x7632, R52 ;  /* 0x0000763235347816 */ /* 0x000fe40000000034 */
[C---:B------:R-:W-:Y:S02]  /*1cc0*/  PRMT R54, R55.reuse, 0x7632, R54 ;  /* 0x0000763237367816 */ /* 0x040fe40000000036 */
[----:B------:R-:W-:Y:S01]  /*1cd0*/  PRMT R53, R55, 0x7610, R53 ;  /* 0x0000761037357816 */ /* 0x000fe20000000035 */
[----:B------:R-:W-:Y:S06]  /*1ce0*/  BRA `(.L_x_1006) ;  /* 0x0000000c00ec7947 */ /* 0x000fec0003800000 */
.L_x_1007:
[----:B------:R-:W-:Y:S02]  /*1cf0*/  IMAD.MOV.U32 R6, RZ, RZ, R66 ;  /* 0x000000ffff067224 */ /* 0x000fe400078e0042 */
[--C-:B------:R-:W-:Y:S01]  /*1d00*/  FFMA.FTZ R7, R3, UR17, R92.reuse ;  /* 0x0000001103077c23 */ /* 0x100fe2000801005c */
[--C-:B------:R-:W-:Y:S01]  /*1d10*/  FFMA.FTZ R8, R82, UR17, R92.reuse ;  /* 0x0000001152087c23 */ /* 0x100fe2000801005c */
[----:B------:R-:W-:Y:S01]  /*1d20*/  FFMA.FTZ R53, R78, UR17, R92 ;  /* 0x000000114e357c23 */ /* 0x000fe2000801005c */
[----:B------:R-:W-:Y:S02]  /*1d30*/  IMAD.U32 R9, R6, 0x10000, RZ ;  /* 0x0001000006097824 */ /* 0x000fe400078e00ff */
[----:B------:R-:W-:Y:S01]  /*1d40*/  FADD.FTZ R6, R80, -R7 ;  /* 0x8000000750067221 */ /* 0x000fe20000010000 */
[----:B------:R-:W-:Y:S01]  /*1d50*/  SHF.R.U64 R7, R66, 0x10, R67 ;  /* 0x0000001042077819 */ /* 0x000fe20000001243 */
[----:B------:R-:W-:Y:S01]  /*1d60*/  FADD.FTZ R53, R76, -R53 ;  /* 0x800000354c357221 */ /* 0x000fe20000010000 */
[C---:B------:R-:W-:Y:S01]  /*1d70*/  LOP3.LUT P4, RZ, R83.reuse, 0xff, RZ, 0xc0, !PT ;  /* 0x000000ff53ff7812 */ /* 0x040fe2000788c0ff */
[----:B------:R-:W-:Y:S01]  /*1d80*/  FFMA.FTZ R6, R6, UR16, R9 ;  /* 0x0000001006067c23 */ /* 0x000fe20008010009 */
[----:B------:R-:W-:Y:S01]  /*1d90*/  IMAD.MOV.U32 R9, RZ, RZ, R67 ;  /* 0x000000ffff097224 */ /* 0x000fe200078e0043 */
[----:B------:R-:W-:Y:S01]  /*1da0*/  LOP3.LUT P5, RZ, R83, 0xff00, RZ, 0xc0, !PT ;  /* 0x0000ff0053ff7812 */ /* 0x000fe200078ac0ff */
[----:B------:R-:W-:-:S02]  /*1db0*/  IMAD.U32 R52, R7, 0x10000, RZ ;  /* 0x0001000007347824 */ /* 0x000fc400078e00ff */
[----:B------:R-:W-:Y:S01]  /*1dc0*/  FADD.FTZ R7, R79, -R8 ;  /* 0x800000084f077221 */ /* 0x000fe20000010000 */
[----:B------:R-:W-:Y:S01]  /*1dd0*/  FFMA.FTZ R8, R81, UR17, R92 ;  /* 0x0000001151087c23 */ /* 0x000fe2000801005c */
[----:B------:R-:W-:Y:S02]  /*1de0*/  IMAD.U32 R9, R9, 0x10000, RZ ;  /* 0x0001000009097824 */ /* 0x000fe400078e00ff */
[----:B------:R-:W-:Y:S01]  /*1df0*/  FFMA.FTZ R7, R7, UR16, R52 ;  /* 0x0000001007077c23 */ /* 0x000fe20008010034 */
[----:B------:R-:W-:Y:S01]  /*1e00*/  SHF.R.U32.HI R52, RZ, 0x10, R67 ;  /* 0x00000010ff347819 */ /* 0x000fe20000011643 */
[----:B------:R-:W-:Y:S02]  /*1e10*/  FADD.FTZ R8, R77, -R8 ;  /* 0x800000084d087221 */ /* 0x000fe40000010000 */
[----:B------:R-:W-:Y:S02]  /*1e20*/  FMUL.FTZ R54, R7, UR25 ;  /* 0x0000001907367c20 */ /* 0x000fe40008410000 */
[----:B------:R-:W-:-:S02]  /*1e30*/  IMAD.U32 R52, R52, 0x10000, RZ ;  /* 0x0001000034347824 */ /* 0x000fc400078e00ff */
[----:B------:R-:W-:Y:S01]  /*1e40*/  FFMA.FTZ R8, R8, UR16, R9 ;  /* 0x0000001008087c23 */ /* 0x000fe20008010009 */
[----:B------:R-:W-:Y:S01]  /*1e50*/  FSEL R54, R54, RZ, P5 ;  /* 0x000000ff36367208 */ /* 0x000fe20002800000 */
[----:B------:R-:W-:Y:S01]  /*1e60*/  FFMA.FTZ R9, R53, UR16, R52 ;  /* 0x0000001035097c23 */ /* 0x000fe20008010034 */
[----:B------:R-:W-:Y:S01]  /*1e70*/  FMUL.FTZ R52, R6, UR25 ;  /* 0x0000001906347c20 */ /* 0x000fe20008410000 */
[----:B------:R-:W-:Y:S02]  /*1e80*/  ISETP.GE.U32.AND P5, PT, R83, 0x1000000, PT ;  /* 0x010000005300780c */ /* 0x000fe40003fa6070 */
[----:B------:R-:W-:Y:S02]  /*1e90*/  F2FP.BF16.F32.PACK_AB R54, R54, R7 ;  /* 0x000000073636723e */ /* 0x000fe400000010ff */
[----:B------:R-:W-:Y:S01]  /*1ea0*/  FSEL R53, R52, RZ, P4 ;  /* 0x000000ff34357208 */ /* 0x000fe20002000000 */
[----:B------:R-:W-:Y:S01]  /*1eb0*/  FMUL.FTZ R52, R9, UR25 ;  /* 0x0000001909347c20 */ /* 0x000fe20008410000 */
[----:B------:R-:W-:-:S02]  /*1ec0*/  LOP3.LUT P4, RZ, R83, 0xff0000, RZ, 0xc0, !PT ;  /* 0x00ff000053ff7812 */ /* 0x000fc4000788c0ff */
[----:B------:R-:W-:Y:S01]  /*1ed0*/  F2FP.BF16.F32.PACK_AB R53, R53, R6 ;  /* 0x000000063535723e */ /* 0x000fe200000010ff */
[----:B------:R-:W-:Y:S01]  /*1ee0*/  FMUL.FTZ R6, R8, UR25 ;  /* 0x0000001908067c20 */ /* 0x000fe20008410000 */
[----:B------:R-:W-:Y:S02]  /*1ef0*/  FSEL R52, R52, RZ, P5 ;  /* 0x000000ff34347208 */ /* 0x000fe40002800000 */
[----:B------:R-:W-:Y:S02]  /*1f00*/  PRMT R89, R53, 0x7632, R89 ;  /* 0x0000763235597816 */ /* 0x000fe40000000059 */
[----:B------:R-:W-:Y:S02]  /*1f10*/  FSEL R7, R6, RZ, P4 ;  /* 0x000000ff06077208 */ /* 0x000fe40002000000 */
[----:B------:R-:W-:Y:S02]  /*1f20*/  F2FP.BF16.F32.PACK_AB R6, R52, R9 ;  /* 0x000000093406723e */ /* 0x000fe400000010ff */
[----:B------:R-:W-:-:S02]  /*1f30*/  F2FP.BF16.F32.PACK_AB R7, R7, R8 ;  /* 0x000000080707723e */ /* 0x000fc400000010ff */
[----:B------:R-:W-:Y:S02]  /*1f40*/  PRMT R9, R53, 0x7610, R9 ;  /* 0x0000761035097816 */ /* 0x000fe40000000009 */
[C---:B------:R-:W-:Y:S02]  /*1f50*/  PRMT R52, R54.reuse, 0x7632, R52 ;  /* 0x0000763236347816 */ /* 0x040fe40000000034 */
[----:B------:R-:W-:Y:S02]  /*1f60*/  PRMT R8, R54, 0x7610, R8 ;  /* 0x0000761036087816 */ /* 0x000fe40000000008 */
[----:B------:R-:W-:Y:S02]  /*1f70*/  PRMT R53, R7, 0x7632, R53 ;  /* 0x0000763207357816 */ /* 0x000fe40000000035 */
[----:B------:R-:W-:Y:S01]  /*1f80*/  PRMT R54, R6, 0x7632, R54 ;  /* 0x0000763206367816 */ /* 0x000fe20000000036 */
[----:B------:R-:W-:Y:S06]  /*1f90*/  BRA `(.L_x_1006) ;  /* 0x0000000c00407947 */ /* 0x000fec0003800000 */
.L_x_1003:
        /* <DEDUP_REMOVED lines=10> */
[----:B------:R-:W-:Y:S01]  /*2040*/  LOP3.LUT P5, RZ, R83, 0xff00, RZ, 0xc0, !PT ;  /* 0x0000ff0053ff7812 */ /* 0x000fe200078ac0ff */
        /* <DEDUP_REMOVED lines=23> */
[----:B------:R-:W-:Y:S01]  /*21c0*/  F2FP.BF16.F32.PACK_AB R52, R52, R53 ;  /* 0x000000353434723e */ /* 0x000fe200000010ff */
[----:B------:R-:W-:Y:S01]  /*21d0*/  FMUL.FTZ R5, R5, UR16 ;  /* 0x0000001005057c20 */ /* 0x000fe20008410000 */
[----:B------:R-:W-:-:S03]  /*21e0*/  FSEL R0, R2, RZ, P4 ;  /* 0x000000ff02007208 */ /* 0x000fc60002000000 */
        /* <DEDUP_REMOVED lines=13> */
.L_x_1009:
[--C-:B------:R-:W-:Y:S01]  /*22c0*/  FFMA.FTZ R0, R81, UR17, R92.reuse ;  /* 0x0000001151007c23 */ /* 0x100fe2000801005c */
[----:B------:R-:W-:Y:S01]  /*22d0*/  FFMA.FTZ R5, R78, UR17, R92 ;  /* 0x000000114e057c23 */ /* 0x000fe2000801005c */
[----:B------:R-:W-:Y:S02]  /*22e0*/  LOP3.LUT P4, RZ, R83, 0xff0000, RZ, 0xc0, !PT ;  /* 0x00ff000053ff7812 */ /* 0x000fe4000788c0ff */
[----:B------:R-:W-:Y:S01]  /*22f0*/  FADD.FTZ R0, R77, -R0 ;  /* 0x800000004d007221 */ /* 0x000fe20000010000 */
[----:B------:R-:W-:Y:S01]  /*2300*/  FADD.FTZ R4, R76, -R5 ;  /* 0x800000054c047221 */ /* 0x000fe20000010000 */
[----:B------:R-:W-:Y:S01]  /*2310*/  LOP3.LUT P5, RZ, R84, 0xff0000, RZ, 0xc0, !PT ;  /* 0x00ff000054ff7812 */ /* 0x000fe200078ac0ff */
[----:B------:R-:W-:Y:S01]  /*2320*/  FFMA.FTZ R5, R3, UR17, R92 ;  /* 0x0000001103057c23 */ /* 0x000fe2000801005c */
[----:B------:R-:W-:Y:S01]  /*2330*/  FMUL.FTZ R0, R0, UR16 ;  /* 0x0000001000007c20 */ /* 0x000fe20008410000 */
[----:B------:R-:W-:Y:S01]  /*2340*/  FMUL.FTZ R9, R4, UR16 ;  /* 0x0000001004097c20 */ /* 0x000fe20008410000 */
[----:B------:R-:W-:-:S02]  /*2350*/  LOP3.LUT P6, RZ, R84, 0xff00, RZ, 0xc0, !PT ;  /* 0x0000ff0054ff7812 */ /* 0x000fc400078cc0ff */
[----:B------:R-:W-:-:S05]  /*2360*/  FMUL.FTZ R2, R0, UR25 ;  /* 0x0000001900027c20 */ /* 0x000fca0008410000 */
[C---:B------:R-:W-:Y:S02]  /*2370*/  FSEL R7, R2.reuse, RZ, P4 ;  /* 0x000000ff02077208 */ /* 0x040fe40002000000 */
[----:B------:R-:W-:Y:S01]  /*2380*/  FSEL R4, R2, RZ, P5 ;  /* 0x000000ff02047208 */ /* 0x000fe20002800000 */
[----:B------:R-:W-:Y:S01]  /*2390*/  FFMA.FTZ R2, R82, UR17, R92 ;  /* 0x0000001152027c23 */ /* 0x000fe2000801005c */
[----:B------:R-:W-:Y:S01]  /*23a0*/  F2FP.BF16.F32.PACK_AB R7, R7, R0 ;  /* 0x000000000707723e */ /* 0x000fe200000010ff */
[----:B------:R-:W-:Y:S01]  /*23b0*/  FADD.FTZ R0, R80, -R5 ;  /* 0x8000000550007221 */ /* 0x000fe20000010000 */
[C---:B------:R-:W-:Y:S01]  /*23c0*/  F2FP.BF16.F32.PACK_AB R5, R9.reuse, R4 ;  /* 0x000000040905723e */ /* 0x040fe200000010ff */
[----:B------:R-:W-:Y:S01]  /*23d0*/  FMUL.FTZ R9, R9, UR25 ;  /* 0x0000001909097c20 */ /* 0x000fe20008410000 */
[----:B------:R-:W-:Y:S01]  /*23e0*/  ISETP.GE.U32.AND P4, PT, R83, 0x1000000, PT ;  /* 0x010000005300780c */ /* 0x000fe20003f86070 */
[----:B------:R-:W-:Y:S01]  /*23f0*/  FMUL.FTZ R0, R0, UR16 ;  /* 0x0000001000007c20 */ /* 0x000fe20008410000 */
[----:B------:R-:W-:Y:S01]  /*2400*/  ISETP.GE.U32.AND P5, PT, R84, 0x1000000, PT ;  /* 0x010000005400780c */ /* 0x000fe20003fa6070 */
[----:B------:R-:W-:Y:S01]  /*2410*/  FADD.FTZ R4, R79, -R2 ;  /* 0x800000024f047221 */ /* 0x000fe20000010000 */
[C---:B------:R-:W-:Y:S01]  /*2420*/  FSEL R54, R9.reuse, RZ, P4 ;  /* 0x000000ff09367208 */ /* 0x040fe20002000000 */
[----:B------:R-:W-:Y:S01]  /*2430*/  FMUL.FTZ R2, R0, UR25 ;  /* 0x0000001900027c20 */ /* 0x000fe20008410000 */
[----:B------:R-:W-:Y:S01]  /*2440*/  FSEL R9, R9, RZ, P5 ;  /* 0x000000ff09097208 */ /* 0x000fe20002800000 */
[----:B------:R-:W-:Y:S01]  /*2450*/  FMUL.FTZ R53, R4, UR16 ;  /* 0x0000001004357c20 */ /* 0x000fe20008410000 */
[----:B------:R-:W-:-:S02]  /*2460*/  LOP3.LUT P5, RZ, R83, 0xff, RZ, 0xc0, !PT ;  /* 0x000000ff53ff7812 */ /* 0x000fc400078ac0ff */
[----:B------:R-:W-:Y:S01]  /*2470*/  F2FP.BF16.F32.PACK_AB R54, R9, R54 ;  /* 0x000000360936723e */ /* 0x000fe200000010ff */
[----:B------:R-:W-:Y:S01]  /*2480*/  FMUL.FTZ R4, R53, UR25 ;  /* 0x0000001935047c20 */ /* 0x000fe20008410000 */
[----:B------:R-:W-:Y:S02]  /*2490*/  LOP3.LUT P4, RZ, R84, 0xff, RZ, 0xc0, !PT ;  /* 0x000000ff54ff7812 */ /* 0x000fe4000788c0ff */
[C---:B------:R-:W-:Y:S02]  /*24a0*/  FSEL R9, R2.reuse, RZ, P5 ;  /* 0x000000ff02097208 */ /* 0x040fe40002800000 */
[----:B------:R-:W-:Y:S02]  /*24b0*/  LOP3.LUT P5, RZ, R83, 0xff00, RZ, 0xc0, !PT ;  /* 0x0000ff0053ff7812 */ /* 0x000fe400078ac0ff */
        /* <DEDUP_REMOVED lines=16> */
.L_x_1008:
[----:B------:R-:W-:Y:S01]  /*25c0*/  UMOV UR5, UR10 ;  /* 0x0000000a00057c82 */ /* 0x000fe20008000000 */
[----:B------:R-:W-:Y:S01]  /*25d0*/  UMOV UR6, UR11 ;  /* 0x0000000b00067c82 */ /* 0x000fe20008000000 */
[----:B------:R-:W-:-:S04]  /*25e0*/  UISETP.NE.U32.AND UP0, UPT, UR5, URZ, UPT ;  /* 0x000000ff0500728c */ /* 0x000fc8000bf05070 */
[----:B------:R-:W-:-:S09]  /*25f0*/  UISETP.NE.AND.EX UP0, UPT, UR6, URZ, UPT, UP0 ;  /* 0x000000ff0600728c */ /* 0x000fd2000bf05300 */
[----:B------:R-:W-:Y:S05]  /*2600*/  BRA.U UP0, `(.L_x_1010) ;  /* 0x0000000100c87547 */ /* 0x000fea000b800000 */
[--C-:B------:R-:W-:Y:S01]  /*2610*/  SHF.R.U64 R2, R66, 0x10, R67.reuse ;  /* 0x0000001042027819 */ /* 0x100fe20000001243 */
[--C-:B------:R-:W-:Y:S01]  /*2620*/  FFMA.FTZ R0, R82, UR17, R92.reuse ;  /* 0x0000001152007c23 */ /* 0x100fe2000801005c */
[----:B------:R-:W-:Y:S01]  /*2630*/  IMAD.MOV.U32 R52, RZ, RZ, R67 ;  /* 0x000000ffff347224 */ /* 0x000fe200078e0043 */
[----:B------:R-:W-:Y:S01]  /*2640*/  LOP3.LUT P6, RZ, R83, 0xff00, RZ, 0xc0, !PT ;  /* 0x0000ff0053ff7812 */ /* 0x000fe200078cc0ff */
[----:B------:R-:W-:Y:S01]  /*2650*/  FFMA.FTZ R53, R78, UR17, R92 ;  /* 0x000000114e357c23 */ /* 0x000fe2000801005c */
[----:B------:R-:W-:Y:S02]  /*2660*/  IMAD.U32 R5, R2, 0x10000, RZ ;  /* 0x0001000002057824 */ /* 0x000fe400078e00ff */
[----:B------:R-:W-:Y:S01]  /*2670*/  FADD.FTZ R0, R79, -R0 ;  /* 0x800000004f007221 */ /* 0x000fe20000010000 */
[----:B------:R-:W-:Y:S01]  /*2680*/  FFMA.FTZ R2, R81, UR17, R92 ;  /* 0x0000001151027c23 */ /* 0x000fe2000801005c */
[----:B------:R-:W-:Y:S01]  /*2690*/  LOP3.LUT P4, RZ, R84, 0xff00, RZ, 0xc0, !PT ;  /* 0x0000ff0054ff7812 */ /* 0x000fe2000788c0ff */
[----:B------:R-:W-:Y:S01]  /*26a0*/  FADD.FTZ R53, R76, -R53 ;  /* 0x800000354c357221 */ /* 0x000fe20000010000 */
[----:B------:R-:W-:Y:S01]  /*26b0*/  FFMA.FTZ R4, R0, UR16, R5 ;  /* 0x0000001000047c23 */ /* 0x000fe20008010005 */
[----:B------:R-:W-:-:S02]  /*26c0*/  IMAD.U32 R5, R52, 0x10000, RZ ;  /* 0x0001000034057824 */ /* 0x000fc400078e00ff */
[----:B------:R-:W-:Y:S01]  /*26d0*/  FADD.FTZ R0, R77, -R2 ;  /* 0x800000024d007221 */ /* 0x000fe20000010000 */
[----:B------:R-:W-:Y:S01]  /*26e0*/  SHF.R.U32.HI R52, RZ, 0x10, R67 ;  /* 0x00000010ff347819 */ /* 0x000fe20000011643 */
[----:B------:R-:W-:Y:S02]  /*26f0*/  IMAD.MOV.U32 R2, RZ, RZ, R66 ;  /* 0x000000ffff027224 */ /* 0x000fe400078e0042 */
[----:B------:R-:W-:Y:S01]  /*2700*/  FMUL.FTZ R4, R4, UR25 ;  /* 0x0000001904047c20 */ /* 0x000fe20008410000 */
[----:B------:R-:W-:Y:S01]  /*2710*/  FFMA.FTZ R0, R0, UR16, R5 ;  /* 0x0000001000007c23 */ /* 0x000fe20008010005 */
[----:B------:R-:W-:Y:S01]  /*2720*/  FFMA.FTZ R5, R3, UR17, R92 ;  /* 0x0000001103057c23 */ /* 0x000fe2000801005c */
[----:B------:R-:W-:Y:S01]  /*2730*/  IMAD.U32 R54, R52, 0x10000, RZ ;  /* 0x0001000034367824 */ /* 0x000fe200078e00ff */
[----:B------:R-:W-:Y:S01]  /*2740*/  SHF.L.U32 R52, R2, 0x10, RZ ;  /* 0x0000001002347819 */ /* 0x000fe200000006ff */
[----:B------:R-:W-:Y:S01]  /*2750*/  FMUL.FTZ R0, R0, UR25 ;  /* 0x0000001900007c20 */ /* 0x000fe20008410000 */
[----:B------:R-:W-:Y:S01]  /*2760*/  FADD.FTZ R5, R80, -R5 ;  /* 0x8000000550057221 */ /* 0x000fe20000010000 */
[----:B------:R-:W-:Y:S01]  /*2770*/  FSEL R55, R4, RZ, P6 ;  /* 0x000000ff04377208 */ /* 0x000fe20003000000 */
        /* <DEDUP_REMOVED lines=8> */
[----:B------:R-:W-:Y:S02]  /*2800*/  F2FP.BF16.F32.PACK_AB R52, R52, R55 ;  /* 0x000000373434723e */ /* 0x000fe400000010ff */
[----:B------:R-:W-:Y:S02]  /*2810*/  FSEL R4, R5, RZ, P6 ;  /* 0x000000ff05047208 */ /* 0x000fe40003000000 */
[----:B------:R-:W-:Y:S02]  /*2820*/  LOP3.LUT P6, RZ, R83, 0xff0000, RZ, 0xc0, !PT ;  /* 0x00ff000053ff7812 */ /* 0x000fe400078cc0ff */
[----:B------:R-:W-:Y:S02]  /*2830*/  FSEL R53, R5, RZ, P5 ;  /* 0x000000ff05357208 */ /* 0x000fe40002800000 */
[----:B------:R-:W-:Y:S02]  /*2840*/  LOP3.LUT P5, RZ, R84, 0xff0000, RZ, 0xc0, !PT ;  /* 0x00ff000054ff7812 */ /* 0x000fe400078ac0ff */
        /* <DEDUP_REMOVED lines=8> */
[C---:B------:R-:W-:Y:S02]  /*28d0*/  PRMT R5, R0.reuse, 0x7632, R5 ;  /* 0x0000763200057816 */ /* 0x040fe40000000005 */
[----:B------:R-:W-:Y:S02]  /*28e0*/  PRMT R53, R0, 0x7610, R53 ;  /* 0x0000761000357816 */ /* 0x000fe40000000035 */
[----:B------:R-:W-:Y:S02]  /*28f0*/  PRMT R4, R89, 0x7632, R4 ;  /* 0x0000763259047816 */ /* 0x000fe40000000004 */
[----:B------:R-:W-:Y:S02]  /*2900*/  PRMT R2, R52, 0x7632, R2 ;  /* 0x0000763234027816 */ /* 0x000fe40000000002 */
[----:B------:R-:W-:Y:S01]  /*2910*/  PRMT R0, R54, 0x7632, R0 ;  /* 0x0000763236007816 */ /* 0x000fe20000000000 */
[----:B------:R-:W-:Y:S06]  /*2920*/  BRA `(.L_x_1006) ;  /* 0x0000000000dc7947 */ /* 0x000fec0003800000 */
.L_x_1010:
[--C-:B------:R-:W-:Y:S02]  /*2930*/  IMAD.MOV.U32 R2, RZ, RZ, R67.reuse ;  /* 0x000000ffff027224 */ /* 0x100fe400078e0043 */
[--C-:B------:R-:W-:Y:S01]  /*2940*/  FFMA.FTZ R0, R81, UR17, R92.reuse ;  /* 0x0000001151007c23 */ /* 0x100fe2000801005c */
[--C-:B------:R-:W-:Y:S01]  /*2950*/  FFMA.FTZ R9, R78, UR17, R92.reuse ;  /* 0x000000114e097c23 */ /* 0x100fe2000801005c */
[----:B------:R-:W-:Y:S01]  /*2960*/  FFMA.FTZ R5, R3, UR17, R92 ;  /* 0x0000001103057c23 */ /* 0x000fe2000801005c */
[----:B------:R-:W-:Y:S02]  /*2970*/  IMAD.U32 R7, R2, 0x10000, RZ ;  /* 0x0001000002077824 */ /* 0x000fe400078e00ff */
[----:B------:R-:W-:Y:S01]  /*2980*/  FADD.FTZ R0, R77, -R0 ;  /* 0x800000004d007221 */ /* 0x000fe20000010000 */
[----:B------:R-:W-:Y:S01]  /*2990*/  SHF.R.U32.HI R2, RZ, 0x10, R67 ;  /* 0x00000010ff027819 */ /* 0x000fe20000011643 */
[----:B------:R-:W-:Y:S01]  /*29a0*/  FADD.FTZ R6, R76, -R9 ;  /* 0x800000094c067221 */ /* 0x000fe20000010000 */
[----:B------:R-:W-:Y:S01]  /*29b0*/  SHF.R.U64 R4, R66, 0x10, R67 ;  /* 0x0000001042047819 */ /* 0x000fe20000001243 */
[----:B------:R-:W-:Y:S01]  /*29c0*/  FFMA.FTZ R7, R0, UR16, R7 ;  /* 0x0000001000077c23 */ /* 0x000fe20008010007 */
[----:B------:R-:W-:Y:S01]  /*29d0*/  IMAD.MOV.U32 R0, RZ, RZ, R66 ;  /* 0x000000ffff007224 */ /* 0x000fe200078e0042 */
[----:B------:R-:W-:Y:S01]  /*29e0*/  LOP3.LUT P4, RZ, R83, 0xff0000, RZ, 0xc0, !PT ;  /* 0x00ff000053ff7812 */ /* 0x000fe2000788c0ff */
[----:B------:R-:W-:-:S02]  /*29f0*/  IMAD.U32 R53, R2, 0x10000, RZ ;  /* 0x0001000002357824 */ /* 0x000fc400078e00ff */
[----:B------:R-:W-:Y:S01]  /*2a00*/  FFMA.FTZ R2, R82, UR17, R92 ;  /* 0x0000001152027c23 */ /* 0x000fe2000801005c */
[----:B------:R-:W-:Y:S02]  /*2a10*/  IMAD.U32 R9, R0, 0x10000, RZ ;  /* 0x0001000000097824 */ /* 0x000fe400078e00ff */
[----:B------:R-:W-:Y:S01]  /*2a20*/  FADD.FTZ R0, R80, -R5 ;  /* 0x8000000550007221 */ /* 0x000fe20000010000 */
[----:B------:R-:W-:Y:S02]  /*2a30*/  IMAD.U32 R5, R4, 0x10000, RZ ;  /* 0x0001000004057824 */ /* 0x000fe400078e00ff */
[----:B------:R-:W-:Y:S01]  /*2a40*/  FMUL.FTZ R4, R7, UR25 ;  /* 0x0000001907047c20 */ /* 0x000fe20008410000 */
[----:B------:R-:W-:Y:S01]  /*2a50*/  FFMA.FTZ R8, R6, UR16, R53 ;  /* 0x0000001006087c23 */ /* 0x000fe20008010035 */
[----:B------:R-:W-:Y:S01]  /*2a60*/  FADD.FTZ R2, R79, -R2 ;  /* 0x800000024f027221 */ /* 0x000fe20000010000 */
[----:B------:R-:W-:Y:S01]  /*2a70*/  LOP3.LUT P5, RZ, R84, 0xff0000, RZ, 0xc0, !PT ;  /* 0x00ff000054ff7812 */ /* 0x000fe200078ac0ff */
[----:B------:R-:W-:Y:S01]  /*2a80*/  FFMA.FTZ R0, R0, UR16, R9 ;  /* 0x0000001000007c23 */ /* 0x000fe20008010009 */
[----:B------:R-:W-:Y:S01]  /*2a90*/  FMUL.FTZ R9, R8, UR25 ;  /* 0x0000001908097c20 */ /* 0x000fe20008410000 */
[----:B------:R-:W-:Y:S01]  /*2aa0*/  FFMA.FTZ R2, R2, UR16, R5 ;  /* 0x0000001002027c23 */ /* 0x000fe20008010005 */
[----:B------:R-:W-:-:S02]  /*2ab0*/  FSEL R6, R4, RZ, P4 ;  /* 0x000000ff04067208 */ /* 0x000fc40002000000 */
[----:B------:R-:W-:Y:S01]  /*2ac0*/  FSEL R5, R4, RZ, P5 ;  /* 0x000000ff04057208 */ /* 0x000fe20002800000 */
[----:B------:R-:W-:Y:S01]  /*2ad0*/  FMUL.FTZ R4, R0, UR25 ;  /* 0x0000001900047c20 */ /* 0x000fe20008410000 */
[----:B------:R-:W-:Y:S02]  /*2ae0*/  ISETP.GE.U32.AND P4, PT, R83, 0x1000000, PT ;  /* 0x010000005300780c */ /* 0x000fe40003f86070 */
[----:B------:R-:W-:Y:S02]  /*2af0*/  ISETP.GE.U32.AND P5, PT, R84, 0x1000000, PT ;  /* 0x010000005400780c */ /* 0x000fe40003fa6070 */
[C---:B------:R-:W-:Y:S02]  /*2b00*/  FSEL R54, R9.reuse, RZ, P4 ;  /* 0x000000ff09367208 */ /* 0x040fe40002000000 */
[----:B------:R-:W-:Y:S02]  /*2b10*/  FSEL R9, R9, RZ, P5 ;  /* 0x000000ff09097208 */ /* 0x000fe40002800000 */
[----:B------:R-:W-:-:S02]  /*2b20*/  LOP3.LUT P5, RZ, R83, 0xff, RZ, 0xc0, !PT ;  /* 0x000000ff53ff7812 */ /* 0x000fc400078ac0ff */
[----:B------:R-:W-:Y:S02]  /*2b30*/  F2FP.BF16.F32.PACK_AB R54, R9, R54 ;  /* 0x000000360936723e */ /* 0x000fe400000010ff */
[----:B------:R-:W-:Y:S01]  /*2b40*/  F2FP.BF16.F32.PACK_AB R7, R6, R7 ;  /* 0x000000070607723e */ /* 0x000fe200000010ff */
[----:B------:R-:W-:Y:S01]  /*2b50*/  FMUL.FTZ R6, R2, UR25 ;  /* 0x0000001902067c20 */ /* 0x000fe20008410000 */
[----:B------:R-:W-:Y:S02]  /*2b60*/  FSEL R9, R4, RZ, P5 ;  /* 0x000000ff04097208 */ /* 0x000fe40002800000 */
[C---:B------:R-:W-:Y:S02]  /*2b70*/  LOP3.LUT P4, RZ, R84.reuse, 0xff, RZ, 0xc0, !PT ;  /* 0x000000ff54ff7812 */ /* 0x040fe4000788c0ff */
[----:B------:R-:W-:Y:S02]  /*2b80*/  LOP3.LUT P5, RZ, R83, 0xff00, RZ, 0xc0, !PT ;  /* 0x0000ff0053ff7812 */ /* 0x000fe400078ac0ff */
[----:B------:R-:W-:-:S02]  /*2b90*/  LOP3.LUT P6, RZ, R84, 0xff00, RZ, 0xc0, !PT ;  /* 0x0000ff0054ff7812 */ /* 0x000fc400078cc0ff */
[----:B------:R-:W-:Y:S02]  /*2ba0*/  F2FP.BF16.F32.PACK_AB R5, R8, R5 ;  /* 0x000000050805723e */ /* 0x000fe400000010ff */
        /* <DEDUP_REMOVED lines=14> */
[----:B------:R-:W-:-:S07]  /*2c90*/  PRMT R0, R54, 0x7632, R0 ;  /* 0x0000763236007816 */ /* 0x000fce0000000000 */
.L_x_1006:
        /* <DEDUP_REMOVED lines=18> */
.L_x_1011:
        /* <DEDUP_REMOVED lines=12> */
.L_x_1012:
[----:B------:R-:W-:-:S07]  /*2e80*/  VIADD R85, R85, 0x80 ;  /* 0x0000008055557836 */ /* 0x000fce0000000000 */
.L_x_1002:
[----:B------:R-:W-:Y:S05]  /*2e90*/  BSYNC.RECONVERGENT B0 ;  /* 0x0000000000007941 */ /* 0x000fea0003800200 */
.L_x_1001:
        /* <DEDUP_REMOVED lines=11> */
[--C-:B------:R-:W-:Y:S02]  /*2f50*/  IMAD.MOV.U32 R2, RZ, RZ, R65.reuse ;  /* 0x000000ffff027224 */ /* 0x100fe400078e0041 */
[--C-:B------:R-:W-:Y:S01]  /*2f60*/  FFMA.FTZ R0, R71, UR17, R92.reuse ;  /* 0x0000001147007c23 */ /* 0x100fe2000801005c */
[----:B------:R-:W-:Y:S01]  /*2f70*/  FFMA.FTZ R9, R62, UR17, R92 ;  /* 0x000000113e097c23 */ /* 0x000fe2000801005c */
[----:B01----:R-:W-:Y:S01]  /*2f80*/  SHF.R.U32.HI R53, RZ, 0x10, R65 ;  /* 0x00000010ff357819 */ /* 0x003fe20000011641 */
[----:B------:R-:W-:Y:S02]  /*2f90*/  IMAD.U32 R7, R2, 0x10000, RZ ;  /* 0x0001000002077824 */ /* 0x000fe400078e00ff */
[----:B------:R-:W-:Y:S01]  /*2fa0*/  FADD.FTZ R0, R61, -R0 ;  /* 0x800000003d007221 */ /* 0x000fe20000010000 */
[----:B------:R-:W-:Y:S01]  /*2fb0*/  FFMA.FTZ R5, R73, UR17, R92 ;  /* 0x0000001149057c23 */ /* 0x000fe2000801005c */
[----:B------:R-:W-:Y:S01]  /*2fc0*/  FADD.FTZ R4, R60, -R9 ;  /* 0x800000093c047221 */ /* 0x000fe20000010000 */
[----:B------:R-:W-:-:S02]  /*2fd0*/  IMAD.U32 R53, R53, 0x10000, RZ ;  /* 0x0001000035357824 */ /* 0x000fc400078e00ff */
[----:B------:R-:W-:Y:S01]  /*2fe0*/  FFMA.FTZ R7, R0, UR16, R7 ;  /* 0x0000001000077c23 */ /* 0x000fe20008010007 */
[----:B------:R-:W-:Y:S02]  /*2ff0*/  IMAD.MOV.U32 R0, RZ, RZ, R64 ;  /* 0x000000ffff007224 */ /* 0x000fe400078e0040 */
[----:B------:R-:W-:Y:S01]  /*3000*/  FFMA.FTZ R2, R72, UR17, R92 ;  /* 0x0000001148027c23 */ /* 0x000fe2000801005c */
[----:B------:R-:W-:Y:S01]  /*3010*/  FFMA.FTZ R8, R4, UR16, R53 ;  /* 0x0000001004087c23 */ /* 0x000fe20008010035 */
[----:B------:R-:W-:Y:S01]  /*3020*/  FMUL.FTZ R4, R7, UR25 ;  /* 0x0000001907047c20 */ /* 0x000fe20008410000 */
[----:B------:R-:W-:Y:S02]  /*3030*/  IMAD.U32 R9, R0, 0x10000, RZ ;  /* 0x0001000000097824 */ /* 0x000fe400078e00ff */
[----:B------:R-:W-:Y:S01]  /*3040*/  FADD.FTZ R0, R70, -R5 ;  /* 0x8000000546007221 */ /* 0x000fe20000010000 */
[----:B------:R-:W-:Y:S01]  /*3050*/  SHF.R.U64 R5, R64, 0x10, R65 ;  /* 0x0000001040057819 */ /* 0x000fe20000001241 */
[----:B------:R-:W-:Y:S01]  /*3060*/  FADD.FTZ R2, R63, -R2 ;  /* 0x800000023f027221 */ /* 0x000fe20000010000 */
[----:B------:R-:W-:Y:S01]  /*3070*/  LOP3.LUT P4, RZ, R74, 0xff0000, RZ, 0xc0, !PT ;  /* 0x00ff00004aff7812 */ /* 0x000fe2000788c0ff */
[----:B------:R-:W-:Y:S01]  /*3080*/  FFMA.FTZ R0, R0, UR16, R9 ;  /* 0x0000001000007c23 */ /* 0x000fe20008010009 */
[----:B------:R-:W-:Y:S01]  /*3090*/  SHF.L.U32 R5, R5, 0x10, RZ ;  /* 0x0000001005057819 */ /* 0x000fe200000006ff */
[----:B------:R-:W-:Y:S01]  /*30a0*/  FMUL.FTZ R9, R8, UR25 ;  /* 0x0000001908097c20 */ /* 0x000fe20008410000 */
[----:B------:R-:W-:-:S02]  /*30b0*/  LOP3.LUT P5, RZ, R75, 0xff0000, RZ, 0xc0, !PT ;  /* 0x00ff00004bff7812 */ /* 0x000fc400078ac0ff */
[----:B------:R-:W-:Y:S01]  /*30c0*/  FSEL R6, R4, RZ, P4 ;  /* 0x000000ff04067208 */ /* 0x000fe20002000000 */
[----:B------:R-:W-:Y:S01]  /*30d0*/  FFMA.FTZ R2, R2, UR16, R5 ;  /* 0x0000001002027c23 */ /* 0x000fe20008010005 */
[----:B------:R-:W-:Y:S01]  /*30e0*/  FSEL R5, R4, RZ, P5 ;  /* 0x000000ff04057208 */ /* 0x000fe20002800000 */
[----:B------:R-:W-:Y:S01]  /*30f0*/  FMUL.FTZ R4, R0, UR25 ;  /* 0x0000001900047c20 */ /* 0x000fe20008410000 */
[----:B------:R-:W-:Y:S02]  /*3100*/  ISETP.GE.U32.AND P5, PT, R75, 0x1000000, PT ;  /* 0x010000004b00780c */ /* 0x000fe40003fa6070 */
[----:B------:R-:W-:Y:S02]  /*3110*/  ISETP.GE.U32.AND P4, PT, R74, 0x1000000, PT ;  /* 0x010000004a00780c */ /* 0x000fe40003f86070 */
[----:B------:R-:W-:Y:S02]  /*3120*/  F2FP.BF16.F32.PACK_AB R7, R6, R7 ;  /* 0x000000070607723e */ /* 0x000fe400000010ff */
[----:B------:R-:W-:-:S02]  /*3130*/  FSEL R6, R9, RZ, P5 ;  /* 0x000000ff09067208 */ /* 0x000fc40002800000 */
[----:B------:R-:W-:Y:S02]  /*3140*/  FSEL R53, R9, RZ, P4 ;  /* 0x000000ff09357208 */ /* 0x000fe40002000000 */
[----:B------:R-:W-:Y:S02]  /*3150*/  LOP3.LUT P5, RZ, R74, 0xff, RZ, 0xc0, !PT ;  /* 0x000000ff4aff7812 */ /* 0x000fe400078ac0ff */
[----:B------:R-:W-:Y:S01]  /*3160*/  F2FP.BF16.F32.PACK_AB R53, R6, R53 ;  /* 0x000000350635723e */ /* 0x000fe200000010ff */
[----:B------:R-:W-:Y:S01]  /*3170*/  FMUL.FTZ R6, R2, UR25 ;  /* 0x0000001902067c20 */ /* 0x000fe20008410000 */
[----:B------:R-:W-:Y:S02]  /*3180*/  FSEL R9, R4, RZ, P5 ;  /* 0x000000ff04097208 */ /* 0x000fe40002800000 */
[----:B------:R-:W-:Y:S02]  /*3190*/  LOP3.LUT P4, RZ, R75, 0xff, RZ, 0xc0, !PT ;  /* 0x000000ff4bff7812 */ /* 0x000fe4000788c0ff */
[----:B------:R-:W-:-:S02]  /*31a0*/  LOP3.LUT P5, RZ, R74, 0xff00, RZ, 0xc0, !PT ;  /* 0x0000ff004aff7812 */ /* 0x000fc400078ac0ff */
[----:B------:R-:W-:Y:S02]  /*31b0*/  LOP3.LUT P6, RZ, R75, 0xff00, RZ, 0xc0, !PT ;  /* 0x0000ff004bff7812 */ /* 0x000fe400078cc0ff */
[----:B------:R-:W-:Y:S02]  /*31c0*/  F2FP.BF16.F32.PACK_AB R5, R8, R5 ;  /* 0x000000050805723e */ /* 0x000fe400000010ff */
        /* <DEDUP_REMOVED lines=16> */
.L_x_1017:
[--C-:B------:R-:W-:Y:S01]  /*32d0*/  SHF.R.U64 R2, R64, 0x10, R65.reuse ;  /* 0x0000001040027819 */ /* 0x100fe20000001241 */
[--C-:B------:R-:W-:Y:S01]  /*32e0*/  FFMA.FTZ R0, R72, UR17, R92.reuse ;  /* 0x0000001148007c23 */ /* 0x100fe2000801005c */
[----:B01----:R-:W-:Y:S02]  /*32f0*/  IMAD.MOV.U32 R52, RZ, RZ, R65 ;  /* 0x000000ffff347224 */ /* 0x003fe400078e0041 */
[----:B------:R-:W-:Y:S01]  /*3300*/  FFMA.FTZ R53, R62, UR17, R92 ;  /* 0x000000113e357c23 */ /* 0x000fe2000801005c */
[----:B------:R-:W-:Y:S01]  /*3310*/  LOP3.LUT P6, RZ, R74, 0xff00, RZ, 0xc0, !PT ;  /* 0x0000ff004aff7812 */ /* 0x000fe200078cc0ff */
[----:B------:R-:W-:Y:S02]  /*3320*/  IMAD.U32 R5, R2, 0x10000, RZ ;  /* 0x0001000002057824 */ /* 0x000fe400078e00ff */
[----:B------:R-:W-:Y:S01]  /*3330*/  FADD.FTZ R0, R63, -R0 ;  /* 0x800000003f007221 */ /* 0x000fe20000010000 */
[----:B------:R-:W-:Y:S01]  /*3340*/  FFMA.FTZ R2, R71, UR17, R92 ;  /* 0x0000001147027c23 */ /* 0x000fe2000801005c */
[----:B------:R-:W-:Y:S01]  /*3350*/  FADD.FTZ R53, R60, -R53 ;  /* 0x800000353c357221 */ /* 0x000fe20000010000 */
[----:B------:R-:W-:Y:S01]  /*3360*/  LOP3.LUT P4, RZ, R75, 0xff00, RZ, 0xc0, !PT ;  /* 0x0000ff004bff7812 */ /* 0x000fe2000788c0ff */
        /* <DEDUP_REMOVED lines=9> */
[----:B------:R-:W-:Y:S01]  /*3400*/  LOP3.LUT P5, RZ, R74, 0xff, RZ, 0xc0, !PT ;  /* 0x000000ff4aff7812 */ /* 0x000fe200078ac0ff */
[----:B------:R-:W-:Y:S02]  /*3410*/  IMAD.U32 R52, R2, 0x10000, RZ ;  /* 0x0001000002347824 */ /* 0x000fe400078e00ff */
[----:B------:R-:W-:Y:S01]  /*3420*/  FADD.FTZ R5, R70, -R5 ;  /* 0x8000000546057221 */ /* 0x000fe20000010000 */
[----:B------:R-:W-:Y:S01]  /*3430*/  FFMA.FTZ R2, R53, UR16, R54 ;  /* 0x0000001035027c23 */ /* 0x000fe20008010036 */
[----:B------:R-:W-:Y:S01]  /*3440*/  FSEL R53, R4, RZ, P4 ;  /* 0x000000ff04357208 */ /* 0x000fe20002000000 */
[----:B------:R-:W-:Y:S01]  /*3450*/  FMUL.FTZ R0, R0, UR25 ;  /* 0x0000001900007c20 */ /* 0x000fe20008410000 */
[----:B------:R-:W-:Y:S01]  /*3460*/  FFMA.FTZ R5, R5, UR16, R52 ;  /* 0x0000001005057c23 */ /* 0x000fe20008010034 */
[----:B------:R-:W-:-:S02]  /*3470*/  FSEL R52, R4, RZ, P6 ;  /* 0x000000ff04347208 */ /* 0x000fc40003000000 */
[----:B------:R-:W-:Y:S01]  /*3480*/  LOP3.LUT P6, RZ, R75, 0xff, RZ, 0xc0, !PT ;  /* 0x000000ff4bff7812 */ /* 0x000fe200078cc0ff */
[----:B------:R-:W-:Y:S01]  /*3490*/  FMUL.FTZ R5, R5, UR25 ;  /* 0x0000001905057c20 */ /* 0x000fe20008410000 */
[C---:B------:R-:W-:Y:S02]  /*34a0*/  ISETP.GE.U32.AND P4, PT, R74.reuse, 0x1000000, PT ;  /* 0x010000004a00780c */ /* 0x040fe40003f86070 */
[----:B------:R-:W-:Y:S02]  /*34b0*/  F2FP.BF16.F32.PACK_AB R52, R53, R52 ;  /* 0x000000343534723e */ /* 0x000fe400000010ff */
[C---:B------:R-:W-:Y:S02]  /*34c0*/  FSEL R4, R5.reuse, RZ, P5 ;  /* 0x000000ff05047208 */ /* 0x040fe40002800000 */
[----:B------:R-:W-:Y:S02]  /*34d0*/  FSEL R5, R5, RZ, P6 ;  /* 0x000000ff05057208 */ /* 0x000fe40003000000 */
[----:B------:R-:W-:-:S02]  /*34e0*/  LOP3.LUT P6, RZ, R74, 0xff0000, RZ, 0xc0, !PT ;  /* 0x00ff00004aff7812 */ /* 0x000fc400078cc0ff */
[----:B------:R-:W-:Y:S01]  /*34f0*/  F2FP.BF16.F32.PACK_AB R55, R5, R4 ;  /* 0x000000040537723e */ /* 0x000fe200000010ff */
[----:B------:R-:W-:Y:S01]  /*3500*/  FMUL.FTZ R4, R2, UR25 ;  /* 0x0000001902047c20 */ /* 0x000fe20008410000 */
[C---:B------:R-:W-:Y:S02]  /*3510*/  LOP3.LUT P5, RZ, R75.reuse, 0xff0000, RZ, 0xc0, !PT ;  /* 0x00ff00004bff7812 */ /* 0x040fe400078ac0ff */
[C---:B------:R-:W-:Y:S02]  /*3520*/  FSEL R2, R0.reuse, RZ, P6 ;  /* 0x000000ff00027208 */ /* 0x040fe40003000000 */
[----:B------:R-:W-:Y:S02]  /*3530*/  ISETP.GE.U32.AND P6, PT, R75, 0x1000000, PT ;  /* 0x010000004b00780c */ /* 0x000fe40003fc6070 */
        /* <DEDUP_REMOVED lines=8> */
[----:B------:R-:W-:Y:S01]  /*35c0*/  PRMT R0, R53, 0x7632, R0 ;  /* 0x0000763235007816 */ /* 0x000fe20000000000 */
[----:B------:R-:W-:Y:S06]  /*35d0*/  BRA `(.L_x_1018) ;  /* 0x0000000c00d07947 */ /* 0x000fec0003800000 */
.L_x_1016:
[----:B------:R-:W-:-:S04]  /*35e0*/  UISETP.NE.U32.AND UP3, UPT, UR10, URZ, UPT ;  /* 0x000000ff0a00728c */ /* 0x000fc8000bf65070 */
[----:B------:R-:W-:-:S09]  /*35f0*/  UISETP.NE.AND.EX UP3, UPT, UR11, URZ, UPT, UP3 ;  /* 0x000000ff0b00728c */ /* 0x000fd2000bf65330 */
[----:B------:R-:W-:Y:S05]  /*3600*/  BRA.U !UP3, `(.L_x_1019) ;  /* 0x000000010bc07547 */ /* 0x000fea000b800000 */
[--C-:B------:R-:W-:Y:S01]  /*3610*/  FFMA.FTZ R0, R71, UR17, R92.reuse ;  /* 0x0000001147007c23 */ /* 0x100fe2000801005c */
[--C-:B------:R-:W-:Y:S01]  /*3620*/  FFMA.FTZ R5, R62, UR17, R92.reuse ;  /* 0x000000113e057c23 */ /* 0x100fe2000801005c */
[----:B------:R-:W-:Y:S01]  /*3630*/  LOP3.LUT P4, RZ, R74, 0xff0000, RZ, 0xc0, !PT ;  /* 0x00ff00004aff7812 */ /* 0x000fe2000788c0ff */
[----:B------:R-:W-:Y:S01]  /*3640*/  FFMA.FTZ R9, R73, UR17, R92 ;  /* 0x0000001149097c23 */ /* 0x000fe2000801005c */
[----:B------:R-:W-:Y:S01]  /*3650*/  FADD.FTZ R0, R61, -R0 ;  /* 0x800000003d007221 */ /* 0x000fe20000010000 */
[----:B------:R-:W-:Y:S01]  /*3660*/  FADD.FTZ R4, R60, -R5 ;  /* 0x800000053c047221 */ /* 0x000fe20000010000 */
[C---:B------:R-:W-:Y:S02]  /*3670*/  LOP3.LUT P5, RZ, R75.reuse, 0xff0000, RZ, 0xc0, !PT ;  /* 0x00ff00004bff7812 */ /* 0x040fe400078ac0ff */
[----:B------:R-:W-:Y:S01]  /*3680*/  FMUL.FTZ R7, R0, UR16 ;  /* 0x0000001000077c20 */ /* 0x000fe20008410000 */
[----:B------:R-:W-:Y:S01]  /*3690*/  FMUL.FTZ R4, R4, UR16 ;  /* 0x0000001004047c20 */ /* 0x000fe20008410000 */
[----:B------:R-:W-:-:S02]  /*36a0*/  LOP3.LUT P6, RZ, R75, 0xff00, RZ, 0xc0, !PT ;  /* 0x0000ff004bff7812 */ /* 0x000fc400078cc0ff */
[----:B------:R-:W-:-:S05]  /*36b0*/  FMUL.FTZ R0, R7, UR25 ;  /* 0x0000001907007c20 */ /* 0x000fca0008410000 */
[C---:B------:R-:W-:Y:S02]  /*36c0*/  FSEL R2, R0.reuse, RZ, P4 ;  /* 0x000000ff00027208 */ /* 0x040fe40002000000 */
[----:B------:R-:W-:Y:S01]  /*36d0*/  FSEL R5, R0, RZ, P5 ;  /* 0x000000ff00057208 */ /* 0x000fe20002800000 */
[----:B------:R-:W-:Y:S01]  /*36e0*/  FADD.FTZ R0, R70, -R9 ;  /* 0x8000000946007221 */ /* 0x000fe20000010000 */
[----:B------:R-:W-:Y:S01]  /*36f0*/  F2FP.BF16.F32.PACK_AB R7, R2, R7 ;  /* 0x000000070207723e */ /* 0x000fe200000010ff */
[----:B------:R-:W-:Y:S01]  /*3700*/  FFMA.FTZ R2, R72, UR17, R92 ;  /* 0x0000001148027c23 */ /* 0x000fe2000801005c */
[C---:B------:R-:W-:Y:S01]  /*3710*/  F2FP.BF16.F32.PACK_AB R5, R4.reuse, R5 ;  /* 0x000000050405723e */ /* 0x040fe200000010ff */
[----:B------:R-:W-:Y:S01]  /*3720*/  FMUL.FTZ R4, R4, UR25 ;  /* 0x0000001904047c20 */ /* 0x000fe20008410000 */
[----:B------:R-:W-:Y:S01]  /*3730*/  ISETP.GE.U32.AND P4, PT, R74, 0x1000000, PT ;  /* 0x010000004a00780c */ /* 0x000fe20003f86070 */
[----:B------:R-:W-:Y:S01]  /*3740*/  FMUL.FTZ R0, R0, UR16 ;  /* 0x0000001000007c20 */ /* 0x000fe20008410000 */
[----:B------:R-:W-:Y:S01]  /*3750*/  ISETP.GE.U32.AND P5, PT, R75, 0x1000000, PT ;  /* 0x010000004b00780c */ /* 0x000fe20003fa6070 */
[----:B-1----:R-:W-:Y:S01]  /*3760*/  FADD.FTZ R55, R63, -R2 ;  /* 0x800000023f377221 */ /* 0x002fe20000010000 */
[----:B0-----:R-:W-:Y:S01]  /*3770*/  FSEL R53, R4, RZ, P4 ;  /* 0x000000ff04357208 */ /* 0x001fe20002000000 */
[----:B------:R-:W-:Y:S01]  /*3780*/  FMUL.FTZ R2, R0, UR25 ;  /* 0x0000001900027c20 */ /* 0x000fe20008410000 */
[----:B------:R-:W-:Y:S01]  /*3790*/  FSEL R4, R4, RZ, P5 ;  /* 0x000000ff04047208 */ /* 0x000fe20002800000 */
[----:B------:R-:W-:Y:S01]  /*37a0*/  FMUL.FTZ R55, R55, UR16 ;  /* 0x0000001037377c20 */ /* 0x000fe20008410000 */
[----:B------:R-:W-:-:S02]  /*37b0*/  LOP3.LUT P5, RZ, R74, 0xff, RZ, 0xc0, !PT ;  /* 0x000000ff4aff7812 */ /* 0x000fc400078ac0ff */
[----:B------:R-:W-:Y:S01]  /*37c0*/  F2FP.BF16.F32.PACK_AB R53, R4, R53 ;  /* 0x000000350435723e */ /* 0x000fe200000010ff */
[----:B------:R-:W-:Y:S01]  /*37d0*/  FMUL.FTZ R4, R55, UR25 ;  /* 0x0000001937047c20 */ /* 0x000fe20008410000 */
[----:B------:R-:W-:Y:S02]  /*37e0*/  LOP3.LUT P4, RZ, R75, 0xff, RZ, 0xc0, !PT ;  /* 0x000000ff4bff7812 */ /* 0x000fe4000788c0ff */
[----:B------:R-:W-:Y:S02]  /*37f0*/  FSEL R9, R2, RZ, P5 ;  /* 0x000000ff02097208 */ /* 0x000fe40002800000 */
        /* <DEDUP_REMOVED lines=17> */
.L_x_1019:
        /* <DEDUP_REMOVED lines=15> */
[C---:B01----:R-:W-:Y:S02]  /*3a00*/  FSEL R52, R0.reuse, RZ, P4 ;  /* 0x000000ff00347208 */ /* 0x043fe40002000000 */
[----:B------:R-:W-:Y:S02]  /*3a10*/  FSEL R53, R0, RZ, P5 ;  /* 0x000000ff00357208 */ /* 0x000fe40002800000 */
[----:B------:R-:W-:Y:S02]  /*3a20*/  LOP3.LUT P4, RZ, R74, 0xff, RZ, 0xc0, !PT ;  /* 0x000000ff4aff7812 */ /* 0x000fe4000788c0ff */
[----:B------:R-:W-:Y:S02]  /*3a30*/  LOP3.LUT P5, RZ, R75, 0xff, RZ, 0xc0, !PT ;  /* 0x000000ff4bff7812 */ /* 0x000fe400078ac0ff */
[----:B------:R-:W-:-:S02]  /*3a40*/  FSEL R55, R5, RZ, P4 ;  /* 0x000000ff05377208 */ /* 0x000fc40002000000 */
[----:B------:R-:W-:Y:S01]  /*3a50*/  FSEL R0, R5, RZ, P5 ;  /* 0x000000ff05007208 */ /* 0x000fe20002800000 */
[----:B------:R-:W-:Y:S01]  /*3a60*/  FFMA.FTZ R5, R62, UR17, R92 ;  /* 0x000000113e057c23 */ /* 0x000fe2000801005c */
[----:B------:R-:W-:Y:S02]  /*3a70*/  LOP3.LUT P5, RZ, R75, 0xff0000, RZ, 0xc0, !PT ;  /* 0x00ff00004bff7812 */ /* 0x000fe400078ac0ff */
[----:B------:R-:W-:Y:S01]  /*3a80*/  F2FP.BF16.F32.PACK_AB R55, R0, R55 ;  /* 0x000000370037723e */ /* 0x000fe200000010ff */
[----:B------:R-:W-:Y:S01]  /*3a90*/  FADD.FTZ R5, R60, -R5 ;  /* 0x800000053c057221 */ /* 0x000fe20000010000 */
[----:B------:R-:W-:Y:S02]  /*3aa0*/  FSEL R0, R2, RZ, P6 ;  /* 0x000000ff02007208 */ /* 0x000fe40003000000 */
[----:B------:R-:W-:Y:S01]  /*3ab0*/  ISETP.GE.U32.AND P4, PT, R74, 0x1000000, PT ;  /* 0x010000004a00780c */ /* 0x000fe20003f86070 */
[----:B------:R-:W-:Y:S01]  /*3ac0*/  FMUL.FTZ R5, R5, UR16 ;  /* 0x0000001005057c20 */ /* 0x000fe20008410000 */
[----:B------:R-:W-:-:S02]  /*3ad0*/  ISETP.GE.U32.AND P6, PT, R75, 0x1000000, PT ;  /* 0x010000004b00780c */ /* 0x000fc40003fc6070 */
[----:B------:R-:W-:Y:S01]  /*3ae0*/  F2FP.BF16.F32.PACK_AB R52, R53, R52 ;  /* 0x000000343534723e */ /* 0x000fe200000010ff */
[----:B------:R-:W-:Y:S01]  /*3af0*/  FMUL.FTZ R4, R5, UR25 ;  /* 0x0000001905047c20 */ /* 0x000fe20008410000 */
[----:B------:R-:W-:-:S04]  /*3b00*/  FSEL R5, R2, RZ, P5 ;  /* 0x000000ff02057208 */ /* 0x000fc80002800000 */
[C---:B------:R-:W-:Y:S02]  /*3b10*/  FSEL R2, R4.reuse, RZ, P4 ;  /* 0x000000ff04027208 */ /* 0x040fe40002000000 */
[----:B------:R-:W-:Y:S02]  /*3b20*/  FSEL R53, R4, RZ, P6 ;  /* 0x000000ff04357208 */ /* 0x000fe40003000000 */
[----:B------:R-:W-:Y:S02]  /*3b30*/  F2FP.BF16.F32.PACK_AB R0, R5, R0 ;  /* 0x000000000500723e */ /* 0x000fe400000010ff */
[----:B------:R-:W-:Y:S02]  /*3b40*/  F2FP.BF16.F32.PACK_AB R53, R53, R2 ;  /* 0x000000023535723e */ /* 0x000fe400000010ff */
[C---:B------:R-:W-:Y:S02]  /*3b50*/  PRMT R5, R0.reuse, 0x7632, R5 ;  /* 0x0000763200057816 */ /* 0x040fe40000000005 */
[----:B------:R-:W-:-:S02]  /*3b60*/  PRMT R54, R0, 0x7610, R54 ;  /* 0x0000761000367816 */ /* 0x000fc40000000036 */
[----:B------:R-:W-:Y:S02]  /*3b70*/  PRMT R4, R55, 0x7632, R4 ;  /* 0x0000763237047816 */ /* 0x000fe40000000004 */
[----:B------:R-:W-:Y:S02]  /*3b80*/  PRMT R2, R52, 0x7632, R2 ;  /* 0x0000763234027816 */ /* 0x000fe40000000002 */
[----:B------:R-:W-:Y:S01]  /*3b90*/  PRMT R0, R53, 0x7632, R0 ;  /* 0x0000763235007816 */ /* 0x000fe20000000000 */
[----:B------:R-:W-:Y:S06]  /*3ba0*/  BRA `(.L_x_1018) ;  /* 0x00000008005c7947 */ /* 0x000fec0003800000 */
.L_x_1015:
[----:B------:R-:W-:-:S04]  /*3bb0*/  UISETP.NE.U32.AND UP3, UPT, UR26, URZ, UPT ;  /* 0x000000ff1a00728c */ /* 0x000fc8000bf65070 */
[----:B------:R-:W-:-:S09]  /*3bc0*/  UISETP.NE.AND.EX UP3, UPT, UR27, URZ, UPT, UP3 ;  /* 0x000000ff1b00728c */ /* 0x000fd2000bf65330 */
[----:B------:R-:W-:Y:S05]  /*3bd0*/  BRA.U !UP3, `(.L_x_1020) ;  /* 0x000000050b507547 */ /* 0x000fea000b800000 */
[----:B------:R-:W-:-:S04]  /*3be0*/  UISETP.NE.U32.AND UP3, UPT, UR10, URZ, UPT ;  /* 0x000000ff0a00728c */ /* 0x000fc8000bf65070 */
[----:B------:R-:W-:-:S09]  /*3bf0*/  UISETP.NE.AND.EX UP3, UPT, UR11, URZ, UPT, UP3 ;  /* 0x000000ff0b00728c */ /* 0x000fd2000bf65330 */
[----:B------:R-:W-:Y:S05]  /*3c00*/  BRA.U !UP3, `(.L_x_1021) ;  /* 0x000000010bac7547 */ /* 0x000fea000b800000 */
[----:B------:R-:W-:Y:S02]  /*3c10*/  IMAD.MOV.U32 R6, RZ, RZ, R64 ;  /* 0x000000ffff067224 */ /* 0x000fe400078e0040 */
[--C-:B------:R-:W-:Y:S01]  /*3c20*/  FFMA.FTZ R7, R73, UR17, R92.reuse ;  /* 0x0000001149077c23 */ /* 0x100fe2000801005c */
[--C-:B------:R-:W-:Y:S01]  /*3c30*/  FFMA.FTZ R8, R72, UR17, R92.reuse ;  /* 0x0000001148087c23 */ /* 0x100fe2000801005c */
[----:B01----:R-:W-:Y:S01]  /*3c40*/  FFMA.FTZ R53, R62, UR17, R92 ;  /* 0x000000113e357c23 */ /* 0x003fe2000801005c */
[----:B------:R-:W-:Y:S02]  /*3c50*/  IMAD.U32 R9, R6, 0x10000, RZ ;  /* 0x0001000006097824 */ /* 0x000fe400078e00ff */
[----:B------:R-:W-:Y:S01]  /*3c60*/  FADD.FTZ R6, R70, -R7 ;  /* 0x8000000746067221 */ /* 0x000fe20000010000 */
[----:B------:R-:W-:Y:S01]  /*3c70*/  SHF.R.U64 R7, R64, 0x10, R65 ;  /* 0x0000001040077819 */ /* 0x000fe20000001241 */
[----:B------:R-:W-:Y:S01]  /*3c80*/  FADD.FTZ R53, R60, -R53 ;  /* 0x800000353c357221 */ /* 0x000fe20000010000 */
[----:B------:R-:W-:Y:S01]  /*3c90*/  LOP3.LUT P4, RZ, R74, 0xff, RZ, 0xc0, !PT ;  /* 0x000000ff4aff7812 */ /* 0x000fe2000788c0ff */
        /* <DEDUP_REMOVED lines=10> */
[----:B------:R-:W-:Y:S01]  /*3d40*/  FMUL.FTZ R54, R7, UR25 ;  /* 0x0000001907367c20 */ /* 0x000fe20008410000 */
[----:B------:R-:W-:Y:S01]  /*3d50*/  SHF.L.U32 R52, R52, 0x10, RZ ;  /* 0x0000001034347819 */ /* 0x000fe200000006ff */
[----:B------:R-:W-:-:S03]  /*3d60*/  FFMA.FTZ R8, R8, UR16, R9 ;  /* 0x0000001008087c23 */ /* 0x000fc60008010009 */
[----:B------:R-:W-:Y:S01]  /*3d70*/  FSEL R54, R54, RZ, P5 ;  /* 0x000000ff36367208 */ /* 0x000fe20002800000 */
[----:B------:R-:W-:Y:S01]  /*3d80*/  FFMA.FTZ R9, R53, UR16, R52 ;  /* 0x0000001035097c23 */ /* 0x000fe20008010034 */
[----:B------:R-:W-:Y:S01]  /*3d90*/  FMUL.FTZ R52, R6, UR25 ;  /* 0x0000001906347c20 */ /* 0x000fe20008410000 */
[----:B------:R-:W-:Y:S02]  /*3da0*/  ISETP.GE.U32.AND P5, PT, R74, 0x1000000, PT ;  /* 0x010000004a00780c */ /* 0x000fe40003fa6070 */
[----:B------:R-:W-:Y:S02]  /*3db0*/  F2FP.BF16.F32.PACK_AB R54, R54, R7 ;  /* 0x000000073636723e */ /* 0x000fe400000010ff */
[----:B------:R-:W-:Y:S01]  /*3dc0*/  FSEL R53, R52, RZ, P4 ;  /* 0x000000ff34357208 */ /* 0x000fe20002000000 */
[----:B------:R-:W-:Y:S01]  /*3dd0*/  FMUL.FTZ R52, R9, UR25 ;  /* 0x0000001909347c20 */ /* 0x000fe20008410000 */
[----:B------:R-:W-:Y:S02]  /*3de0*/  LOP3.LUT P4, RZ, R74, 0xff0000, RZ, 0xc0, !PT ;  /* 0x00ff00004aff7812 */ /* 0x000fe4000788c0ff */
[----:B------:R-:W-:Y:S01]  /*3df0*/  F2FP.BF16.F32.PACK_AB R53, R53, R6 ;  /* 0x000000063535723e */ /* 0x000fe200000010ff */
[----:B------:R-:W-:Y:S01]  /*3e00*/  FMUL.FTZ R6, R8, UR25 ;  /* 0x0000001908067c20 */ /* 0x000fe20008410000 */
[----:B------:R-:W-:-:S02]  /*3e10*/  FSEL R52, R52, RZ, P5 ;  /* 0x000000ff34347208 */ /* 0x000fc40002800000 */
[----:B------:R-:W-:Y:S02]  /*3e20*/  PRMT R55, R53, 0x7632, R55 ;  /* 0x0000763235377816 */ /* 0x000fe40000000037 */
[----:B------:R-:W-:Y:S02]  /*3e30*/  FSEL R7, R6, RZ, P4 ;  /* 0x000000ff06077208 */ /* 0x000fe40002000000 */
[----:B------:R-:W-:Y:S02]  /*3e40*/  F2FP.BF16.F32.PACK_AB R6, R52, R9 ;  /* 0x000000093406723e */ /* 0x000fe400000010ff */
[----:B------:R-:W-:Y:S02]  /*3e50*/  F2FP.BF16.F32.PACK_AB R7, R7, R8 ;  /* 0x000000080707723e */ /* 0x000fe400000010ff */
[----:B------:R-:W-:Y:S02]  /*3e60*/  PRMT R9, R53, 0x7610, R9 ;  /* 0x0000761035097816 */ /* 0x000fe40000000009 */
[----:B------:R-:W-:-:S02]  /*3e70*/  PRMT R52, R54, 0x7632, R52 ;  /* 0x0000763236347816 */ /* 0x000fc40000000034 */
[----:B------:R-:W-:Y:S02]  /*3e80*/  PRMT R8, R54, 0x7610, R8 ;  /* 0x0000761036087816 */ /* 0x000fe40000000008 */
[----:B------:R-:W-:Y:S02]  /*3e90*/  PRMT R54, R7, 0x7632, R54 ;  /* 0x0000763207367816 */ /* 0x000fe40000000036 */
[----:B------:R-:W-:Y:S01]  /*3ea0*/  PRMT R53, R6, 0x7632, R53 ;  /* 0x0000763206357816 */ /* 0x000fe20000000035 */
[----:B------:R-:W-:Y:S06]  /*3eb0*/  BRA `(.L_x_1018) ;  /* 0x0000000400987947 */ /* 0x000fec0003800000 */
.L_x_1021:
[----:B01----:R-:W-:Y:S02]  /*3ec0*/  IMAD.MOV.U32 R52, RZ, RZ, R64 ;  /* 0x000000ffff347224 */ /* 0x003fe400078e0040 */
[--C-:B------:R-:W-:Y:S01]  /*3ed0*/  FFMA.FTZ R53, R73, UR17, R92.reuse ;  /* 0x0000001149357c23 */ /* 0x100fe2000801005c */
[--C-:B------:R-:W-:Y:S01]  /*3ee0*/  FFMA.FTZ R54, R72, UR17, R92.reuse ;  /* 0x0000001148367c23 */ /* 0x100fe2000801005c */
[----:B------:R-:W-:Y:S01]  /*3ef0*/  FFMA.FTZ R88, R71, UR17, R92 ;  /* 0x0000001147587c23 */ /* 0x000fe2000801005c */
[----:B------:R-:W-:Y:S02]  /*3f00*/  IMAD.U32 R55, R52, 0x10000, RZ ;  /* 0x0001000034377824 */ /* 0x000fe400078e00ff */
[----:B------:R-:W-:Y:S01]  /*3f10*/  FADD.FTZ R52, R70, -R53 ;  /* 0x8000003546347221 */ /* 0x000fe20000010000 */
[----:B------:R-:W-:Y:S01]  /*3f20*/  SHF.R.U64 R53, R64, 0x10, R65 ;  /* 0x0000001040357819 */ /* 0x000fe20000001241 */
[----:B------:R-:W-:Y:S01]  /*3f30*/  FADD.FTZ R54, R63, -R54 ;  /* 0x800000363f367221 */ /* 0x000fe20000010000 */
[----:B------:R-:W-:Y:S01]  /*3f40*/  FADD.FTZ R88, R61, -R88 ;  /* 0x800000583d587221 */ /* 0x000fe20000010000 */
[----:B------:R-:W-:Y:S01]  /*3f50*/  FFMA.FTZ R52, R52, UR16, R55 ;  /* 0x0000001034347c23 */ /* 0x000fe20008010037 */
[--C-:B------:R-:W-:Y:S01]  /*3f60*/  IMAD.MOV.U32 R55, RZ, RZ, R65.reuse ;  /* 0x000000ffff377224 */ /* 0x100fe200078e0041 */
[----:B------:R-:W-:Y:S01]  /*3f70*/  SHF.R.U32.HI R89, RZ, 0x10, R65 ;  /* 0x00000010ff597819 */ /* 0x000fe20000011641 */
[----:B------:R-:W-:-:S02]  /*3f80*/  IMAD.U32 R53, R53, 0x10000, RZ ;  /* 0x0001000035357824 */ /* 0x000fc400078e00ff */
[----:B------:R-:W-:Y:S01]  /*3f90*/  FMUL.FTZ R52, R52, UR25 ;  /* 0x0000001934347c20 */ /* 0x000fe20008410000 */
[----:B------:R-:W-:Y:S01]  /*3fa0*/  IMAD.U32 R55, R55, 0x10000, RZ ;  /* 0x0001000037377824 */ /* 0x000fe200078e00ff */
[----:B------:R-:W-:Y:S01]  /*3fb0*/  LOP3.LUT P4, RZ, R74, 0xff, RZ, 0xc0, !PT ;  /* 0x000000ff4aff7812 */ /* 0x000fe2000788c0ff */
[----:B------:R-:W-:Y:S01]  /*3fc0*/  FFMA.FTZ R54, R54, UR16, R53 ;  /* 0x0000001036367c23 */ /* 0x000fe20008010035 */
[----:B------:R-:W-:Y:S02]  /*3fd0*/  IMAD.U32 R89, R89, 0x10000, RZ ;  /* 0x0001000059597824 */ /* 0x000fe400078e00ff */
[----:B------:R-:W-:Y:S01]  /*3fe0*/  FFMA.FTZ R53, R88, UR16, R55 ;  /* 0x0000001058357c23 */ /* 0x000fe20008010037 */
[----:B------:R-:W-:Y:S01]  /*3ff0*/  FFMA.FTZ R55, R62, UR17, R92 ;  /* 0x000000113e377c23 */ /* 0x000fe2000801005c */
[----:B------:R-:W-:Y:S01]  /*4000*/  FMUL.FTZ R54, R54, UR25 ;  /* 0x0000001936367c20 */ /* 0x000fe20008410000 */
[----:B------:R-:W-:Y:S01]  /*4010*/  LOP3.LUT P5, RZ, R74, 0xff00, RZ, 0xc0, !PT ;  /* 0x0000ff004aff7812 */ /* 0x000fe200078ac0ff */
[----:B------:R-:W-:Y:S01]  /*4020*/  FMUL.FTZ R53, R53, UR25 ;  /* 0x0000001935357c20 */ /* 0x000fe20008410000 */
[----:B------:R-:W-:Y:S01]  /*4030*/  FADD.FTZ R88, R60, -R55 ;  /* 0x800000373c587221 */ /* 0x000fe20000010000 */
[----:B------:R-:W-:-:S02]  /*4040*/  FSEL R52, R52, RZ, P4 ;  /* 0x000000ff34347208 */ /* 0x000fc40002000000 */
[----:B------:R-:W-:Y:S01]  /*4050*/  FSEL R55, R54, RZ, P5 ;  /* 0x000000ff36377208 */ /* 0x000fe20002800000 */
[----:B------:R-:W-:Y:S01]  /*4060*/  FFMA.FTZ R88, R88, UR16, R89 ;  /* 0x0000001058587c23 */ /* 0x000fe20008010059 */
[C---:B------:R-:W-:Y:S02]  /*4070*/  LOP3.LUT P4, RZ, R74.reuse, 0xff0000, RZ, 0xc0, !PT ;  /* 0x00ff00004aff7812 */ /* 0x040fe4000788c0ff */
[----:B------:R-:W-:Y:S01]  /*4080*/  ISETP.GE.U32.AND P5, PT, R74, 0x1000000, PT ;  /* 0x010000004a00780c */ /* 0x000fe20003fa6070 */
[----:B------:R-:W-:Y:S01]  /*4090*/  FMUL.FTZ R88, R88, UR25 ;  /* 0x0000001958587c20 */ /* 0x000fe20008410000 */
[----:B------:R-:W-:Y:S02]  /*40a0*/  FSEL R53, R53, RZ, P4 ;  /* 0x000000ff35357208 */ /* 0x000fe40002000000 */
[----:B------:R-:W-:Y:S02]  /*40b0*/  F2FP.BF16.F32.PACK_AB R55, R55, R52 ;  /* 0x000000343737723e */ /* 0x000fe400000010ff */
[----:B------:R-:W-:-:S02]  /*40c0*/  FSEL R88, R88, RZ, P5 ;  /* 0x000000ff58587208 */ /* 0x000fc40002800000 */
[----:B------:R-:W-:Y:S02]  /*40d0*/  PRMT R52, R55, 0x7632, R52 ;  /* 0x0000763237347816 */ /* 0x000fe40000000034 */
[----:B------:R-:W-:-:S04]  /*40e0*/  F2FP.BF16.F32.PACK_AB R88, R88, R53 ;  /* 0x000000355858723e */ /* 0x000fc800000010ff */
[C---:B------:R-:W-:Y:S02]  /*40f0*/  PRMT R53, R88.reuse, 0x7632, R53 ;  /* 0x0000763258357816 */ /* 0x040fe40000000035 */
[----:B------:R-:W-:Y:S01]  /*4100*/  PRMT R54, R88, 0x7610, R54 ;  /* 0x0000761058367816 */ /* 0x000fe20000000036 */
[----:B------:R-:W-:Y:S06]  /*4110*/  BRA `(.L_x_1018) ;  /* 0x0000000400007947 */ /* 0x000fec0003800000 */
.L_x_1020:
[----:B------:R-:W-:-:S04]  /*4120*/  UISETP.NE.U32.AND UP3, UPT, UR10, URZ, UPT ;  /* 0x000000ff0a00728c */ /* 0x000fc8000bf65070 */
[----:B------:R-:W-:-:S09]  /*4130*/  UISETP.NE.AND.EX UP3, UPT, UR11, URZ, UPT, UP3 ;  /* 0x000000ff0b00728c */ /* 0x000fd2000bf65330 */
[----:B------:R-:W-:Y:S05]  /*4140*/  BRA.U !UP3, `(.L_x_1022) ;  /* 0x000000010b847547 */ /* 0x000fea000b800000 */
        /* <DEDUP_REMOVED lines=11> */
[----:B01----:R-:W-:Y:S02]  /*4200*/  FSEL R53, R9, RZ, P5 ;  /* 0x000000ff09357208 */ /* 0x003fe40002800000 */
        /* <DEDUP_REMOVED lines=21> */
.L_x_1022:
[--C-:B01----:R-:W-:Y:S01]  /*4360*/  FFMA.FTZ R53, R73, UR17, R92.reuse ;  /* 0x0000001149357c23 */ /* 0x103fe2000801005c */
        /* <DEDUP_REMOVED lines=26> */
[----:B------:R-:W-:-:S07]  /*4510*/  PRMT R53, R54, 0x7632, R53 ;  /* 0x0000763236357816 */ /* 0x000fce0000000035 */
.L_x_1018:
        /* <DEDUP_REMOVED lines=16> */
.L_x_1023:
        /* <DEDUP_REMOVED lines=10> */
.L_x_1024:
[----:B------:R-:W-:-:S07]  /*46c0*/  VIADD R85, R85, 0x80 ;  /* 0x0000008055557836 */ /* 0x000fce0000000000 */
.L_x_1014:
[----:B------:R-:W-:Y:S05]  /*46d0*/  BSYNC.RECONVERGENT B0 ;  /* 0x0000000000007941 */ /* 0x000fea0003800200 */
.L_x_1013:
        /* <DEDUP_REMOVED lines=19> */
[----:B------:R-:W-:Y:S01]  /*4810*/  SHF.R.U32.HI R9, RZ, 0x10, R69 ;  /* 0x00000010ff097819 */ /* 0x000fe20000011645 */
[----:B------:R-:W-:Y:S01]  /*4820*/  FFMA.FTZ R7, R2, UR16, R7 ;  /* 0x0000001002077c23 */ /* 0x000fe20008010007 */
[----:B------:R-:W-:Y:S01]  /*4830*/  SHF.R.U64 R2, R68, 0x10, R69 ;  /* 0x0000001044027819 */ /* 0x000fe20000001245 */
[----:B------:R-:W-:Y:S01]  /*4840*/  FFMA.FTZ R0, R5, UR16, R0 ;  /* 0x0000001005007c23 */ /* 0x000fe20008010000 */
[--C-:B------:R-:W-:Y:S01]  /*4850*/  FFMA.FTZ R5, R12, UR17, R92.reuse ;  /* 0x000000110c057c23 */ /* 0x100fe2000801005c */
[----:B------:R-:W-:Y:S01]  /*4860*/  FFMA.FTZ R92, R56, UR17, R92 ;  /* 0x00000011385c7c23 */ /* 0x000fe2000801005c */
[----:B------:R-:W-:Y:S01]  /*4870*/  SHF.L.U32 R9, R9, 0x10, RZ ;  /* 0x0000001009097819 */ /* 0x000fe200000006ff */
[----:B------:R-:W-:Y:S01]  /*4880*/  FMUL.FTZ R4, R7, UR25 ;  /* 0x0000001907047c20 */ /* 0x000fe20008410000 */
[----:B------:R-:W-:Y:S01]  /*4890*/  FADD.FTZ R6, R10, -R5 ;  /* 0x800000050a067221 */ /* 0x000fe20000010000 */
[----:B------:R-:W-:Y:S01]  /*48a0*/  IMAD.U32 R5, R2, 0x10000, RZ ;  /* 0x0001000002057824 */ /* 0x000fe200078e00ff */
[----:B------:R-:W-:Y:S01]  /*48b0*/  LOP3.LUT P5, RZ, R58, 0xff0000, RZ, 0xc0, !PT ;  /* 0x00ff00003aff7812 */ /* 0x000fe200078ac0ff */
[----:B------:R-:W-:Y:S01]  /*48c0*/  FADD.FTZ R92, R13, -R92 ;  /* 0x8000005c0d5c7221 */ /* 0x000fe20000010000 */
[----:B------:R-:W-:Y:S01]  /*48d0*/  FMUL.FTZ R2, R0, UR25 ;  /* 0x0000001900027c20 */ /* 0x000fe20008410000 */
[----:B------:R-:W-:Y:S01]  /*48e0*/  LOP3.LUT P4, RZ, R58, 0xff, RZ, 0xc0, !PT ;  /* 0x000000ff3aff7812 */ /* 0x000fe2000788c0ff */
[----:B------:R-:W-:Y:S01]  /*48f0*/  FFMA.FTZ R8, R6, UR16, R9 ;  /* 0x0000001006087c23 */ /* 0x000fe20008010009 */
        /* <DEDUP_REMOVED lines=17> */
[----:B012---:R-:W-:Y:S02]  /*4a10*/  FSEL R53, R0, RZ, P6 ;  /* 0x000000ff00357208 */ /* 0x007fe40003000000 */
        /* <DEDUP_REMOVED lines=16> */
.L_x_1029:
[--C-:B------:R-:W-:Y:S01]  /*4b20*/  SHF.R.U64 R2, R68, 0x10, R69.reuse ;  /* 0x0000001044027819 */ /* 0x100fe20000001245 */
[--C-:B------:R-:W-:Y:S01]  /*4b30*/  FFMA.FTZ R0, R56, UR17, R92.reuse ;  /* 0x0000001138007c23 */ /* 0x100fe2000801005c */
[--C-:B012---:R-:W-:Y:S02]  /*4b40*/  IMAD.MOV.U32 R52, RZ, RZ, R69.reuse ;  /* 0x000000ffff347224 */ /* 0x107fe400078e0045 */
[----:B------:R-:W-:Y:S01]  /*4b50*/  FFMA.FTZ R4, R15, UR17, R92 ;  /* 0x000000110f047c23 */ /* 0x000fe2000801005c */
[----:B------:R-:W-:Y:S01]  /*4b60*/  LOP3.LUT P6, RZ, R58, 0xff00, RZ, 0xc0, !PT ;  /* 0x0000ff003aff7812 */ /* 0x000fe200078cc0ff */
[----:B------:R-:W-:Y:S01]  /*4b70*/  FADD.FTZ R0, R13, -R0 ;  /* 0x800000000d007221 */ /* 0x000fe20000010000 */
[----:B------:R-:W-:Y:S02]  /*4b80*/  IMAD.U32 R5, R2, 0x10000, RZ ;  /* 0x0001000002057824 */ /* 0x000fe400078e00ff */
[----:B------:R-:W-:Y:S01]  /*4b90*/  FADD.FTZ R4, R11, -R4 ;  /* 0x800000040b047221 */ /* 0x000fe20000010000 */
[----:B------:R-:W-:Y:S01]  /*4ba0*/  IMAD.U32 R53, R52, 0x10000, RZ ;  /* 0x0001000034357824 */ /* 0x000fe200078e00ff */
[----:B------:R-:W-:Y:S01]  /*4bb0*/  SHF.R.U32.HI R52, RZ, 0x10, R69 ;  /* 0x00000010ff347819 */ /* 0x000fe20000011645 */
[----:B------:R-:W-:Y:S01]  /*4bc0*/  FFMA.FTZ R2, R0, UR16, R5 ;  /* 0x0000001000027c23 */ /* 0x000fe20008010005 */
[----:B------:R-:W-:Y:S01]  /*4bd0*/  FFMA.FTZ R5, R57, UR17, R92 ;  /* 0x0000001139057c23 */ /* 0x000fe2000801005c */
[----:B------:R-:W-:Y:S01]  /*4be0*/  FFMA.FTZ R0, R4, UR16, R53 ;  /* 0x0000001004007c23 */ /* 0x000fe20008010035 */
[----:B------:R-:W-:-:S02]  /*4bf0*/  IMAD.MOV.U32 R4, RZ, RZ, R68 ;  /* 0x000000ffff047224 */ /* 0x000fc400078e0044 */
[----:B------:R-:W-:Y:S01]  /*4c00*/  FFMA.FTZ R53, R12, UR17, R92 ;  /* 0x000000110c357c23 */ /* 0x000fe2000801005c */
[----:B------:R-:W-:Y:S02]  /*4c10*/  IMAD.U32 R54, R52, 0x10000, RZ ;  /* 0x0001000034367824 */ /* 0x000fe400078e00ff */
[----:B------:R-:W-:Y:S01]  /*4c20*/  FADD.FTZ R5, R14, -R5 ;  /* 0x800000050e057221 */ /* 0x000fe20000010000 */
[----:B------:R-:W-:Y:S02]  /*4c30*/  IMAD.U32 R52, R4, 0x10000, RZ ;  /* 0x0001000004347824 */ /* 0x000fe400078e00ff */
[----:B------:R-:W-:Y:S01]  /*4c40*/  FMUL.FTZ R2, R2, UR25 ;  /* 0x0000001902027c20 */ /* 0x000fe20008410000 */
        /* <DEDUP_REMOVED lines=9> */
[----:B------:R-:W-:Y:S01]  /*4ce0*/  FSEL R53, R2, RZ, P4 ;  /* 0x000000ff02357208 */ /* 0x000fe20002000000 */
[----:B------:R-:W-:Y:S01]  /*4cf0*/  FMUL.FTZ R4, R4, UR25 ;  /* 0x0000001904047c20 */ /* 0x000fe20008410000 */
[----:B------:R-:W-:-:S02]  /*4d00*/  FSEL R2, R5, RZ, P5 ;  /* 0x000000ff05027208 */ /* 0x000fc40002800000 */
[----:B------:R-:W-:Y:S02]  /*4d10*/  FSEL R5, R5, RZ, P6 ;  /* 0x000000ff05057208 */ /* 0x000fe40003000000 */
[----:B------:R-:W-:Y:S02]  /*4d20*/  LOP3.LUT P6, RZ, R58, 0xff0000, RZ, 0xc0, !PT ;  /* 0x00ff00003aff7812 */ /* 0x000fe400078cc0ff */
[----:B------:R-:W-:Y:S02]  /*4d30*/  F2FP.BF16.F32.PACK_AB R55, R5, R2 ;  /* 0x000000020537723e */ /* 0x000fe400000010ff */
[----:B------:R-:W-:Y:S02]  /*4d40*/  LOP3.LUT P5, RZ, R59, 0xff0000, RZ, 0xc0, !PT ;  /* 0x00ff00003bff7812 */ /* 0x000fe400078ac0ff */
[----:B------:R-:W-:Y:S02]  /*4d50*/  FSEL R2, R0, RZ, P6 ;  /* 0x000000ff00027208 */ /* 0x000fe40003000000 */
[----:B------:R-:W-:-:S02]  /*4d60*/  ISETP.GE.U32.AND P4, PT, R58, 0x1000000, PT ;  /* 0x010000003a00780c */ /* 0x000fc40003f86070 */
        /* <DEDUP_REMOVED lines=11> */
[----:B------:R-:W-:-:S02]  /*4e20*/  PRMT R0, R88, 0x7632, R0 ;  /* 0x0000763258007816 */ /* 0x000fc40000000000 */
[----:B------:R-:W-:Y:S01]  /*4e30*/  PRMT R54, R88, 0x7610, R54 ;  /* 0x0000761058367816 */ /* 0x000fe20000000036 */
[----:B------:R-:W-:Y:S06]  /*4e40*/  BRA `(.L_x_1030) ;  /* 0x0000000c00c47947 */ /* 0x000fec0003800000 */
.L_x_1028:
[----:B------:R-:W-:-:S04]  /*4e50*/  UISETP.NE.U32.AND UP3, UPT, UR10, URZ, UPT ;  /* 0x000000ff0a00728c */ /* 0x000fc8000bf65070 */
[----:B------:R-:W-:-:S09]  /*4e60*/  UISETP.NE.AND.EX UP3, UPT, UR11, URZ, UPT, UP3 ;  /* 0x000000ff0b00728c */ /* 0x000fd2000bf65330 */
[----:B------:R-:W-:Y:S05]  /*4e70*/  BRA.U !UP3, `(.L_x_1031) ;  /* 0x000000010bb87547 */ /* 0x000fea000b800000 */
[--C-:B------:R-:W-:Y:S01]  /*4e80*/  FFMA.FTZ R0, R15, UR17, R92.reuse ;  /* 0x000000110f007c23 */ /* 0x100fe2000801005c */
[--C-:B------:R-:W-:Y:S01]  /*4e90*/  FFMA.FTZ R5, R57, UR17, R92.reuse ;  /* 0x0000001139057c23 */ /* 0x100fe2000801005c */
[----:B------:R-:W-:Y:S01]  /*4ea0*/  FFMA.FTZ R8, R56, UR17, R92 ;  /* 0x0000001138087c23 */ /* 0x000fe2000801005c */
[----:B------:R-:W-:Y:S01]  /*4eb0*/  LOP3.LUT P5, RZ, R58, 0xff0000, RZ, 0xc0, !PT ;  /* 0x00ff00003aff7812 */ /* 0x000fe200078ac0ff */
[----:B------:R-:W-:Y:S01]  /*4ec0*/  FADD.FTZ R0, R11, -R0 ;  /* 0x800000000b007221 */ /* 0x000fe20000010000 */
[----:B------:R-:W-:Y:S01]  /*4ed0*/  FADD.FTZ R5, R14, -R5 ;  /* 0x800000050e057221 */ /* 0x000fe20000010000 */
[----:B------:R-:W-:Y:S01]  /*4ee0*/  LOP3.LUT P4, RZ, R58, 0xff, RZ, 0xc0, !PT ;  /* 0x000000ff3aff7812 */ /* 0x000fe2000788c0ff */
[----:B------:R-:W-:Y:S01]  /*4ef0*/  FADD.FTZ R8, R13, -R8 ;  /* 0x800000080d087221 */ /* 0x000fe20000010000 */
[----:B------:R-:W-:Y:S01]  /*4f00*/  FMUL.FTZ R7, R0, UR16 ;  /* 0x0000001000077c20 */ /* 0x000fe20008410000 */
[----:B------:R-:W-:Y:S01]  /*4f10*/  FMUL.FTZ R9, R5, UR16 ;  /* 0x0000001005097c20 */ /* 0x000fe20008410000 */
[----:B------:R-:W-:Y:S01]  /*4f20*/  FFMA.FTZ R5, R12, UR17, R92 ;  /* 0x000000110c057c23 */ /* 0x000fe2000801005c */
[----:B012---:R-:W-:Y:S01]  /*4f30*/  FMUL.FTZ R53, R8, UR16 ;  /* 0x0000001008357c20 */ /* 0x007fe20008410000 */
[----:B------:R-:W-:Y:S01]  /*4f40*/  FMUL.FTZ R4, R7, UR25 ;  /* 0x0000001907047c20 */ /* 0x000fe20008410000 */
[----:B------:R-:W-:Y:S01]  /*4f50*/  FMUL.FTZ R0, R9, UR25 ;  /* 0x0000001909007c20 */ /* 0x000fe20008410000 */
[----:B------:R-:W-:Y:S01]  /*4f60*/  FADD.FTZ R5, R10, -R5 ;  /* 0x800000050a057221 */ /* 0x000fe20000010000 */
[----:B------:R-:W-:-:S02]  /*4f70*/  LOP3.LUT P6, RZ, R59, 0xff, RZ, 0xc0, !PT ;  /* 0x000000ff3bff7812 */ /* 0x000fc400078cc0ff */
[----:B------:R-:W-:Y:S02]  /*4f80*/  FSEL R6, R4, RZ, P5 ;  /* 0x000000ff04067208 */ /* 0x000fe40002800000 */
[----:B------:R-:W-:Y:S02]  /*4f90*/  FSEL R2, R0, RZ, P4 ;  /* 0x000000ff00027208 */ /* 0x000fe40002000000 */
[----:B------:R-:W-:Y:S02]  /*4fa0*/  LOP3.LUT P5, RZ, R59, 0xff0000, RZ, 0xc0, !PT ;  /* 0x00ff00003bff7812 */ /* 0x000fe400078ac0ff */
[----:B------:R-:W-:Y:S01]  /*4fb0*/  F2FP.BF16.F32.PACK_AB R7, R6, R7 ;  /* 0x000000070607723e */ /* 0x000fe200000010ff */
[----:B------:R-:W-:Y:S01]  /*4fc0*/  FMUL.FTZ R6, R5, UR16 ;  /* 0x0000001005067c20 */ /* 0x000fe20008410000 */
[----:B------:R-:W-:Y:S01]  /*4fd0*/  F2FP.BF16.F32.PACK_AB R9, R2, R9 ;  /* 0x000000090209723e */ /* 0x000fe200000010ff */
[----:B------:R-:W-:Y:S01]  /*4fe0*/  FMUL.FTZ R2, R53, UR25 ;  /* 0x0000001935027c20 */ /* 0x000fe20008410000 */
[----:B------:R-:W-:-:S02]  /*4ff0*/  FSEL R5, R4, RZ, P5 ;  /* 0x000000ff04057208 */ /* 0x000fc40002800000 */
[----:B------:R-:W-:Y:S02]  /*5000*/  LOP3.LUT P5, RZ, R58, 0xff00, RZ, 0xc0, !PT ;  /* 0x0000ff003aff7812 */ /* 0x000fe400078ac0ff */
[----:B------:R-:W-:Y:S02]  /*5010*/  FSEL R0, R0, RZ, P6 ;  /* 0x000000ff00007208 */ /* 0x000fe40003000000 */
[----:B------:R-:W-:Y:S02]  /*5020*/  LOP3.LUT P6, RZ, R59, 0xff00, RZ, 0xc0, !PT ;  /* 0x0000ff003bff7812 */ /* 0x000fe400078cc0ff */
[C---:B------:R-:W-:Y:S01]  /*5030*/  F2FP.BF16.F32.PACK_AB R5, R6.reuse, R5 ;  /* 0x000000050605723e */ /* 0x040fe200000010ff */
[----:B------:R-:W-:Y:S01]  /*5040*/  FMUL.FTZ R6, R6, UR25 ;  /* 0x0000001906067c20 */ /* 0x000fe20008410000 */
[----:B------:R-:W-:Y:S02]  /*5050*/  FSEL R4, R2, RZ, P5 ;  /* 0x000000ff02047208 */ /* 0x000fe40002800000 */
[----:B------:R-:W-:-:S02]  /*5060*/  ISETP.GE.U32.AND P4, PT, R58, 0x1000000, PT ;  /* 0x010000003a00780c */ /* 0x000fc40003f86070 */
[----:B------:R-:W-:Y:S02]  /*5070*/  ISETP.GE.U32.AND P5, PT, R59, 0x1000000, PT ;  /* 0x010000003b00780c */ /* 0x000fe40003fa6070 */
[----:B------:R-:W-:Y:S02]  /*5080*/  FSEL R55, R2, RZ, P6 ;  /* 0x000000ff02377208 */ /* 0x000fe40003000000 */
[----:B------:R-:W-:Y:S02]  /*5090*/  F2FP.BF16.F32.PACK_AB R2, R53, R0 ;  /* 0x000000003502723e */ /* 0x000fe400000010ff */
        /* <DEDUP_REMOVED lines=9> */
[----:B------:R-:W-:Y:S02]  /*5130*/  PRMT R6, R5, 0x7632, R6 ;  /* 0x0000763205067816 */ /* 0x000fe40000000006 */
[----:B------:R-:W-:Y:S01]  /*5140*/  PRMT R0, R54, 0x7632, R0 ;  /* 0x0000763236007816 */ /* 0x000fe20000000000 */
[----:B------:R-:W-:Y:S06]  /*5150*/  BRA `(.L_x_1030) ;  /* 0x0000000c00007947 */ /* 0x000fec0003800000 */
.L_x_1031:
[--C-:B------:R-:W-:Y:S01]  /*5160*/  FFMA.FTZ R0, R56, UR17, R92.reuse ;  /* 0x0000001138007c23 */ /* 0x100fe2000801005c */
[----:B------:R-:W-:Y:S01]  /*5170*/  FFMA.FTZ R5, R57, UR17, R92 ;  /* 0x0000001139057c23 */ /* 0x000fe2000801005c */
[----:B------:R-:W-:Y:S02]  /*5180*/  LOP3.LUT P4, RZ, R58, 0xff00, RZ, 0xc0, !PT ;  /* 0x0000ff003aff7812 */ /* 0x000fe4000788c0ff */
[----:B------:R-:W-:Y:S01]  /*5190*/  FADD.FTZ R0, R13, -R0 ;  /* 0x800000000d007221 */ /* 0x000fe20000010000 */
[----:B------:R-:W-:Y:S01]  /*51a0*/  LOP3.LUT P5, RZ, R59, 0xff00, RZ, 0xc0, !PT ;  /* 0x0000ff003bff7812 */ /* 0x000fe200078ac0ff */
[----:B------:R-:W-:Y:S01]  /*51b0*/  FADD.FTZ R5, R14, -R5 ;  /* 0x800000050e057221 */ /* 0x000fe20000010000 */
[----:B------:R-:W-:Y:S01]  /*51c0*/  LOP3.LUT P6, RZ, R58, 0xff0000, RZ, 0xc0, !PT ;  /* 0x00ff00003aff7812 */ /* 0x000fe200078cc0ff */
[----:B------:R-:W-:Y:S02]  /*51d0*/  FMUL.FTZ R0, R0, UR16 ;  /* 0x0000001000007c20 */ /* 0x000fe40008410000 */
[----:B------:R-:W-:-:S02]  /*51e0*/  FMUL.FTZ R5, R5, UR16 ;  /* 0x0000001005057c20 */ /* 0x000fc40008410000 */
[----:B------:R-:W-:Y:S02]  /*51f0*/  FMUL.FTZ R0, R0, UR25 ;  /* 0x0000001900007c20 */ /* 0x000fe40008410000 */
[----:B------:R-:W-:-:S03]  /*5200*/  FMUL.FTZ R5, R5, UR25 ;  /* 0x0000001905057c20 */ /* 0x000fc60008410000 */
[C---:B012---:R-:W-:Y:S02]  /*5210*/  FSEL R52, R0.reuse, RZ, P4 ;  /* 0x000000ff00347208 */ /* 0x047fe40002000000 */
[----:B------:R-:W-:Y:S01]  /*5220*/  FSEL R53, R0, RZ, P5 ;  /* 0x000000ff00357208 */ /* 0x000fe20002800000 */
[--C-:B------:R-:W-:Y:S01]  /*5230*/  FFMA.FTZ R0, R15, UR17, R92.reuse ;  /* 0x000000110f007c23 */ /* 0x100fe2000801005c */
[----:B------:R-:W-:Y:S02]  /*5240*/  LOP3.LUT P4, RZ, R58, 0xff, RZ, 0xc0, !PT ;  /* 0x000000ff3aff7812 */ /* 0x000fe4000788c0ff */
[----:B------:R-:W-:Y:S01]  /*5250*/  F2FP.BF16.F32.PACK_AB R52, R53, R52 ;  /* 0x000000343534723e */ /* 0x000fe200000010ff */
[----:B------:R-:W-:Y:S01]  /*5260*/  FFMA.FTZ R53, R12, UR17, R92 ;  /* 0x000000110c357c23 */ /* 0x000fe2000801005c */
[----:B------:R-:W-:Y:S01]  /*5270*/  FADD.FTZ R2, R11, -R0 ;  /* 0x800000000b027221 */ /* 0x000fe20000010000 */
[----:B------:R-:W-:Y:S02]  /*5280*/  LOP3.LUT P5, RZ, R59, 0xff, RZ, 0xc0, !PT ;  /* 0x000000ff3bff7812 */ /* 0x000fe400078ac0ff */
[----:B------:R-:W-:Y:S01]  /*5290*/  FADD.FTZ R53, R10, -R53 ;  /* 0x800000350a357221 */ /* 0x000fe20000010000 */
[----:B------:R-:W-:Y:S01]  /*52a0*/  FMUL.FTZ R2, R2, UR16 ;  /* 0x0000001002027c20 */ /* 0x000fe20008410000 */
[----:B------:R-:W-:-:S02]  /*52b0*/  FSEL R0, R5, RZ, P4 ;  /* 0x000000ff05007208 */ /* 0x000fc40002000000 */
[----:B------:R-:W-:Y:S01]  /*52c0*/  FSEL R5, R5, RZ, P5 ;  /* 0x000000ff05057208 */ /* 0x000fe20002800000 */
[----:B------:R-:W-:Y:S01]  /*52d0*/  FMUL.FTZ R53, R53, UR16 ;  /* 0x0000001035357c20 */ /* 0x000fe20008410000 */
[----:B------:R-:W-:Y:S01]  /*52e0*/  FMUL.FTZ R2, R2, UR25 ;  /* 0x0000001902027c20 */ /* 0x000fe20008410000 */
[----:B------:R-:W-:Y:S02]  /*52f0*/  LOP3.LUT P5, RZ, R59, 0xff0000, RZ, 0xc0, !PT ;  /* 0x00ff00003bff7812 */ /* 0x000fe400078ac0ff */
[----:B------:R-:W-:Y:S01]  /*5300*/  F2FP.BF16.F32.PACK_AB R55, R5, R0 ;  /* 0x000000000537723e */ /* 0x000fe200000010ff */
[----:B------:R-:W-:Y:S01]  /*5310*/  FMUL.FTZ R53, R53, UR25 ;  /* 0x0000001935357c20 */ /* 0x000fe20008410000 */
[----:B------:R-:W-:Y:S02]  /*5320*/  ISETP.GE.U32.AND P4, PT, R58, 0x1000000, PT ;  /* 0x010000003a00780c */ /* 0x000fe40003f86070 */
[----:B------:R-:W-:Y:S02]  /*5330*/  FSEL R0, R2, RZ, P6 ;  /* 0x000000ff02007208 */ /* 0x000fe40003000000 */
[----:B------:R-:W-:-:S02]  /*5340*/  ISETP.GE.U32.AND P6, PT, R59, 0x1000000, PT ;  /* 0x010000003b00780c */ /* 0x000fc40003fc6070 */
        /* <DEDUP_REMOVED lines=9> */
[----:B------:R-:W-:Y:S01]  /*53e0*/  PRMT R0, R54, 0x7632, R0 ;  /* 0x0000763236007816 */ /* 0x000fe20000000000 */
[----:B------:R-:W-:Y:S06]  /*53f0*/  BRA `(.L_x_1030) ;  /* 0x0000000800587947 */ /* 0x000fec0003800000 */
.L_x_1027:
[----:B------:R-:W-:-:S04]  /*5400*/  UISETP.NE.U32.AND UP3, UPT, UR26, URZ, UPT ;  /* 0x000000ff1a00728c */ /* 0x000fc8000bf65070 */
[----:B------:R-:W-:-:S09]  /*5410*/  UISETP.NE.AND.EX UP3, UPT, UR27, URZ, UPT, UP3 ;  /* 0x000000ff1b00728c */ /* 0x000fd2000bf65330 */
[----:B------:R-:W-:Y:S05]  /*5420*/  BRA.U !UP3, `(.L_x_1032) ;  /* 0x000000050b4c7547 */ /* 0x000fea000b800000 */
[----:B------:R-:W-:-:S04]  /*5430*/  UISETP.NE.U32.AND UP3, UPT, UR10, URZ, UPT ;  /* 0x000000ff0a00728c */ /* 0x000fc8000bf65070 */
[----:B------:R-:W-:-:S09]  /*5440*/  UISETP.NE.AND.EX UP3, UPT, UR11, URZ, UPT, UP3 ;  /* 0x000000ff0b00728c */ /* 0x000fd2000bf65330 */
[----:B------:R-:W-:Y:S05]  /*5450*/  BRA.U !UP3, `(.L_x_1033) ;  /* 0x000000010bac7547 */ /* 0x000fea000b800000 */
[----:B------:R-:W-:Y:S01]  /*5460*/  FFMA.FTZ R7, R57, UR17, R92 ;  /* 0x0000001139077c23 */ /* 0x000fe2000801005c */
[----:B------:R-:W-:Y:S01]  /*5470*/  IMAD.MOV.U32 R8, RZ, RZ, R68 ;  /* 0x000000ffff087224 */ /* 0x000fe200078e0044 */
[----:B------:R-:W-:Y:S01]  /*5480*/  SHF.R.U64 R9, R68, 0x10, R69 ;  /* 0x0000001044097819 */ /* 0x000fe20000001245 */
[--C-:B012---:R-:W-:Y:S01]  /*5490*/  FFMA.FTZ R52, R56, UR17, R92.reuse ;  /* 0x0000001138347c23 */ /* 0x107fe2000801005c */
[----:B------:R-:W-:Y:S01]  /*54a0*/  FADD.FTZ R6, R14, -R7 ;  /* 0x800000070e067221 */ /* 0x000fe20000010000 */
[----:B------:R-:W-:Y:S02]  /*54b0*/  IMAD.U32 R7, R8, 0x10000, RZ ;  /* 0x0001000008077824 */ /* 0x000fe400078e00ff */
[----:B------:R-:W-:Y:S01]  /*54c0*/  FFMA.FTZ R53, R12, UR17, R92 ;  /* 0x000000110c357c23 */ /* 0x000fe2000801005c */
[----:B------:R-:W-:Y:S02]  /*54d0*/  IMAD.U32 R9, R9, 0x10000, RZ ;  /* 0x0001000009097824 */ /* 0x000fe400078e00ff */
[----:B------:R-:W-:Y:S01]  /*54e0*/  FADD.FTZ R52, R13, -R52 ;  /* 0x800000340d347221 */ /* 0x000fe20000010000 */
[----:B------:R-:W-:Y:S01]  /*54f0*/  FFMA.FTZ R6, R6, UR16, R7 ;  /* 0x0000001006067c23 */ /* 0x000fe20008010007 */
[----:B------:R-:W-:Y:S01]  /*5500*/  FFMA.FTZ R92, R15, UR17, R92 ;  /* 0x000000110f5c7c23 */ /* 0x000fe2000801005c */
[----:B------:R-:W-:Y:S01]  /*5510*/  FADD.FTZ R53, R10, -R53 ;  /* 0x800000350a357221 */ /* 0x000fe20000010000 */
[----:B------:R-:W-:Y:S01]  /*5520*/  FFMA.FTZ R7, R52, UR16, R9 ;  /* 0x0000001034077c23 */ /* 0x000fe20008010009 */
[--C-:B------:R-:W-:Y:S01]  /*5530*/  IMAD.MOV.U32 R9, RZ, RZ, R69.reuse ;  /* 0x000000ffff097224 */ /* 0x100fe200078e0045 */
[----:B------:R-:W-:Y:S01]  /*5540*/  SHF.R.U32.HI R52, RZ, 0x10, R69 ;  /* 0x00000010ff347819 */ /* 0x000fe20000011645 */
[----:B------:R-:W-:Y:S01]  /*5550*/  FADD.FTZ R8, R11, -R92 ;  /* 0x8000005c0b087221 */ /* 0x000fe20000010000 */
[----:B------:R-:W-:Y:S01]  /*5560*/  LOP3.LUT P4, RZ, R58, 0xff, RZ, 0xc0, !PT ;  /* 0x000000ff3aff7812 */ /* 0x000fe2000788c0ff */
[----:B------:R-:W-:Y:S01]  /*5570*/  FMUL.FTZ R54, R7, UR25 ;  /* 0x0000001907367c20 */ /* 0x000fe20008410000 */
[----:B------:R-:W-:Y:S01]  /*5580*/  SHF.L.U32 R9, R9, 0x10, RZ ;  /* 0x0000001009097819 */ /* 0x000fe200000006ff */
[----:B------:R-:W-:Y:S01]  /*5590*/  IMAD.U32 R52, R52, 0x10000, RZ ;  /* 0x0001000034347824 */ /* 0x000fe200078e00ff */
[----:B------:R-:W-:-:S03]  /*55a0*/  LOP3.LUT P5, RZ, R58, 0xff00, RZ, 0xc0, !PT ;  /* 0x0000ff003aff7812 */ /* 0x000fc600078ac0ff */
[----:B------:R-:W-:Y:S01]  /*55b0*/  FFMA.FTZ R8, R8, UR16, R9 ;  /* 0x0000001008087c23 */ /* 0x000fe20008010009 */
[----:B------:R-:W-:Y:S01]  /*55c0*/  FFMA.FTZ R9, R53, UR16, R52 ;  /* 0x0000001035097c23 */ /* 0x000fe20008010034 */
[----:B------:R-:W-:Y:S01]  /*55d0*/  FMUL.FTZ R52, R6, UR25 ;  /* 0x0000001906347c20 */ /* 0x000fe20008410000 */
[----:B------:R-:W-:Y:S02]  /*55e0*/  FSEL R54, R54, RZ, P5 ;  /* 0x000000ff36367208 */ /* 0x000fe40002800000 */
[----:B------:R-:W-:Y:S02]  /*55f0*/  ISETP.GE.U32.AND P5, PT, R58, 0x1000000, PT ;  /* 0x010000003a00780c */ /* 0x000fe40003fa6070 */
[----:B------:R-:W-:Y:S01]  /*5600*/  FSEL R53, R52, RZ, P4 ;  /* 0x000000ff34357208 */ /* 0x000fe20002000000 */
[----:B------:R-:W-:Y:S01]  /*5610*/  FMUL.FTZ R52, R9, UR25 ;  /* 0x0000001909347c20 */ /* 0x000fe20008410000 */
[----:B------:R-:W-:Y:S02]  /*5620*/  LOP3.LUT P4, RZ, R58, 0xff0000, RZ, 0xc0, !PT ;  /* 0x00ff00003aff7812 */ /* 0x000fe4000788c0ff */
[----:B------:R-:W-:Y:S01]  /*5630*/  F2FP.BF16.F32.PACK_AB R53, R53, R6 ;  /* 0x000000063535723e */ /* 0x000fe200000010ff */
[----:B------:R-:W-:Y:S01]  /*5640*/  FMUL.FTZ R6, R8, UR25 ;  /* 0x0000001908067c20 */ /* 0x000fe20008410000 */
[----:B------:R-:W-:-:S02]  /*5650*/  F2FP.BF16.F32.PACK_AB R54, R54, R7 ;  /* 0x000000073636723e */ /* 0x000fc400000010ff */
[----:B------:R-:W-:Y:S02]  /*5660*/  FSEL R52, R52, RZ, P5 ;  /* 0x000000ff34347208 */ /* 0x000fe40002800000 */
[----:B------:R-:W-:Y:S02]  /*5670*/  FSEL R7, R6, RZ, P4 ;  /* 0x000000ff06077208 */ /* 0x000fe40002000000 */
[----:B------:R-:W-:Y:S02]  /*5680*/  F2FP.BF16.F32.PACK_AB R6, R52, R9 ;  /* 0x000000093406723e */ /* 0x000fe400000010ff */
[----:B------:R-:W-:Y:S02]  /*5690*/  F2FP.BF16.F32.PACK_AB R7, R7, R8 ;  /* 0x000000080707723e */ /* 0x000fe400000010ff */
[C---:B------:R-:W-:Y:S02]  /*56a0*/  PRMT R55, R53.reuse, 0x7632, R55 ;  /* 0x0000763235377816 */ /* 0x040fe40000000037 */
[----:B------:R-:W-:-:S02]  /*56b0*/  PRMT R9, R53, 0x7610, R9 ;  /* 0x0000761035097816 */ /* 0x000fc40000000009 */
[C---:B------:R-:W-:Y:S02]  /*56c0*/  PRMT R52, R54.reuse, 0x7632, R52 ;  /* 0x0000763236347816 */ /* 0x040fe40000000034 */
[----:B------:R-:W-:Y:S02]  /*56d0*/  PRMT R8, R54, 0x7610, R8 ;  /* 0x0000761036087816 */ /* 0x000fe40000000008 */
[----:B------:R-:W-:Y:S02]  /*56e0*/  PRMT R53, R7, 0x7632, R53 ;  /* 0x0000763207357816 */ /* 0x000fe40000000035 */
[----:B------:R-:W-:Y:S01]  /*56f0*/  PRMT R54, R6, 0x7632, R54 ;  /* 0x0000763206367816 */ /* 0x000fe20000000036 */
[----:B------:R-:W-:Y:S06]  /*5700*/  BRA `(.L_x_1030) ;  /* 0x0000000400947947 */ /* 0x000fec0003800000 */
.L_x_1033:
[----:B012---:R-:W-:Y:S02]  /*5710*/  IMAD.MOV.U32 R52, RZ, RZ, R68 ;  /* 0x000000ffff347224 */ /* 0x007fe400078e0044 */
        /* <DEDUP_REMOVED lines=34> */
[----:B------:R-:W-:Y:S01]  /*5940*/  PRMT R54, R53, 0x7632, R54 ;  /* 0x0000763235367816 */ /* 0x000fe20000000036 */
[----:B------:R-:W-:Y:S06]  /*5950*/  BRA `(.L_x_1030) ;  /* 0x0000000400007947 */ /* 0x000fec0003800000 */
.L_x_1032:
[----:B------:R-:W-:-:S04]  /*5960*/  UISETP.NE.U32.AND UP3, UPT, UR10, URZ, UPT ;  /* 0x000000ff0a00728c */ /* 0x000fc8000bf65070 */
[----:B------:R-:W-:-:S09]  /*5970*/  UISETP.NE.AND.EX UP3, UPT, UR11, URZ, UPT, UP3 ;  /* 0x000000ff0b00728c */ /* 0x000fd2000bf65330 */
[----:B------:R-:W-:Y:S05]  /*5980*/  BRA.U !UP3, `(.L_x_1034) ;  /* 0x000000010b847547 */ /* 0x000fea000b800000 */
[--C-:B------:R-:W-:Y:S01]  /*5990*/  FFMA.FTZ R7, R57, UR17, R92.reuse ;  /* 0x0000001139077c23 */ /* 0x100fe2000801005c */
[--C-:B------:R-:W-:Y:S01]  /*59a0*/  FFMA.FTZ R8, R56, UR17, R92.reuse ;  /* 0x0000001138087c23 */ /* 0x100fe2000801005c */
[----:B------:R-:W-:Y:S01]  /*59b0*/  LOP3.LUT P4, RZ, R58, 0xff, RZ, 0xc0, !PT ;  /* 0x000000ff3aff7812 */ /* 0x000fe2000788c0ff */
        /* <DEDUP_REMOVED lines=30> */
.L_x_1034:
[--C-:B012---:R-:W-:Y:S01]  /*5ba0*/  FFMA.FTZ R53, R57, UR17, R92.reuse ;  /* 0x0000001139357c23 */ /* 0x107fe2000801005c */
[----:B------:R-:W-:Y:S01]  /*5bb0*/  LOP3.LUT P4, RZ, R58, 0xff, RZ, 0xc0, !PT ;  /* 0x000000ff3aff7812 */ /* 0x000fe2000788c0ff */
[----:B------:R-:W-:Y:S01]  /*5bc0*/  FFMA.FTZ R52, R56, UR17, R92 ;  /* 0x0000001138347c23 */ /* 0x000fe2000801005c */
[----:B------:R-:W-:Y:S01]  /*5bd0*/  LOP3.LUT P5, RZ, R58, 0xff00, RZ, 0xc0, !PT ;  /* 0x0000ff003aff7812 */ /* 0x000fe200078ac0ff */
[----:B------:R-:W-:Y:S02]  /*5be0*/  FADD.FTZ R53, R14, -R53 ;  /* 0x800000350e357221 */ /* 0x000fe40000010000 */
[----:B------:R-:W-:Y:S02]  /*5bf0*/  FADD.FTZ R52, R13, -R52 ;  /* 0x800000340d347221 */ /* 0x000fe40000010000 */
[----:B------:R-:W-:Y:S02]  /*5c00*/  FMUL.FTZ R53, R53, UR16 ;  /* 0x0000001035357c20 */ /* 0x000fe40008410000 */
[----:B------:R-:W-:-:S02]  /*5c10*/  FMUL.FTZ R52, R52, UR16 ;  /* 0x0000001034347c20 */ /* 0x000fc40008410000 */
[----:B------:R-:W-:Y:S02]  /*5c20*/  FMUL.FTZ R53, R53, UR25 ;  /* 0x0000001935357c20 */ /* 0x000fe40008410000 */
[----:B------:R-:W-:-:S03]  /*5c30*/  FMUL.FTZ R52, R52, UR25 ;  /* 0x0000001934347c20 */ /* 0x000fc60008410000 */
[----:B------:R-:W-:Y:S01]  /*5c40*/  FSEL R55, R53, RZ, P4 ;  /* 0x000000ff35377208 */ /* 0x000fe20002000000 */
[--C-:B------:R-:W-:Y:S01]  /*5c50*/  FFMA.FTZ R53, R12, UR17, R92.reuse ;  /* 0x000000110c357c23 */ /* 0x100fe2000801005c */
[----:B------:R-:W-:Y:S01]  /*5c60*/  FFMA.FTZ R92, R15, UR17, R92 ;  /* 0x000000110f5c7c23 */ /* 0x000fe2000801005c */
[----:B------:R-:W-:Y:S02]  /*5c70*/  FSEL R52, R52, RZ, P5 ;  /* 0x000000ff34347208 */ /* 0x000fe40002800000 */
[----:B------:R-:W-:Y:S01]  /*5c80*/  FADD.FTZ R53, R10, -R53 ;  /* 0x800000350a357221 */ /* 0x000fe20000010000 */
[----:B------:R-:W-:Y:S01]  /*5c90*/  FADD.FTZ R92, R11, -R92 ;  /* 0x8000005c0b5c7221 */ /* 0x000fe20000010000 */
[----:B------:R-:W-:Y:S02]  /*5ca0*/  ISETP.GE.U32.AND P5, PT, R58, 0x1000000, PT ;  /* 0x010000003a00780c */ /* 0x000fe40003fa6070 */
[----:B------:R-:W-:Y:S01]  /*5cb0*/  FMUL.FTZ R53, R53, UR16 ;  /* 0x0000001035357c20 */ /* 0x000fe20008410000 */
[----:B------:R-:W-:Y:S01]  /*5cc0*/  FMUL.FTZ R92, R92, UR16 ;  /* 0x000000105c5c7c20 */ /* 0x000fe20008410000 */
[----:B------:R-:W-:-:S02]  /*5cd0*/  LOP3.LUT P4, RZ, R58, 0xff0000, RZ, 0xc0, !PT ;  /* 0x00ff00003aff7812 */ /* 0x000fc4000788c0ff */
[----:B------:R-:W-:Y:S01]  /*5ce0*/  FMUL.FTZ R53, R53, UR25 ;  /* 0x0000001935357c20 */ /* 0x000fe20008410000 */
[----:B------:R-:W-:Y:S01]  /*5cf0*/  FMUL.FTZ R92, R92, UR25 ;  /* 0x000000195c5c7c20 */ /* 0x000fe20008410000 */
[----:B------:R-:W-:-:S03]  /*5d00*/  F2FP.BF16.F32.PACK_AB R55, R52, R55 ;  /* 0x000000373437723e */ /* 0x000fc600000010ff */
[----:B------:R-:W-:Y:S02]  /*5d10*/  FSEL R53, R53, RZ, P5 ;  /* 0x000000ff35357208 */ /* 0x000fe40002800000 */
[----:B------:R-:W-:Y:S02]  /*5d20*/  FSEL R92, R92, RZ, P4 ;  /* 0x000000ff5c5c7208 */ /* 0x000fe40002000000 */
[----:B------:R-:W-:Y:S02]  /*5d30*/  PRMT R52, R55, 0x7632, R52 ;  /* 0x0000763237347816 */ /* 0x000fe40000000034 */
[----:B------:R-:W-:-:S04]  /*5d40*/  F2FP.BF16.F32.PACK_AB R53, R53, R92 ;  /* 0x0000005c3535723e */ /* 0x000fc800000010ff */
[----:B------:R-:W-:-:S07]  /*5d50*/  PRMT R54, R53, 0x7632, R54 ;  /* 0x0000763235367816 */ /* 0x000fce0000000036 */
.L_x_1030:
        /* <DEDUP_REMOVED lines=16> */
.L_x_1035:
        /* <DEDUP_REMOVED lines=10> */
.L_x_1026:
[----:B------:R-:W-:Y:S05]  /*5f00*/  BSYNC.RECONVERGENT B0 ;  /* 0x0000000000007941 */ /* 0x000fea0003800200 */
.L_x_1025:
[----:B------:R-:W-:Y:S01]  /*5f10*/  UPLOP3.LUT UP1, UPT, UPT, UPT, UP1, 0x40, 0x4 ;  /* 0x000000000004789c */ /* 0x000fe20003f2e810 */
[----:B------:R-:W-:Y:S10]  /*5f20*/  BRA.U !UP2, `(.L_x_1036) ;  /* 0xffffffa50a387547 */ /* 0x000ff4000b83ffff */
.L_x_992:
[----:B------:R-:W0:Y:S01]  /*5f30*/  LDC.64 R2, c[0x0][0x440] ;  /* 0x00011000ff027b82 */ /* 0x000e220000000a00 */
[----:B------:R-:W-:-:S06]  /*5f40*/  UIMAD UR5, UR7, UR8, URZ ;  /* 0x00000008070572a4 */ /* 0x000fcc000f8e02ff */
[----:B------:R-:W-:Y:S01]  /*5f50*/  IMAD.U32 R0, RZ, RZ, UR5 ;  /* 0x00000005ff007e24 */ /* 0x000fe2000f8e00ff */
[----:B------:R-:W1:Y:S04]  /*5f60*/  LDC.64 R4, c[0x0][0x448] ;  /* 0x00011200ff047b82 */ /* 0x000e680000000a00 */
        /* <DEDUP_REMOVED lines=21> */
.L_x_1037:
        /* <DEDUP_REMOVED lines=12> */
.L_x_3528:


//--------------------- .text._ZN10layer_norm22ln_bwd_finalize_kernelINS_22Kernel_traits_finalizeILj1536Ef13__nv_bfloat16S2_S2_fjLb0ELj1024ELj4ENS_18Kernel_traits_baseILj1536EfS2_S2_S2_fjLj1024EEEEELb0ELb1EEEvNS_9BwdParamsE --------------------------
	.section	.text._ZN10layer_norm22ln_bwd_finalize_kernelINS_22Kernel_traits_finalizeILj1536Ef13__nv_bfloat16S2_S2_fjLb0ELj1024ELj4ENS_18Kernel_traits_baseILj1536EfS2_S2_S2_fjLj1024EEEEELb0ELb1EEEvNS_9BwdParamsE,"ax",@progbits
	.align	128
        .global         _ZN10layer_norm22ln_bwd_finalize_kernelINS_22Kernel_traits_finalizeILj1536Ef13__nv_bfloat16S2_S2_fjLb0ELj1024ELj4ENS_18Kernel_traits_baseILj1536EfS2_S2_S2_fjLj1024EEEEELb0ELb1EEEvNS_9BwdParamsE
        .type           _ZN10layer_norm22ln_bwd_finalize_kernelINS_22Kernel_traits_finalizeILj1536Ef13__nv_bfloat16S2_S2_fjLb0ELj1024ELj4ENS_18Kernel_traits_baseILj1536EfS2_S2_S2_fjLj1024EEEEELb0ELb1EEEvNS_9BwdParamsE,@function
        .size           _ZN10layer_norm22ln_bwd_finalize_kernelINS_22Kernel_traits_finalizeILj1536Ef13__nv_bfloat16S2_S2_fjLb0ELj1024ELj4ENS_18Kernel_traits_baseILj1536EfS2_S2_S2_fjLj1024EEEEELb0ELb1EEEvNS_9BwdParamsE,(.L_x_3529 - _ZN10layer_norm22ln_bwd_finalize_kernelINS_22Kernel_traits_finalizeILj1536Ef13__nv_bfloat16S2_S2_fjLb0ELj1024ELj4ENS_18Kernel_traits_baseILj1536EfS2_S2_S2_fjLj1024EEEEELb0ELb1EEEvNS_9BwdParamsE)
        .other          _ZN10layer_norm22ln_bwd_finalize_kernelINS_22Kernel_traits_finalizeILj1536Ef13__nv_bfloat16S2_S2_fjLb0ELj1024ELj4ENS_18Kernel_traits_baseILj1536EfS2_S2_S2_fjLj1024EEEEELb0ELb1EEEvNS_9BwdParamsE,@"STO_CUDA_ENTRY STV_DEFAULT"
_ZN10layer_norm22ln_bwd_finalize_kernelINS_22Kernel_traits_finalizeILj1536Ef13__nv_bfloat16S2_S2_fjLb0ELj1024ELj4ENS_18Kernel_traits_baseILj1536EfS2_S2_S2_fjLj1024EEEEELb0ELb1EEEvNS_9BwdParamsE:
.text._ZN10layer_norm22ln_bwd_finalize_kernelINS_22Kernel_traits_finalizeILj1536Ef13__nv_bfloat16S2_S2_fjLb0ELj1024ELj4ENS_18Kernel_traits_baseILj1536EfS2_S2_S2_fjLj1024EEEEELb0ELb1EEEvNS_9BwdParamsE:
        /* <DEDUP_REMOVED lines=28> */
[C---:B------:R-:W-:Y:S02]  /*01c0*/  LOP3.LUT R7, R3.reuse, 0x160, RZ, 0xfc, !PT ;  /* 0x0000016003077812 */ /* 0x040fe400078efcff */
        /* <DEDUP_REMOVED lines=10> */
[----:B------:R-:W-:Y:S01]  /*0270*/  LOP3.LUT R21, R3, 0xe0, RZ, 0xfc, !PT ;  /* 0x000000e003157812 */ /* 0x000fe200078efcff */
[-CC-:B0-----:R-:W-:Y:S01]  /*0280*/  IMAD R8, R7, R55.reuse, R0.reuse ;  /* 0x0000003707087224 */ /* 0x181fe200078e0200 */
[----:B------:R-:W-:Y:S01]  /*0290*/  LOP3.LUT R23, R3, 0x40, RZ, 0xfc, !PT ;  /* 0x0000004003177812 */ /* 0x000fe200078efcff */
[-CC-:B------:R-:W-:Y:S01]  /*02a0*/  IMAD R10, R9, R55.reuse, R0.reuse ;  /* 0x00000037090a7224 */ /* 0x180fe200078e0200 */
[----:B------:R-:W-:Y:S01]  /*02b0*/  LOP3.LUT R25, R3, 0x60, RZ, 0xfc, !PT ;  /* 0x0000006003197812 */ /* 0x000fe200078efcff */
[-CC-:B------:R-:W-:Y:S01]  /*02c0*/  IMAD R34, R34, R55.reuse, R0.reuse ;  /* 0x0000003722227224 */ /* 0x180fe200078e0200 */
[----:B------:R-:W-:Y:S01]  /*02d0*/  LOP3.LUT R27, R54, 0xffffff0, RZ, 0xc0, !PT ;  /* 0x0ffffff0361b7812 */ /* 0x000fe200078ec0ff */
[-CC-:B------:R-:W-:Y:S01]  /*02e0*/  IMAD R16, R2, R55.reuse, R0.reuse ;  /* 0x0000003702107224 */ /* 0x180fe200078e0200 */
[----:B------:R-:W-:Y:S01]  /*02f0*/  IADD3 R7, PT, PT, R57, R8, RZ ;  /* 0x0000000839077210 */ /* 0x000fe20007ffe0ff */
[----:B------:R-:W-:-:S02]  /*0300*/  IMAD R4, R4, R55, R0 ;  /* 0x0000003704047224 */ /* 0x000fc400078e0200 */
[----:B------:R-:W-:Y:S02]  /*0310*/  HFMA2 R2, -RZ, RZ, 0, 0 ;  /* 0x00000000ff027431 */ /* 0x000fe400000001ff */
        /* <DEDUP_REMOVED lines=19> */
[----:B------:R-:W-:Y:S01]  /*0450*/  IADD3 R18, PT, PT, R57, R22, RZ ;  /* 0x0000001639127210 */ /* 0x000fe20007ffe0ff */
[----:B------:R-:W-:Y:S01]  /*0460*/  IMAD R0, R3, R55, R0 ;  /* 0x0000003703007224 */ /* 0x000fe200078e0200 */
[----:B------:R-:W-:-:S02]  /*0470*/  IADD3 R13, PT, PT, R57, R24, RZ ;  /* 0x00000018390d7210 */ /* 0x000fc40007ffe0ff */
[C---:B------:R-:W-:Y:S02]  /*0480*/  IADD3 R14, PT, PT, R57.reuse, R26, RZ ;  /* 0x0000001a390e7210 */ /* 0x040fe40007ffe0ff */
[C---:B------:R-:W-:Y:S02]  /*0490*/  IADD3 R15, PT, PT, R57.reuse, R28, RZ ;  /* 0x0000001c390f7210 */ /* 0x040fe40007ffe0ff */
[C---:B------:R-:W-:Y:S02]  /*04a0*/  IADD3 R4, PT, PT, R57.reuse, R30, RZ ;  /* 0x0000001e39047210 */ /* 0x040fe40007ffe0ff */
[C---:B------:R-:W-:Y:S02]  /*04b0*/  IADD3 R17, PT, PT, R57.reuse, R32, RZ ;  /* 0x0000002039117210 */ /* 0x040fe40007ffe0ff */
[----:B------:R-:W-:-:S07]  /*04c0*/  IADD3 R0, PT, PT, R57, R0, RZ ;  /* 0x0000000039007210 */ /* 0x000fce0007ffe0ff */
.L_x_1042:
        /* <DEDUP_REMOVED lines=118> */
.L_x_1041:
[----:B------:R-:W-:Y:S05]  /*0c30*/  BSYNC.RECONVERGENT B1 ;  /* 0x0000000000017941 */ /* 0x000fea0003800200 */
.L_x_1040:
        /* <DEDUP_REMOVED lines=17> */
[----:B------:R-:W-:Y:S01]  /*0d50*/  IMAD.WIDE.U32 R18, R21, 0x4, R6 ;  /* 0x0000000415127825 */ /* 0x000fe200078e0006 */
[----:B------:R0:W3:Y:S03]  /*0d60*/  LDG.E R10, desc[UR6][R14.64] ;  /* 0x000000060e0a7981 */ /* 0x0000e6000c1e1900 */
[--C-:B--2---:R-:W-:Y:S01]  /*0d70*/  IMAD.WIDE.U32 R16, R9, 0x4, R4.reuse ;  /* 0x0000000409107825 */ /* 0x104fe200078e0004 */
[----:B------:R-:W-:Y:S01]  /*0d80*/  LEA R31, R32, R25, 0x5 ;  /* 0x00000019201f7211 */ /* 0x000fe200078e28ff */
[----:B------:R1:W2:Y:S02]  /*0d90*/  LDG.E R9, desc[UR6][R18.64] ;  /* 0x0000000612097981 */ /* 0x0002a4000c1e1900 */
[----:B------:R-:W-:Y:S02]  /*0da0*/  IMAD.WIDE.U32 R20, R21, 0x4, R4 ;  /* 0x0000000415147825 */ /* 0x000fe400078e0004 */
[----:B------:R4:W5:Y:S02]  /*0db0*/  LDG.E R13, desc[UR6][R16.64] ;  /* 0x00000006100d7981 */ /* 0x000964000c1e1900 */
[----:B------:R-:W-:-:S02]  /*0dc0*/  IMAD.WIDE.U32 R22, R25, 0x4, R6 ;  /* 0x0000000419167825 */ /* 0x000fc400078e0006 */
[----:B------:R-:W5:Y:S02]  /*0dd0*/  LDG.E R28, desc[UR6][R20.64] ;  /* 0x00000006141c7981 */ /* 0x000f64000c1e1900 */
[----:B------:R-:W-:Y:S02]  /*0de0*/  IMAD.WIDE.U32 R24, R25, 0x4, R4 ;  /* 0x0000000419187825 */ /* 0x000fe400078e0004 */
[----:B------:R4:W5:Y:S02]  /*0df0*/  LDG.E R12, desc[UR6][R22.64] ;  /* 0x00000006160c7981 */ /* 0x000964000c1e1900 */
[C---:B0-----:R-:W-:Y:S02]  /*0e00*/  IMAD.WIDE.U32 R14, R31.reuse, 0x4, R6 ;  /* 0x000000041f0e7825 */ /* 0x041fe400078e0006 */
[----:B------:R0:W5:Y:S02]  /*0e10*/  LDG.E R30, desc[UR6][R24.64] ;  /* 0x00000006181e7981 */ /* 0x000164000c1e1900 */
[--C-:B-1----:R-:W-:Y:S01]  /*0e20*/  IMAD.WIDE.U32 R18, R31, 0x4, R4.reuse ;  /* 0x000000041f127825 */ /* 0x102fe200078e0004 */
[----:B------:R-:W-:Y:S01]  /*0e30*/  LEA R31, R32, R33, 0x5 ;  /* 0x00000021201f7211 */ /* 0x000fe200078e28ff */
[----:B------:R-:W5:Y:S02]  /*0e40*/  LDG.E R14, desc[UR6][R14.64] ;  /* 0x000000060e0e7981 */ /* 0x000f64000c1e1900 */
[----:B----4-:R-:W-:-:S02]  /*0e50*/  IMAD.WIDE.U32 R16, R33, 0x4, R4 ;  /* 0x0000000421107825 */ /* 0x010fc400078e0004 */
[----:B------:R-:W4:Y:S02]  /*0e60*/  LDG.E R18, desc[UR6][R18.64] ;  /* 0x0000000612127981 */ /* 0x000f24000c1e1900 */
[--C-:B------:R-:W-:Y:S01]  /*0e70*/  IMAD.WIDE.U32 R26, R33, 0x4, R6.reuse ;  /* 0x00000004211a7825 */ /* 0x100fe200078e0006 */
[C---:B------:R-:W-:Y:S01]  /*0e80*/  LEA R33, R32.reuse, R33, 0x6 ;  /* 0x0000002120217211 */ /* 0x040fe200078e30ff */
[----:B------:R-:W4:Y:S02]  /*0e90*/  LDG.E R16, desc[UR6][R16.64] ;  /* 0x0000000610107981 */ /* 0x000f24000c1e1900 */
[C---:B------:R-:W-:Y:S02]  /*0ea0*/  IMAD.WIDE.U32 R22, R31.reuse, 0x4, R6 ;  /* 0x000000041f167825 */ /* 0x040fe400078e0006 */
[----:B------:R1:W4:Y:S02]  /*0eb0*/  LDG.E R11, desc[UR6][R26.64] ;  /* 0x000000061a0b7981 */ /* 0x000324000c1e1900 */
[--C-:B------:R-:W-:Y:S01]  /*0ec0*/  IMAD.WIDE.U32 R20, R31, 0x4, R4.reuse ;  /* 0x000000041f147825 */ /* 0x100fe200078e0004 */
[----:B------:R-:W-:Y:S01]  /*0ed0*/  LEA R31, R32, R33, 0x5 ;  /* 0x00000021201f7211 */ /* 0x000fe200078e28ff */
[----:B------:R-:W4:Y:S02]  /*0ee0*/  LDG.E R22, desc[UR6][R22.64] ;  /* 0x0000000616167981 */ /* 0x000f24000c1e1900 */
[----:B0-----:R-:W-:-:S02]  /*0ef0*/  IMAD.WIDE.U32 R24, R33, 0x4, R4 ;  /* 0x0000000421187825 */ /* 0x001fc400078e0004 */
[----:B------:R-:W4:Y:S02]  /*0f00*/  LDG.E R20, desc[UR6][R20.64] ;  /* 0x0000000614147981 */ /* 0x000f24000c1e1900 */
[--C-:B-1----:R-:W-:Y:S02]  /*0f10*/  IMAD.WIDE.U32 R26, R33, 0x4, R6.reuse ;  /* 0x00000004211a7825 */ /* 0x102fe400078e0006 */
[----:B------:R-:W4:Y:S02]  /*0f20*/  LDG.E R24, desc[UR6][R24.64] ;  /* 0x0000000618187981 */ /* 0x000f24000c1e1900 */
[C---:B------:R-:W-:Y:S02]  /*0f30*/  IMAD.WIDE.U32 R6, R31.reuse, 0x4, R6 ;  /* 0x000000041f067825 */ /* 0x040fe400078e0006 */
[----:B------:R-:W4:Y:S02]  /*0f40*/  LDG.E R26, desc[UR6][R26.64] ;  /* 0x000000061a1a7981 */ /* 0x000f24000c1e1900 */
[----:B------:R-:W-:-:S02]  /*0f50*/  IMAD.WIDE.U32 R4, R31, 0x4, R4 ;  /* 0x000000041f047825 */ /* 0x000fc400078e0004 */
[----:B------:R-:W4:Y:S04]  /*0f60*/  LDG.E R6, desc[UR6][R6.64] ;  /* 0x0000000606067981 */ /* 0x000f28000c1e1900 */
[----:B------:R-:W4:Y:S01]  /*0f70*/  LDG.E R4, desc[UR6][R4.64] ;  /* 0x0000000604047981 */ /* 0x000f22000c1e1900 */
[----:B------:R-:W-:Y:S01]  /*0f80*/  IADD3 R3, PT, PT, R3, 0x100, RZ ;  /* 0x0000010003037810 */ /* 0x000fe20007ffe0ff */
[----:B---3--:R-:W-:-:S04]  /*0f90*/  FADD.FTZ R10, R43, R10 ;  /* 0x0000000a2b0a7221 */ /* 0x008fc80000010000 */
[----:B--2---:R-:W-:Y:S01]  /*0fa0*/  FADD.FTZ R9, R10, R9 ;  /* 0x000000090a097221 */ /* 0x004fe20000010000 */
[----:B-----5:R-:W-:-:S04]  /*0fb0*/  FADD.FTZ R13, R2, R13 ;  /* 0x0000000d020d7221 */ /* 0x020fc80000010000 */
[----:B------:R-:W-:Y:S01]  /*0fc0*/  FADD.FTZ R13, R13, R28 ;  /* 0x0000001c0d0d7221 */ /* 0x000fe20000010000 */
[----:B------:R-:W-:-:S03]  /*0fd0*/  FADD.FTZ R9, R9, R12 ;  /* 0x0000000c09097221 */ /* 0x000fc60000010000 */
[----:B------:R-:W-:Y:S01]  /*0fe0*/  FADD.FTZ R13, R13, R30 ;  /* 0x0000001e0d0d7221 */ /* 0x000fe20000010000 */
[----:B------:R-:W-:-:S03]  /*0ff0*/  FADD.FTZ R14, R9, R14 ;  /* 0x0000000e090e7221 */ /* 0x000fc60000010000 */
[----:B----4-:R-:W-:-:S04]  /*1000*/  FADD.FTZ R13, R13, R18 ;  /* 0x000000120d0d7221 */ /* 0x010fc80000010000 */
        /* <DEDUP_REMOVED lines=8> */
.L_x_1044:
[----:B------:R-:W-:Y:S05]  /*1090*/  BSYNC.RECONVERGENT B1 ;  /* 0x0000000000017941 */ /* 0x000fea0003800200 */
.L_x_1043:
        /* <DEDUP_REMOVED lines=38> */
.L_x_1046:
[----:B------:R-:W-:Y:S05]  /*1300*/  BSYNC.RECONVERGENT B1 ;  /* 0x0000000000017941 */ /* 0x000fea0003800200 */
.L_x_1045:
[----:B------:R-:W-:Y:S05]  /*1310*/  @!P1 BRA `(.L_x_1039) ;  /* 0x0000000000409947 */ /* 0x000fea0003800000 */
[----:B------:R-:W0:Y:S01]  /*1320*/  LDC R14, c[0x0][0x388] ;  /* 0x0000e200ff0e7b82 */ /* 0x000e220000000800 */
[----:B------:R-:W-:-:S07]  /*1330*/  IADD3 R12, PT, PT, -R54, RZ, RZ ;  /* 0x000000ff360c7210 */ /* 0x000fce0007ffe1ff */
[----:B------:R-:W1:Y:S08]  /*1340*/  LDC.64 R8, c[0x0][0x440] ;  /* 0x00011000ff087b82 */ /* 0x000e700000000a00 */
[----:B------:R-:W2:Y:S01]  /*1350*/  LDC.64 R10, c[0x0][0x448] ;  /* 0x00011200ff0a7b82 */ /* 0x000ea20000000a00 */
[----:B0-----:R-:W-:-:S05]  /*1360*/  IMAD R0, R3, R14, R0 ;  /* 0x0000000e03007224 */ /* 0x001fca00078e0200 */
[----:B------:R-:W-:-:S07]  /*1370*/  IADD3 R3, PT, PT, R57, R0, RZ ;  /* 0x0000000039037210 */ /* 0x000fce0007ffe0ff */
.L_x_1047:
        /* <DEDUP_REMOVED lines=10> */
.L_x_1039:
[----:B------:R-:W-:Y:S05]  /*1420*/  BSYNC.RECONVERGENT B0 ;  /* 0x0000000000007941 */ /* 0x000fea0003800200 */
.L_x_1038:
[----:B------:R-:W0:Y:S01]  /*1430*/  S2R R3, SR_TID.X ;  /* 0x0000000000037919 */ /* 0x000e220000002100 */
[----:B------:R-:W1:Y:S01]  /*1440*/  S2UR UR5, SR_CgaCtaId ;  /* 0x00000000000579c3 */ /* 0x000e620000008800 */
[----:B------:R-:W-:Y:S01]  /*1450*/  UMOV UR4, 0x400 ;  /* 0x0000040000047882 */ /* 0x000fe20000000000 */
[C---:B------:R-:W-:Y:S02]  /*1460*/  SHF.L.U32 R5, R57.reuse, 0x7, RZ ;  /* 0x0000000739057819 */ /* 0x040fe400000006ff */
[C---:B------:R-:W-:Y:S02]  /*1470*/  ISETP.NE.AND P1, PT, R57.reuse, RZ, PT ;  /* 0x000000ff3900720c */ /* 0x040fe40003f25270 */
[----:B------:R-:W-:Y:S01]  /*1480*/  ISETP.GT.U32.AND P0, PT, R57, 0xf, PT ;  /* 0x0000000f3900780c */ /* 0x000fe20003f04070 */
[----:B-1----:R-:W-:Y:S01]  /*1490*/  ULEA UR4, UR5, UR4, 0x18 ;  /* 0x0000000405047291 */ /* 0x002fe2000f8ec0ff */
[----:B0-----:R-:W-:-:S04]  /*14a0*/  SHF.R.U32.HI R12, RZ, 0x5, R3 ;  /* 0x00000005ff0c7819 */ /* 0x001fc80000011603 */
[C-C-:B------:R-:W-:Y:S02]  /*14b0*/  LOP3.LUT R0, R12.reuse, 0x1f, R3.reuse, 0x78, !PT ;  /* 0x0000001f0c007812 */ /* 0x140fe400078e7803 */
[----:B------:R-:W-:Y:S02]  /*14c0*/  ISETP.NE.OR P0, PT, R12, 0x1f, P0 ;  /* 0x0000001f0c00780c */ /* 0x000fe40000705670 */
        /* <DEDUP_REMOVED lines=44> */
[----:B-1----:R-:W-:Y:S04]  /*1790*/  STG.E.64 desc[UR6][R6.64], R4 ;  /* 0x0000000406007986 */ /* 0x002fe8000c101b06 */
[----:B--2---:R-:W-:Y:S01]  /*17a0*/  STG.E.64 desc[UR6][R8.64], R2 ;  /* 0x0000000208007986 */ /* 0x004fe2000c101b06 */
[----:B------:R-:W-:Y:S05]  /*17b0*/  EXIT ;  /* 0x000000000000794d */ /* 0x000fea0003800000 */
.L_x_1048:
        /* <DEDUP_REMOVED lines=12> */
.L_x_3529:


//--------------------- .text._ZN10layer_norm40ln_parallel_residual_bwd_finalize_kernelINS_22Kernel_traits_finalizeILj1536Ef13__nv_bfloat16S2_S2_fjLb0ELj1024ELj4ENS_18Kernel_traits_baseILj1536EfS2_S2_S2_fjLj1024EEEEELb1EEEvNS_9BwdParamsE --------------------------
	.section	.text._ZN10layer_norm40ln_parallel_residual_bwd_finalize_kernelINS_22Kernel_traits_finalizeILj1536Ef13__nv_bfloat16S2_S2_fjLb0ELj1024ELj4ENS_18Kernel_traits_baseILj1536EfS2_S2_S2_fjLj1024EEEEELb1EEEvNS_9BwdParamsE,"ax",@progbits
	.align	128
        .global         _ZN10layer_norm40ln_parallel_residual_bwd_finalize_kernelINS_22Kernel_traits_finalizeILj1536Ef13__nv_bfloat16S2_S2_fjLb0ELj1024ELj4ENS_18Kernel_traits_baseILj1536EfS2_S2_S2_fjLj1024EEEEELb1EEEvNS_9BwdParamsE
        .type           _ZN10layer_norm40ln_parallel_residual_bwd_finalize_kernelINS_22Kernel_traits_finalizeILj1536Ef13__nv_bfloat16S2_S2_fjLb0ELj1024ELj4ENS_18Kernel_traits_baseILj1536EfS2_S2_S2_fjLj1024EEEEELb1EEEvNS_9BwdParamsE,@function
        .size           _ZN10layer_norm40ln_parallel_residual_bwd_finalize_kernelINS_22Kernel_traits_finalizeILj1536Ef13__nv_bfloat16S2_S2_fjLb0ELj1024ELj4ENS_18Kernel_traits_baseILj1536EfS2_S2_S2_fjLj1024EEEEELb1EEEvNS_9BwdParamsE,(.L_x_3530 - _ZN10layer_norm40ln_parallel_residual_bwd_finalize_kernelINS_22Kernel_traits_finalizeILj1536Ef13__nv_bfloat16S2_S2_fjLb0ELj1024ELj4ENS_18Kernel_traits_baseILj1536EfS2_S2_S2_fjLj1024EEEEELb1EEEvNS_9BwdParamsE)
        .other          _ZN10layer_norm40ln_parallel_residual_bwd_finalize_kernelINS_22Kernel_traits_finalizeILj1536Ef13__nv_bfloat16S2_S2_fjLb0ELj1024ELj4ENS_18Kernel_traits_baseILj1536EfS2_S2_S2_fjLj1024EEEEELb1EEEvNS_9BwdParamsE,@"STO_CUDA_ENTRY STV_DEFAULT"
_ZN10layer_norm40ln_parallel_residual_bwd_finalize_kernelINS_22Kernel_traits_finalizeILj1536Ef13__nv_bfloat16S2_S2_fjLb0ELj1024ELj4ENS_18Kernel_traits_baseILj1536EfS2_S2_S2_fjLj1024EEEEELb1EEEvNS_9BwdParamsE:
.text._ZN10layer_norm40ln_parallel_residual_bwd_finalize_kernelINS_22Kernel_traits_finalizeILj1536Ef13__nv_bfloat16S2_S2_fjLb0ELj1024ELj4ENS_18Kernel_traits_baseILj1536EfS2_S2_S2_fjLj1024EEEEELb1EEEvNS_9BwdParamsE:
        /* <DEDUP_REMOVED lines=57> */
.L_x_1053:
        /* <DEDUP_REMOVED lines=112> */
.L_x_1052:
[----:B------:R-:W-:Y:S05]  /*0a90*/  BSYNC.RECONVERGENT B1 ;  /* 0x0000000000017941 */ /* 0x000fea0003800200 */
.L_x_1051:
        /* <DEDUP_REMOVED lines=16> */
[----:B-1----:R-:W1:Y:S01]  /*0ba0*/  LDC.64 R14, c[0x0][0x448] ;  /* 0x00011200ff0e7b82 */ /* 0x002e620000000a00 */
[----:B--2---:R-:W-:-:S06]  /*0bb0*/  IMAD.WIDE.U32 R24, R21, 0x4, R16 ;  /* 0x0000000415187825 */ /* 0x004fcc00078e0010 */
[----:B------:R-:W2:Y:S01]  /*0bc0*/  LDG.E R25, desc[UR6][R24.64] ;  /* 0x0000000618197981 */ /* 0x000ea2000c1e1900 */
[----:B-1----:R-:W-:-:S05]  /*0bd0*/  IMAD.WIDE.U32 R28, R21, 0x4, R14 ;  /* 0x00000004151c7825 */ /* 0x002fca00078e000e */
[----:B------:R-:W4:Y:S01]  /*0be0*/  LDG.E R23, desc[UR6][R28.64] ;  /* 0x000000061c177981 */ /* 0x000f22000c1e1900 */
[----:B---3--:R-:W-:Y:S01]  /*0bf0*/  FADD.FTZ R7, R7, R26 ;  /* 0x0000001a07077221 */ /* 0x008fe20000010000 */
[----:B0-----:R-:W-:-:S06]  /*0c00*/  IMAD.WIDE.U32 R26, R21, 0x4, R18 ;  /* 0x00000004151a7825 */ /* 0x001fcc00078e0012 */
[----:B------:R0:W3:Y:S02]  /*0c10*/  LDG.E R26, desc[UR6][R26.64] ;  /* 0x000000061a1a7981 */ /* 0x0000e4000c1e1900 */
[----:B0-----:R-:W-:-:S05]  /*0c20*/  LEA R27, R6, R21, 0x5 ;  /* 0x00000015061b7211 */ /* 0x001fca00078e28ff */
[----:B------:R-:W-:-:S06]  /*0c30*/  IMAD.WIDE.U32 R28, R27, 0x4, R14 ;  /* 0x000000041b1c7825 */ /* 0x000fcc00078e000e */
[----:B------:R-:W5:Y:S01]  /*0c40*/  LDG.E R28, desc[UR6][R28.64] ;  /* 0x000000061c1c7981 */ /* 0x000f62000c1e1900 */
[----:B--2---:R-:W-:Y:S01]  /*0c50*/  FADD.FTZ R10, R10, R25 ;  /* 0x000000190a0a7221 */ /* 0x004fe20000010000 */
[----:B------:R-:W-:-:S04]  /*0c60*/  IMAD.WIDE.U32 R24, R27, 0x4, R12 ;  /* 0x000000041b187825 */ /* 0x000fc800078e000c */
[----:B----4-:R-:W-:Y:S01]  /*0c70*/  FADD.FTZ R23, R22, R23 ;  /* 0x0000001716177221 */ /* 0x010fe20000010000 */
[----:B---3--:R-:W-:Y:S02]  /*0c80*/  FADD.FTZ R22, R20, R26 ;  /* 0x0000001a14167221 */ /* 0x008fe40000010000 */
[----:B------:R-:W2:Y:S01]  /*0c90*/  LDG.E R20, desc[UR6][R24.64] ;  /* 0x0000000618147981 */ /* 0x000ea2000c1e1900 */
[----:B------:R-:W-:Y:S01]  /*0ca0*/  LEA R21, R6, R21, 0x6 ;  /* 0x0000001506157211 */ /* 0x000fe200078e30ff */
[----:B-----5:R-:W-:Y:S01]  /*0cb0*/  FADD.FTZ R23, R23, R28 ;  /* 0x0000001c17177221 */ /* 0x020fe20000010000 */
[----:B------:R-:W-:-:S04]  /*0cc0*/  IMAD.WIDE.U32 R28, R27, 0x4, R16 ;  /* 0x000000041b1c7825 */ /* 0x000fc800078e0010 */
[----:B------:R-:W-:-:S05]  /*0cd0*/  IMAD.WIDE.U32 R26, R27, 0x4, R18 ;  /* 0x000000041b1a7825 */ /* 0x000fca00078e0012 */
[----:B------:R0:W3:Y:S02]  /*0ce0*/  LDG.E R25, desc[UR6][R26.64] ;  /* 0x000000061a197981 */ /* 0x0000e4000c1e1900 */
[----:B0-----:R-:W-:-:S06]  /*0cf0*/  IMAD.WIDE.U32 R26, R21, 0x4, R12 ;  /* 0x00000004151a7825 */ /* 0x001fcc00078e000c */
[----:B------:R-:W4:Y:S01]  /*0d00*/  LDG.E R26, desc[UR6][R26.64] ;  /* 0x000000061a1a7981 */ /* 0x000f22000c1e1900 */
[----:B--2---:R-:W-:-:S03]  /*0d10*/  FADD.FTZ R7, R7, R20 ;  /* 0x0000001407077221 */ /* 0x004fc60000010000 */
[----:B------:R0:W2:Y:S02]  /*0d20*/  LDG.E R20, desc[UR6][R28.64] ;  /* 0x000000061c147981 */ /* 0x0000a4000c1e1900 */
[----:B0-----:R-:W-:-:S04]  /*0d30*/  IMAD.WIDE.U32 R28, R21, 0x4, R14 ;  /* 0x00000004151c7825 */ /* 0x001fc800078e000e */
[----:B---3--:R-:W-:Y:S01]  /*0d40*/  FADD.FTZ R22, R22, R25 ;  /* 0x0000001916167221 */ /* 0x008fe20000010000 */
[----:B------:R-:W-:Y:S02]  /*0d50*/  LEA R25, R6, R21, 0x5 ;  /* 0x0000001506197211 */ /* 0x000fe400078e28ff */
[----:B------:R-:W3:Y:S03]  /*0d60*/  LDG.E R6, desc[UR6][R28.64] ;  /* 0x000000061c067981 */ /* 0x000ee6000c1e1900 */
[----:B------:R-:W-:-:S04]  /*0d70*/  IMAD.WIDE.U32 R12, R25, 0x4, R12 ;  /* 0x00000004190c7825 */ /* 0x000fc800078e000c */
[----:B------:R-:W-:Y:S02]  /*0d80*/  IMAD.WIDE.U32 R14, R25, 0x4, R14 ;  /* 0x00000004190e7825 */ /* 0x000fe400078e000e */
[----:B------:R-:W5:Y:S04]  /*0d90*/  LDG.E R13, desc[UR6][R12.64] ;  /* 0x000000060c0d7981 */ /* 0x000f68000c1e1900 */
[----:B------:R-:W5:Y:S01]  /*0da0*/  LDG.E R15, desc[UR6][R14.64] ;  /* 0x000000060e0f7981 */ /* 0x000f62000c1e1900 */
[----:B--2---:R-:W-:Y:S01]  /*0db0*/  FADD.FTZ R24, R10, R20 ;  /* 0x000000140a187221 */ /* 0x004fe20000010000 */
[----:B----4-:R-:W-:Y:S01]  /*0dc0*/  FADD.FTZ R10, R7, R26 ;  /* 0x0000001a070a7221 */ /* 0x010fe20000010000 */
[----:B------:R-:W-:-:S04]  /*0dd0*/  IMAD.WIDE.U32 R26, R21, 0x4, R16 ;  /* 0x00000004151a7825 */ /* 0x000fc800078e0010 */
[----:B------:R-:W-:Y:S01]  /*0de0*/  IMAD.WIDE.U32 R20, R21, 0x4, R18 ;  /* 0x0000000415147825 */ /* 0x000fe200078e0012 */
[----:B------:R-:W2:Y:S03]  /*0df0*/  LDG.E R7, desc[UR6][R26.64] ;  /* 0x000000061a077981 */ /* 0x000ea6000c1e1900 */
[C---:B------:R-:W-:Y:S02]  /*0e00*/  IMAD.WIDE.U32 R16, R25.reuse, 0x4, R16 ;  /* 0x0000000419107825 */ /* 0x040fe400078e0010 */
[----:B------:R-:W4:Y:S02]  /*0e10*/  LDG.E R21, desc[UR6][R20.64] ;  /* 0x0000000614157981 */ /* 0x000f24000c1e1900 */
[----:B------:R-:W-:Y:S02]  /*0e20*/  IMAD.WIDE.U32 R18, R25, 0x4, R18 ;  /* 0x0000000419127825 */ /* 0x000fe400078e0012 */
[----:B------:R-:W4:Y:S04]  /*0e30*/  LDG.E R17, desc[UR6][R16.64] ;  /* 0x0000000610117981 */ /* 0x000f28000c1e1900 */
[----:B------:R-:W4:Y:S01]  /*0e40*/  LDG.E R18, desc[UR6][R18.64] ;  /* 0x0000000612127981 */ /* 0x000f22000c1e1900 */
[----:B------:R-:W-:Y:S01]  /*0e50*/  IADD3 R8, PT, PT, R8, 0x80, RZ ;  /* 0x0000008008087810 */ /* 0x000fe20007ffe0ff */
[----:B---3--:R-:W-:Y:S01]  /*0e60*/  FADD.FTZ R6, R23, R6 ;  /* 0x0000000617067221 */ /* 0x008fe20000010000 */
[----:B--2---:R-:W-:Y:S01]  /*0e70*/  FADD.FTZ R24, R24, R7 ;  /* 0x0000000718187221 */ /* 0x004fe20000010000 */
[----:B-----5:R-:W-:Y:S01]  /*0e80*/  FADD.FTZ R7, R10, R13 ;  /* 0x0000000d0a077221 */ /* 0x020fe20000010000 */
[----:B----4-:R-:W-:Y:S01]  /*0e90*/  FADD.FTZ R23, R22, R21 ;  /* 0x0000001516177221 */ /* 0x010fe20000010000 */
[----:B------:R-:W-:Y:S01]  /*0ea0*/  FADD.FTZ R22, R6, R15 ;  /* 0x0000000f06167221 */ /* 0x000fe20000010000 */
[----:B------:R-:W-:-:S02]  /*0eb0*/  FADD.FTZ R10, R24, R17 ;  /* 0x00000011180a7221 */ /* 0x000fc40000010000 */
[----:B------:R-:W-:-:S07]  /*0ec0*/  FADD.FTZ R20, R23, R18 ;  /* 0x0000001217147221 */ /* 0x000fce0000010000 */
.L_x_1055:
[----:B------:R-:W-:Y:S05]  /*0ed0*/  BSYNC.RECONVERGENT B1 ;  /* 0x0000000000017941 */ /* 0x000fea0003800200 */
.L_x_1054:
        /* <DEDUP_REMOVED lines=13> */
[----:B------:R2:W4:Y:S01]  /*0fb0*/  LDG.E R4, desc[UR6][R12.64] ;  /* 0x000000060c047981 */ /* 0x000522000c1e1900 */
[----:B------:R-:W-:-:S06]  /*0fc0*/  IMAD.WIDE.U32 R14, R9, 0x4, R14 ;  /* 0x00000004090e7825 */ /* 0x000fcc00078e000e */
[----:B------:R-:W5:Y:S01]  /*0fd0*/  LDG.E R15, desc[UR6][R14.64] ;  /* 0x000000060e0f7981 */ /* 0x000f62000c1e1900 */
[----:B--2---:R-:W-:-:S04]  /*0fe0*/  IMAD.WIDE.U32 R12, R6, 0x4, R24 ;  /* 0x00000004060c7825 */ /* 0x004fc800078e0018 */
[C---:B---3--:R-:W-:Y:S02]  /*0ff0*/  IMAD.WIDE.U32 R28, R6.reuse, 0x4, R16 ;  /* 0x00000004061c7825 */ /* 0x048fe400078e0010 */
[----:B------:R-:W2:Y:S02]  /*1000*/  LDG.E R13, desc[UR6][R12.64] ;  /* 0x000000060c0d7981 */ /* 0x000ea4000c1e1900 */
[----:B0-----:R-:W-:Y:S02]  /*1010*/  IMAD.WIDE.U32 R26, R6, 0x4, R18 ;  /* 0x00000004061a7825 */ /* 0x001fe400078e0012 */
[----:B------:R-:W3:Y:S02]  /*1020*/  LDG.E R21, desc[UR6][R28.64] ;  /* 0x000000061c157981 */ /* 0x000ee4000c1e1900 */
[C---:B------:R-:W-:Y:S02]  /*1030*/  IMAD.WIDE.U32 R16, R9.reuse, 0x4, R16 ;  /* 0x0000000409107825 */ /* 0x040fe400078e0010 */
[----:B------:R-:W3:Y:S02]  /*1040*/  LDG.E R23, desc[UR6][R26.64] ;  /* 0x000000061a177981 */ /* 0x000ee4000c1e1900 */
[----:B------:R-:W-:-:S02]  /*1050*/  IMAD.WIDE.U32 R18, R9, 0x4, R18 ;  /* 0x0000000409127825 */ /* 0x000fc400078e0012 */
[----:B------:R-:W3:Y:S02]  /*1060*/  LDG.E R16, desc[UR6][R16.64] ;  /* 0x0000000610107981 */ /* 0x000ee4000c1e1900 */
[----:B------:R-:W-:Y:S02]  /*1070*/  IMAD.WIDE.U32 R24, R9, 0x4, R24 ;  /* 0x0000000409187825 */ /* 0x000fe400078e0018 */
[----:B------:R-:W3:Y:S04]  /*1080*/  LDG.E R19, desc[UR6][R18.64] ;  /* 0x0000000612137981 */ /* 0x000ee8000c1e1900 */
[----:B------:R-:W3:Y:S01]  /*1090*/  LDG.E R25, desc[UR6][R24.64] ;  /* 0x0000000618197981 */ /* 0x000ee2000c1e1900 */
[----:B------:R-:W-:Y:S01]  /*10a0*/  IADD3 R8, PT, PT, R8, 0x40, RZ ;  /* 0x0000004008087810 */ /* 0x000fe20007ffe0ff */
[----:B----4-:R-:W-:-:S04]  /*10b0*/  FADD.FTZ R4, R7, R4 ;  /* 0x0000000407047221 */ /* 0x010fc80000010000 */
[----:B-----5:R-:W-:Y:S01]  /*10c0*/  FADD.FTZ R7, R4, R15 ;  /* 0x0000000f04077221 */ /* 0x020fe20000010000 */
[----:B--2---:R-:W-:Y:S01]  /*10d0*/  FADD.FTZ R20, R20, R13 ;  /* 0x0000000d14147221 */ /* 0x004fe20000010000 */
[----:B---3--:R-:W-:Y:S01]  /*10e0*/  FADD.FTZ R21, R22, R21 ;  /* 0x0000001516157221 */ /* 0x008fe20000010000 */
[----:B------:R-:W-:-:S03]  /*10f0*/  FADD.FTZ R10, R10, R23 ;  /* 0x000000170a0a7221 */ /* 0x000fc60000010000 */
[----:B------:R-:W-:Y:S01]  /*1100*/  FADD.FTZ R22, R21, R16 ;  /* 0x0000001015167221 */ /* 0x000fe20000010000 */
[----:B------:R-:W-:Y:S01]  /*1110*/  FADD.FTZ R10, R10, R19 ;  /* 0x000000130a0a7221 */ /* 0x000fe20000010000 */
[----:B------:R-:W-:-:S07]  /*1120*/  FADD.FTZ R20, R20, R25 ;  /* 0x0000001914147221 */ /* 0x000fce0000010000 */
.L_x_1057:
[----:B------:R-:W-:Y:S05]  /*1130*/  BSYNC.RECONVERGENT B1 ;  /* 0x0000000000017941 */ /* 0x000fea0003800200 */
.L_x_1056:
        /* <DEDUP_REMOVED lines=19> */
.L_x_1050:
[----:B------:R-:W-:Y:S05]  /*1270*/  BSYNC.RECONVERGENT B0 ;  /* 0x0000000000007941 */ /* 0x000fea0003800200 */
.L_x_1049:
        /* <DEDUP_REMOVED lines=68> */
[----:B------:R-:W-:Y:S01]  /*16c0*/  LEA R20, R5, UR4, 0x3 ;  /* 0x0000000405147c11 */ /* 0x000fe2000f8e18ff */
[----:B------:R-:W1:Y:S01]  /*16d0*/  LDC.64 R16, c[0x0][0x488] ;  /* 0x00012200ff107b82 */ /* 0x000e620000000a00 */
[----:B------:R-:W-:-:S03]  /*16e0*/  SHF.L.U32 R0, R0, 0x4, RZ ;  /* 0x0000000400007819 */ /* 0x000fc600000006ff */
[----:B------:R-:W2:Y:S01]  /*16f0*/  LDS.64 R10, [R20+0x4000] ;  /* 0x00400000140a7984 */ /* 0x000ea20000000a00 */
[----:B------:R-:W-:-:S03]  /*1700*/  LOP3.LUT R0, R0, 0x7ffffff0, RZ, 0xc0, !PT ;  /* 0x7ffffff000007812 */ /* 0x000fc600078ec0ff */
[----:B0-----:R-:W0:Y:S01]  /*1710*/  LDS.64 R8, [R20+0x4080] ;  /* 0x0040800014087984 */ /* 0x001e220000000a00 */
[----:B------:R-:W3:Y:S01]  /*1720*/  LDC.64 R18, c[0x0][0x480] ;  /* 0x00012000ff127b82 */ /* 0x000ee20000000a00 */
[----:B------:R-:W-:Y:S02]  /*1730*/  IADD3 R21, PT, PT, R5, R0, RZ ;  /* 0x0000000005157210 */ /* 0x000fe40007ffe0ff */
[----:B------:R-:W4:Y:S04]  /*1740*/  LDS.64 R6, [R20+0x4100] ;  /* 0x0041000014067984 */ /* 0x000f280000000a00 */
[----:B------:R-:W5:Y:S01]  /*1750*/  LDS.64 R2, [R20+0x4180] ;  /* 0x0041800014027984 */ /* 0x000f620000000a00 */
[----:B------:R-:W2:Y:S01]  /*1760*/  LDC.64 R14, c[0x0][0x498] ;  /* 0x00012600ff0e7b82 */ /* 0x000ea20000000a00 */
[----:B-1----:R-:W-:-:S07]  /*1770*/  IMAD.WIDE.U32 R4, R21, 0x8, R16 ;  /* 0x0000000815047825 */ /* 0x002fce00078e0010 */
[----:B------:R-:W1:Y:S01]  /*1780*/  LDC.64 R12, c[0x0][0x490] ;  /* 0x00012400ff0c7b82 */ /* 0x000e620000000a00 */
[----:B---3--:R-:W-:-:S04]  /*1790*/  IMAD.WIDE.U32 R16, R21, 0x8, R18 ;  /* 0x0000000815107825 */ /* 0x008fc800078e0012 */
[C---:B--2---:R-:W-:Y:S01]  /*17a0*/  IMAD.WIDE.U32 R14, R21.reuse, 0x8, R14 ;  /* 0x00000008150e7825 */ /* 0x044fe200078e000e */
[----:B------:R-:W-:Y:S04]  /*17b0*/  STG.E.64 desc[UR6][R4.64], R10 ;  /* 0x0000000a04007986 */ /* 0x000fe8000c101b06 */
[----:B0-----:R-:W-:Y:S01]  /*17c0*/  STG.E.64 desc[UR6][R16.64], R8 ;  /* 0x0000000810007986 */ /* 0x001fe2000c101b06 */
[----:B-1----:R-:W-:-:S03]  /*17d0*/  IMAD.WIDE.U32 R12, R21, 0x8, R12 ;  /* 0x00000008150c7825 */ /* 0x002fc600078e000c */
[----:B----4-:R-:W-:Y:S04]  /*17e0*/  STG.E.64 desc[UR6][R14.64], R6 ;  /* 0x000000060e007986 */ /* 0x010fe8000c101b06 */
[----:B-----5:R-:W-:Y:S01]  /*17f0*/  STG.E.64 desc[UR6][R12.64], R2 ;  /* 0x000000020c007986 */ /* 0x020fe2000c101b06 */
[----:B------:R-:W-:Y:S05]  /*1800*/  EXIT ;  /* 0x000000000000794d */ /* 0x000fea0003800000 */
.L_x_1058:
        /* <DEDUP_REMOVED lines=15> */
.L_x_3530:


//--------------------- .text._ZN10layer_norm31ln_parallel_residual_bwd_kernelINS_13Kernel_traitsIf13__nv_bfloat16S2_S2_fjLj1536ELj1ELj1ELj4ELj8ENS_18Kernel_traits_baseILj1536EfS2_S2_S2_fjLj128EEEEELb1ELb1ELb1EEEvNS_9BwdParamsE --------------------------
	.section	.text._ZN10layer_norm31ln_parallel_residual_bwd_kernelINS_13Kernel_traitsIf13__nv_bfloat16S2_S2_fjLj1536ELj1ELj1ELj4ELj8ENS_18Kernel_traits_baseILj1536EfS2_S2_S2_fjLj128EEEEELb1ELb1ELb1EEEvNS_9BwdParamsE,"ax",@progbits
	.align	128
        .global         _ZN10layer_norm31ln_parallel_residual_bwd_kernelINS_13Kernel_traitsIf13__nv_bfloat16S2_S2_fjLj1536ELj1ELj1ELj4ELj8ENS_18Kernel_traits_baseILj1536EfS2_S2_S2_fjLj128EEEEELb1ELb1ELb1EEEvNS_9BwdParamsE
        .type           _ZN10layer_norm31ln_parallel_residual_bwd_kernelINS_13Kernel_traitsIf13__nv_bfloat16S2_S2_fjLj1536ELj1ELj1ELj4ELj8ENS_18Kernel_traits_baseILj1536EfS2_S2_S2_fjLj128EEEEELb1ELb1ELb1EEEvNS_9BwdParamsE,@function
        .size           _ZN10layer_norm31ln_parallel_residual_bwd_kernelINS_13Kernel_traitsIf13__nv_bfloat16S2_S2_fjLj1536ELj1ELj1ELj4ELj8ENS_18Kernel_traits_baseILj1536EfS2_S2_S2_fjLj128EEEEELb1ELb1ELb1EEEvNS_9BwdParamsE,(.L_x_3531 - _ZN10layer_norm31ln_parallel_residual_bwd_kernelINS_13Kernel_traitsIf13__nv_bfloat16S2_S2_fjLj1536ELj1ELj1ELj4ELj8ENS_18Kernel_traits_baseILj1536EfS2_S2_S2_fjLj128EEEEELb1ELb1ELb1EEEvNS_9BwdParamsE)
        .other          _ZN10layer_norm31ln_parallel_residual_bwd_kernelINS_13Kernel_traitsIf13__nv_bfloat16S2_S2_fjLj1536ELj1ELj1ELj4ELj8ENS_18Kernel_traits_baseILj1536EfS2_S2_S2_fjLj128EEEEELb1ELb1ELb1EEEvNS_9BwdParamsE,@"STO_CUDA_ENTRY STV_DEFAULT"
_ZN10layer_norm31ln_parallel_residual_bwd_kernelINS_13Kernel_traitsIf13__nv_bfloat16S2_S2_fjLj1536ELj1ELj1ELj4ELj8ENS_18Kernel_traits_baseILj1536EfS2_S2_S2_fjLj128EEEEELb1ELb1ELb1EEEvNS_9BwdParamsE:
.text._ZN10layer_norm31ln_parallel_residual_bwd_kernelINS_13Kernel_traitsIf13__nv_bfloat16S2_S2_fjLj1536ELj1ELj1ELj4ELj8ENS_18Kernel_traits_baseILj1536EfS2_S2_S2_fjLj128EEEEELb1ELb1ELb1EEEvNS_9BwdParamsE:
        /* <DEDUP_REMOVED lines=33> */
[----:B------:R-:W4:Y:S01]  /*0210*/  LDCU UR8, c[0x0][0x408] ;  /* 0x00008100ff0877ac */ /* 0x000f220008000800 */
[----:B-1----:R-:W-:-:S02]  /*0220*/  UISETP.NE.U32.AND UP0, UPT, UR4, URZ, UPT ;  /* 0x000000ff0400728c */ /* 0x002fc4000bf05070 */
[----:B---3--:R-:W-:Y:S01]  /*0230*/  UISETP.NE.AND UP1, UPT, UR24, URZ, UPT ;  /* 0x000000ff1800728c */ /* 0x008fe2000bf25270 */
[----:B0-----:R-:W-:Y:S01]  /*0240*/  IMAD.WIDE.U32 R4, R2, 0x10, R4 ;  /* 0x0000001002047825 */ /* 0x001fe200078e0004 */
[----:B------:R-:W-:Y:S01]  /*0250*/  UISETP.NE.AND.EX UP0, UPT, UR5, URZ, UPT, UP0 ;  /* 0x000000ff0500728c */ /* 0x000fe2000bf05300 */
[----:B------:R-:W-:Y:S01]  /*0260*/  CS2R R6, SRZ ;  /* 0x0000000000067805 */ /* 0x000fe2000001ff00 */
[----:B------:R-:W0:Y:S01]  /*0270*/  LDCU UR25, c[0x0][0x388] ;  /* 0x00007100ff1977ac */ /* 0x000e220008000800 */
[----:B------:R-:W-:Y:S01]  /*0280*/  IMAD.MOV.U32 R3, RZ, RZ, RZ ;  /* 0x000000ffff037224 */ /* 0x000fe200078e00ff */
[----:B--2---:R-:W5:Y:S01]  /*0290*/  LDG.E.128 R20, desc[UR22][R4.64] ;  /* 0x0000001604147981 */ /* 0x004f62000c1e1d00 */
[----:B------:R-:W-:Y:S01]  /*02a0*/  PLOP3.LUT P3, PT, PT, PT, UP1, 0x80, 0x8 ;  /* 0x000000000008781c */ /* 0x000fe20003f6f018 */
[----:B------:R-:W-:Y:S01]  /*02b0*/  IMAD.MOV.U32 R75, RZ, RZ, RZ ;  /* 0x000000ffff4b7224 */ /* 0x000fe200078e00ff */
[----:B------:R-:W-:Y:S01]  /*02c0*/  PLOP3.LUT P1, PT, PT, PT, UP0, 0x80, 0x8 ;  /* 0x000000000008781c */ /* 0x000fe20003f2f008 */
[----:B------:R-:W5:Y:S01]  /*02d0*/  LDG.E.128 R24, desc[UR22][R4.64+0x800] ;  /* 0x0008001604187981 */ /* 0x000f62000c1e1d00 */
[----:B------:R-:W1:Y:S03]  /*02e0*/  LDCU UR30, c[0x0][0x400] ;  /* 0x00008000ff1e77ac */ /* 0x000e660008000800 */
[----:B------:R2:W5:Y:S01]  /*02f0*/  LDG.E.128 R28, desc[UR22][R4.64+0x1000] ;  /* 0x00100016041c7981 */ /* 0x000562000c1e1d00 */
[----:B------:R-:W3:Y:S01]  /*0300*/  LDCU.64 UR14, c[0x0][0x478] ;  /* 0x00008f00ff0e77ac */ /* 0x000ee20008000a00 */
[----:B------:R-:W0:Y:S01]  /*0310*/  LDCU.64 UR12, c[0x0][0x438] ;  /* 0x00008700ff0c77ac */ /* 0x000e220008000a00 */
[----:B------:R-:W0:Y:S01]  /*0320*/  LDCU.128 UR16, c[0x0][0x3c0] ;  /* 0x00007800ff1077ac */ /* 0x000e220008000c00 */
[----:B--2---:R-:W-:Y:S01]  /*0330*/  CS2R R4, SRZ ;  /* 0x0000000000047805 */ /* 0x004fe2000001ff00 */
[----:B------:R-:W2:Y:S01]  /*0340*/  LDCU.64 UR26, c[0x0][0x380] ;  /* 0x00007000ff1a77ac */ /* 0x000ea20008000a00 */
[----:B------:R-:W0:Y:S01]  /*0350*/  LDCU.64 UR28, c[0x0][0x470] ;  /* 0x00008e00ff1c77ac */ /* 0x000e220008000a00 */
[----:B----4-:R-:W-:-:S05]  /*0360*/  UMOV UR4, UR7 ;  /* 0x0000000700047c82 */ /* 0x010fca0008000000 */
.L_x_1090:
[----:B0-----:R-:W-:Y:S01]  /*0370*/  UIMAD UR5, UR4, UR25, URZ ;  /* 0x00000019040572a4 */ /* 0x001fe2000f8e02ff */
[----:B----4-:R-:W0:Y:S01]  /*0380*/  LDC.64 R32, c[0x0][0x3a8] ;  /* 0x0000ea00ff207b82 */ /* 0x010e220000000a00 */
        /* <DEDUP_REMOVED lines=8> */
[----:B------:R4:W3:Y:S02]  /*0410*/  LDG.E R0, desc[UR22][R46.64] ;  /* 0x000000162e007981 */ /* 0x0008e4000c1e1900 */
[----:B------:R-:W-:Y:S02]  /*0420*/  LEA.HI.SX32 R74, R35, R2, 0x1e ;  /* 0x00000002234a7211 */ /* 0x000fe400078ff2ff */
[----:B-1----:R-:W1:Y:S03]  /*0430*/  LDC.64 R34, c[0x0][0x428] ;  /* 0x00010a00ff227b82 */ /* 0x002e660000000a00 */
[----:B------:R-:W-:-:S02]  /*0440*/  VIADD R72, R74, 0x80 ;  /* 0x000000804a487836 */ /* 0x000fc40000000000 */
[----:B0-----:R-:W-:-:S04]  /*0450*/  IMAD.WIDE.U32 R48, R74, 0x8, R32 ;  /* 0x000000084a307825 */ /* 0x001fc800078e0020 */
[----:B------:R-:W-:Y:S02]  /*0460*/  VIADD R70, R74, 0x100 ;  /* 0x000001004a467836 */ /* 0x000fe40000000000 */
[--C-:B------:R-:W-:Y:S01]  /*0470*/  IMAD.WIDE.U32 R44, R72, 0x8, R32.reuse ;  /* 0x00000008482c7825 */ /* 0x100fe200078e0020 */
[----:B--2---:R-:W2:Y:S03]  /*0480*/  LDG.E.64 R48, desc[UR22][R48.64] ;  /* 0x0000001630307981 */ /* 0x004ea6000c1e1b00 */
[----:B------:R-:W-:Y:S02]  /*0490*/  IMAD.U32 R59, RZ, RZ, UR11 ;  /* 0x0000000bff3b7e24 */ /* 0x000fe4000f8e00ff */
[----:B------:R-:W-:Y:S01]  /*04a0*/  IMAD.WIDE.U32 R32, R70, 0x8, R32 ;  /* 0x0000000846207825 */ /* 0x000fe200078e0020 */
[----:B------:R-:W2:Y:S04]  /*04b0*/  LDG.E.64 R44, desc[UR22][R44.64] ;  /* 0x000000162c2c7981 */ /* 0x000ea8000c1e1b00 */
[----:B------:R2:W2:Y:S04]  /*04c0*/  LDG.E R43, desc[UR22][R58.64] ;  /* 0x000000163a2b7981 */ /* 0x0004a8000c1e1900 */
[----:B------:R-:W2:Y:S01]  /*04d0*/  LDG.E.64 R32, desc[UR22][R32.64] ;  /* 0x0000001620207981 */ /* 0x000ea2000c1e1b00 */
[----:B-1----:R-:W-:-:S06]  /*04e0*/  IMAD.WIDE.U32 R56, R74, 0x8, R34 ;  /* 0x000000084a387825 */ /* 0x002fcc00078e0022 */
[----:B------:R-:W2:Y:S01]  /*04f0*/  LDG.E.64 R56, desc[UR22][R56.64] ;  /* 0x0000001638387981 */ /* 0x000ea2000c1e1b00 */
[----:B----4-:R-:W-:-:S04]  /*0500*/  IMAD.WIDE.U32 R46, R72, 0x8, R34 ;  /* 0x00000008482e7825 */ /* 0x010fc800078e0022 */
[----:B------:R-:W-:Y:S02]  /*0510*/  IMAD.WIDE.U32 R34, R70, 0x8, R34 ;  /* 0x0000000846227825 */ /* 0x000fe400078e0022 */
[----:B------:R-:W4:Y:S04]  /*0520*/  LDG.E.64 R46, desc[UR22][R46.64] ;  /* 0x000000162e2e7981 */ /* 0x000f28000c1e1b00 */
[----:B------:R-:W4:Y:S01]  /*0530*/  LDG.E.64 R34, desc[UR22][R34.64] ;  /* 0x0000001622227981 */ /* 0x000f22000c1e1b00 */
[----:B------:R-:W-:Y:S02]  /*0540*/  PLOP3.LUT P0, PT, PT, PT, PT, 0x80, 0x8 ;  /* 0x000000000008781c */ /* 0x000fe40003f0f070 */
[----:B---3--:R-:W-:Y:S01]  /*0550*/  R2UR UR11, R0 ;  /* 0x00000000000b72ca */ /* 0x008fe200000e0000 */
[--C-:B--2---:R-:W-:Y:S01]  /*0560*/  IMAD.MOV.U32 R58, RZ, RZ, R49.reuse ;  /* 0x000000ffff3a7224 */ /* 0x104fe200078e0031 */
[--C-:B------:R-:W-:Y:S01]  /*0570*/  SHF.R.U64 R60, R48, 0x10, R49.reuse ;  /* 0x00000010303c7819 */ /* 0x100fe20000001231 */
[----:B------:R-:W-:Y:S01]  /*0580*/  IMAD.MOV.U32 R0, RZ, RZ, R48 ;  /* 0x000000ffff007224 */ /* 0x000fe200078e0030 */
[----:B------:R-:W-:Y:S01]  /*0590*/  SHF.R.U32.HI R48, RZ, 0x10, R49 ;  /* 0x00000010ff307819 */ /* 0x000fe20000011631 */
[----:B------:R-:W-:Y:S01]  /*05a0*/  IMAD.U32 R58, R58, 0x10000, RZ ;  /* 0x000100003a3a7824 */ /* 0x000fe200078e00ff */
[----:B------:R-:W-:-:S02]  /*05b0*/  SHF.R.U64 R62, R44, 0x10, R45 ;  /* 0x000000102c3e7819 */ /* 0x000fc4000000122d */
[----:B------:R-:W-:Y:S01]  /*05c0*/  FSEL R43, R43, RZ, !P3 ;  /* 0x000000ff2b2b7208 */ /* 0x000fe20005800000 */
[----:B------:R-:W-:Y:S01]  /*05d0*/  IMAD.MOV.U32 R59, RZ, RZ, R45 ;  /* 0x000000ffff3b7224 */ /* 0x000fe200078e002d */
[----:B------:R-:W-:Y:S01]  /*05e0*/  SHF.R.U64 R61, R32, 0x10, R33 ;  /* 0x00000010203d7819 */ /* 0x000fe20000001221 */
[----:B------:R-:W-:Y:S01]  /*05f0*/  IMAD.U32 R48, R48, 0x10000, RZ ;  /* 0x0001000030307824 */ /* 0x000fe200078e00ff */
[----:B------:R-:W-:Y:S01]  /*0600*/  SHF.R.U32.HI R63, RZ, 0x10, R45 ;  /* 0x00000010ff3f7819 */ /* 0x000fe2000001162d */
[----:B------:R-:W-:Y:S02]  /*0610*/  IMAD.MOV.U32 R45, RZ, RZ, R32 ;  /* 0x000000ffff2d7224 */ /* 0x000fe400078e0020 */
[----:B------:R-:W-:Y:S01]  /*0620*/  FADD.FTZ R69, -R43, R58 ;  /* 0x0000003a2b457221 */ /* 0x000fe20000010100 */
[----:B------:R-:W-:Y:S02]  /*0630*/  IMAD.U32 R58, R61, 0x10000, RZ ;  /* 0x000100003d3a7824 */ /* 0x000fe400078e00ff */
[----:B------:R-:W-:Y:S01]  /*0640*/  FADD.FTZ R67, -R43, R48 ;  /* 0x000000302b437221 */ /* 0x000fe20000010100 */
[----:B------:R-:W-:-:S02]  /*0650*/  IMAD.MOV.U32 R49, RZ, RZ, R44 ;  /* 0x000000ffff317224 */ /* 0x000fc400078e002c */
[----:B------:R-:W-:Y:S02]  /*0660*/  IMAD.U32 R44, R60, 0x10000, RZ ;  /* 0x000100003c2c7824 */ /* 0x000fe400078e00ff */
[----:B------:R-:W-:Y:S02]  /*0670*/  IMAD.U32 R48, R45, 0x10000, RZ ;  /* 0x000100002d307824 */ /* 0x000fe400078e00ff */
[C---:B------:R-:W-:Y:S01]  /*0680*/  FADD.FTZ R45, -R43.reuse, R58 ;  /* 0x0000003a2b2d7221 */ /* 0x040fe20000010100 */
[----:B------:R-:W-:Y:S02]  /*0690*/  IMAD.MOV.U32 R60, RZ, RZ, R33 ;  /* 0x000000ffff3c7224 */ /* 0x000fe400078e0021 */
[----:B------:R-:W-:Y:S02]  /*06a0*/  IMAD.MOV.U32 R58, RZ, RZ, R56 ;  /* 0x000000ffff3a7224 */ /* 0x000fe400078e0038 */
[----:B------:R-:W-:Y:S01]  /*06b0*/  FADD.FTZ R73, -R43, R44 ;  /* 0x0000002c2b497221 */ /* 0x000fe20000010100 */
[----:B------:R-:W-:Y:S01]  /*06c0*/  SHF.R.U64 R68, R56, 0x10, R57 ;  /* 0x0000001038447819 */ /* 0x000fe20000001239 */
[----:B------:R-:W-:-:S02]  /*06d0*/  IMAD.U32 R44, R63, 0x10000, RZ ;  /* 0x000100003f2c7824 */ /* 0x000fc400078e00ff */
[----:B------:R-:W-:Y:S02]  /*06e0*/  IMAD.U32 R60, R60, 0x10000, RZ ;  /* 0x000100003c3c7824 */ /* 0x000fe400078e00ff */
[----:B------:R-:W-:Y:S01]  /*06f0*/  IMAD.U32 R58, R58, 0x10000, RZ ;  /* 0x000100003a3a7824 */ /* 0x000fe200078e00ff */
[----:B------:R-:W-:Y:S01]  /*0700*/  SHF.R.U32.HI R66, RZ, 0x10, R33 ;  /* 0x00000010ff427819 */ /* 0x000fe20000011621 */
[----:B------:R-:W-:Y:S02]  /*0710*/  IMAD.U32 R32, R62, 0x10000, RZ ;  /* 0x000100003e207824 */ /* 0x000fe400078e00ff */
[----:B------:R-:W-:Y:S01]  /*0720*/  FADD.FTZ R33, -R43, R44 ;  /* 0x0000002c2b217221 */ /* 0x000fe20000010100 */
[----:B------:R-:W-:Y:S02]  /*0730*/  IMAD.U32 R62, R59, 0x10000, RZ ;  /* 0x000100003b3e7824 */ /* 0x000fe400078e00ff */
[----:B------:R-:W-:Y:S01]  /*0740*/  FMUL.FTZ R73, R73, UR11 ;  /* 0x0000000b49497c20 */ /* 0x000fe20008410000 */
[----:B------:R-:W-:-:S02]  /*0750*/  IMAD.U32 R68, R68, 0x10000, RZ ;  /* 0x0001000044447824 */ /* 0x000fc400078e00ff */
[----:B------:R-:W-:Y:S01]  /*0760*/  FADD.FTZ R44, -R43, R60 ;  /* 0x0000003c2b2c7221 */ /* 0x000fe20000010100 */
[--C-:B------:R-:W-:Y:S02]  /*0770*/  IMAD.MOV.U32 R59, RZ, RZ, R57.reuse ;  /* 0x000000ffff3b7224 */ /* 0x100fe400078e0039 */
[----:B-----5:R-:W-:Y:S01]  /*0780*/  FMUL.FTZ R71, R20, R58 ;  /* 0x0000003a14477220 */ /* 0x020fe20000410000 */
[----:B------:R-:W-:Y:S01]  /*0790*/  SHF.R.U32.HI R60, RZ, 0x10, R57 ;  /* 0x00000010ff3c7819 */ /* 0x000fe20000011639 */
[----:B------:R-:W-:Y:S01]  /*07a0*/  IMAD.U32 R0, R0, 0x10000, RZ ;  /* 0x0001000000007824 */ /* 0x000fe200078e00ff */
[----:B----4-:R-:W-:Y:S01]  /*07b0*/  SHF.R.U64 R56, R46, 0x10, R47 ;  /* 0x000000102e387819 */ /* 0x010fe2000000122f */
[----:B------:R-:W-:Y:S02]  /*07c0*/  IMAD.U32 R64, R49, 0x10000, RZ ;  /* 0x0001000031407824 */ /* 0x000fe400078e00ff */
[----:B------:R-:W-:Y:S01]  /*07d0*/  FADD.FTZ R61, -R43, R32 ;  /* 0x000000202b3d7221 */ /* 0x000fe20000010100 */
[----:B------:R-:W-:Y:S01]  /*07e0*/  IMAD.MOV.U32 R57, RZ, RZ, R46 ;  /* 0x000000ffff397224 */ /* 0x000fe200078e002e */
[--C-:B------:R-:W-:Y:S01]  /*07f0*/  SHF.R.U64 R46, R34, 0x10, R35.reuse ;  /* 0x00000010222e7819 */ /* 0x100fe20000001223 */
[----:B------:R-:W-:Y:S01]  /*0800*/  IMAD.U32 R66, R66, 0x10000, RZ ;  /* 0x0001000042427824 */ /* 0x000fe200078e00ff */
[--C-:B------:R-:W-:Y:S01]  /*0810*/  SHF.R.U32.HI R87, RZ, 0x10, R35.reuse ;  /* 0x00000010ff577819 */ /* 0x100fe20000011623 */
[----:B------:R-:W-:-:S02]  /*0820*/  IMAD.MOV.U32 R88, RZ, RZ, R35 ;  /* 0x000000ffff587224 */ /* 0x000fc400078e0023 */
[----:B------:R-:W-:Y:S01]  /*0830*/  FADD.FTZ R39, R68, R39 ;  /* 0x0000002744277221 */ /* 0x000fe20000010000 */
[-C--:B------:R-:W-:Y:S01]  /*0840*/  FFMA.FTZ R40, R73, R68.reuse, R40 ;  /* 0x0000004449287223 */ /* 0x080fe20000010028 */
[----:B------:R-:W-:Y:S01]  /*0850*/  FADD.FTZ R32, -R43, R48 ;  /* 0x000000302b207221 */ /* 0x000fe20000010100 */
[----:B------:R-:W-:Y:S02]  /*0860*/  IMAD.U32 R59, R59, 0x10000, RZ ;  /* 0x000100003b3b7824 */ /* 0x000fe400078e00ff */
[----:B------:R-:W-:Y:S01]  /*0870*/  FMUL.FTZ R68, R21, R68 ;  /* 0x0000004415447220 */ /* 0x000fe20000410000 */
[----:B------:R-:W-:Y:S01]  /*0880*/  FADD.FTZ R35, RZ, R71 ;  /* 0x00000047ff237221 */ /* 0x000fe20000010000 */
[--C-:B------:R-:W-:Y:S01]  /*0890*/  IMAD.MOV.U32 R49, RZ, RZ, R47.reuse ;  /* 0x000000ffff317224 */ /* 0x100fe200078e002f */
[----:B------:R-:W-:Y:S01]  /*08a0*/  SHF.R.U32.HI R48, RZ, 0x10, R47 ;  /* 0x00000010ff307819 */ /* 0x000fe2000001162f */
[C---:B------:R-:W-:Y:S01]  /*08b0*/  FADD.FTZ R0, -R43.reuse, R0 ;  /* 0x000000002b007221 */ /* 0x040fe20000010100 */
[C---:B------:R-:W-:Y:S01]  /*08c0*/  FADD.FTZ R64, -R43.reuse, R64 ;  /* 0x000000402b407221 */ /* 0x040fe20000010100 */
[----:B------:R-:W-:Y:S01]  /*08d0*/  FADD.FTZ R62, -R43, R62 ;  /* 0x0000003e2b3e7221 */ /* 0x000fe20000010100 */
[----:B------:R-:W-:-:S02]  /*08e0*/  IMAD.MOV.U32 R47, RZ, RZ, R34 ;  /* 0x000000ffff2f7224 */ /* 0x000fc400078e0022 */
[----:B------:R-:W-:Y:S01]  /*08f0*/  FADD.FTZ R43, -R43, R66 ;  /* 0x000000422b2b7221 */ /* 0x000fe20000010100 */
[----:B------:R-:W-:Y:S02]  /*0900*/  IMAD.U32 R34, R60, 0x10000, RZ ;  /* 0x000100003c227824 */ /* 0x000fe400078e00ff */
[----:B------:R-:W-:Y:S01]  /*0910*/  FMUL.FTZ R67, R67, UR11 ;  /* 0x0000000b43437c20 */ /* 0x000fe20008410000 */
[----:B------:R-:W-:Y:S01]  /*0920*/  FMUL.FTZ R66, R22, R59 ;  /* 0x0000003b16427220 */ /* 0x000fe20000410000 */
[----:B------:R-:W-:Y:S01]  /*0930*/  FADD.FTZ R35, R35, R68 ;  /* 0x0000004423237221 */ /* 0x000fe20000010000 */
[----:B------:R-:W-:Y:S01]  /*0940*/  FADD.FTZ R19, R34, R19 ;  /* 0x0000001322137221 */ /* 0x000fe20000010000 */
[-C--:B------:R-:W-:Y:S01]  /*0950*/  FFMA.FTZ R36, R67, R34.reuse, R36 ;  /* 0x0000002243247223 */ /* 0x080fe20000010024 */
[----:B------:R-:W-:Y:S01]  /*0960*/  FMUL.FTZ R65, R23, R34 ;  /* 0x0000002217417220 */ /* 0x000fe20000410000 */
[----:B------:R-:W-:Y:S02]  /*0970*/  IMAD.U32 R57, R57, 0x10000, RZ ;  /* 0x0001000039397824 */ /* 0x000fe400078e00ff */
[----:B------:R-:W-:Y:S01]  /*0980*/  FADD.FTZ R34, R35, R66 ;  /* 0x0000004223227221 */ /* 0x000fe20000010000 */
[----:B------:R-:W-:-:S02]  /*0990*/  IMAD.U32 R56, R56, 0x10000, RZ ;  /* 0x0001000038387824 */ /* 0x000fc400078e00ff */
[----:B------:R-:W-:Y:S01]  /*09a0*/  FMUL.FTZ R63, R24, R57 ;  /* 0x00000039183f7220 */ /* 0x000fe20000410000 */
[----:B------:R-:W-:Y:S01]  /*09b0*/  FADD.FTZ R34, R34, R65 ;  /* 0x0000004122227221 */ /* 0x000fe20000010000 */
[----:B------:R-:W-:Y:S01]  /*09c0*/  FMUL.FTZ R69, R69, UR11 ;  /* 0x0000000b45457c20 */ /* 0x000fe20008410000 */
[----:B------:R-:W-:Y:S01]  /*09d0*/  FMUL.FTZ R61, R61, UR11 ;  /* 0x0000000b3d3d7c20 */ /* 0x000fe20008410000 */
[----:B------:R-:W-:Y:S02]  /*09e0*/  IMAD.U32 R49, R49, 0x10000, RZ ;  /* 0x0001000031317824 */ /* 0x000fe400078e00ff */
[-C--:B------:R-:W-:Y:S01]  /*09f0*/  FMUL.FTZ R60, R25, R56.reuse ;  /* 0x00000038193c7220 */ /* 0x080fe20000410000 */
[----:B------:R-:W-:Y:S01]  /*0a00*/  FADD.FTZ R35, R34, R63 ;  /* 0x0000003f22237221 */ /* 0x000fe20000010000 */
[----:B------:R-:W-:Y:S01]  /*0a10*/  FMUL.FTZ R0, R0, UR11 ;  /* 0x0000000b00007c20 */ /* 0x000fe20008410000 */
[----:B------:R-:W-:Y:S01]  /*0a20*/  FADD.FTZ R37, R59, R37 ;  /* 0x000000253b257221 */ /* 0x000fe20000010000 */
[----:B------:R-:W-:Y:S01]  /*0a30*/  FFMA.FTZ R38, R69, R59, R38 ;  /* 0x0000003b45267223 */ /* 0x000fe20000010026 */
[----:B------:R-:W-:Y:S01]  /*0a40*/  FADD.FTZ R12, R56, R12 ;  /* 0x0000000c380c7221 */ /* 0x000fe20000010000 */
[----:B------:R-:W-:Y:S01]  /*0a50*/  FFMA.FTZ R4, R61, R56, R4 ;  /* 0x000000383d047223 */ /* 0x000fe20000010004 */
[----:B------:R-:W-:Y:S01]  /*0a60*/  FMUL.FTZ R59, R26, R49 ;  /* 0x000000311a3b7220 */ /* 0x000fe20000410000 */
[----:B------:R-:W-:Y:S01]  /*0a70*/  FADD.FTZ R56, R35, R60 ;  /* 0x0000003c23387221 */ /* 0x000fe20000010000 */
[----:B------:R-:W-:-:S02]  /*0a80*/  IMAD.U32 R89, R48, 0x10000, RZ ;  /* 0x0001000030597824 */ /* 0x000fc400078e00ff */
[----:B------:R-:W-:Y:S01]  /*0a90*/  FADD.FTZ R41, R58, R41 ;  /* 0x000000293a297221 */ /* 0x000fe20000010000 */
[----:B------:R-:W-:Y:S01]  /*0aa0*/  FFMA.FTZ R75, R0, R58, R75 ;  /* 0x0000003a004b7223 */ /* 0x000fe2000001004b */
[----:B------:R-:W-:Y:S01]  /*0ab0*/  FMUL.FTZ R64, R64, UR11 ;  /* 0x0000000b40407c20 */ /* 0x000fe20008410000 */
[----:B------:R-:W-:Y:S02]  /*0ac0*/  IMAD.U32 R34, R47, 0x10000, RZ ;  /* 0x000100002f227824 */ /* 0x000fe400078e00ff */
[----:B------:R-:W-:Y:S01]  /*0ad0*/  FFMA.FTZ R48, R0, R71, RZ ;  /* 0x0000004700307223 */ /* 0x000fe200000100ff */
[----:B------:R-:W-:Y:S01]  /*0ae0*/  FADD.FTZ R47, R56, R59 ;  /* 0x0000003b382f7221 */ /* 0x000fe20000010000 */
[----:B------:R-:W-:Y:S01]  /*0af0*/  FMUL.FTZ R58, R27, R89 ;  /* 0x000000591b3a7220 */ /* 0x000fe20000410000 */
[----:B------:R-:W-:Y:S01]  /*0b00*/  FADD.FTZ R11, R57, R11 ;  /* 0x0000000b390b7221 */ /* 0x000fe20000010000 */
[----:B------:R-:W-:Y:S01]  /*0b10*/  FFMA.FTZ R3, R64, R57, R3 ;  /* 0x0000003940037223 */ /* 0x000fe20000010003 */
[----:B------:R-:W-:-:S02]  /*0b20*/  IMAD.U32 R35, R46, 0x10000, RZ ;  /* 0x000100002e237824 */ /* 0x000fc400078e00ff */
[----:B------:R-:W-:Y:S01]  /*0b30*/  FFMA.FTZ R48, R73, R68, R48 ;  /* 0x0000004449307223 */ /* 0x000fe20000010030 */
[----:B------:R-:W-:Y:S01]  /*0b40*/  FADD.FTZ R46, R47, R58 ;  /* 0x0000003a2f2e7221 */ /* 0x000fe20000010000 */
[----:B------:R-:W-:Y:S01]  /*0b50*/  FMUL.FTZ R57, R28, R34 ;  /* 0x000000221c397220 */ /* 0x000fe20000410000 */
[----:B------:R-:W-:Y:S01]  /*0b60*/  FMUL.FTZ R62, R62, UR11 ;  /* 0x0000000b3e3e7c20 */ /* 0x000fe20008410000 */
[----:B------:R-:W-:Y:S01]  /*0b70*/  FFMA.FTZ R48, R69, R66, R48 ;  /* 0x0000004245307223 */ /* 0x000fe20000010030 */
[----:B------:R-:W-:Y:S02]  /*0b80*/  IMAD.U32 R88, R88, 0x10000, RZ ;  /* 0x0001000058587824 */ /* 0x000fe400078e00ff */
[----:B------:R-:W-:Y:S01]  /*0b90*/  FADD.FTZ R47, R46, R57 ;  /* 0x000000392e2f7221 */ /* 0x000fe20000010000 */
[----:B------:R-:W-:Y:S01]  /*0ba0*/  FMUL.FTZ R56, R29, R35 ;  /* 0x000000231d387220 */ /* 0x000fe20000410000 */
[----:B------:R-:W-:Y:S01]  /*0bb0*/  FADD.FTZ R13, R49, R13 ;  /* 0x0000000d310d7221 */ /* 0x000fe20000010000 */
[----:B------:R-:W-:Y:S01]  /*0bc0*/  FFMA.FTZ R5, R62, R49, R5 ;  /* 0x000000313e057223 */ /* 0x000fe20000010005 */
[----:B------:R-:W-:Y:S01]  /*0bd0*/  FFMA.FTZ R91, R67, R65, R48 ;  /* 0x00000041435b7223 */ /* 0x000fe20000010030 */
[----:B------:R-:W-:Y:S01]  /*0be0*/  FADD.FTZ R48, R47, R56 ;  /* 0x000000382f307221 */ /* 0x000fe20000010000 */
[----:B------:R-:W-:Y:S01]  /*0bf0*/  FMUL.FTZ R49, R30, R88 ;  /* 0x000000581e317220 */ /* 0x000fe20000410000 */
[----:B------:R-:W-:-:S02]  /*0c00*/  IMAD.U32 R87, R87, 0x10000, RZ ;  /* 0x0001000057577824 */ /* 0x000fc400078e00ff */
[----:B------:R-:W-:Y:S01]  /*0c10*/  FFMA.FTZ R46, R64, R63, R91 ;  /* 0x0000003f402e7223 */ /* 0x000fe2000001005b */
[----:B------:R-:W-:Y:S01]  /*0c20*/  FADD.FTZ R93, R48, R49 ;  /* 0x00000031305d7221 */ /* 0x000fe20000010000 */
[----:B------:R-:W-:Y:S01]  /*0c30*/  FMUL.FTZ R48, R31, R87 ;  /* 0x000000571f307220 */ /* 0x000fe20000410000 */
[----:B------:R-:W-:Y:S01]  /*0c40*/  FMUL.FTZ R47, R33, UR11 ;  /* 0x0000000b212f7c20 */ /* 0x000fe20008410000 */
[----:B------:R-:W-:Y:S02]  /*0c50*/  FFMA.FTZ R91, R61, R60, R46 ;  /* 0x0000003c3d5b7223 */ /* 0x000fe4000001002e */
[----:B------:R-:W-:Y:S02]  /*0c60*/  FADD.FTZ R33, R93, R48 ;  /* 0x000000305d217221 */ /* 0x000fe40000010000 */
[----:B------:R-:W-:-:S03]  /*0c70*/  FFMA.FTZ R92, R62, R59, R91 ;  /* 0x0000003b3e5c7223 */ /* 0x000fc6000001005b */
[----:B------:R-:W0:Y:S01]  /*0c80*/  SHFL.DOWN PT, R90, R33, 0x10, 0x1f ;  /* 0x0a001f00215a7f89 */ /* 0x000e2200000e0000 */
[----:B------:R-:W-:Y:S01]  /*0c90*/  FADD.FTZ R14, R89, R14 ;  /* 0x0000000e590e7221 */ /* 0x000fe20000010000 */
        /* <DEDUP_REMOVED lines=139> */
.L_x_1062:
        /* <DEDUP_REMOVED lines=36> */
.L_x_1061:
[----:B------:R-:W-:Y:S01]  /*1790*/  UMOV UR5, UR14 ;  /* 0x0000000e00057c82 */ /* 0x000fe20008000000 */
[----:B------:R-:W-:Y:S01]  /*17a0*/  UMOV UR6, UR15 ;  /* 0x0000000f00067c82 */ /* 0x000fe20008000000 */
[----:B------:R-:W-:-:S04]  /*17b0*/  UISETP.NE.U32.AND UP0, UPT, UR5, URZ, UPT ;  /* 0x000000ff0500728c */ /* 0x000fc8000bf05070 */
[----:B------:R-:W-:-:S09]  /*17c0*/  UISETP.NE.AND.EX UP0, UPT, UR6, URZ, UPT, UP0 ;  /* 0x000000ff0600728c */ /* 0x000fd2000bf05300 */
[----:B------:R-:W-:Y:S05]  /*17d0*/  BRA.U UP0, `(.L_x_1064) ;  /* 0x00000001009c7547 */ /* 0x000fea000b800000 */
[--C-:B------:R-:W-:Y:S01]  /*17e0*/  FFMA.FTZ R0, R0, UR20, R90.reuse ;  /* 0x0000001400007c23 */ /* 0x100fe2000801005a */
[--C-:B------:R-:W-:Y:S01]  /*17f0*/  FFMA.FTZ R32, R67, UR20, R90.reuse ;  /* 0x0000001443207c23 */ /* 0x100fe2000801005a */
[--C-:B-----5:R-:W-:Y:S01]  /*1800*/  SHF.R.U64 R33, R50, 0x10, R51.reuse ;  /* 0x0000001032217819 */ /* 0x120fe20000001233 */
[----:B------:R-:W-:Y:S01]  /*1810*/  FFMA.FTZ R73, R73, UR20, R90 ;  /* 0x0000001449497c23 */ /* 0x000fe2000801005a */
[----:B------:R-:W-:Y:S01]  /*1820*/  FADD.FTZ R71, R71, -R0 ;  /* 0x8000000047477221 */ /* 0x000fe20000010000 */
[----:B------:R-:W-:Y:S01]  /*1830*/  FADD.FTZ R65, R65, -R32 ;  /* 0x8000002041417221 */ /* 0x000fe20000010000 */
[--C-:B------:R-:W-:Y:S01]  /*1840*/  SHF.R.U32.HI R34, RZ, 0x10, R51.reuse ;  /* 0x00000010ff227819 */ /* 0x100fe20000011633 */
[----:B------:R-:W-:Y:S02]  /*1850*/  IMAD.MOV.U32 R0, RZ, RZ, R50 ;  /* 0x000000ffff007224 */ /* 0x000fe400078e0032 */
[----:B------:R-:W-:Y:S01]  /*1860*/  FFMA.FTZ R69, R69, UR20, R90 ;  /* 0x0000001445457c23 */ /* 0x000fe2000801005a */
[----:B------:R-:W-:-:S02]  /*1870*/  IMAD.MOV.U32 R32, RZ, RZ, R51 ;  /* 0x000000ffff207224 */ /* 0x000fc400078e0033 */
[----:B------:R-:W-:Y:S01]  /*1880*/  FADD.FTZ R68, R68, -R73 ;  /* 0x8000004944447221 */ /* 0x000fe20000010000 */
[----:B------:R-:W-:Y:S02]  /*1890*/  IMAD.U32 R0, R0, 0x10000, RZ ;  /* 0x0001000000007824 */ /* 0x000fe400078e00ff */
        /* <DEDUP_REMOVED lines=27> */
.L_x_1064:
[--C-:B------:R-:W-:Y:S01]  /*1a50*/  FFMA.FTZ R69, R69, UR20, R90.reuse ;  /* 0x0000001445457c23 */ /* 0x100fe2000801005a */
[----:B------:R-:W-:Y:S01]  /*1a60*/  FFMA.FTZ R0, R0, UR20, R90 ;  /* 0x0000001400007c23 */ /* 0x000fe2000801005a */
[----:B-----5:R-:W-:Y:S01]  /*1a70*/  IMAD.MOV.U32 R32, RZ, RZ, R50 ;  /* 0x000000ffff207224 */ /* 0x020fe200078e0032 */
[----:B------:R-:W-:Y:S01]  /*1a80*/  SHF.R.U64 R34, R50, 0x10, R51 ;  /* 0x0000001032227819 */ /* 0x000fe20000001233 */
[----:B------:R-:W-:Y:S01]  /*1a90*/  FADD.FTZ R69, R66, -R69 ;  /* 0x8000004542457221 */ /* 0x000fe20000010000 */
[--C-:B------:R-:W-:Y:S02]  /*1aa0*/  IMAD.MOV.U32 R35, RZ, RZ, R51.reuse ;  /* 0x000000ffff237224 */ /* 0x100fe400078e0033 */
[----:B------:R-:W-:Y:S01]  /*1ab0*/  FADD.FTZ R0, R71, -R0 ;  /* 0x8000000047007221 */ /* 0x000fe20000010000 */
[--C-:B------:R-:W-:Y:S01]  /*1ac0*/  FFMA.FTZ R66, R67, UR20, R90.reuse ;  /* 0x0000001443427c23 */ /* 0x100fe2000801005a */
[----:B------:R-:W-:Y:S02]  /*1ad0*/  IMAD.U32 R33, R32, 0x10000, RZ ;  /* 0x0001000020217824 */ /* 0x000fe400078e00ff */
[----:B------:R-:W-:Y:S01]  /*1ae0*/  FFMA.FTZ R73, R73, UR20, R90 ;  /* 0x0000001449497c23 */ /* 0x000fe2000801005a */
[----:B------:R-:W-:Y:S01]  /*1af0*/  SHF.R.U32.HI R67, RZ, 0x10, R51 ;  /* 0x00000010ff437819 */ /* 0x000fe20000011633 */
[----:B------:R-:W-:-:S02]  /*1b00*/  IMAD.U32 R32, R35, 0x10000, RZ ;  /* 0x0001000023207824 */ /* 0x000fc400078e00ff */
[----:B------:R-:W-:Y:S01]  /*1b10*/  FFMA.FTZ R0, R0, UR11, R33 ;  /* 0x0000000b00007c23 */ /* 0x000fe20008010021 */
[----:B------:R-:W-:Y:S01]  /*1b20*/  FADD.FTZ R73, R68, -R73 ;  /* 0x8000004944497221 */ /* 0x000fe20000010000 */
[----:B------:R-:W-:Y:S02]  /*1b30*/  IMAD.U32 R34, R34, 0x10000, RZ ;  /* 0x0001000022227824 */ /* 0x000fe400078e00ff */
[----:B------:R-:W-:Y:S01]  /*1b40*/  FADD.FTZ R66, R65, -R66 ;  /* 0x8000004241427221 */ /* 0x000fe20000010000 */
[----:B------:R-:W-:Y:S02]  /*1b50*/  IMAD.U32 R67, R67, 0x10000, RZ ;  /* 0x0001000043437824 */ /* 0x000fe400078e00ff */
[----:B------:R-:W-:Y:S01]  /*1b60*/  FFMA.FTZ R69, R69, UR11, R32 ;  /* 0x0000000b45457c23 */ /* 0x000fe20008010020 */
        /* <DEDUP_REMOVED lines=26> */
.L_x_1060:
        /* <DEDUP_REMOVED lines=53> */
.L_x_1066:
        /* <DEDUP_REMOVED lines=27> */
[----:B------:R-:W-:Y:S01]  /*2210*/  FMUL.FTZ R35, R33, UR8 ;  /* 0x0000000821237c20 */ /* 0x000fe20008410000 */
[----:B------:R-:W-:Y:S02]  /*2220*/  ISETP.GE.U32.AND P4, PT, R89, 0x1000000, PT ;  /* 0x010000005900780c */ /* 0x000fe40003f86070 */
[----:B------:R-:W-:-:S02]  /*2230*/  FSEL R0, R73, RZ, P5 ;  /* 0x000000ff49007208 */ /* 0x000fc40002800000 */
[----:B------:R-:W-:Y:S02]  /*2240*/  FSEL R34, R32, RZ, P1 ;  /* 0x000000ff20227208 */ /* 0x000fe40000800000 */
[C---:B------:R-:W-:Y:S02]  /*2250*/  LOP3.LUT P6, RZ, R42.reuse, 0xff00, RZ, 0xc0, !PT ;  /* 0x0000ff002aff7812 */ /* 0x040fe400078cc0ff */
[C---:B------:R-:W-:Y:S02]  /*2260*/  LOP3.LUT P5, RZ, R42.reuse, 0xff0000, RZ, 0xc0, !PT ;  /* 0x00ff00002aff7812 */ /* 0x040fe400078ac0ff */
[----:B------:R-:W-:Y:S02]  /*2270*/  ISETP.GE.U32.AND P1, PT, R42, 0x1000000, PT ;  /* 0x010000002a00780c */ /* 0x000fe40003f26070 */
[----:B------:R-:W-:Y:S02]  /*2280*/  F2FP.BF16.F32.PACK_AB R69, R34, R69 ;  /* 0x000000452245723e */ /* 0x000fe400000010ff */
[----:B------:R-:W-:-:S02]  /*2290*/  FSEL R34, R35, RZ, P4 ;  /* 0x000000ff23227208 */ /* 0x000fc40002000000 */
[----:B------:R-:W-:Y:S02]  /*22a0*/  FSEL R73, R73, RZ, P6 ;  /* 0x000000ff49497208 */ /* 0x000fe40003000000 */
[----:B------:R-:W-:Y:S02]  /*22b0*/  FSEL R32, R32, RZ, P5 ;  /* 0x000000ff20207208 */ /* 0x000fe40002800000 */
[----:B------:R-:W-:Y:S02]  /*22c0*/  FSEL R35, R35, RZ, P1 ;  /* 0x000000ff23237208 */ /* 0x000fe40000800000 */
[----:B------:R-:W-:Y:S02]  /*22d0*/  F2FP.BF16.F32.PACK_AB R0, R73, R0 ;  /* 0x000000004900723e */ /* 0x000fe400000010ff */
        /* <DEDUP_REMOVED lines=9> */
.L_x_1065:
        /* <DEDUP_REMOVED lines=57> */
.L_x_1067:
        /* <DEDUP_REMOVED lines=8> */
[----:B------:R-:W-:-:S02]  /*2780*/  IMAD.MOV.U32 R35, RZ, RZ, R51 ;  /* 0x000000ffff237224 */ /* 0x000fc400078e0033 */
[----:B------:R-:W-:Y:S01]  /*2790*/  FFMA.FTZ R0, R0, UR11, R33 ;  /* 0x0000000b00007c23 */ /* 0x000fe20008010021 */
[----:B------:R-:W-:Y:S01]  /*27a0*/  SHF.R.U64 R33, R50, 0x10, R51 ;  /* 0x0000001032217819 */ /* 0x000fe20000001233 */
[----:B------:R-:W-:Y:S01]  /*27b0*/  FADD.FTZ R65, R65, -R34 ;  /* 0x8000002241417221 */ /* 0x000fe20000010000 */
[----:B------:R-:W-:Y:S01]  /*27c0*/  FADD.FTZ R73, R68, -R73 ;  /* 0x8000004944497221 */ /* 0x000fe20000010000 */
[----:B------:R-:W-:Y:S01]  /*27d0*/  FMUL.FTZ R32, R0, UR8 ;  /* 0x0000000800207c20 */ /* 0x000fe20008410000 */
[----:B------:R-:W-:Y:S01]  /*27e0*/  FADD.FTZ R69, R66, -R69 ;  /* 0x8000004542457221 */ /* 0x000fe20000010000 */
[----:B------:R-:W-:Y:S01]  /*27f0*/  IMAD.U32 R34, R33, 0x10000, RZ ;  /* 0x0001000021227824 */ /* 0x000fe200078e00ff */
[----:B------:R-:W-:Y:S02]  /*2800*/  SHF.L.U32 R66, R35, 0x10, RZ ;  /* 0x0000001023427819 */ /* 0x000fe400000006ff */
[----:B------:R-:W-:Y:S01]  /*2810*/  FSEL R33, R32, RZ, P6 ;  /* 0x000000ff20217208 */ /* 0x000fe20003000000 */
[----:B------:R-:W-:Y:S01]  /*2820*/  FFMA.FTZ R73, R73, UR11, R34 ;  /* 0x0000000b49497c23 */ /* 0x000fe20008010022 */
[----:B------:R-:W-:Y:S01]  /*2830*/  LOP3.LUT P6, RZ, R42, 0xff, RZ, 0xc0, !PT ;  /* 0x000000ff2aff7812 */ /* 0x000fe200078cc0ff */
[----:B------:R-:W-:Y:S01]  /*2840*/  FFMA.FTZ R66, R69, UR11, R66 ;  /* 0x0000000b45427c23 */ /* 0x000fe20008010042 */
[----:B------:R-:W-:-:S02]  /*2850*/  SHF.R.U32.HI R67, RZ, 0x10, R51 ;  /* 0x00000010ff437819 */ /* 0x000fc40000011633 */
[----:B------:R-:W-:Y:S02]  /*2860*/  FSEL R32, R32, RZ, P6 ;  /* 0x000000ff20207208 */ /* 0x000fe40003000000 */
[----:B------:R-:W-:Y:S01]  /*2870*/  F2FP.BF16.F32.PACK_AB R33, R33, R0 ;  /* 0x000000002121723e */ /* 0x000fe200000010ff */
[----:B------:R-:W-:Y:S01]  /*2880*/  IMAD.U32 R68, R67, 0x10000, RZ ;  /* 0x0001000043447824 */ /* 0x000fe200078e00ff */
[----:B------:R-:W-:Y:S01]  /*2890*/  F2FP.BF16.F32.PACK_AB R83, R73, R32 ;  /* 0x000000204953723e */ /* 0x000fe200000010ff */
[----:B------:R-:W-:Y:S01]  /*28a0*/  FMUL.FTZ R32, R66, UR8 ;  /* 0x0000000842207c20 */ /* 0x000fe20008410000 */
[----:B------:R-:W-:Y:S01]  /*28b0*/  LOP3.LUT P1, RZ, R89, 0xff0000, RZ, 0xc0, !PT ;  /* 0x00ff000059ff7812 */ /* 0x000fe2000782c0ff */
[----:B------:R-:W-:Y:S01]  /*28c0*/  FFMA.FTZ R35, R65, UR11, R68 ;  /* 0x0000000b41237c23 */ /* 0x000fe20008010044 */
[----:B------:R-:W-:Y:S01]  /*28d0*/  FMUL.FTZ R73, R73, UR8 ;  /* 0x0000000849497c20 */ /* 0x000fe20008410000 */
[----:B------:R-:W-:Y:S02]  /*28e0*/  LOP3.LUT P5, RZ, R89, 0xff00, RZ, 0xc0, !PT ;  /* 0x0000ff0059ff7812 */ /* 0x000fe400078ac0ff */
[----:B------:R-:W-:Y:S01]  /*28f0*/  PRMT R65, R33, 0x7632, R65 ;  /* 0x0000763221417816 */ /* 0x000fe20000000041 */
[----:B------:R-:W-:Y:S01]  /*2900*/  FMUL.FTZ R34, R35, UR8 ;  /* 0x0000000823227c20 */ /* 0x000fe20008410000 */
        /* <DEDUP_REMOVED lines=23> */
.L_x_1063:
        /* <DEDUP_REMOVED lines=18> */
.L_x_1068:
        /* <DEDUP_REMOVED lines=10> */
.L_x_1069:
[----:B------:R-:W-:Y:S05]  /*2c40*/  @!P0 BRA `(.L_x_1070) ;  /* 0x0000000c003c8947 */ /* 0x000fea0003800000 */
[----:B------:R-:W-:-:S04]  /*2c50*/  ISETP.NE.U32.AND P1, PT, RZ, UR9, PT ;  /* 0x00000009ff007c0c */ /* 0x000fc8000bf25070 */
[----:B------:R-:W-:-:S13]  /*2c60*/  ISETP.NE.AND.EX P1, PT, RZ, UR10, PT, P1 ;  /* 0x0000000aff007c0c */ /* 0x000fda000bf25310 */
[----:B------:R-:W-:Y:S05]  /*2c70*/  @!P1 BRA `(.L_x_1071) ;  /* 0x0000000400b49947 */ /* 0x000fea0003800000 */
[----:B------:R-:W-:Y:S05]  /*2c80*/  BRA.U !UP0, `(.L_x_1072) ;  /* 0x0000000108e87547 */ /* 0x000fea000b800000 */
[----:B------:R-:W-:Y:S02]  /*2c90*/  IMAD.MOV.U32 R0, RZ, RZ, R52 ;  /* 0x000000ffff007224 */ /* 0x000fe400078e0034 */
[--C-:B------:R-:W-:Y:S01]  /*2ca0*/  FFMA.FTZ R64, R64, UR20, R90.reuse ;  /* 0x0000001440407c23 */ /* 0x100fe2000801005a */
[----:B------:R-:W-:Y:S01]  /*2cb0*/  FFMA.FTZ R61, R61, UR20, R90 ;  /* 0x000000143d3d7c23 */ /* 0x000fe2000801005a */
[----:B------:R-:W-:Y:S01]  /*2cc0*/  LOP3.LUT P5, RZ, R88, 0xff, RZ, 0xc0, !PT ;  /* 0x000000ff58ff7812 */ /* 0x000fe200078ac0ff */
[----:B0-2---:R-:W-:Y:S02]  /*2cd0*/  IMAD.U32 R35, R0, 0x10000, RZ ;  /* 0x0001000000237824 */ /* 0x005fe400078e00ff */
[----:B------:R-:W-:Y:S01]  /*2ce0*/  FADD.FTZ R64, R63, -R64 ;  /* 0x800000403f407221 */ /* 0x000fe20000010000 */
[----:B------:R-:W-:Y:S01]  /*2cf0*/  FADD.FTZ R61, R60, -R61 ;  /* 0x8000003d3c3d7221 */ /* 0x000fe20000010000 */
[----:B------:R-:W-:Y:S01]  /*2d00*/  FFMA.FTZ R62, R62, UR20, R90 ;  /* 0x000000143e3e7c23 */ /* 0x000fe2000801005a */
[----:B------:R-:W-:-:S02]  /*2d10*/  IMAD.MOV.U32 R63, RZ, RZ, R53 ;  /* 0x000000ffff3f7224 */ /* 0x000fc400078e0035 */
[----:B------:R-:W-:Y:S01]  /*2d20*/  FFMA.FTZ R35, R64, UR11, R35 ;  /* 0x0000000b40237c23 */ /* 0x000fe20008010023 */
[--C-:B------:R-:W-:Y:S01]  /*2d30*/  SHF.R.U64 R64, R52, 0x10, R53.reuse ;  /* 0x0000001034407819 */ /* 0x100fe20000001235 */
[----:B------:R-:W-:Y:S01]  /*2d40*/  FADD.FTZ R62, R59, -R62 ;  /* 0x8000003e3b3e7221 */ /* 0x000fe20000010000 */
[----:B------:R-:W-:Y:S01]  /*2d50*/  LOP3.LUT P6, RZ, R77, 0xff, RZ, 0xc0, !PT ;  /* 0x000000ff4dff7812 */ /* 0x000fe200078cc0ff */
[----:B------:R-:W-:Y:S01]  /*2d60*/  FMUL.FTZ R0, R35, UR8 ;  /* 0x0000000823007c20 */ /* 0x000fe20008410000 */
[----:B------:R-:W-:Y:S01]  /*2d70*/  FFMA.FTZ R59, R47, UR20, R90 ;  /* 0x000000142f3b7c23 */ /* 0x000fe2000801005a */
[----:B------:R-:W-:Y:S01]  /*2d80*/  IMAD.U32 R60, R64, 0x10000, RZ ;  /* 0x00010000403c7824 */ /* 0x000fe200078e00ff */
[----:B------:R-:W-:Y:S01]  /*2d90*/  SHF.R.U32.HI R64, RZ, 0x10, R53 ;  /* 0x00000010ff407819 */ /* 0x000fe20000011635 */
[----:B------:R-:W-:Y:S01]  /*2da0*/  IMAD.U32 R47, R63, 0x10000, RZ ;  /* 0x000100003f2f7824 */ /* 0x000fe200078e00ff */
[C---:B------:R-:W-:Y:S01]  /*2db0*/  FSEL R34, R0.reuse, RZ, P5 ;  /* 0x000000ff00227208 */ /* 0x040fe20002800000 */
[----:B------:R-:W-:Y:S01]  /*2dc0*/  FFMA.FTZ R61, R61, UR11, R60 ;  /* 0x0000000b3d3d7c23 */ /* 0x000fe2000801003c */
[----:B------:R-:W-:Y:S01]  /*2dd0*/  FSEL R0, R0, RZ, P6 ;  /* 0x000000ff00007208 */ /* 0x000fe20003000000 */
[----:B------:R-:W-:Y:S01]  /*2de0*/  IMAD.U32 R60, R64, 0x10000, RZ ;  /* 0x00010000403c7824 */ /* 0x000fe200078e00ff */
[----:B------:R-:W-:Y:S01]  /*2df0*/  F2FP.BF16.F32.PACK_AB R35, R34, R35 ;  /* 0x000000232223723e */ /* 0x000fe200000010ff */
[C---:B------:R-:W-:Y:S01]  /*2e00*/  FMUL.FTZ R34, R61.reuse, UR8 ;  /* 0x000000083d227c20 */ /* 0x040fe20008410000 */
[----:B------:R-:W-:Y:S01]  /*2e10*/  LOP3.LUT P4, RZ, R88, 0xff00, RZ, 0xc0, !PT ;  /* 0x0000ff0058ff7812 */ /* 0x000fe2000788c0ff */
[----:B------:R-:W-:Y:S01]  /*2e20*/  FADD.FTZ R59, R58, -R59 ;  /* 0x8000003b3a3b7221 */ /* 0x000fe20000010000 */
[----:B------:R-:W-:Y:S01]  /*2e30*/  FFMA.FTZ R62, R62, UR11, R47 ;  /* 0x0000000b3e3e7c23 */ /* 0x000fe2000801002f */
[----:B------:R-:W-:-:S02]  /*2e40*/  F2FP.BF16.F32.PACK_AB R61, R61, R0 ;  /* 0x000000003d3d723e */ /* 0x000fc400000010ff */
[----:B------:R-:W-:Y:S01]  /*2e50*/  FSEL R0, R34, RZ, P4 ;  /* 0x000000ff22007208 */ /* 0x000fe20002000000 */
[----:B------:R-:W-:Y:S01]  /*2e60*/  FFMA.FTZ R63, R59, UR11, R60 ;  /* 0x0000000b3b3f7c23 */ /* 0x000fe2000801003c */
[----:B------:R-:W-:Y:S01]  /*2e70*/  LOP3.LUT P4, RZ, R77, 0xff00, RZ, 0xc0, !PT ;  /* 0x0000ff004dff7812 */ /* 0x000fe2000788c0ff */
[----:B------:R-:W-:Y:S01]  /*2e80*/  FMUL.FTZ R58, R62, UR8 ;  /* 0x000000083e3a7c20 */ /* 0x000fe20008410000 */
        /* <DEDUP_REMOVED lines=26> */
.L_x_1072:
        /* <DEDUP_REMOVED lines=50> */
.L_x_1071:
        /* <DEDUP_REMOVED lines=52> */
.L_x_1074:
        /* <DEDUP_REMOVED lines=43> */
.L_x_1070:
        /* <DEDUP_REMOVED lines=49> */
.L_x_1076:
        /* <DEDUP_REMOVED lines=38> */
.L_x_1075:
        /* <DEDUP_REMOVED lines=37> */
.L_x_1077:
        /* <DEDUP_REMOVED lines=30> */
.L_x_1073:
        /* <DEDUP_REMOVED lines=15> */
.L_x_1078:
        /* <DEDUP_REMOVED lines=10> */
.L_x_1079:
        /* <DEDUP_REMOVED lines=62> */
.L_x_1082:
        /* <DEDUP_REMOVED lines=52> */
.L_x_1081:
        /* <DEDUP_REMOVED lines=50> */
.L_x_1084:
        /* <DEDUP_REMOVED lines=45> */
.L_x_1080:
        /* <DEDUP_REMOVED lines=46> */
.L_x_1086:
        /* <DEDUP_REMOVED lines=38> */
.L_x_1085:
        /* <DEDUP_REMOVED lines=38> */
.L_x_1087:
        /* <DEDUP_REMOVED lines=30> */
.L_x_1083:
        /* <DEDUP_REMOVED lines=15> */
.L_x_1088:
        /* <DEDUP_REMOVED lines=10> */
.L_x_1089:
[----:B------:R-:W-:Y:S01]  /*5c90*/  PLOP3.LUT P2, PT, P2, PT, PT, 0x8, 0x80 ;  /* 0x000000000080781c */ /* 0x000fe2000174e170 */
[----:B------:R-:W-:-:S12]  /*5ca0*/  BRA.U !UP1, `(.L_x_1090) ;  /* 0xffffffa509b07547 */ /* 0x000fd8000b83ffff */
[----:B0---4-:R-:W-:Y:S02]  /*5cb0*/  IMAD.MOV.U32 R33, RZ, RZ, R12 ;  /* 0x000000ffff217224 */ /* 0x011fe400078e000c */
        /* <DEDUP_REMOVED lines=22> */
[----:B------:R-:W-:-:S07]  /*5e20*/  IMAD.MOV.U32 R15, RZ, RZ, R18 ;  /* 0x000000ffff0f7224 */ /* 0x000fce00078e0012 */
.L_x_1059:
[----:B------:R-:W0:Y:S08]  /*5e30*/  LDC R3, c[0x0][0x388] ;  /* 0x0000e200ff037b82 */ /* 0x000e300000000800 */
[----:B------:R-:W4:Y:S08]  /*5e40*/  LDC.64 R4, c[0x0][0x440] ;  /* 0x00011000ff047b82 */ /* 0x000f300000000a00 */
[----:B------:R-:W5:Y:S01]  /*5e50*/  LDC.64 R6, c[0x0][0x448] ;  /* 0x00011200ff067b82 */ /* 0x000f620000000a00 */
[----:B0-----:R-:W-:-:S05]  /*5e60*/  IMAD R3, R3, UR7, RZ ;  /* 0x0000000703037c24 */ /* 0x001fca000f8e02ff */
[----:B------:R-:W-:-:S05]  /*5e70*/  LEA.HI R9, R3, R2, RZ, 0x1e ;  /* 0x0000000203097211 */ /* 0x000fca00078ff0ff */
[----:B----4-:R-:W-:-:S05]  /*5e80*/  IMAD.WIDE.U32 R2, R9, 0x10, R4 ;  /* 0x0000001009027825 */ /* 0x010fca00078e0004 */
[----:B--2---:R-:W-:Y:S01]  /*5e90*/  STG.E.128 desc[UR22][R2.64], R24 ;  /* 0x0000001802007986 */ /* 0x004fe2000c101d16 */
[----:B-----5:R-:W-:-:S05]  /*5ea0*/  IMAD.WIDE.U32 R4, R9, 0x10, R6 ;  /* 0x0000001009047825 */ /* 0x020fca00078e0006 */
[----:B------:R-:W-:Y:S04]  /*5eb0*/  STG.E.128 desc[UR22][R4.64], R20 ;  /* 0x0000001404007986 */ /* 0x000fe8000c101d16 */
[----:B------:R-:W-:Y:S04]  /*5ec0*/  STG.E.128 desc[UR22][R2.64+0x800], R32 ;  /* 0x0008002002007986 */ /* 0x000fe8000c101d16 */
[----:B------:R-:W-:Y:S04]  /*5ed0*/  STG.E.128 desc[UR22][R4.64+0x800], R28 ;  /* 0x0008001c04007986 */ /* 0x000fe8000c101d16 */
[----:B------:R-:W-:Y:S04]  /*5ee0*/  STG.E.128 desc[UR22][R2.64+0x1000], R12 ;  /* 0x0010000c02007986 */ /* 0x000fe8000c101d16 */
[----:B------:R-:W-:Y:S01]  /*5ef0*/  STG.E.128 desc[UR22][R4.64+0x1000], R36 ;  /* 0x0010002404007986 */ /* 0x000fe2000c101d16 */
[----:B------:R-:W-:Y:S05]  /*5f00*/  EXIT ;  /* 0x000000000000794d */ /* 0x000fea0003800000 */
.L_x_1091:
        /* <DEDUP_REMOVED lines=15> */
.L_x_3531:


//--------------------- .text._ZN10layer_norm31ln_parallel_residual_bwd_kernelINS_13Kernel_traitsI13__nv_bfloat16S2_fS2_fjLj1536ELj1ELj1ELj4ELj8ENS_18Kernel_traits_baseILj1536ES2_S2_fS2_fjLj128EEEEELb0ELb0ELb0EEEvNS_9BwdParamsE --------------------------
	.section	.text._ZN10layer_norm31ln_parallel_residual_bwd_kernelINS_13Kernel_traitsI13__nv_bfloat16S2_fS2_fjLj1536ELj1ELj1ELj4ELj8ENS_18Kernel_traits_baseILj1536ES2_S2_fS2_fjLj128EEEEELb0ELb0ELb0EEEvNS_9BwdParamsE,"ax",@progbits
	.align	128
        .global         _ZN10layer_norm31ln_parallel_residual_bwd_kernelINS_13Kernel_traitsI13__nv_bfloat16S2_fS2_fjLj1536ELj1ELj1ELj4ELj8ENS_18Kernel_traits_baseILj1536ES2_S2_fS2_fjLj128EEEEELb0ELb0ELb0EEEvNS_9BwdParamsE
        .type           _ZN10layer_norm31ln_parallel_residual_bwd_kernelINS_13Kernel_traitsI13__nv_bfloat16S2_fS2_fjLj1536ELj1ELj1ELj4ELj8ENS_18Kernel_traits_baseILj1536ES2_S2_fS2_fjLj128EEEEELb0ELb0ELb0EEEvNS_9BwdParamsE,@function
        .size           _ZN10layer_norm31ln_parallel_residual_bwd_kernelINS_13Kernel_traitsI13__nv_bfloat16S2_fS2_fjLj1536ELj1ELj1ELj4ELj8ENS_18Kernel_traits_baseILj1536ES2_S2_fS2_fjLj128EEEEELb0ELb0ELb0EEEvNS_9BwdParamsE,(.L_x_3532 - _ZN10layer_norm31ln_parallel_residual_bwd_kernelINS_13Kernel_traitsI13__nv_bfloat16S2_fS2_fjLj1536ELj1ELj1ELj4ELj8ENS_18Kernel_traits_baseILj1536ES2_S2_fS2_fjLj128EEEEELb0ELb0ELb0EEEvNS_9BwdParamsE)
        .other          _ZN10layer_norm31ln_parallel_residual_bwd_kernelINS_13Kernel_traitsI13__nv_bfloat16S2_fS2_fjLj1536ELj1ELj1ELj4ELj8ENS_18Kernel_traits_baseILj1536ES2_S2_fS2_fjLj128EEEEELb0ELb0ELb0EEEvNS_9BwdParamsE,@"STO_CUDA_ENTRY STV_DEFAULT"
_ZN10layer_norm31ln_parallel_residual_bwd_kernelINS_13Kernel_traitsI13__nv_bfloat16S2_fS2_fjLj1536ELj1ELj1ELj4ELj8ENS_18Kernel_traits_baseILj1536ES2_S2_fS2_fjLj128EEEEELb0ELb0ELb0EEEvNS_9BwdParamsE:
.text._ZN10layer_norm31ln_parallel_residual_bwd_kernelINS_13Kernel_traitsI13__nv_bfloat16S2_fS2_fjLj1536ELj1ELj1ELj4ELj8ENS_18Kernel_traits_baseILj1536ES2_S2_fS2_fjLj128EEEEELb0ELb0ELb0EEEvNS_9BwdParamsE:
        /* <DEDUP_REMOVED lines=17> */
[----:B------:R-:W0:Y:S01]  /*0110*/  LDC.64 R28, c[0x0][0x3d8] ;  /* 0x0000f600ff1c7b82 */ /* 0x000e220000000a00 */
[C---:B------:R-:W-:Y:S02]  /*0120*/  ISETP.GE.U32.AND P1, PT, R105.reuse, 0x100, PT ;  /* 0x000001006900780c */ /* 0x040fe40003f26070 */
[----:B------:R-:W-:-:S09]  /*0130*/  ISETP.GE.U32.AND P2, PT, R105, 0x180, PT ;  /* 0x000001806900780c */ /* 0x000fd20003f46070 */
[----:B--2---:R-:W-:-:S04]  /*0140*/  @P3 IMAD.WIDE.U32 R2, R31, 0x8, R2 ;  /* 0x000000081f023825 */ /* 0x004fc800078e0002 */
[C---:B----4-:R-:W-:Y:S01]  /*0150*/  @P3 IMAD.WIDE.U32 R6, R31.reuse, 0x8, R6 ;  /* 0x000000081f063825 */ /* 0x050fe200078e0006 */
[----:B------:R-:W-:Y:S01]  /*0160*/  @P3 LOP3.LUT R31, R31, 0x80, RZ, 0xfc, !PT ;  /* 0x000000801f1f3812 */ /* 0x000fe200078efcff */
[----:B---3--:R-:W5:Y:S04]  /*0170*/  @P3 LDG.E.64 R4, desc[UR20][R2.64] ;  /* 0x0000001402043981 */ /* 0x008f68000c1e1b00 */
[C---:B------:R-:W-:Y:S01]  /*0180*/  @P1 IMAD.WIDE.U32 R22, R31.reuse, 0x8, R14 ;  /* 0x000000081f161825 */ /* 0x040fe200078e000e */
[----:B------:R-:W5:Y:S03]  /*0190*/  @P3 LDG.E.64 R8, desc[UR20][R6.64] ;  /* 0x0000001406083981 */ /* 0x000f66000c1e1b00 */
[C---:B-1----:R-:W-:Y:S01]  /*01a0*/  @P1 IMAD.WIDE.U32 R24, R31.reuse, 0x8, R18 ;  /* 0x000000081f181825 */ /* 0x042fe200078e0012 */
[----:B------:R-:W-:Y:S01]  /*01b0*/  @P1 IADD3 R31, PT, PT, R31, 0x80, RZ ;  /* 0x000000801f1f1810 */ /* 0x000fe20007ffe0ff */
[----:B------:R-:W5:Y:S04]  /*01c0*/  @P1 LDG.E.64 R10, desc[UR20][R22.64] ;  /* 0x00000014160a1981 */ /* 0x000f68000c1e1b00 */
[C---:B0-----:R-:W-:Y:S01]  /*01d0*/  @P2 IMAD.WIDE.U32 R14, R31.reuse, 0x8, R26 ;  /* 0x000000081f0e2825 */ /* 0x041fe200078e001a */
[----:B------:R-:W0:Y:S01]  /*01e0*/  S2UR UR9, SR_CTAID.X ;  /* 0x00000000000979c3 */ /* 0x000e220000002500 */
[----:B------:R1:W5:Y:S02]  /*01f0*/  @P1 LDG.E.64 R12, desc[UR20][R24.64] ;  /* 0x00000014180c1981 */ /* 0x000364000c1e1b00 */
[----:B------:R-:W-:-:S02]  /*0200*/  @P2 IMAD.WIDE.U32 R18, R31, 0x8, R28 ;  /* 0x000000081f122825 */ /* 0x000fc400078e001c */
[----:B------:R2:W5:Y:S04]  /*0210*/  @P2 LDG.E.64 R16, desc[UR20][R14.64] ;  /* 0x000000140e102981 */ /* 0x000568000c1e1b00 */
[----:B------:R2:W5:Y:S01]  /*0220*/  @P2 LDG.E.64 R20, desc[UR20][R18.64] ;  /* 0x0000001412142981 */ /* 0x000562000c1e1b00 */
        /* <DEDUP_REMOVED lines=23> */
[----:B-1----:R-:W-:-:S02]  /*03a0*/  CS2R R24, SRZ ;  /* 0x0000000000187805 */ /* 0x002fc4000001ff00 */
[----:B------:R-:W-:Y:S01]  /*03b0*/  CS2R R26, SRZ ;  /* 0x00000000001a7805 */ /* 0x000fe2000001ff00 */
[----:B--2---:R-:W-:Y:S06]  /*03c0*/  BRA.U UP0, `(.L_x_1092) ;  /* 0x0000003d00ec7547 */ /* 0x004fec000b800000 */
[----:B------:R-:W0:Y:S01]  /*03d0*/  LDCU.U8 UR4, c[0x0][0x410] ;  /* 0x00008200ff0477ac */ /* 0x000e220008000000 */
[----:B-----5:R-:W-:Y:S02]  /*03e0*/  MOV R104, R4 ;  /* 0x0000000400687202 */ /* 0x020fe40000000f00 */
[----:B------:R-:W-:Y:S02]  /*03f0*/  CS2R R68, SRZ ;  /* 0x0000000000447805 */ /* 0x000fe4000001ff00 */
[----:B------:R-:W-:Y:S02]  /*0400*/  SHF.R.U64 R103, R4, 0x10, R5 ;  /* 0x0000001004677819 */ /* 0x000fe40000001205 */
[----:B------:R-:W-:Y:S02]  /*0410*/  CS2R R70, SRZ ;  /* 0x0000000000467805 */ /* 0x000fe4000001ff00 */
[----:B------:R-:W-:Y:S02]  /*0420*/  SHF.R.U32.HI R2, RZ, 0x10, R11 ;  /* 0x00000010ff027819 */ /* 0x000fe4000001160b */
        /* <DEDUP_REMOVED lines=9> */
[----:B------:R-:W-:Y:S02]  /*04c0*/  MOV R98, R9 ;  /* 0x0000000900627202 */ /* 0x000fe40000000f00 */
[----:B------:R-:W-:Y:S02]  /*04d0*/  CS2R R58, SRZ ;  /* 0x00000000003a7805 */ /* 0x000fe4000001ff00 */
[----:B------:R-:W-:Y:S01]  /*04e0*/  SHF.R.U32.HI R97, RZ, 0x10, R9 ;  /* 0x00000010ff617819 */ /* 0x000fe20000011609 */
[----:B0-----:R-:W-:Y:S01]  /*04f0*/  UISETP.NE.AND UP0, UPT, UR4, URZ, UPT ;  /* 0x000000ff0400728c */ /* 0x001fe2000bf05270 */
[----:B------:R-:W-:-:S02]  /*0500*/  MOV R96, R10 ;  /* 0x0000000a00607202 */ /* 0x000fc40000000f00 */
[----:B------:R-:W-:Y:S02]  /*0510*/  CS2R R52, SRZ ;  /* 0x0000000000347805 */ /* 0x000fe4000001ff00 */
[----:B------:R-:W-:Y:S02]  /*0520*/  SHF.R.U64 R23, R10, 0x10, R11 ;  /* 0x000000100a177819 */ /* 0x000fe4000000120b */
[----:B------:R-:W-:Y:S02]  /*0530*/  CS2R R54, SRZ ;  /* 0x0000000000367805 */ /* 0x000fe4000001ff00 */
[----:B------:R-:W-:Y:S02]  /*0540*/  MOV R22, R11 ;  /* 0x0000000b00167202 */ /* 0x000fe40000000f00 */
[----:B------:R-:W-:Y:S02]  /*0550*/  CS2R R48, SRZ ;  /* 0x0000000000307805 */ /* 0x000fe4000001ff00 */
[----:B------:R-:W-:-:S02]  /*0560*/  SHF.R.U64 R19, R12, 0x10, R13 ;  /* 0x000000100c137819 */ /* 0x000fc4000000120d */
[----:B------:R-:W-:Y:S02]  /*0570*/  CS2R R50, SRZ ;  /* 0x0000000000327805 */ /* 0x000fe4000001ff00 */
[----:B------:R-:W-:Y:S02]  /*0580*/  MOV R18, R13 ;  /* 0x0000000d00127202 */ /* 0x000fe40000000f00 */
        /* <DEDUP_REMOVED lines=19> */
[----:B------:R-:W-:Y:S02]  /*06c0*/  MOV R100, R8 ;  /* 0x0000000800647202 */ /* 0x000fe40000000f00 */
[----:B------:R-:W-:Y:S02]  /*06d0*/  CS2R R24, SRZ ;  /* 0x0000000000187805 */ /* 0x000fe4000001ff00 */
[----:B------:R-:W-:-:S02]  /*06e0*/  CS2R R26, SRZ ;  /* 0x00000000001a7805 */ /* 0x000fc4000001ff00 */
[----:B------:R-:W-:Y:S01]  /*06f0*/  PRMT R21, R2, 0x7610, R21 ;  /* 0x0000761002157816 */ /* 0x000fe20000000015 */
[----:B------:R-:W-:Y:S01]  /*0700*/  UPLOP3.LUT UP1, UPT, UPT, UPT, UPT, 0x40, 0x4 ;  /* 0x000000000004789c */ /* 0x000fe20003f2e870 */
[----:B------:R-:W-:Y:S01]  /*0710*/  PRMT R20, R0, 0x7610, R20 ;  /* 0x0000761000147816 */ /* 0x000fe20000000014 */
[----:B------:R-:W0:Y:S01]  /*0720*/  LDCU UR6, c[0x0][0x388] ;  /* 0x00007100ff0677ac */ /* 0x000e220008000800 */
[----:B------:R-:W-:Y:S02]  /*0730*/  PRMT R17, R3, 0x7610, R17 ;  /* 0x0000761003117816 */ /* 0x000fe40000000011 */
[----:B------:R-:W-:Y:S01]  /*0740*/  PRMT R16, R4, 0x7610, R16 ;  /* 0x0000761004107816 */ /* 0x000fe20000000010 */
[----:B------:R-:W1:Y:S01]  /*0750*/  LDCU.U8 UR27, c[0x0][0x410] ;  /* 0x00008200ff1b77ac */ /* 0x000e620008000000 */
[----:B------:R-:W-:Y:S01]  /*0760*/  PLOP3.LUT P4, PT, PT, PT, UP0, 0x80, 0x8 ;  /* 0x000000000008781c */ /* 0x000fe20003f8f008 */
[----:B------:R-:W2:Y:S01]  /*0770*/  LDCU UR26, c[0x0][0x400] ;  /* 0x00008000ff1a77ac */ /* 0x000ea20008000800 */
[----:B------:R-:W3:Y:S01]  /*0780*/  LDCU.64 UR12, c[0x0][0x470] ;  /* 0x00008e00ff0c77ac */ /* 0x000ee20008000a00 */
[----:B------:R-:W4:Y:S01]  /*0790*/  LDCU.64 UR24, c[0x0][0x438] ;  /* 0x00008700ff1877ac */ /* 0x000f220008000a00 */
[----:B------:R-:W0:Y:S01]  /*07a0*/  LDCU.64 UR10, c[0x0][0x478] ;  /* 0x00008f00ff0a77ac */ /* 0x000e220008000a00 */
[----:B------:R-:W0:Y:S01]  /*07b0*/  LDCU.128 UR16, c[0x0][0x3c0] ;  /* 0x00007800ff1077ac */ /* 0x000e220008000c00 */
[----:B------:R-:W0:Y:S07]  /*07c0*/  LDCU.64 UR22, c[0x0][0x380] ;  /* 0x00007000ff1677ac */ /* 0x000e2e0008000a00 */
.L_x_1133:
[----:B0-----:R-:W-:Y:S02]  /*07d0*/  UIMAD.WIDE UR14, UR9, 0x4, UR18 ;  /* 0x00000004090e78a5 */ /* 0x001fe4000f8e0212 */
[----:B------:R-:W-:-:S04]  /*07e0*/  UIMAD.WIDE UR4, UR9, 0x4, UR16 ;  /* 0x00000004090478a5 */ /* 0x000fc8000f8e0210 */
[----:B-123--:R-:W-:Y:S02]  /*07f0*/  MOV R88, UR14 ;  /* 0x0000000e00587c02 */ /* 0x00efe40008000f00 */
        /* <DEDUP_REMOVED lines=26> */
[----:B------:R-:W2:Y:S01]  /*09a0*/  LDG.E.128 R88, desc[UR20][R88.64] ;  /* 0x0000001458587981 */ /* 0x000ea2000c1e1d00 */
[----:B----4-:R-:W-:-:S04]  /*09b0*/  ISETP.NE.U32.AND P0, PT, RZ, UR24, PT ;  /* 0x00000018ff007c0c */ /* 0x010fc8000bf05070 */
[----:B------:R-:W-:Y:S02]  /*09c0*/  ISETP.NE.AND.EX P0, PT, RZ, UR25, PT, P0 ;  /* 0x00000019ff007c0c */ /* 0x000fe4000bf05300 */
[----:B------:R-:W-:-:S11]  /*09d0*/  SHF.L.U32 R6, R100, 0x10, RZ ;  /* 0x0000001064067819 */ /* 0x000fd600000006ff */
[----:B------:R-:W0:Y:S01]  /*09e0*/  @P0 LDC.64 R114, c[0x0][0x438] ;  /* 0x00010e00ff720b82 */ /* 0x000e220000000a00 */
[----:B------:R-:W-:Y:S02]  /*09f0*/  SHF.L.U32 R131, R97, 0x10, RZ ;  /* 0x0000001061837819 */ /* 0x000fe400000006ff */
[----:B------:R-:W-:Y:S01]  /*0a00*/  SHF.L.U32 R128, R101, 0x10, RZ ;  /* 0x0000001065807819 */ /* 0x000fe200000006ff */
[----:B0-----:R-:W-:-:S05]  /*0a10*/  @P0 IMAD.WIDE.U32 R114, R7, 0x10, R114 ;  /* 0x0000001007720825 */ /* 0x001fca00078e0072 */
[----:B------:R0:W5:Y:S02]  /*0a20*/  @P0 LDG.E.128 R72, desc[UR20][R114.64] ;  /* 0x0000001472480981 */ /* 0x000164000c1e1d00 */
[----:B0-----:R-:W-:Y:S02]  /*0a30*/  SHF.L.U32 R114, R98, 0x10, RZ ;  /* 0x0000001062727819 */ /* 0x001fe400000006ff */
[----:B------:R-:W-:Y:S02]  /*0a40*/  SHF.L.U32 R115, R102, 0x10, RZ ;  /* 0x0000001066737819 */ /* 0x000fe400000006ff */
[----:B---3--:R-:W-:-:S04]  /*0a50*/  MOV R8, R92 ;  /* 0x0000005c00087202 */ /* 0x008fc80000000f00 */
[----:B------:R-:W-:Y:S02]  /*0a60*/  SHF.L.U32 R121, R8, 0x10, RZ ;  /* 0x0000001008797819 */ /* 0x000fe400000006ff */
[----:B--2---:R-:W-:Y:S02]  /*0a70*/  MOV R3, R94 ;  /* 0x0000005e00037202 */ /* 0x004fe40000000f00 */
[--C-:B------:R-:W-:Y:S02]  /*0a80*/  SHF.R.U64 R129, R94, 0x10, R95.reuse ;  /* 0x000000105e817819 */ /* 0x100fe4000000125f */
[----:B------:R-:W-:Y:S02]  /*0a90*/  MOV R116, R95 ;  /* 0x0000005f00747202 */ /* 0x000fe40000000f00 */
[----:B------:R-:W-:Y:S02]  /*0aa0*/  SHF.R.U32.HI R130, RZ, 0x10, R95 ;  /* 0x00000010ff827819 */ /* 0x000fe4000001165f */
[----:B------:R-:W-:-:S02]  /*0ab0*/  SHF.L.U32 R8, R104, 0x10, RZ ;  /* 0x0000001068087819 */ /* 0x000fc400000006ff */
[----:B------:R-:W-:Y:S01]  /*0ac0*/  SHF.L.U32 R95, R3, 0x10, RZ ;  /* 0x00000010035f7819 */ /* 0x000fe200000006ff */
[----:B------:R-:W-:Y:S01]  /*0ad0*/  FMUL.FTZ R3, R6, R121 ;  /* 0x0000007906037220 */ /* 0x000fe20000410000 */
[----:B------:R-:W-:-:S03]  /*0ae0*/  SHF.R.U64 R94, R92, 0x10, R93 ;  /* 0x000000105c5e7819 */ /* 0x000fc6000000125d */
[----:B------:R-:W-:Y:S01]  /*0af0*/  FFMA.FTZ R8, R8, R95, R3 ;  /* 0x0000005f08087223 */ /* 0x000fe20000010003 */
[----:B------:R-:W-:Y:S02]  /*0b00*/  SHF.L.U32 R3, R99, 0x10, RZ ;  /* 0x0000001063037819 */ /* 0x000fe400000006ff */
[----:B------:R-:W-:Y:S02]  /*0b10*/  SHF.L.U32 R94, R94, 0x10, RZ ;  /* 0x000000105e5e7819 */ /* 0x000fe400000006ff */
[----:B------:R-:W-:Y:S02]  /*0b20*/  SHF.L.U32 R6, R103, 0x10, RZ ;  /* 0x0000001067067819 */ /* 0x000fe400000006ff */
[----:B------:R-:W-:Y:S01]  /*0b30*/  SHF.L.U32 R92, R129, 0x10, RZ ;  /* 0x00000010815c7819 */ /* 0x000fe200000006ff */
[----:B------:R-:W-:Y:S01]  /*0b40*/  FMUL.FTZ R3, R3, R94 ;  /* 0x0000005e03037220 */ /* 0x000fe20000410000 */
[----:B------:R-:W-:-:S03]  /*0b50*/  MOV R118, R93 ;  /* 0x0000005d00767202 */ /* 0x000fc60000000f00 */
[----:B------:R-:W-:Y:S01]  /*0b60*/  FFMA.FTZ R6, R6, R92, R3 ;  /* 0x0000005c06067223 */ /* 0x000fe20000010003 */
[C---:B------:R-:W-:Y:S01]  /*0b70*/  FADD.FTZ R3, -R127.reuse, R88 ;  /* 0x000000587f037221 */ /* 0x040fe20000010100 */
[----:B------:R-:W-:Y:S01]  /*0b80*/  SHF.R.U32.HI R132, RZ, 0x10, R93 ;  /* 0x00000010ff847819 */ /* 0x000fe2000001165d */
[----:B------:R-:W-:Y:S01]  /*0b90*/  FADD.FTZ R89, -R127, R89 ;  /* 0x000000597f597221 */ /* 0x000fe20000010100 */
[----:B------:R-:W-:Y:S01]  /*0ba0*/  SHF.L.U32 R129, R118, 0x10, RZ ;  /* 0x0000001076817819 */ /* 0x000fe200000006ff */
[----:B------:R-:W-:Y:S01]  /*0bb0*/  FMUL.FTZ R3, R3, UR14 ;  /* 0x0000000e03037c20 */ /* 0x000fe20008410000 */
[----:B------:R-:W-:Y:S01]  /*0bc0*/  SHF.L.U32 R93, R116, 0x10, RZ ;  /* 0x00000010745d7819 */ /* 0x000fe200000006ff */
[C---:B------:R-:W-:Y:S01]  /*0bd0*/  FADD.FTZ R90, -R127.reuse, R90 ;  /* 0x0000005a7f5a7221 */ /* 0x040fe20000010100 */
[----:B------:R-:W-:Y:S01]  /*0be0*/  SHF.L.U32 R132, R132, 0x10, RZ ;  /* 0x0000001084847819 */ /* 0x000fe200000006ff */
[----:B------:R-:W-:Y:S01]  /*0bf0*/  FADD.FTZ R118, -R127, R91 ;  /* 0x0000005b7f767221 */ /* 0x000fe20000010100 */
[----:B------:R-:W-:Y:S01]  /*0c00*/  FMUL.FTZ R116, R89, UR14 ;  /* 0x0000000e59747c20 */ /* 0x000fe20008410000 */
[----:B------:R-:W-:Y:S01]  /*0c10*/  FMUL.FTZ R114, R114, R129 ;  /* 0x0000008172727220 */ /* 0x000fe20000410000 */
[----:B------:R-:W-:Y:S01]  /*0c20*/  FADD.FTZ R89, RZ, R8 ;  /* 0x00000008ff597221 */ /* 0x000fe20000010000 */
[C---:B------:R-:W-:Y:S01]  /*0c30*/  FFMA.FTZ R91, R3.reuse, R8, RZ ;  /* 0x00000008035b7223 */ /* 0x040fe200000100ff */
[----:B------:R-:W-:Y:S01]  /*0c40*/  FADD.FTZ R32, R32, R121 ;  /* 0x0000007920207221 */ /* 0x000fe20000010000 */
[----:B------:R-:W-:Y:S01]  /*0c50*/  FFMA.FTZ R44, R3, R121, R44 ;  /* 0x00000079032c7223 */ /* 0x000fe2000001002c */
[----:B------:R-:W-:Y:S01]  /*0c60*/  SHF.L.U32 R130, R130, 0x10, RZ ;  /* 0x0000001082827819 */ /* 0x000fe200000006ff */
[----:B------:R-:W-:Y:S01]  /*0c70*/  FMUL.FTZ R121, R90, UR14 ;  /* 0x0000000e5a797c20 */ /* 0x000fe20008410000 */
[----:B------:R-:W-:Y:S01]  /*0c80*/  FMUL.FTZ R131, R131, R132 ;  /* 0x0000008483837220 */ /* 0x000fe20000410000 */
[----:B------:R-:W-:Y:S01]  /*0c90*/  FFMA.FTZ R115, R115, R93, R114 ;  /* 0x0000005d73737223 */ /* 0x000fe20000010072 */
[----:B------:R-:W-:Y:S01]  /*0ca0*/  FADD.FTZ R88, R89, R6 ;  /* 0x0000000659587221 */ /* 0x000fe20000010000 */
[----:B------:R-:W-:Y:S01]  /*0cb0*/  FFMA.FTZ R90, R116, R6, R91 ;  /* 0x00000006745a7223 */ /* 0x000fe2000001005b */
[----:B------:R-:W-:Y:S01]  /*0cc0*/  FADD.FTZ R34, R34, R129 ;  /* 0x0000008122227221 */ /* 0x000fe20000010000 */
[C---:B------:R-:W-:Y:S01]  /*0cd0*/  FFMA.FTZ R46, R121.reuse, R129, R46 ;  /* 0x00000081792e7223 */ /* 0x040fe2000001002e */
[----:B------:R-:W-:Y:S01]  /*0ce0*/  FFMA.FTZ R114, R128, R130, R131 ;  /* 0x0000008280727223 */ /* 0x000fe20000010083 */
        /* <DEDUP_REMOVED lines=15> */
[----:B------:R-:W-:Y:S01]  /*0de0*/  IADD3 R131, PT, PT, R7, 0x80, RZ ;  /* 0x0000008007837810 */ /* 0x000fe20007ffe0ff */
[----:B------:R-:W-:Y:S01]  /*0df0*/  FADD.FTZ R129, R129, R114 ;  /* 0x0000007281817221 */ /* 0x000fe20000010000 */
[----:B------:R-:W-:-:S07]  /*0e00*/  FFMA.FTZ R128, R118, R114, R89 ;  /* 0x0000007276807223 */ /* 0x000fce0000010059 */
.L_x_1094:
[----:B-1-34-:R-:W-:Y:S05]  /*0e10*/  BSYNC.RECONVERGENT B0 ;  /* 0x0000000000007941 */ /* 0x01afea0003800200 */
.L_x_1093:
        /* <DEDUP_REMOVED lines=10> */
[----:B------:R-:W2:Y:S01]  /*0ec0*/  LDG.E.128 R88, desc[UR20][R88.64] ;  /* 0x0000001458587981 */ /* 0x000ea2000c1e1d00 */
[----:B------:R-:W-:-:S04]  /*0ed0*/  ISETP.NE.U32.AND P0, PT, RZ, UR24, PT ;  /* 0x00000018ff007c0c */ /* 0x000fc8000bf05070 */
[----:B------:R-:W-:-:S13]  /*0ee0*/  ISETP.NE.AND.EX P0, PT, RZ, UR25, PT, P0 ;  /* 0x00000019ff007c0c */ /* 0x000fda000bf05300 */
[----:B------:R-:W0:Y:S01]  /*0ef0*/  @P0 LDC.64 R92, c[0x0][0x438] ;  /* 0x00010e00ff5c0b82 */ /* 0x000e220000000a00 */
[----:B------:R-:W-:Y:S02]  /*0f00*/  SHF.L.U32 R113, R20, 0x10, RZ ;  /* 0x0000001014717819 */ /* 0x000fe400000006ff */
[----:B------:R-:W-:Y:S02]  /*0f10*/  SHF.L.U32 R134, R17, 0x10, RZ ;  /* 0x0000001011867819 */ /* 0x000fe400000006ff */
[----:B------:R-:W-:Y:S01]  /*0f20*/  SHF.L.U32 R130, R21, 0x10, RZ ;  /* 0x0000001015827819 */ /* 0x000fe200000006ff */
[----:B0-----:R-:W-:-:S05]  /*0f30*/  @P0 IMAD.WIDE.U32 R92, R131, 0x10, R92 ;  /* 0x00000010835c0825 */ /* 0x001fca00078e005c */
[----:B------:R0:W5:Y:S02]  /*0f40*/  @P0 LDG.E.128 R76, desc[UR20][R92.64] ;  /* 0x000000145c4c0981 */ /* 0x000164000c1e1d00 */
[----:B0-----:R-:W-:Y:S02]  /*0f50*/  SHF.L.U32 R93, R19, 0x10, RZ ;  /* 0x00000010135d7819 */ /* 0x001fe400000006ff */
[----:B------:R-:W-:Y:S02]  /*0f60*/  IADD3 R131, PT, PT, R131, 0x80, RZ ;  /* 0x0000008083837810 */ /* 0x000fe40007ffe0ff */
[----:B---3--:R-:W-:-:S04]  /*0f70*/  MOV R119, R4 ;  /* 0x0000000400777202 */ /* 0x008fc80000000f00 */
[----:B------:R-:W-:Y:S02]  /*0f80*/  SHF.L.U32 R123, R119, 0x10, RZ ;  /* 0x00000010777b7819 */ /* 0x000fe400000006ff */
[----:B----4-:R-:W-:Y:S02]  /*0f90*/  MOV R112, R94 ;  /* 0x0000005e00707202 */ /* 0x010fe40000000f00 */
[--C-:B------:R-:W-:Y:S02]  /*0fa0*/  SHF.R.U64 R122, R94, 0x10, R95.reuse ;  /* 0x000000105e7a7819 */ /* 0x100fe4000000125f */
[----:B------:R-:W-:Y:S02]  /*0fb0*/  MOV R119, R95 ;  /* 0x0000005f00777202 */ /* 0x000fe40000000f00 */
[----:B------:R-:W-:Y:S01]  /*0fc0*/  SHF.R.U32.HI R132, RZ, 0x10, R95 ;  /* 0x00000010ff847819 */ /* 0x000fe2000001165f */
[----:B------:R-:W-:Y:S01]  /*0fd0*/  FMUL.FTZ R113, R113, R123 ;  /* 0x0000007b71717220 */ /* 0x000fe20000410000 */
[----:B------:R-:W-:-:S02]  /*0fe0*/  SHF.L.U32 R94, R96, 0x10, RZ ;  /* 0x00000010605e7819 */ /* 0x000fc400000006ff */
[----:B------:R-:W-:Y:S02]  /*0ff0*/  SHF.L.U32 R95, R112, 0x10, RZ ;  /* 0x00000010705f7819 */ /* 0x000fe400000006ff */
[----:B------:R-:W-:Y:S02]  /*1000*/  MOV R120, R5 ;  /* 0x0000000500787202 */ /* 0x000fe40000000f00 */
[--C-:B------:R-:W-:Y:S02]  /*1010*/  SHF.R.U32.HI R135, RZ, 0x10, R5.reuse ;  /* 0x00000010ff877819 */ /* 0x100fe40000011605 */
[----:B------:R-:W-:Y:S01]  /*1020*/  SHF.R.U64 R92, R4, 0x10, R5 ;  /* 0x00000010045c7819 */ /* 0x000fe20000001205 */
[----:B------:R-:W-:Y:S01]  /*1030*/  FFMA.FTZ R5, R94, R95, R113 ;  /* 0x0000005f5e057223 */ /* 0x000fe20000010071 */
[----:B------:R-:W-:Y:S02]  /*1040*/  SHF.L.U32 R112, R18, 0x10, RZ ;  /* 0x0000001012707819 */ /* 0x000fe400000006ff */
[----:B------:R-:W-:-:S02]  /*1050*/  SHF.L.U32 R133, R120, 0x10, RZ ;  /* 0x0000001078857819 */ /* 0x000fc400000006ff */
[----:B------:R-:W-:Y:S02]  /*1060*/  SHF.L.U32 R135, R135, 0x10, RZ ;  /* 0x0000001087877819 */ /* 0x000fe400000006ff */
[----:B------:R-:W-:Y:S02]  /*1070*/  SHF.L.U32 R94, R92, 0x10, RZ ;  /* 0x000000105c5e7819 */ /* 0x000fe400000006ff */
[----:B------:R-:W-:Y:S01]  /*1080*/  SHF.L.U32 R92, R122, 0x10, RZ ;  /* 0x000000107a5c7819 */ /* 0x000fe200000006ff */
[----:B------:R-:W-:Y:S01]  /*1090*/  FMUL.FTZ R112, R112, R133 ;  /* 0x0000008570707220 */ /* 0x000fe20000410000 */
[----:B------:R-:W-:Y:S02]  /*10a0*/  SHF.L.U32 R113, R22, 0x10, RZ ;  /* 0x0000001016717819 */ /* 0x000fe400000006ff */
[----:B------:R-:W-:Y:S01]  /*10b0*/  SHF.L.U32 R122, R119, 0x10, RZ ;  /* 0x00000010777a7819 */ /* 0x000fe200000006ff */
[----:B------:R-:W-:Y:S01]  /*10c0*/  FMUL.FTZ R119, R134, R135 ;  /* 0x0000008786777220 */ /* 0x000fe20000410000 */
[----:B------:R-:W-:Y:S01]  /*10d0*/  SHF.L.U32 R132, R132, 0x10, RZ ;  /* 0x0000001084847819 */ /* 0x000fe200000006ff */
[----:B--2---:R-:W-:Y:S01]  /*10e0*/  FADD.FTZ R88, -R127, R88 ;  /* 0x000000587f587221 */ /* 0x004fe20000010100 */
[----:B------:R-:W-:Y:S01]  /*10f0*/  SHF.L.U32 R4, R23, 0x10, RZ ;  /* 0x0000001017047819 */ /* 0x000fe200000006ff */
[----:B------:R-:W-:Y:S01]  /*1100*/  FFMA.FTZ R113, R113, R122, R112 ;  /* 0x0000007a71717223 */ /* 0x000fe20000010070 */
[----:B------:R-:W-:Y:S01]  /*1110*/  FADD.FTZ R89, -R127, R89 ;  /* 0x000000597f597221 */ /* 0x000fe20000010100 */
[----:B------:R-:W-:Y:S01]  /*1120*/  FFMA.FTZ R112, R130, R132, R119 ;  /* 0x0000008482707223 */ /* 0x000fe20000010077 */
[----:B------:R-:W-:Y:S01]  /*1130*/  FMUL.FTZ R93, R93, R94 ;  /* 0x0000005e5d5d7220 */ /* 0x000fe20000410000 */
[----:B------:R-:W-:Y:S01]  /*1140*/  FMUL.FTZ R119, R88, UR14 ;  /* 0x0000000e58777c20 */ /* 0x000fe20008410000 */
[----:B------:R-:W-:Y:S01]  /*1150*/  FADD.FTZ R90, -R127, R90 ;  /* 0x0000005a7f5a7221 */ /* 0x000fe20000010100 */
[----:B------:R-:W-:Y:S01]  /*1160*/  FMUL.FTZ R120, R89, UR14 ;  /* 0x0000000e59787c20 */ /* 0x000fe20008410000 */
[----:B------:R-:W-:Y:S01]  /*1170*/  FFMA.FTZ R4, R4, R92, R93 ;  /* 0x0000005c04047223 */ /* 0x000fe2000001005d */
[----:B------:R-:W-:Y:S01]  /*1180*/  FADD.FTZ R129, R129, R5 ;  /* 0x0000000581817221 */ /* 0x000fe20000010000 */
[C---:B------:R-:W-:Y:S01]  /*1190*/  FFMA.FTZ R89, R119.reuse, R5, R128 ;  /* 0x0000000577597223 */ /* 0x040fe20000010080 */
[----:B------:R-:W-:Y:S01]  /*11a0*/  FADD.FTZ R28, R28, R123 ;  /* 0x0000007b1c1c7221 */ /* 0x000fe20000010000 */
[----:B------:R-:W-:Y:S01]  /*11b0*/  FFMA.FTZ R40, R119, R123, R40 ;  /* 0x0000007b77287223 */ /* 0x000fe20000010028 */
[----:B------:R-:W-:Y:S01]  /*11c0*/  FMUL.FTZ R123, R90, UR14 ;  /* 0x0000000e5a7b7c20 */ /* 0x000fe20008410000 */
        /* <DEDUP_REMOVED lines=22> */
.L_x_1096:
[----:B------:R-:W-:Y:S05]  /*1330*/  BSYNC.RECONVERGENT B0 ;  /* 0x0000000000007941 */ /* 0x000fea0003800200 */
.L_x_1095:
        /* <DEDUP_REMOVED lines=15> */
[----:B------:R-:W-:Y:S01]  /*1430*/  SHF.L.U32 R126, R9, 0x10, RZ ;  /* 0x00000010097e7819 */ /* 0x000fe200000006ff */
[----:B0-----:R-:W-:-:S05]  /*1440*/  @P0 IMAD.WIDE.U32 R94, R131, 0x10, R94 ;  /* 0x00000010835e0825 */ /* 0x001fca00078e005e */
[----:B------:R0:W5:Y:S01]  /*1450*/  @P0 LDG.E.128 R80, desc[UR20][R94.64] ;  /* 0x000000145e500981 */ /* 0x000162000c1e1d00 */
[----:B---3--:R-:W-:Y:S02]  /*1460*/  MOV R2, R92 ;  /* 0x0000005c00027202 */ /* 0x008fe40000000f00 */
[----:B0-----:R-:W-:Y:S02]  /*1470*/  MOV R95, R93 ;  /* 0x0000005d005f7202 */ /* 0x001fe40000000f00 */
[----:B------:R-:W-:Y:S02]  /*1480*/  SHF.L.U32 R131, R2, 0x10, RZ ;  /* 0x0000001002837819 */ /* 0x000fe400000006ff */
[----:B------:R-:W-:Y:S02]  /*1490*/  SHF.R.U32.HI R132, RZ, 0x10, R93 ;  /* 0x00000010ff847819 */ /* 0x000fe4000001165d */
[----:B----4-:R-:W-:Y:S02]  /*14a0*/  MOV R0, R110 ;  /* 0x0000006e00007202 */ /* 0x010fe40000000f00 */
[----:B------:R-:W-:-:S02]  /*14b0*/  SHF.R.U64 R133, R110, 0x10, R111 ;  /* 0x000000106e857819 */ /* 0x000fc4000000126f */
[----:B------:R-:W-:Y:S01]  /*14c0*/  SHF.R.U64 R94, R92, 0x10, R93 ;  /* 0x000000105c5e7819 */ /* 0x000fe2000000125d */
[----:B------:R-:W-:Y:S01]  /*14d0*/  FMUL.FTZ R117, R117, R131 ;  /* 0x0000008375757220 */ /* 0x000fe20000410000 */
[----:B------:R-:W-:Y:S02]  /*14e0*/  SHF.L.U32 R2, R16, 0x10, RZ ;  /* 0x0000001010027819 */ /* 0x000fe400000006ff */
[----:B------:R-:W-:Y:S02]  /*14f0*/  SHF.L.U32 R125, R0, 0x10, RZ ;  /* 0x00000010007d7819 */ /* 0x000fe400000006ff */
[----:B------:R-:W-:Y:S02]  /*1500*/  SHF.L.U32 R92, R133, 0x10, RZ ;  /* 0x00000010855c7819 */ /* 0x000fe400000006ff */
[----:B------:R-:W-:Y:S02]  /*1510*/  MOV R124, R111 ;  /* 0x0000006f007c7202 */ /* 0x000fe40000000f00 */
[----:B------:R-:W-:-:S02]  /*1520*/  SHF.L.U32 R110, R10, 0x10, RZ ;  /* 0x000000100a6e7819 */ /* 0x000fc400000006ff */
[----:B------:R-:W-:Y:S02]  /*1530*/  SHF.L.U32 R133, R95, 0x10, RZ ;  /* 0x000000105f857819 */ /* 0x000fe400000006ff */
[----:B------:R-:W-:Y:S02]  /*1540*/  SHF.R.U32.HI R130, RZ, 0x10, R111 ;  /* 0x00000010ff827819 */ /* 0x000fe4000001166f */
[----:B------:R-:W-:Y:S01]  /*1550*/  SHF.L.U32 R132, R132, 0x10, RZ ;  /* 0x0000001084847819 */ /* 0x000fe200000006ff */
[----:B------:R-:W-:Y:S01]  /*1560*/  FFMA.FTZ R2, R2, R125, R117 ;  /* 0x0000007d02027223 */ /* 0x000fe20000010075 */
[----:B------:R-:W-:Y:S01]  /*1570*/  SHF.L.U32 R111, R14, 0x10, RZ ;  /* 0x000000100e6f7819 */ /* 0x000fe200000006ff */
[----:B------:R-:W-:Y:S01]  /*1580*/  FMUL.FTZ R110, R110, R133 ;  /* 0x000000856e6e7220 */ /* 0x000fe20000410000 */
[----:B------:R-:W-:Y:S01]  /*1590*/  SHF.L.U32 R95, R124, 0x10, RZ ;  /* 0x000000107c5f7819 */ /* 0x000fe200000006ff */
[----:B------:R-:W-:Y:S01]  /*15a0*/  FMUL.FTZ R126, R126, R132 ;  /* 0x000000847e7e7220 */ /* 0x000fe20000410000 */
[----:B------:R-:W-:-:S02]  /*15b0*/  SHF.L.U32 R117, R13, 0x10, RZ ;  /* 0x000000100d757819 */ /* 0x000fc400000006ff */
[----:B------:R-:W-:Y:S01]  /*15c0*/  SHF.L.U32 R130, R130, 0x10, RZ ;  /* 0x0000001082827819 */ /* 0x000fe200000006ff */
[----:B--2---:R-:W-:Y:S01]  /*15d0*/  FADD.FTZ R88, -R127, R88 ;  /* 0x000000587f587221 */ /* 0x004fe20000010100 */
[----:B------:R-:W-:Y:S02]  /*15e0*/  SHF.L.U32 R93, R11, 0x10, RZ ;  /* 0x000000100b5d7819 */ /* 0x000fe400000006ff */
[----:B------:R-:W-:Y:S01]  /*15f0*/  SHF.L.U32 R94, R94, 0x10, RZ ;  /* 0x000000105e5e7819 */ /* 0x000fe200000006ff */
[----:B------:R-:W-:Y:S01]  /*1600*/  FFMA.FTZ R111, R111, R95, R110 ;  /* 0x0000005f6f6f7223 */ /* 0x000fe2000001006e */
[----:B------:R-:W-:Y:S01]  /*1610*/  SHF.L.U32 R0, R15, 0x10, RZ ;  /* 0x000000100f007819 */ /* 0x000fe200000006ff */
[----:B------:R-:W-:Y:S01]  /*1620*/  FFMA.FTZ R110, R117, R130, R126 ;  /* 0x00000082756e7223 */ /* 0x000fe2000001007e */
[----:B------:R-:W-:Y:S01]  /*1630*/  FADD.FTZ R89, -R127, R89 ;  /* 0x000000597f597221 */ /* 0x000fe20000010100 */
        /* <DEDUP_REMOVED lines=12> */
[----:B------:R-:W-:-:S02]  /*1700*/  FFMA.FTZ R90, R124, R0, R89 ;  /* 0x000000007c5a7223 */ /* 0x000fc40000010059 */
        /* <DEDUP_REMOVED lines=19> */
.L_x_1098:
[----:B------:R-:W-:Y:S05]  /*1840*/  BSYNC.RECONVERGENT B0 ;  /* 0x0000000000007941 */ /* 0x000fea0003800200 */
.L_x_1097:
        /* <DEDUP_REMOVED lines=32> */
.L_x_1100:
[----:B------:R-:W-:Y:S05]  /*1a50*/  BSYNC.RECONVERGENT B0 ;  /* 0x0000000000007941 */ /* 0x000fea0003800200 */
.L_x_1099:
        /* <DEDUP_REMOVED lines=58> */
[----:B------:R-:W-:Y:S01]  /*1e00*/  PRMT R128, R90, 0x7610, R128 ;  /* 0x000076105a807816 */ /* 0x000fe20000000080 */
[----:B------:R-:W-:Y:S06]  /*1e10*/  BRA `(.L_x_1106) ;  /* 0x0000000800807947 */ /* 0x000fec0003800000 */
.L_x_1105:
        /* <DEDUP_REMOVED lines=23> */
.L_x_1104:
        /* <DEDUP_REMOVED lines=20> */
[----:B------:R-:W-:Y:S01]  /*20d0*/  PRMT R129, R128, 0x7632, R129 ;  /* 0x0000763280817816 */ /* 0x000fe20000000081 */
[----:B------:R-:W-:Y:S06]  /*20e0*/  BRA `(.L_x_1106) ;  /* 0x0000000400cc7947 */ /* 0x000fec0003800000 */
.L_x_1107:
        /* <DEDUP_REMOVED lines=11> */
[----:B------:R-:W-:-:S04]  /*21a0*/  FMUL.FTZ R85, R88, UR14 ;  /* 0x0000000e58557c20 */ /* 0x000fc80008410000 */
        /* <DEDUP_REMOVED lines=9> */
.L_x_1103:
        /* <DEDUP_REMOVED lines=18> */
[----:B-----5:R-:W-:Y:S01]  /*2360*/  FFMA.FTZ R88, R89, UR14, R72 ;  /* 0x0000000e59587c23 */ /* 0x020fe20008010048 */
        /* <DEDUP_REMOVED lines=8> */
[----:B------:R-:W-:Y:S01]  /*23f0*/  PRMT R128, R90, 0x7610, R128 ;  /* 0x000076105a807816 */ /* 0x000fe20000000080 */
[----:B------:R-:W-:Y:S06]  /*2400*/  BRA `(.L_x_1106) ;  /* 0x0000000400047947 */ /* 0x000fec0003800000 */
.L_x_1109:
        /* <DEDUP_REMOVED lines=23> */
.L_x_1108:
        /* <DEDUP_REMOVED lines=19> */
[----:B------:R-:W-:Y:S02]  /*26b0*/  PRMT R92, R95, 0x7632, R92 ;  /* 0x000076325f5c7816 */ /* 0x000fe4000000005c */
[----:B------:R-:W-:Y:S01]  /*26c0*/  PRMT R129, R128, 0x7632, R129 ;  /* 0x0000763280817816 */ /* 0x000fe20000000081 */
[----:B------:R-:W-:Y:S06]  /*26d0*/  BRA `(.L_x_1106) ;  /* 0x0000000000507947 */ /* 0x000fec0003800000 */
.L_x_1110:
        /* <DEDUP_REMOVED lines=19> */
[----:B------:R-:W-:-:S07]  /*2810*/  PRMT R109, R95, 0x7610, R109 ;  /* 0x000076105f6d7816 */ /* 0x000fce000000006d */
.L_x_1106:
[----:B------:R-:W-:Y:S01]  /*2820*/  ISETP.NE.U32.AND P0, PT, RZ, UR4, PT ;  /* 0x00000004ff007c0c */ /* 0x000fe2000bf05070 */
[----:B------:R-:W0:Y:S01]  /*2830*/  LDC.64 R88, c[0x0][0x468] ;  /* 0x00011a00ff587b82 */ /* 0x000e220000000a00 */
[----:B------:R-:W-:Y:S01]  /*2840*/  LOP3.LUT R92, R92, 0xffff, RZ, 0xc0, !PT ;  /* 0x0000ffff5c5c7812 */ /* 0x000fe200078ec0ff */
[----:B------:R-:W-:Y:S01]  /*2850*/  UISETP.NE.U32.AND UP0, UPT, UR7, URZ, UPT ;  /* 0x000000ff0700728c */ /* 0x000fe2000bf05070 */
[----:B------:R-:W-:Y:S02]  /*2860*/  ISETP.NE.AND.EX P0, PT, RZ, UR5, PT, P0 ;  /* 0x00000005ff007c0c */ /* 0x000fe4000bf05300 */
[----:B------:R-:W-:Y:S01]  /*2870*/  PRMT R129, R128, 0x5410, R129 ;  /* 0x0000541080817816 */ /* 0x000fe20000000081 */
[----:B------:R-:W-:Y:S01]  /*2880*/  IMAD.WIDE.U32 R92, R92, 0x10000, RZ ;  /* 0x000100005c5c7825 */ /* 0x000fe200078e00ff */
[----:B------:R-:W-:-:S04]  /*2890*/  UISETP.NE.AND.EX UP0, UPT, UR8, URZ, UPT, UP0 ;  /* 0x000000ff0800728c */ /* 0x000fc8000bf05300 */
[----:B------:R-:W-:Y:S02]  /*28a0*/  LOP3.LUT R93, R129, R93, RZ, 0xfc, !PT ;  /* 0x0000005d815d7212 */ /* 0x000fe400078efcff */
[----:B------:R-:W-:-:S03]  /*28b0*/  LOP3.LUT R92, R92, 0xffff, R95, 0xf8, !PT ;  /* 0x0000ffff5c5c7812 */ /* 0x000fc600078ef85f */
[----:B------:R-:W1:Y:S01]  /*28c0*/  @P0 LDC.64 R90, c[0x0][0x478] ;  /* 0x00011e00ff5a0b82 */ /* 0x000e620000000a00 */
[----:B0-----:R-:W-:-:S04]  /*28d0*/  IMAD.WIDE.U32 R88, R7, 0x8, R88 ;  /* 0x0000000807587825 */ /* 0x001fc800078e0058 */
[----:B-1----:R-:W-:-:S05]  /*28e0*/  @P0 IMAD.WIDE.U32 R90, R7, 0x10, R90 ;  /* 0x00000010075a0825 */ /* 0x002fca00078e005a */
[----:B------:R0:W-:Y:S04]  /*28f0*/  @P0 STG.E.128 desc[UR20][R90.64], R84 ;  /* 0x000000545a000986 */ /* 0x0001e8000c101d14 */
[----:B------:R0:W-:Y:S01]  /*2900*/  STG.E.64 desc[UR20][R88.64], R92 ;  /* 0x0000005c58007986 */ /* 0x0001e2000c101b14 */
[----:B------:R-:W-:Y:S05]  /*2910*/  BRA.U !UP0, `(.L_x_1111) ;  /* 0x0000000108207547 */ /* 0x000fea000b800000 */
        /* <DEDUP_REMOVED lines=8> */
.L_x_1111:
[----:B------:R-:W-:-:S07]  /*29a0*/  IADD3 R7, PT, PT, R7, 0x80, RZ ;  /* 0x0000008007077810 */ /* 0x000fce0007ffe0ff */
.L_x_1102:
[----:B------:R-:W-:Y:S05]  /*29b0*/  BSYNC.RECONVERGENT B0 ;  /* 0x0000000000007941 */ /* 0x000fea0003800200 */
.L_x_1101:
[----:B------:R-:W-:Y:S04]  /*29c0*/  BSSY.RECONVERGENT B0, `(.L_x_1112) ;  /* 0x00000cd000007945 */ /* 0x000fe80003800200 */
[----:B------:R-:W-:Y:S05]  /*29d0*/  @!P1 BRA `(.L_x_1113) ;  /* 0x0000000c002c9947 */ /* 0x000fea0003800000 */
[----:B------:R-:W-:-:S04]  /*29e0*/  UISETP.NE.U32.AND UP0, UPT, UR24, URZ, UPT ;  /* 0x000000ff1800728c */ /* 0x000fc8000bf05070 */
[----:B------:R-:W-:-:S09]  /*29f0*/  UISETP.NE.AND.EX UP0, UPT, UR25, URZ, UPT, UP0 ;  /* 0x000000ff1900728c */ /* 0x000fd2000bf05300 */
[----:B------:R-:W-:Y:S05]  /*2a00*/  BRA.U !UP0, `(.L_x_1114) ;  /* 0x0000000508687547 */ /* 0x000fea000b800000 */
[----:B------:R-:W-:-:S04]  /*2a10*/  UISETP.NE.U32.AND UP0, UPT, UR10, URZ, UPT ;  /* 0x000000ff0a00728c */ /* 0x000fc8000bf05070 */
[----:B------:R-:W-:-:S06]  /*2a20*/  UISETP.NE.AND.EX UP0, UPT, UR11, URZ, UPT, UP0 ;  /* 0x000000ff0b00728c */ /* 0x000fcc000bf05300 */
[----:B------:R-:W-:-:S13]  /*2a30*/  PLOP3.LUT P0, PT, PT, PT, UP0, 0x80, 0x8 ;  /* 0x000000000008781c */ /* 0x000fda0003f0f008 */
[----:B------:R-:W-:Y:S05]  /*2a40*/  @!P0 BRA `(.L_x_1115) ;  /* 0x0000000000a48947 */ /* 0x000fea0003800000 */
[----:B------:R-:W-:-:S04]  /*2a50*/  UISETP.NE.U32.AND UP0, UPT, UR12, URZ, UPT ;  /* 0x000000ff0c00728c */ /* 0x000fc8000bf05070 */
[----:B------:R-:W-:-:S09]  /*2a60*/  UISETP.NE.AND.EX UP0, UPT, UR13, URZ, UPT, UP0 ;  /* 0x000000ff0d00728c */ /* 0x000fd2000bf05300 */
[----:B------:R-:W-:Y:S05]  /*2a70*/  BRA.U !UP0, `(.L_x_1116) ;  /* 0x0000000108547547 */ /* 0x000fea000b800000 */
[--C-:B0-----:R-:W-:Y:S01]  /*2a80*/  FFMA.FTZ R85, R122, UR15, R94.reuse ;  /* 0x0000000f7a557c23 */ /* 0x101fe2000801005e */
[--C-:B------:R-:W-:Y:S01]  /*2a90*/  FFMA.FTZ R84, R119, UR15, R94.reuse ;  /* 0x0000000f77547c23 */ /* 0x100fe2000801005e */
[--C-:B------:R-:W-:Y:S01]  /*2aa0*/  FFMA.FTZ R86, R123, UR15, R94.reuse ;  /* 0x0000000f7b567c23 */ /* 0x100fe2000801005e */
[----:B------:R-:W-:Y:S01]  /*2ab0*/  FFMA.FTZ R87, R120, UR15, R94 ;  /* 0x0000000f78577c23 */ /* 0x000fe2000801005e */
[----:B-1----:R-:W-:Y:S01]  /*2ac0*/  FADD.FTZ R90, R112, -R85 ;  /* 0x80000055705a7221 */ /* 0x002fe20000010000 */
[----:B------:R-:W-:Y:S01]  /*2ad0*/  FADD.FTZ R85, R5, -R84 ;  /* 0x8000005405557221 */ /* 0x000fe20000010000 */
[----:B------:R-:W-:Y:S01]  /*2ae0*/  FADD.FTZ R89, R113, -R86 ;  /* 0x8000005671597221 */ /* 0x000fe20000010000 */
[----:B------:R-:W-:Y:S01]  /*2af0*/  FADD.FTZ R88, R4, -R87 ;  /* 0x8000005704587221 */ /* 0x000fe20000010000 */
[----:B-----5:R-:W-:Y:S01]  /*2b00*/  FFMA.FTZ R87, R90, UR14, R79 ;  /* 0x0000000e5a577c23 */ /* 0x020fe2000801004f */
        /* <DEDUP_REMOVED lines=12> */
.L_x_1116:
[--C-:B0-----:R-:W-:Y:S01]  /*2bd0*/  FFMA.FTZ R84, R119, UR15, R94.reuse ;  /* 0x0000000f77547c23 */ /* 0x101fe2000801005e */
[--C-:B------:R-:W-:Y:S01]  /*2be0*/  FFMA.FTZ R87, R120, UR15, R94.reuse ;  /* 0x0000000f78577c23 */ /* 0x100fe2000801005e */
[--C-:B-1----:R-:W-:Y:S01]  /*2bf0*/  FFMA.FTZ R88, R123, UR15, R94.reuse ;  /* 0x0000000f7b587c23 */ /* 0x102fe2000801005e */
        /* <DEDUP_REMOVED lines=14> */
.L_x_1115:
        /* <DEDUP_REMOVED lines=26> */
.L_x_1118:
        /* <DEDUP_REMOVED lines=19> */
.L_x_1114:
[----:B01----:R-:W0:Y:S02]  /*2fb0*/  LDC.64 R88, c[0x0][0x478] ;  /* 0x00011e00ff587b82 */ /* 0x003e240000000a00 */
[----:B0-----:R-:W-:-:S04]  /*2fc0*/  ISETP.NE.U32.AND P0, PT, R88, RZ, PT ;  /* 0x000000ff5800720c */ /* 0x001fc80003f05070 */
[----:B------:R-:W-:-:S13]  /*2fd0*/  ISETP.NE.AND.EX P0, PT, R89, RZ, PT, P0 ;  /* 0x000000ff5900720c */ /* 0x000fda0003f05300 */
[----:B------:R-:W-:Y:S05]  /*2fe0*/  @!P0 BRA `(.L_x_1119) ;  /* 0x0000000000a48947 */ /* 0x000fea0003800000 */
        /* <DEDUP_REMOVED lines=24> */
.L_x_1120:
        /* <DEDUP_REMOVED lines=17> */
.L_x_1119:
        /* <DEDUP_REMOVED lines=26> */
.L_x_1121:
        /* <DEDUP_REMOVED lines=18> */
.L_x_1117:
[----:B------:R-:W0:Y:S01]  /*3540*/  @P0 LDC.64 R88, c[0x0][0x478] ;  /* 0x00011e00ff580b82 */ /* 0x000e220000000a00 */
[----:B------:R-:W-:Y:S02]  /*3550*/  LOP3.LUT R92, R92, 0xffff, RZ, 0xc0, !PT ;  /* 0x0000ffff5c5c7812 */ /* 0x000fe400078ec0ff */
[----:B------:R-:W-:-:S03]  /*3560*/  PRMT R129, R128, 0x5410, R129 ;  /* 0x0000541080817816 */ /* 0x000fc60000000081 */
[----:B------:R-:W-:Y:S02]  /*3570*/  IMAD.WIDE.U32 R92, R92, 0x10000, RZ ;  /* 0x000100005c5c7825 */ /* 0x000fe400078e00ff */
[----:B------:R-:W1:Y:S03]  /*3580*/  LDC.64 R90, c[0x0][0x468] ;  /* 0x00011a00ff5a7b82 */ /* 0x000e660000000a00 */
[----:B------:R-:W-:Y:S02]  /*3590*/  LOP3.LUT R93, R129, R93, RZ, 0xfc, !PT ;  /* 0x0000005d815d7212 */ /* 0x000fe400078efcff */
[----:B------:R-:W-:Y:S01]  /*35a0*/  LOP3.LUT R92, R92, 0xffff, R95, 0xf8, !PT ;  /* 0x0000ffff5c5c7812 */ /* 0x000fe200078ef85f */
[----:B0-----:R-:W-:-:S05]  /*35b0*/  @P0 IMAD.WIDE.U32 R88, R7, 0x10, R88 ;  /* 0x0000001007580825 */ /* 0x001fca00078e0058 */
[----:B------:R0:W-:Y:S01]  /*35c0*/  @P0 STG.E.128 desc[UR20][R88.64], R84 ;  /* 0x0000005458000986 */ /* 0x0001e2000c101d14 */
[----:B-1----:R-:W-:-:S05]  /*35d0*/  IMAD.WIDE.U32 R90, R7, 0x8, R90 ;  /* 0x00000008075a7825 */ /* 0x002fca00078e005a */
        /* <DEDUP_REMOVED lines=10> */
.L_x_1122:
[----:B------:R-:W-:-:S07]  /*3680*/  IADD3 R7, PT, PT, R7, 0x80, RZ ;  /* 0x0000008007077810 */ /* 0x000fce0007ffe0ff */
.L_x_1113:
[----:B------:R-:W-:Y:S05]  /*3690*/  BSYNC.RECONVERGENT B0 ;  /* 0x0000000000007941 */ /* 0x000fea0003800200 */
.L_x_1112:
        /* <DEDUP_REMOVED lines=33> */
.L_x_1127:
        /* <DEDUP_REMOVED lines=17> */
.L_x_1126:
[----:B------:R-:W-:-:S04]  /*39c0*/  UISETP.NE.U32.AND UP0, UPT, UR12, URZ, UPT ;  /* 0x000000ff0c00728c */ /* 0x000fc8000bf05070 */
[----:B------:R-:W-:-:S09]  /*39d0*/  UISETP.NE.AND.EX UP0, UPT, UR13, URZ, UPT, UP0 ;  /* 0x000000ff0d00728c */ /* 0x000fd2000bf05300 */
[----:B------:R-:W-:Y:S05]  /*39e0*/  BRA.U !UP0, `(.L_x_1129) ;  /* 0x00000001085c7547 */ /* 0x000fea000b800000 */
[--C-:B0-----:R-:W-:Y:S01]  /*39f0*/  FFMA.FTZ R93, R126, UR15, R94.reuse ;  /* 0x0000000f7e5d7c23 */ /* 0x101fe2000801005e */
[--C-:B-1----:R-:W-:Y:S01]  /*3a00*/  FFMA.FTZ R88, R125, UR15, R94.reuse ;  /* 0x0000000f7d587c23 */ /* 0x102fe2000801005e */
        /* <DEDUP_REMOVED lines=21> */
.L_x_1129:
        /* <DEDUP_REMOVED lines=19> */
.L_x_1125:
        /* <DEDUP_REMOVED lines=28> */
.L_x_1131:
        /* <DEDUP_REMOVED lines=17> */
.L_x_1130:
        /* <DEDUP_REMOVED lines=26> */
.L_x_1132:
        /* <DEDUP_REMOVED lines=17> */
.L_x_1128:
        /* <DEDUP_REMOVED lines=12> */
[----:B--2---:R-:W0:Y:S01]  /*42d0*/  LDC.64 R90, c[0x0][0x470] ;  /* 0x00011c00ff5a7b82 */ /* 0x004e220000000a00 */
[----:B------:R-:W-:Y:S02]  /*42e0*/  LOP3.LUT R88, R108, 0xffff, RZ, 0xc0, !PT ;  /* 0x0000ffff6c587812 */ /* 0x000fe400078ec0ff */
[----:B------:R-:W-:-:S03]  /*42f0*/  PRMT R93, R107, 0x5410, R106 ;  /* 0x000054106b5d7816 */ /* 0x000fc6000000006a */
[----:B------:R-:W-:-:S05]  /*4300*/  IMAD.WIDE.U32 R88, R88, 0x10000, RZ ;  /* 0x0001000058587825 */ /* 0x000fca00078e00ff */
[----:B------:R-:W-:Y:S02]  /*4310*/  LOP3.LUT R89, R93, R89, RZ, 0xfc, !PT ;  /* 0x000000595d597212 */ /* 0x000fe400078efcff */
[----:B------:R-:W-:Y:S01]  /*4320*/  LOP3.LUT R88, R88, 0xffff, R109, 0xf8, !PT ;  /* 0x0000ffff58587812 */ /* 0x000fe200078ef86d */
[----:B0-----:R-:W-:-:S05]  /*4330*/  IMAD.WIDE.U32 R90, R7, 0x8, R90 ;  /* 0x00000008075a7825 */ /* 0x001fca00078e005a */
[----:B------:R3:W-:Y:S02]  /*4340*/  STG.E.64 desc[UR20][R90.64], R88 ;  /* 0x000000585a007986 */ /* 0x0007e4000c101b14 */
.L_x_1124:
[----:B------:R-:W-:Y:S05]  /*4350*/  BSYNC.RECONVERGENT B0 ;  /* 0x0000000000007941 */ /* 0x000fea0003800200 */
.L_x_1123:
[----:B------:R-:W-:Y:S01]  /*4360*/  UPLOP3.LUT UP1, UPT, UPT, UPT, UP1, 0x40, 0x4 ;  /* 0x000000000004789c */ /* 0x000fe20003f2e810 */
[----:B------:R-:W-:Y:S10]  /*4370*/  BRA.U !UP2, `(.L_x_1133) ;  /* 0xffffffc50a147547 */ /* 0x000ff4000b83ffff */
.L_x_1092:
[----:B------:R-:W4:Y:S01]  /*4380*/  S2UR UR4, SR_CTAID.X ;  /* 0x00000000000479c3 */ /* 0x000f220000002500 */
[----:B------:R-:W-:Y:S01]  /*4390*/  BSSY.RECONVERGENT B0, `(.L_x_1134) ;  /* 0x0000012000007945 */ /* 0x000fe20003800200 */
[----:B----4-:R-:W-:-:S06]  /*43a0*/  UIMAD UR4, UR4, UR6, URZ ;  /* 0x00000006040472a4 */ /* 0x010fcc000f8e02ff */
[----:B------:R-:W-:-:S04]  /*43b0*/  MOV R0, UR4 ;  /* 0x0000000400007c02 */ /* 0x000fc80008000f00 */
[----:B------:R-:W-:Y:S01]  /*43c0*/  LEA.HI R127, R0, R127, RZ, 0x1e ;  /* 0x0000007f007f7211 */ /* 0x000fe200078ff0ff */
[----:B------:R-:W-:Y:S06]  /*43d0*/  @!P3 BRA `(.L_x_1135) ;  /* 0x000000000034b947 */ /* 0x000fec0003800000 */
[----:B------:R-:W4:Y:S08]  /*43e0*/  LDC.64 R2, c[0x0][0x440] ;  /* 0x00011000ff027b82 */ /* 0x000f300000000a00 */
[----:B-----5:R-:W0:Y:S08]  /*43f0*/  LDC.64 R4, c[0x0][0x448] ;  /* 0x00011200ff047b82 */ /* 0x020e300000000a00 */
[----:B------:R-:W1:Y:S08]  /*4400*/  LDC.64 R6, c[0x0][0x450] ;  /* 0x00011400ff067b82 */ /* 0x000e700000000a00 */
[----:B------:R-:W2:Y:S01]  /*4410*/  LDC.64 R8, c[0x0][0x458] ;  /* 0x00011600ff087b82 */ /* 0x000ea20000000a00 */
[----:B----4-:R-:W-:-:S05]  /*4420*/  IMAD.WIDE.U32 R2, R127, 0x10, R2 ;  /* 0x000000107f027825 */ /* 0x010fca00078e0002 */
[----:B------:R4:W-:Y:S01]  /*4430*/  STG.E.128 desc[UR20][R2.64], R56 ;  /* 0x0000003802007986 */ /* 0x0009e2000c101d14 */
[----:B0-----:R-:W-:-:S05]  /*4440*/  IMAD.WIDE.U32 R4, R127, 0x10, R4 ;  /* 0x000000107f047825 */ /* 0x001fca00078e0004 */
[----:B------:R4:W-:Y:S01]  /*4450*/  STG.E.128 desc[UR20][R4.64], R68 ;  /* 0x0000004404007986 */ /* 0x0009e2000c101d14 */
[----:B-1----:R-:W-:-:S05]  /*4460*/  IMAD.WIDE.U32 R6, R127, 0x10, R6 ;  /* 0x000000107f067825 */ /* 0x002fca00078e0006 */
[----:B------:R4:W-:Y:S01]  /*4470*/  STG.E.128 desc[UR20][R6.64], R32 ;  /* 0x0000002006007986 */ /* 0x0009e2000c101d14 */
[C---:B--2---:R-:W-:Y:S01]  /*4480*/  IMAD.WIDE.U32 R8, R127.reuse, 0x10, R8 ;  /* 0x000000107f087825 */ /* 0x044fe200078e0008 */
[----:B------:R-:W-:-:S04]  /*4490*/  IADD3 R127, PT, PT, R127, 0x80, RZ ;  /* 0x000000807f7f7810 */ /* 0x000fc80007ffe0ff */
[----:B------:R4:W-:Y:S03]  /*44a0*/  STG.E.128 desc[UR20][R8.64], R44 ;  /* 0x0000002c08007986 */ /* 0x0009e6000c101d14 */
.L_x_1135:
[----:B------:R-:W-:Y:S05]  /*44b0*/  BSYNC.RECONVERGENT B0 ;  /* 0x0000000000007941 */ /* 0x000fea0003800200 */
.L_x_1134:
[----:B------:R-:W-:Y:S04]  /*44c0*/  BSSY.RECONVERGENT B0, `(.L_x_1136) ;  /* 0x000000f000007945 */ /* 0x000fe80003800200 */
[----:B------:R-:W-:Y:S05]  /*44d0*/  @!P1 BRA `(.L_x_1137) ;  /* 0x0000000000349947 */ /* 0x000fea0003800000 */
[----:B----4-:R-:W4:Y:S08]  /*44e0*/  LDC.64 R2, c[0x0][0x440] ;  /* 0x00011000ff027b82 */ /* 0x010f300000000a00 */
        /* <DEDUP_REMOVED lines=12> */
.L_x_1137:
[----:B------:R-:W-:Y:S05]  /*45b0*/  BSYNC.RECONVERGENT B0 ;  /* 0x0000000000007941 */ /* 0x000fea0003800200 */
.L_x_1136:
[----:B------:R-:W-:Y:S05]  /*45c0*/  @!P2 EXIT ;  /* 0x000000000000a94d */ /* 0x000fea0003800000 */
[----:B----4-:R-:W4:Y:S08]  /*45d0*/  LDC.64 R2, c[0x0][0x440] ;  /* 0x00011000ff027b82 */ /* 0x010f300000000a00 */
[----:B-----5:R-:W0:Y:S08]  /*45e0*/  LDC.64 R4, c[0x0][0x448] ;  /* 0x00011200ff047b82 */ /* 0x020e300000000a00 */
[----:B------:R-:W1:Y:S08]  /*45f0*/  LDC.64 R6, c[0x0][0x450] ;  /* 0x00011400ff067b82 */ /* 0x000e700000000a00 */
[----:B------:R-:W2:Y:S01]  /*4600*/  LDC.64 R8, c[0x0][0x458] ;  /* 0x00011600ff087b82 */ /* 0x000ea20000000a00 */
[----:B----4-:R-:W-:-:S05]  /*4610*/  IMAD.WIDE.U32 R2, R127, 0x10, R2 ;  /* 0x000000107f027825 */ /* 0x010fca00078e0002 */
        /* <DEDUP_REMOVED lines=8> */
.L_x_1138:
        /* <DEDUP_REMOVED lines=14> */
.L_x_3532:


//--------------------- .text._ZN10layer_norm31ln_parallel_residual_bwd_kernelINS_13Kernel_traitsI13__nv_bfloat16S2_fS2_fjLj1536ELj1ELj1ELj4ELj8ENS_18Kernel_traits_baseILj1536ES2_S2_fS2_fjLj128EEEEELb0ELb0ELb1EEEvNS_9BwdParamsE --------------------------
	.section	.text._ZN10layer_norm31ln_parallel_residual_bwd_kernelINS_13Kernel_traitsI13__nv_bfloat16S2_fS2_fjLj1536ELj1ELj1ELj4ELj8ENS_18Kernel_traits_baseILj1536ES2_S2_fS2_fjLj128EEEEELb0ELb0ELb1EEEvNS_9BwdParamsE,"ax",@progbits
	.align	128
        .global         _ZN10layer_norm31ln_parallel_residual_bwd_kernelINS_13Kernel_traitsI13__nv_bfloat16S2_fS2_fjLj1536ELj1ELj1ELj4ELj8ENS_18Kernel_traits_baseILj1536ES2_S2_fS2_fjLj128EEEEELb0ELb0ELb1EEEvNS_9BwdParamsE
        .type           _ZN10layer_norm31ln_parallel_residual_bwd_kernelINS_13Kernel_traitsI13__nv_bfloat16S2_fS2_fjLj1536ELj1ELj1ELj4ELj8ENS_18Kernel_traits_baseILj1536ES2_S2_fS2_fjLj128EEEEELb0ELb0ELb1EEEvNS_9BwdParamsE,@function
        .size           _ZN10layer_norm31ln_parallel_residual_bwd_kernelINS_13Kernel_traitsI13__nv_bfloat16S2_fS2_fjLj1536ELj1ELj1ELj4ELj8ENS_18Kernel_traits_baseILj1536ES2_S2_fS2_fjLj128EEEEELb0ELb0ELb1EEEvNS_9BwdParamsE,(.L_x_3533 - _ZN10layer_norm31ln_parallel_residual_bwd_kernelINS_13Kernel_traitsI13__nv_bfloat16S2_fS2_fjLj1536ELj1ELj1ELj4ELj8ENS_18Kernel_traits_baseILj1536ES2_S2_fS2_fjLj128EEEEELb0ELb0ELb1EEEvNS_9BwdParamsE)
        .other          _ZN10layer_norm31ln_parallel_residual_bwd_kernelINS_13Kernel_traitsI13__nv_bfloat16S2_fS2_fjLj1536ELj1ELj1ELj4ELj8ENS_18Kernel_traits_baseILj1536ES2_S2_fS2_fjLj128EEEEELb0ELb0ELb1EEEvNS_9BwdParamsE,@"STO_CUDA_ENTRY STV_DEFAULT"
_ZN10layer_norm31ln_parallel_residual_bwd_kernelINS_13Kernel_traitsI13__nv_bfloat16S2_fS2_fjLj1536ELj1ELj1ELj4ELj8ENS_18Kernel_traits_baseILj1536ES2_S2_fS2_fjLj128EEEEELb0ELb0ELb1EEEvNS_9BwdParamsE:
.text._ZN10layer_norm31ln_parallel_residual_bwd_kernelINS_13Kernel_traitsI13__nv_bfloat16S2_fS2_fjLj1536ELj1ELj1ELj4ELj8ENS_18Kernel_traits_baseILj1536ES2_S2_fS2_fjLj128EEEEELb0ELb0ELb1EEEvNS_9BwdParamsE:
        /* <DEDUP_REMOVED lines=77> */
[----:B--2---:R-:W-:Y:S02]  /*04d0*/  SHF.L.U32 R79, R110, 0x10, RZ ;  /* 0x000000106e4f7819 */ /* 0x004fe400000006ff */
[----:B------:R-:W-:Y:S02]  /*04e0*/  SHF.L.U32 R78, R109, 0x10, RZ ;  /* 0x000000106d4e7819 */ /* 0x000fe400000006ff */
[----:B----4-:R-:W-:Y:S02]  /*04f0*/  SHF.L.U32 R81, R112, 0x10, RZ ;  /* 0x0000001070517819 */ /* 0x010fe400000006ff */
[----:B------:R-:W-:Y:S02]  /*0500*/  SHF.R.U64 R110, R110, 0x10, R111 ;  /* 0x000000106e6e7819 */ /* 0x000fe4000000126f */
[----:B-----5:R-:W-:-:S02]  /*0510*/  SHF.L.U32 R83, R114, 0x10, RZ ;  /* 0x0000001072537819 */ /* 0x020fc400000006ff */
[----:B------:R-:W-:Y:S02]  /*0520*/  SHF.L.U32 R80, R111, 0x10, RZ ;  /* 0x000000106f507819 */ /* 0x000fe400000006ff */
[----:B------:R-:W-:Y:S02]  /*0530*/  SHF.L.U32 R85, R116, 0x10, RZ ;  /* 0x0000001074557819 */ /* 0x000fe400000006ff */
[----:B------:R-:W-:Y:S02]  /*0540*/  SHF.R.U64 R112, R112, 0x10, R113 ;  /* 0x0000001070707819 */ /* 0x000fe40000001271 */
[----:B------:R-:W-:Y:S02]  /*0550*/  SHF.L.U32 R87, R118, 0x10, RZ ;  /* 0x0000001076577819 */ /* 0x000fe400000006ff */
[----:B------:R-:W-:Y:S02]  /*0560*/  SHF.L.U32 R82, R113, 0x10, RZ ;  /* 0x0000001071527819 */ /* 0x000fe400000006ff */
[----:B------:R-:W-:-:S02]  /*0570*/  SHF.R.U64 R114, R114, 0x10, R115 ;  /* 0x0000001072727819 */ /* 0x000fc40000001273 */
[----:B------:R-:W-:Y:S02]  /*0580*/  SHF.L.U32 R84, R115, 0x10, RZ ;  /* 0x0000001073547819 */ /* 0x000fe400000006ff */
[----:B------:R-:W-:Y:S02]  /*0590*/  SHF.R.U64 R116, R116, 0x10, R117 ;  /* 0x0000001074747819 */ /* 0x000fe40000001275 */
[----:B------:R-:W-:Y:S02]  /*05a0*/  SHF.L.U32 R86, R117, 0x10, RZ ;  /* 0x0000001075567819 */ /* 0x000fe400000006ff */
[----:B------:R-:W-:Y:S02]  /*05b0*/  SHF.R.U64 R118, R118, 0x10, R119 ;  /* 0x0000001076767819 */ /* 0x000fe40000001277 */
[----:B------:R-:W-:Y:S02]  /*05c0*/  SHF.L.U32 R106, R119, 0x10, RZ ;  /* 0x00000010776a7819 */ /* 0x000fe400000006ff */
[----:B------:R-:W-:-:S02]  /*05d0*/  SHF.R.U32.HI R109, RZ, 0x10, R109 ;  /* 0x00000010ff6d7819 */ /* 0x000fc4000001166d */
[----:B------:R-:W-:Y:S02]  /*05e0*/  SHF.R.U32.HI R111, RZ, 0x10, R111 ;  /* 0x00000010ff6f7819 */ /* 0x000fe4000001166f */
[----:B------:R-:W-:Y:S02]  /*05f0*/  SHF.R.U32.HI R113, RZ, 0x10, R113 ;  /* 0x00000010ff717819 */ /* 0x000fe40000011671 */
[----:B------:R-:W-:Y:S02]  /*0600*/  SHF.R.U32.HI R115, RZ, 0x10, R115 ;  /* 0x00000010ff737819 */ /* 0x000fe40000011673 */
[----:B------:R-:W-:Y:S02]  /*0610*/  SHF.R.U32.HI R117, RZ, 0x10, R117 ;  /* 0x00000010ff757819 */ /* 0x000fe40000011675 */
[----:B------:R-:W-:Y:S02]  /*0620*/  SHF.R.U32.HI R119, RZ, 0x10, R119 ;  /* 0x00000010ff777819 */ /* 0x000fe40000011677 */
        /* <DEDUP_REMOVED lines=12> */
.L_x_1169:
[----:B------:R-:W-:Y:S01]  /*06f0*/  UIMAD UR5, UR4, UR21, URZ ;  /* 0x00000015040572a4 */ /* 0x000fe2000f8e02ff */
[----:B0-----:R-:W0:Y:S01]  /*0700*/  LDC.64 R92, c[0x0][0x430] ;  /* 0x00010c00ff5c7b82 */ /* 0x001e220000000a00 */
[----:B------:R-:W-:Y:S02]  /*0710*/  UIMAD.WIDE UR8, UR4, 0x4, UR16 ;  /* 0x00000004040878a5 */ /* 0x000fe4000f8e0210 */
[----:B------:R-:W-:-:S04]  /*0720*/  USHF.R.S32.HI UR6, URZ, 0x1f, UR5 ;  /* 0x0000001fff067899 */ /* 0x000fc80008011405 */
[----:B------:R-:W-:Y:S01]  /*0730*/  ULEA.HI UR6, UR6, UR5, URZ, 0x2 ;  /* 0x0000000506067291 */ /* 0x000fe2000f8f10ff */
[----:B-1----:R-:W1:Y:S01]  /*0740*/  LDC.64 R60, c[0x0][0x3a8] ;  /* 0x0000ea00ff3c7b82 */ /* 0x002e620000000a00 */
[----:B------:R-:W-:Y:S02]  /*0750*/  MOV R58, UR8 ;  /* 0x00000008003a7c02 */ /* 0x000fe40008000f00 */
[----:B------:R-:W-:Y:S02]  /*0760*/  MOV R59, UR9 ;  /* 0x00000009003b7c02 */ /* 0x000fe40008000f00 */
[----:B------:R-:W-:Y:S01]  /*0770*/  MOV R53, UR6 ;  /* 0x0000000600357c02 */ /* 0x000fe20008000f00 */
[----:B------:R-:W-:Y:S02]  /*0780*/  UIMAD.WIDE UR6, UR4, 0x4, UR18 ;  /* 0x00000004040678a5 */ /* 0x000fe4000f8e0212 */
[----:B------:R-:W2:Y:S01]  /*0790*/  LDC.64 R88, c[0x0][0x428] ;  /* 0x00010a00ff587b82 */ /* 0x000ea20000000a00 */
[----:B------:R-:W-:Y:S01]  /*07a0*/  LEA.HI.SX32 R76, R53, R62, 0x1e ;  /* 0x0000003e354c7211 */ /* 0x000fe200078ff2ff */
[----:B------:R-:W3:Y:S02]  /*07b0*/  LDG.E R124, desc[UR14][R58.64] ;  /* 0x0000000e3a7c7981 */ /* 0x000ee4000c1e1900 */
[----:B------:R-:W-:-:S02]  /*07c0*/  MOV R62, UR6 ;  /* 0x00000006003e7c02 */ /* 0x000fc40008000f00 */
[----:B------:R-:W-:Y:S02]  /*07d0*/  MOV R63, UR7 ;  /* 0x00000007003f7c02 */ /* 0x000fe40008000f00 */
[C---:B------:R-:W-:Y:S01]  /*07e0*/  IADD3 R125, PT, PT, R76.reuse, 0x80, RZ ;  /* 0x000000804c7d7810 */ /* 0x040fe20007ffe0ff */
[C---:B0-----:R-:W-:Y:S01]  /*07f0*/  IMAD.WIDE.U32 R94, R76.reuse, 0x8, R92 ;  /* 0x000000084c5e7825 */ /* 0x041fe200078e005c */
[C---:B------:R-:W-:Y:S01]  /*0800*/  IADD3 R127, PT, PT, R76.reuse, 0x100, RZ ;  /* 0x000001004c7f7810 */ /* 0x040fe20007ffe0ff */
[----:B------:R-:W4:Y:S04]  /*0810*/  LDG.E R126, desc[UR14][R62.64] ;  /* 0x0000000e3e7e7981 */ /* 0x000f28000c1e1900 */
[----:B------:R-:W4:Y:S01]  /*0820*/  LDG.E.64 R94, desc[UR14][R94.64] ;  /* 0x0000000e5e5e7981 */ /* 0x000f22000c1e1b00 */
[----:B-1----:R-:W-:-:S04]  /*0830*/  IMAD.WIDE.U32 R52, R76, 0x10, R60 ;  /* 0x000000104c347825 */ /* 0x002fc800078e003c */
[C---:B------:R-:W-:Y:S02]  /*0840*/  IMAD.WIDE.U32 R56, R125.reuse, 0x10, R60 ;  /* 0x000000107d387825 */ /* 0x040fe400078e003c */
[----:B------:R-:W4:Y:S02]  /*0850*/  LDG.E.128 R52, desc[UR14][R52.64] ;  /* 0x0000000e34347981 */ /* 0x000f24000c1e1d00 */
[--C-:B--2---:R-:W-:Y:S02]  /*0860*/  IMAD.WIDE.U32 R90, R76, 0x8, R88.reuse ;  /* 0x000000084c5a7825 */ /* 0x104fe400078e0058 */
[----:B------:R-:W2:Y:S02]  /*0870*/  LDG.E.128 R56, desc[UR14][R56.64] ;  /* 0x0000000e38387981 */ /* 0x000ea4000c1e1d00 */
[--C-:B------:R-:W-:Y:S02]  /*0880*/  IMAD.WIDE.U32 R96, R125, 0x8, R88.reuse ;  /* 0x000000087d607825 */ /* 0x100fe400078e0058 */
[----:B------:R-:W2:Y:S02]  /*0890*/  LDG.E.64 R90, desc[UR14][R90.64] ;  /* 0x0000000e5a5a7981 */ /* 0x000ea4000c1e1b00 */
[----:B------:R-:W-:-:S02]  /*08a0*/  IMAD.WIDE.U32 R88, R127, 0x8, R88 ;  /* 0x000000087f587825 */ /* 0x000fc400078e0058 */
[----:B------:R-:W2:Y:S02]  /*08b0*/  LDG.E.64 R96, desc[UR14][R96.64] ;  /* 0x0000000e60607981 */ /* 0x000ea4000c1e1b00 */
[----:B------:R-:W-:Y:S02]  /*08c0*/  IMAD.WIDE.U32 R60, R127, 0x10, R60 ;  /* 0x000000107f3c7825 */ /* 0x000fe400078e003c */
[----:B------:R-:W2:Y:S02]  /*08d0*/  LDG.E.64 R88, desc[UR14][R88.64] ;  /* 0x0000000e58587981 */ /* 0x000ea4000c1e1b00 */
[--C-:B------:R-:W-:Y:S02]  /*08e0*/  IMAD.WIDE.U32 R98, R125, 0x8, R92.reuse ;  /* 0x000000087d627825 */ /* 0x100fe400078e005c */
[----:B------:R-:W2:Y:S04]  /*08f0*/  LDG.E.128 R60, desc[UR14][R60.64] ;  /* 0x0000000e3c3c7981 */ /* 0x000ea8000c1e1d00 */
[----:B------:R-:W2:Y:S01]  /*0900*/  LDG.E.64 R98, desc[UR14][R98.64] ;  /* 0x0000000e62627981 */ /* 0x000ea2000c1e1b00 */
[----:B------:R-:W-:-:S06]  /*0910*/  IMAD.WIDE.U32 R92, R127, 0x8, R92 ;  /* 0x000000087f5c7825 */ /* 0x000fcc00078e005c */
[----:B------:R-:W2:Y:S01]  /*0920*/  LDG.E.64 R92, desc[UR14][R92.64] ;  /* 0x0000000e5c5c7981 */ /* 0x000ea2000c1e1b00 */
[----:B------:R-:W-:-:S04]  /*0930*/  ISETP.NE.U32.AND P0, PT, RZ, UR22, PT ;  /* 0x00000016ff007c0c */ /* 0x000fc8000bf05070 */
[----:B------:R-:W-:-:S13]  /*0940*/  ISETP.NE.AND.EX P0, PT, RZ, UR23, PT, P0 ;  /* 0x00000017ff007c0c */ /* 0x000fda000bf05300 */
[----:B------:R-:W0:Y:S01]  /*0950*/  @P0 LDC.64 R100, c[0x0][0x438] ;  /* 0x00010e00ff640b82 */ /* 0x000e220000000a00 */
[----:B------:R-:W-:-:S07]  /*0960*/  ISETP.NE.AND P2, PT, RZ, UR20, PT ;  /* 0x00000014ff007c0c */ /* 0x000fce000bf45270 */
[----:B------:R-:W1:Y:S08]  /*0970*/  @P0 LDC.64 R104, c[0x0][0x438] ;  /* 0x00010e00ff680b82 */ /* 0x000e700000000a00 */
[----:B------:R-:W1:Y:S01]  /*0980*/  @P0 LDC.64 R102, c[0x0][0x438] ;  /* 0x00010e00ff660b82 */ /* 0x000e620000000a00 */
[----:B0-----:R-:W-:-:S05]  /*0990*/  @P0 IMAD.WIDE.U32 R100, R76, 0x10, R100 ;  /* 0x000000104c640825 */ /* 0x001fca00078e0064 */
[----:B-----5:R0:W5:Y:S01]  /*09a0*/  @P0 LDG.E.128 R36, desc[UR14][R100.64] ;  /* 0x0000000e64240981 */ /* 0x020162000c1e1d00 */
[----:B-1----:R-:W-:-:S05]  /*09b0*/  @P0 IMAD.WIDE.U32 R104, R125, 0x10, R104 ;  /* 0x000000107d680825 */ /* 0x002fca00078e0068 */
[----:B------:R1:W5:Y:S01]  /*09c0*/  @P0 LDG.E.128 R40, desc[UR14][R104.64] ;  /* 0x0000000e68280981 */ /* 0x000362000c1e1d00 */
[----:B------:R-:W-:-:S05]  /*09d0*/  @P0 IMAD.WIDE.U32 R102, R127, 0x10, R102 ;  /* 0x000000107f660825 */ /* 0x000fca00078e0066 */
[----:B------:R1:W5:Y:S01]  /*09e0*/  @P0 LDG.E.128 R44, desc[UR14][R102.64] ;  /* 0x0000000e662c0981 */ /* 0x000362000c1e1d00 */
[----:B---3--:R-:W-:Y:S02]  /*09f0*/  FSEL R147, R124, RZ, !P2 ;  /* 0x000000ff7c937208 */ /* 0x008fe40005000000 */
[----:B----4-:R-:W-:Y:S02]  /*0a00*/  R2UR UR9, R126 ;  /* 0x000000007e0972ca */ /* 0x010fe400000e0000 */
[----:B------:R-:W-:Y:S02]  /*0a10*/  MOV R135, R94 ;  /* 0x0000005e00877202 */ /* 0x000fe40000000f00 */
[----:B------:R-:W-:Y:S02]  /*0a20*/  SHF.R.U64 R133, R94, 0x10, R95 ;  /* 0x000000105e857819 */ /* 0x000fe4000000125f */
[----:B------:R-:W-:Y:S01]  /*0a30*/  SHF.L.U32 R135, R135, 0x10, RZ ;  /* 0x0000001087877819 */ /* 0x000fe200000006ff */
[C---:B------:R-:W-:Y:S01]  /*0a40*/  FADD.FTZ R126, -R147.reuse, R53 ;  /* 0x00000035937e7221 */ /* 0x040fe20000010100 */
[----:B------:R-:W-:Y:S01]  /*0a50*/  FADD.FTZ R52, -R147, R52 ;  /* 0x0000003493347221 */ /* 0x000fe20000010100 */
[----:B------:R-:W-:-:S02]  /*0a60*/  MOV R131, R95 ;  /* 0x0000005f00837202 */ /* 0x000fc40000000f00 */
[----:B------:R-:W-:Y:S01]  /*0a70*/  SHF.R.U32.HI R134, RZ, 0x10, R95 ;  /* 0x00000010ff867819 */ /* 0x000fe2000001165f */
[----:B--2---:R-:W-:Y:S01]  /*0a80*/  FADD.FTZ R95, -R147, R58 ;  /* 0x0000003a935f7221 */ /* 0x004fe20000010100 */
[----:B------:R-:W-:Y:S02]  /*0a90*/  MOV R53, R90 ;  /* 0x0000005a00357202 */ /* 0x000fe40000000f00 */
[----:B0-----:R-:W-:Y:S02]  /*0aa0*/  SHF.R.U64 R100, R90, 0x10, R91 ;  /* 0x000000105a647819 */ /* 0x001fe4000000125b */
[----:B------:R-:W-:Y:S02]  /*0ab0*/  SHF.L.U32 R133, R133, 0x10, RZ ;  /* 0x0000001085857819 */ /* 0x000fe400000006ff */
[----:B------:R-:W-:Y:S02]  /*0ac0*/  SHF.L.U32 R58, R53, 0x10, RZ ;  /* 0x00000010353a7819 */ /* 0x000fe400000006ff */
[----:B------:R-:W-:-:S02]  /*0ad0*/  MOV R140, R88 ;  /* 0x00000058008c7202 */ /* 0x000fc40000000f00 */
[----:B------:R-:W-:Y:S01]  /*0ae0*/  SHF.R.U64 R139, R88, 0x10, R89 ;  /* 0x00000010588b7819 */ /* 0x000fe20000001259 */
[----:B------:R-:W-:Y:S01]  /*0af0*/  FADD.FTZ R88, -R147, R60 ;  /* 0x0000003c93587221 */ /* 0x000fe20000010100 */
[----:B------:R-:W-:Y:S01]  /*0b00*/  FMUL.FTZ R60, R52, UR9 ;  /* 0x00000009343c7c20 */ /* 0x000fe20008410000 */
[----:B------:R-:W-:Y:S01]  /*0b10*/  FMUL.FTZ R52, R81, R135 ;  /* 0x0000008751347220 */ /* 0x000fe20000410000 */
[C---:B------:R-:W-:Y:S01]  /*0b20*/  FADD.FTZ R90, -R147.reuse, R56 ;  /* 0x00000038935a7221 */ /* 0x040fe20000010100 */
[----:B------:R-:W-:Y:S01]  /*0b30*/  MOV R136, R91 ;  /* 0x0000005b00887202 */ /* 0x000fe20000000f00 */
[C---:B------:R-:W-:Y:S01]  /*0b40*/  FADD.FTZ R54, -R147.reuse, R54 ;  /* 0x0000003693367221 */ /* 0x040fe20000010100 */
[----:B------:R-:W-:Y:S01]  /*0b50*/  SHF.R.U32.HI R132, RZ, 0x10, R91 ;  /* 0x00000010ff847819 */ /* 0x000fe2000001165b */
[C---:B------:R-:W-:Y:S01]  /*0b60*/  FADD.FTZ R55, -R147.reuse, R55 ;  /* 0x0000003793377221 */ /* 0x040fe20000010100 */
[----:B------:R-:W-:Y:S01]  /*0b70*/  SHF.L.U32 R56, R100, 0x10, RZ ;  /* 0x0000001064387819 */ /* 0x000fe200000006ff */
[C---:B------:R-:W-:Y:S01]  /*0b80*/  FADD.FTZ R57, -R147.reuse, R57 ;  /* 0x0000003993397221 */ /* 0x040fe20000010100 */
[C---:B------:R-:W-:Y:S01]  /*0b90*/  FADD.FTZ R59, -R147.reuse, R59 ;  /* 0x0000003b933b7221 */ /* 0x040fe20000010100 */
[C---:B------:R-:W-:Y:S01]  /*0ba0*/  FADD.FTZ R61, -R147.reuse, R61 ;  /* 0x0000003d933d7221 */ /* 0x040fe20000010100 */
[C---:B------:R-:W-:Y:S01]  /*0bb0*/  FADD.FTZ R62, -R147.reuse, R62 ;  /* 0x0000003e933e7221 */ /* 0x040fe20000010100 */
[----:B------:R-:W-:Y:S01]  /*0bc0*/  FADD.FTZ R91, -R147, R63 ;  /* 0x0000003f935b7221 */ /* 0x000fe20000010100 */
[----:B------:R-:W-:Y:S01]  /*0bd0*/  SHF.L.U32 R131, R131, 0x10, RZ ;  /* 0x0000001083837819 */ /* 0x000fe200000006ff */
[----:B------:R-:W-:Y:S01]  /*0be0*/  FMUL.FTZ R53, R112, R133 ;  /* 0x0000008570357220 */ /* 0x000fe20000410000 */
[----:B------:R-:W-:Y:S01]  /*0bf0*/  FFMA.FTZ R147, R87, R58, R52 ;  /* 0x0000003a57937223 */ /* 0x000fe20000010034 */
[----:B------:R-:W-:Y:S01]  /*0c00*/  MOV R124, R98 ;  /* 0x00000062007c7202 */ /* 0x000fe20000000f00 */
[----:B------:R-:W-:Y:S01]  /*0c10*/  FMUL.FTZ R101, R55, UR9 ;  /* 0x0000000937657c20 */ /* 0x000fe20008410000 */
[----:B------:R-:W-:Y:S01]  /*0c20*/  SHF.L.U32 R136, R136, 0x10, RZ ;  /* 0x0000001088887819 */ /* 0x000fe200000006ff */
[----:B------:R-:W-:Y:S01]  /*0c30*/  FFMA.FTZ R148, R118, R56, R53 ;  /* 0x0000003876947223 */ /* 0x000fe20000010035 */
[----:B------:R-:W-:Y:S01]  /*0c40*/  SHF.L.U32 R134, R134, 0x10, RZ ;  /* 0x0000001086867819 */ /* 0x000fe200000006ff */
[----:B------:R-:W-:Y:S01]  /*0c50*/  FMUL.FTZ R55, R82, R131 ;  /* 0x0000008352377220 */ /* 0x000fe20000410000 */
[----:B------:R-:W-:Y:S01]  /*0c60*/  FADD.FTZ R53, RZ, R147 ;  /* 0x00000093ff357221 */ /* 0x000fe20000010000 */
[----:B-1----:R-:W-:Y:S01]  /*0c70*/  FMUL.FTZ R105, R126, UR9 ;  /* 0x000000097e697c20 */ /* 0x002fe20008410000 */
[----:B------:R-:W-:Y:S01]  /*0c80*/  FFMA.FTZ R52, R60, R147, RZ ;  /* 0x000000933c347223 */ /* 0x000fe200000100ff */
[----:B------:R-:W-:-:S02]  /*0c90*/  MOV R130, R96 ;  /* 0x0000006000827202 */ /* 0x000fc40000000f00 */
[----:B------:R-:W-:Y:S02]  /*0ca0*/  SHF.R.U64 R104, R98, 0x10, R99 ;  /* 0x0000001062687819 */ /* 0x000fe40000001263 */
[----:B------:R-:W-:Y:S01]  /*0cb0*/  SHF.L.U32 R124, R124, 0x10, RZ ;  /* 0x000000107c7c7819 */ /* 0x000fe200000006ff */
[----:B------:R-:W-:Y:S01]  /*0cc0*/  FMUL.FTZ R103, R54, UR9 ;  /* 0x0000000936677c20 */ /* 0x000fe20008410000 */
[----:B------:R-:W-:Y:S01]  /*0cd0*/  SHF.L.U32 R132, R132, 0x10, RZ ;  /* 0x0000001084847819 */ /* 0x000fe200000006ff */
[----:B------:R-:W-:Y:S01]  /*0ce0*/  FMUL.FTZ R152, R113, R134 ;  /* 0x0000008671987220 */ /* 0x000fe20000410000 */
[----:B------:R-:W-:Y:S01]  /*0cf0*/  FFMA.FTZ R150, R106, R136, R55 ;  /* 0x000000886a967223 */ /* 0x000fe20000010037 */
[----:B------:R-:W-:Y:S01]  /*0d00*/  FADD.FTZ R53, R148, R53 ;  /* 0x0000003594357221 */ /* 0x000fe20000010000 */
[----:B------:R-:W-:Y:S01]  /*0d10*/  FFMA.FTZ R54, R105, R148, R52 ;  /* 0x0000009469367223 */ /* 0x000fe20000010034 */
[----:B------:R-:W-:Y:S01]  /*0d20*/  SHF.R.U64 R129, R96, 0x10, R97 ;  /* 0x0000001060817819 */ /* 0x000fe20000001261 */
[----:B------:R-:W-:Y:S01]  /*0d30*/  FMUL.FTZ R52, R79, R124 ;  /* 0x0000007c4f347220 */ /* 0x000fe20000410000 */
[----:B------:R-:W-:-:S02]  /*0d40*/  SHF.L.U32 R130, R130, 0x10, RZ ;  /* 0x0000001082827819 */ /* 0x000fc400000006ff */
[----:B------:R-:W-:Y:S01]  /*0d50*/  SHF.L.U32 R104, R104, 0x10, RZ ;  /* 0x0000001068687819 */ /* 0x000fe200000006ff */
[----:B------:R-:W-:Y:S01]  /*0d60*/  FFMA.FTZ R152, R119, R132, R152 ;  /* 0x0000008477987223 */ /* 0x000fe20000010098 */
[----:B------:R-:W-:Y:S01]  /*0d70*/  MOV R137, R99 ;  /* 0x0000006300897202 */ /* 0x000fe20000000f00 */
[----:B------:R-:W-:Y:S01]  /*0d80*/  FADD.FTZ R55, R150, R53 ;  /* 0x0000003596377221 */ /* 0x000fe20000010000 */
[----:B------:R-:W-:Y:S01]  /*0d90*/  FFMA.FTZ R54, R103, R150, R54 ;  /* 0x0000009667367223 */ /* 0x000fe20000010036 */
[----:B------:R-:W-:Y:S01]  /*0da0*/  SHF.R.U32.HI R138, RZ, 0x10, R99 ;  /* 0x00000010ff8a7819 */ /* 0x000fe20000011663 */
[----:B------:R-:W-:Y:S01]  /*0db0*/  FMUL.FTZ R53, R110, R104 ;  /* 0x000000686e357220 */ /* 0x000fe20000410000 */
[----:B------:R-:W-:Y:S01]  /*0dc0*/  SHF.L.U32 R129, R129, 0x10, RZ ;  /* 0x0000001081817819 */ /* 0x000fe200000006ff */
[----:B------:R-:W-:Y:S01]  /*0dd0*/  FFMA.FTZ R99, R85, R130, R52 ;  /* 0x0000008255637223 */ /* 0x000fe20000010034 */
[----:B------:R-:W-:Y:S01]  /*0de0*/  MOV R128, R97 ;  /* 0x0000006100807202 */ /* 0x000fe20000000f00 */
[----:B------:R-:W-:Y:S01]  /*0df0*/  FADD.FTZ R52, R152, R55 ;  /* 0x0000003798347221 */ /* 0x000fe20000010000 */
[----:B------:R-:W-:Y:S01]  /*0e00*/  SHF.R.U32.HI R94, RZ, 0x10, R97 ;  /* 0x00000010ff5e7819 */ /* 0x000fe20000011661 */
[----:B------:R-:W-:Y:S01]  /*0e10*/  FMUL.FTZ R97, R57, UR9 ;  /* 0x0000000939617c20 */ /* 0x000fe20008410000 */
[----:B------:R-:W-:Y:S01]  /*0e20*/  SHF.L.U32 R137, R137, 0x10, RZ ;  /* 0x0000001089897819 */ /* 0x000fe200000006ff */
[----:B------:R-:W-:Y:S01]  /*0e30*/  FMUL.FTZ R96, R90, UR9 ;  /* 0x000000095a607c20 */ /* 0x000fe20008410000 */
[----:B------:R-:W-:Y:S01]  /*0e40*/  FFMA.FTZ R57, R101, R152, R54 ;  /* 0x0000009865397223 */ /* 0x000fe20000010036 */
[----:B------:R-:W-:Y:S01]  /*0e50*/  MOV R143, R92 ;  /* 0x0000005c008f7202 */ /* 0x000fe20000000f00 */
[----:B------:R-:W-:Y:S01]  /*0e60*/  FFMA.FTZ R98, R116, R129, R53 ;  /* 0x0000008174627223 */ /* 0x000fe20000010035 */
[----:B------:R-:W-:Y:S01]  /*0e70*/  SHF.L.U32 R128, R128, 0x10, RZ ;  /* 0x0000001080807819 */ /* 0x000fe200000006ff */
[----:B------:R-:W-:Y:S01]  /*0e80*/  FMUL.FTZ R55, R80, R137 ;  /* 0x0000008950377220 */ /* 0x000fe20000410000 */
[----:B------:R-:W-:Y:S01]  /*0e90*/  SHF.L.U32 R138, R138, 0x10, RZ ;  /* 0x000000108a8a7819 */ /* 0x000fe200000006ff */
[----:B------:R-:W-:Y:S01]  /*0ea0*/  FADD.FTZ R53, R99, R52 ;  /* 0x0000003463357221 */ /* 0x000fe20000010000 */
[----:B------:R-:W-:Y:S01]  /*0eb0*/  FFMA.FTZ R52, R96, R99, R57 ;  /* 0x0000006360347223 */ /* 0x000fe20000010039 */
[----:B------:R-:W-:Y:S01]  /*0ec0*/  SHF.L.U32 R143, R143, 0x10, RZ ;  /* 0x000000108f8f7819 */ /* 0x000fe200000006ff */
[----:B------:R-:W-:Y:S01]  /*0ed0*/  FFMA.FTZ R100, R86, R128, R55 ;  /* 0x0000008056647223 */ /* 0x000fe20000010037 */
[----:B------:R-:W-:Y:S01]  /*0ee0*/  SHF.R.U64 R144, R92, 0x10, R93 ;  /* 0x000000105c907819 */ /* 0x000fe2000000125d */
[----:B------:R-:W-:Y:S01]  /*0ef0*/  FMUL.FTZ R102, R111, R138 ;  /* 0x0000008a6f667220 */ /* 0x000fe20000410000 */
[----:B------:R-:W-:Y:S01]  /*0f00*/  SHF.L.U32 R126, R94, 0x10, RZ ;  /* 0x000000105e7e7819 */ /* 0x000fe200000006ff */
[----:B------:R-:W-:Y:S01]  /*0f10*/  FADD.FTZ R53, R98, R53 ;  /* 0x0000003562357221 */ /* 0x000fe20000010000 */
[----:B------:R-:W-:Y:S01]  /*0f20*/  FMUL.FTZ R95, R95, UR9 ;  /* 0x000000095f5f7c20 */ /* 0x000fe20008410000 */
[----:B------:R-:W-:Y:S01]  /*0f30*/  FFMA.FTZ R54, R97, R98, R52 ;  /* 0x0000006261367223 */ /* 0x000fe20000010034 */
[----:B------:R-:W-:Y:S01]  /*0f40*/  SHF.L.U32 R140, R140, 0x10, RZ ;  /* 0x000000108c8c7819 */ /* 0x000fe200000006ff */
[----:B------:R-:W-:Y:S01]  /*0f50*/  FMUL.FTZ R52, R77, R143 ;  /* 0x0000008f4d347220 */ /* 0x000fe20000410000 */
[----:B------:R-:W-:Y:S01]  /*0f60*/  MOV R145, R93 ;  /* 0x0000005d00917202 */ /* 0x000fe20000000f00 */
[----:B------:R-:W-:Y:S01]  /*0f70*/  FFMA.FTZ R102, R117, R126, R102 ;  /* 0x0000007e75667223 */ /* 0x000fe20000010066 */
[----:B------:R-:W-:Y:S01]  /*0f80*/  SHF.L.U32 R144, R144, 0x10, RZ ;  /* 0x0000001090907819 */ /* 0x000fe200000006ff */
[----:B------:R-:W-:Y:S01]  /*0f90*/  FADD.FTZ R53, R100, R53 ;  /* 0x0000003564357221 */ /* 0x000fe20000010000 */
[----:B------:R-:W-:Y:S01]  /*0fa0*/  SHF.R.U32.HI R146, RZ, 0x10, R93 ;  /* 0x00000010ff927819 */ /* 0x000fe2000001165d */
[----:B------:R-:W-:Y:S01]  /*0fb0*/  FMUL.FTZ R93, R59, UR9 ;  /* 0x000000093b5d7c20 */ /* 0x000fe20008410000 */
[----:B------:R-:W-:Y:S01]  /*0fc0*/  FFMA.FTZ R54, R95, R100, R54 ;  /* 0x000000645f367223 */ /* 0x000fe20000010036 */
[----:B------:R-:W-:-:S02]  /*0fd0*/  MOV R142, R89 ;  /* 0x00000059008e7202 */ /* 0x000fc40000000f00 */
[----:B------:R-:W-:Y:S01]  /*0fe0*/  SHF.R.U32.HI R141, RZ, 0x10, R89 ;  /* 0x00000010ff8d7819 */ /* 0x000fe20000011659 */
[----:B------:R-:W-:Y:S01]  /*0ff0*/  FFMA.FTZ R89, R83, R140, R52 ;  /* 0x0000008c53597223 */ /* 0x000fe20000010034 */
[----:B------:R-:W-:Y:S01]  /*1000*/  SHF.L.U32 R139, R139, 0x10, RZ ;  /* 0x000000108b8b7819 */ /* 0x000fe200000006ff */
[----:B------:R-:W-:Y:S01]  /*1010*/  FMUL.FTZ R57, R108, R144 ;  /* 0x000000906c397220 */ /* 0x000fe20000410000 */
[----:B------:R-:W-:Y:S01]  /*1020*/  SHF.L.U32 R145, R145, 0x10, RZ ;  /* 0x0000001091917819 */ /* 0x000fe200000006ff */
[----:B------:R-:W-:Y:S01]  /*1030*/  FADD.FTZ R52, R102, R53 ;  /* 0x0000003566347221 */ /* 0x000fe20000010000 */
[----:B------:R-:W-:Y:S01]  /*1040*/  FMUL.FTZ R88, R88, UR9 ;  /* 0x0000000958587c20 */ /* 0x000fe20008410000 */
[----:B------:R-:W-:Y:S01]  /*1050*/  FFMA.FTZ R55, R93, R102, R54 ;  /* 0x000000665d377223 */ /* 0x000fe20000010036 */
[----:B------:R-:W-:Y:S01]  /*1060*/  SHF.L.U32 R142, R142, 0x10, RZ ;  /* 0x000000108e8e7819 */ /* 0x000fe200000006ff */
[----:B------:R-:W-:Y:S01]  /*1070*/  FMUL.FTZ R59, R78, R145 ;  /* 0x000000914e3b7220 */ /* 0x000fe20000410000 */
[----:B------:R-:W-:Y:S01]  /*1080*/  SHF.L.U32 R146, R146, 0x10, RZ ;  /* 0x0000001092927819 */ /* 0x000fe200000006ff */
[----:B------:R-:W-:Y:S01]  /*1090*/  FFMA.FTZ R90, R114, R139, R57 ;  /* 0x0000008b725a7223 */ /* 0x000fe20000010039 */
[----:B------:R-:W-:Y:S01]  /*10a0*/  FADD.FTZ R53, R89, R52 ;  /* 0x0000003459357221 */ /* 0x000fe20000010000 */
[----:B------:R-:W-:Y:S01]  /*10b0*/  FMUL.FTZ R61, R61, UR9 ;  /* 0x000000093d3d7c20 */ /* 0x000fe20008410000 */
[----:B------:R-:W-:Y:S01]  /*10c0*/  FFMA.FTZ R52, R88, R89, R55 ;  /* 0x0000005958347223 */ /* 0x000fe20000010037 */
[----:B------:R-:W-:Y:S01]  /*10d0*/  SHF.L.U32 R141, R141, 0x10, RZ ;  /* 0x000000108d8d7819 */ /* 0x000fe200000006ff */
[----:B------:R-:W-:Y:S01]  /*10e0*/  FMUL.FTZ R94, R109, R146 ;  /* 0x000000926d5e7220 */ /* 0x000fe20000410000 */
[----:B------:R-:W-:Y:S01]  /*10f0*/  FFMA.FTZ R92, R84, R142, R59 ;  /* 0x0000008e545c7223 */ /* 0x000fe2000001003b */
[----:B------:R-:W-:Y:S01]  /*1100*/  FADD.FTZ R53, R53, R90 ;  /* 0x0000005a35357221 */ /* 0x000fe20000010000 */
[----:B------:R-:W-:Y:S01]  /*1110*/  FMUL.FTZ R63, R62, UR9 ;  /* 0x000000093e3f7c20 */ /* 0x000fe20008410000 */
[----:B------:R-:W-:Y:S01]  /*1120*/  FFMA.FTZ R52, R61, R90, R52 ;  /* 0x0000005a3d347223 */ /* 0x000fe20000010034 */
[----:B------:R-:W-:Y:S01]  /*1130*/  FFMA.FTZ R94, R115, R141, R94 ;  /* 0x0000008d735e7223 */ /* 0x000fe2000001005e */
        /* <DEDUP_REMOVED lines=19> */
[----:B------:R-:W2:Y:S01]  /*1270*/  S2R R62, SR_TID.X ;  /* 0x00000000003e7919 */ /* 0x000ea20000002100 */
[----:B0-----:R-:W-:Y:S01]  /*1280*/  FADD.FTZ R54, R149, R52 ;  /* 0x0000003495367221 */ /* 0x001fe20000010000 */
[----:B-1----:R-:W-:-:S04]  /*1290*/  FADD.FTZ R55, R154, R53 ;  /* 0x000000359a377221 */ /* 0x002fc80000010000 */
[----:B------:R-:W0:Y:S04]  /*12a0*/  SHFL.DOWN PT, R53, R54, 0x1, 0x1f ;  /* 0x08201f0036357f89 */ /* 0x000e2800000e0000 */
[----:B------:R-:W1:Y:S01]  /*12b0*/  SHFL.DOWN PT, R156, R55, 0x1, 0x1f ;  /* 0x08201f00379c7f89 */ /* 0x000e6200000e0000 */
[----:B--2---:R-:W-:Y:S01]  /*12c0*/  LOP3.LUT P1, RZ, R62, 0x1f, RZ, 0xc0, !PT ;  /* 0x0000001f3eff7812 */ /* 0x004fe2000782c0ff */
[----:B------:R-:W-:Y:S01]  /*12d0*/  BSSY.RECONVERGENT B0, `(.L_x_1140) ;  /* 0x000000c000007945 */ /* 0x000fe20003800200 */
[----:B0-----:R-:W-:Y:S01]  /*12e0*/  FADD.FTZ R52, R54, R53 ;  /* 0x0000003536347221 */ /* 0x001fe20000010000 */
[----:B-1----:R-:W-:-:S10]  /*12f0*/  FADD.FTZ R53, R55, R156 ;  /* 0x0000009c37357221 */ /* 0x002fd40000010000 */
        /* <DEDUP_REMOVED lines=9> */
.L_x_1141:
[----:B------:R-:W-:Y:S05]  /*1390*/  BSYNC.RECONVERGENT B0 ;  /* 0x0000000000007941 */ /* 0x000fea0003800200 */
.L_x_1140:
[----:B------:R-:W1:Y:S08]  /*13a0*/  S2UR UR6, SR_CgaCtaId ;  /* 0x00000000000679c3 */ /* 0x000e700000008800 */
[----:B------:R-:W-:Y:S01]  /*13b0*/  BAR.SYNC.DEFER_BLOCKING 0x0 ;  /* 0x0000000000007b1d */ /* 0x000fe20000010000 */
[----:B------:R-:W-:Y:S01]  /*13c0*/  FFMA.FTZ R107, R60, R58, R107 ;  /* 0x0000003a3c6b7223 */ /* 0x000fe2000001006b */
[----:B------:R-:W-:Y:S01]  /*13d0*/  FADD.FTZ R75, R58, R75 ;  /* 0x0000004b3a4b7221 */ /* 0x000fe20000010000 */
[----:B------:R-:W-:Y:S01]  /*13e0*/  FFMA.FTZ R72, R105, R56, R72 ;  /* 0x0000003869487223 */ /* 0x000fe20000010048 */
[----:B------:R-:W-:Y:S01]  /*13f0*/  FADD.FTZ R71, R56, R71 ;  /* 0x0000004738477221 */ /* 0x000fe20000010000 */
[----:B------:R-:W-:Y:S01]  /*1400*/  FFMA.FTZ R18, R97, R104, R18 ;  /* 0x0000006861127223 */ /* 0x000fe20000010012 */
[----:B------:R-:W-:Y:S01]  /*1410*/  UMOV UR5, 0x400 ;  /* 0x0000040000057882 */ /* 0x000fe20000000000 */
[----:B------:R-:W-:Y:S01]  /*1420*/  FADD.FTZ R25, R104, R25 ;  /* 0x0000001968197221 */ /* 0x000fe20000010000 */
[----:B------:R-:W-:Y:S01]  /*1430*/  UISETP.NE.U32.AND UP0, UPT, UR22, URZ, UPT ;  /* 0x000000ff1600728c */ /* 0x000fe2000bf05070 */
[----:B------:R-:W-:Y:S01]  /*1440*/  FFMA.FTZ R68, R103, R136, R68 ;  /* 0x0000008867447223 */ /* 0x000fe20000010044 */
[----:B------:R-:W-:Y:S01]  /*1450*/  UIADD3 UR4, UPT, UPT, UR4, UR24, URZ ;  /* 0x0000001804047290 */ /* 0x000fe2000fffe0ff */
[----:B------:R-:W-:Y:S01]  /*1460*/  FADD.FTZ R67, R136, R67 ;  /* 0x0000004388437221 */ /* 0x000fe20000010000 */
[----:B------:R-:W-:Y:S01]  /*1470*/  UISETP.NE.AND.EX UP0, UPT, UR23, URZ, UPT, UP0 ;  /* 0x000000ff1700728c */ /* 0x000fe2000bf05300 */
        /* <DEDUP_REMOVED lines=10> */
[----:B-1----:R-:W-:Y:S01]  /*1520*/  ULEA UR5, UR6, UR5, 0x18 ;  /* 0x0000000506057291 */ /* 0x002fe2000f8ec0ff */
[----:B------:R-:W-:Y:S01]  /*1530*/  FFMA.FTZ R0, R96, R130, R0 ;  /* 0x0000008260007223 */ /* 0x000fe20000010000 */
[----:B------:R-:W-:Y:S01]  /*1540*/  FADD.FTZ R9, R130, R9 ;  /* 0x0000000982097221 */ /* 0x000fe20000010000 */
[----:B------:R-:W-:Y:S01]  /*1550*/  FFMA.FTZ R2, R97, R129, R2 ;  /* 0x0000008161027223 */ /* 0x000fe20000010002 */
[----:B------:R-:W-:Y:S01]  /*1560*/  UIADD3 UR6, UPT, UPT, UR5, 0x1820, URZ ;  /* 0x0000182005067890 */ /* 0x000fe2000fffe0ff */
[----:B------:R-:W-:Y:S01]  /*1570*/  FADD.FTZ R10, R129, R10 ;  /* 0x0000000a810a7221 */ /* 0x000fe20000010000 */
[----:B------:R-:W-:Y:S01]  /*1580*/  @!UP1 UIADD3 UR6, UPT, UPT, UR5, 0x1800, URZ ;  /* 0x0000180005069890 */ /* 0x000fe2000fffe0ff */
[----:B------:R-:W-:Y:S01]  /*1590*/  FFMA.FTZ R3, R95, R128, R3 ;  /* 0x000000805f037223 */ /* 0x000fe20000010003 */
[----:B------:R-:W-:Y:S01]  /*15a0*/  UIADD3 UR7, UPT, UPT, UR5, 0x1830, URZ ;  /* 0x0000183005077890 */ /* 0x000fe2000fffe0ff */
[----:B------:R-:W-:Y:S01]  /*15b0*/  FADD.FTZ R11, R128, R11 ;  /* 0x0000000b800b7221 */ /* 0x000fe20000010000 */
[----:B------:R-:W-:Y:S01]  /*15c0*/  @!UP1 UIADD3 UR7, UPT, UPT, UR5, 0x1810, URZ ;  /* 0x0000181005079890 */ /* 0x000fe2000fffe0ff */
[----:B------:R-:W-:Y:S01]  /*15d0*/  FFMA.FTZ R4, R93, R126, R4 ;  /* 0x0000007e5d047223 */ /* 0x000fe20000010004 */
[----:B------:R-:W-:Y:S01]  /*15e0*/  FADD.FTZ R12, R126, R12 ;  /* 0x0000000c7e0c7221 */ /* 0x000fe20000010000 */
[----:B------:R-:W-:Y:S01]  /*15f0*/  FFMA.FTZ R17, R96, R124, R17 ;  /* 0x0000007c60117223 */ /* 0x000fe20000010011 */
[----:B------:R-:W-:Y:S01]  /*1600*/  FADD.FTZ R26, R124, R26 ;  /* 0x0000001a7c1a7221 */ /* 0x000fe20000010000 */
[----:B0-----:R-:W0:Y:S01]  /*1610*/  LDS.128 R52, [UR6] ;  /* 0x00000006ff347984 */ /* 0x001e220008000c00 */
[----:B------:R-:W-:Y:S01]  /*1620*/  FFMA.FTZ R32, R95, R137, R32 ;  /* 0x000000895f207223 */ /* 0x000fe20000010020 */
[----:B------:R-:W-:Y:S01]  /*1630*/  FADD.FTZ R24, R137, R24 ;  /* 0x0000001889187221 */ /* 0x000fe20000010000 */
[----:B------:R-:W-:Y:S01]  /*1640*/  FFMA.FTZ R31, R93, R138, R31 ;  /* 0x0000008a5d1f7223 */ /* 0x000fe2000001001f */
[----:B------:R-:W1:Y:S01]  /*1650*/  LDS.128 R56, [UR7] ;  /* 0x00000007ff387984 */ /* 0x000e620008000c00 */
[----:B------:R-:W-:Y:S01]  /*1660*/  FADD.FTZ R23, R138, R23 ;  /* 0x000000178a177221 */ /* 0x000fe20000010000 */
        /* <DEDUP_REMOVED lines=16> */
[----:B------:R-:W-:Y:S01]  /*1770*/  UISETP.GE.AND UP2, UPT, UR4, UR25, UPT ;  /* 0x000000190400728c */ /* 0x000fe2000bf46270 */
        /* <DEDUP_REMOVED lines=12> */
[----:B------:R-:W-:-:S12]  /*1840*/  BRA.U UP0, `(.L_x_1142) ;  /* 0x00000005007c7547 */ /* 0x000fd8000b800000 */
        /* <DEDUP_REMOVED lines=29> */
.L_x_1144:
        /* <DEDUP_REMOVED lines=23> */
.L_x_1143:
        /* <DEDUP_REMOVED lines=22> */
.L_x_1146:
        /* <DEDUP_REMOVED lines=21> */
.L_x_1142:
        /* <DEDUP_REMOVED lines=29> */
.L_x_1148:
        /* <DEDUP_REMOVED lines=23> */
.L_x_1147:
        /* <DEDUP_REMOVED lines=22> */
.L_x_1149:
        /* <DEDUP_REMOVED lines=20> */
.L_x_1145:
[----:B------:R-:W-:Y:S01]  /*2420*/  ISETP.NE.U32.AND P1, PT, RZ, UR5, PT ;  /* 0x00000005ff007c0c */ /* 0x000fe2000bf25070 */
[----:B------:R-:W0:Y:S01]  /*2430*/  LDC.64 R52, c[0x0][0x468] ;  /* 0x00011a00ff347b82 */ /* 0x000e220000000a00 */
[----:B------:R-:W-:Y:S01]  /*2440*/  LOP3.LUT R54, R54, 0xffff, RZ, 0xc0, !PT ;  /* 0x0000ffff36367812 */ /* 0x000fe200078ec0ff */
[----:B------:R-:W-:Y:S01]  /*2450*/  UISETP.NE.U32.AND UP0, UPT, UR7, URZ, UPT ;  /* 0x000000ff0700728c */ /* 0x000fe2000bf05070 */
[----:B------:R-:W-:Y:S02]  /*2460*/  ISETP.NE.AND.EX P1, PT, RZ, UR6, PT, P1 ;  /* 0x00000006ff007c0c */ /* 0x000fe4000bf25310 */
[----:B------:R-:W-:Y:S01]  /*2470*/  PRMT R101, R56, 0x5410, R101 ;  /* 0x0000541038657816 */ /* 0x000fe20000000065 */
[----:B------:R-:W-:Y:S01]  /*2480*/  IMAD.WIDE.U32 R54, R54, 0x10000, RZ ;  /* 0x0001000036367825 */ /* 0x000fe200078e00ff */
[----:B------:R-:W-:Y:S02]  /*2490*/  UISETP.NE.AND.EX UP0, UPT, UR8, URZ, UPT, UP0 ;  /* 0x000000ff0800728c */ /* 0x000fe4000bf05300 */
[----:B------:R-:W-:-:S02]  /*24a0*/  LOP3.LUT R54, R54, 0xffff, R57, 0xf8, !PT ;  /* 0x0000ffff36367812 */ /* 0x000fc400078ef839 */
[----:B------:R-:W-:-:S05]  /*24b0*/  LOP3.LUT R55, R101, R55, RZ, 0xfc, !PT ;  /* 0x0000003765377212 */ /* 0x000fca00078efcff */
        /* <DEDUP_REMOVED lines=14> */
.L_x_1150:
[----:B------:R-:W-:Y:S05]  /*25a0*/  @!P0 BRA `(.L_x_1151) ;  /* 0x00000004004c8947 */ /* 0x000fea0003800000 */
[----:B------:R-:W-:Y:S05]  /*25b0*/  @!P1 BRA `(.L_x_1152) ;  /* 0x00000000009c9947 */ /* 0x000fea0003800000 */
        /* <DEDUP_REMOVED lines=9> */
[----:B0----5:R-:W-:Y:S01]  /*2650*/  FFMA.FTZ R50, R95, UR9, R42 ;  /* 0x000000095f327c23 */ /* 0x021fe2000801002a */
[----:B------:R-:W-:Y:S01]  /*2660*/  FFMA.FTZ R51, R102, UR9, R43 ;  /* 0x0000000966337c23 */ /* 0x000fe2000801002b */
[----:B------:R-:W-:Y:S01]  /*2670*/  FFMA.FTZ R48, R99, UR9, R40 ;  /* 0x0000000963307c23 */ /* 0x000fe20008010028 */
[----:B------:R-:W-:-:S03]  /*2680*/  FFMA.FTZ R49, R98, UR9, R41 ;  /* 0x0000000962317c23 */ /* 0x000fc60008010029 */
[----:B-1----:R-:W-:Y:S02]  /*2690*/  F2FP.BF16.F32.PACK_AB R56, R51, R50 ;  /* 0x000000323338723e */ /* 0x002fe400000010ff */
        /* <DEDUP_REMOVED lines=8> */
.L_x_1153:
        /* <DEDUP_REMOVED lines=14> */
[----:B------:R-:W-:Y:S02]  /*2800*/  PRMT R54, R57, 0x7632, R54 ;  /* 0x0000763239367816 */ /* 0x000fe40000000036 */
[----:B------:R-:W-:Y:S01]  /*2810*/  PRMT R93, R56, 0x7632, R93 ;  /* 0x00007632385d7816 */ /* 0x000fe2000000005d */
[----:B------:R-:W-:Y:S06]  /*2820*/  BRA `(.L_x_1154) ;  /* 0x0000000400f47947 */ /* 0x000fec0003800000 */
.L_x_1152:
        /* <DEDUP_REMOVED lines=16> */
[----:B01----:R-:W-:Y:S02]  /*2930*/  PRMT R56, R95, 0x7610, R56 ;  /* 0x000076105f387816 */ /* 0x003fe40000000038 */
[C---:B------:R-:W-:Y:S02]  /*2940*/  PRMT R54, R98.reuse, 0x7632, R54 ;  /* 0x0000763262367816 */ /* 0x040fe40000000036 */
[----:B------:R-:W-:-:S02]  /*2950*/  PRMT R57, R98, 0x7610, R57 ;  /* 0x0000761062397816 */ /* 0x000fc40000000039 */
[----:B------:R-:W-:Y:S02]  /*2960*/  PRMT R123, R93, 0x7610, R123 ;  /* 0x000076105d7b7816 */ /* 0x000fe4000000007b */
[----:B------:R-:W-:Y:S02]  /*2970*/  PRMT R122, R56, 0x7610, R122 ;  /* 0x00007610387a7816 */ /* 0x000fe4000000007a */
[----:B------:R-:W-:Y:S02]  /*2980*/  PRMT R120, R54, 0x7610, R120 ;  /* 0x0000761036787816 */ /* 0x000fe40000000078 */
[----:B------:R-:W-:Y:S01]  /*2990*/  PRMT R121, R57, 0x7610, R121 ;  /* 0x0000761039797816 */ /* 0x000fe20000000079 */
[----:B------:R-:W-:Y:S06]  /*29a0*/  BRA `(.L_x_1154) ;  /* 0x0000000400947947 */ /* 0x000fec0003800000 */
.L_x_1155:
        /* <DEDUP_REMOVED lines=14> */
[C---:B01----:R-:W-:Y:S02]  /*2a90*/  PRMT R54, R98.reuse, 0x7632, R54 ;  /* 0x0000763262367816 */ /* 0x043fe40000000036 */
[----:B------:R-:W-:Y:S02]  /*2aa0*/  PRMT R57, R98, 0x7610, R57 ;  /* 0x0000761062397816 */ /* 0x000fe40000000039 */
[C---:B------:R-:W-:Y:S02]  /*2ab0*/  PRMT R93, R95.reuse, 0x7632, R93 ;  /* 0x000076325f5d7816 */ /* 0x040fe4000000005d */
[----:B------:R-:W-:Y:S01]  /*2ac0*/  PRMT R56, R95, 0x7610, R56 ;  /* 0x000076105f387816 */ /* 0x000fe20000000038 */
[----:B------:R-:W-:Y:S06]  /*2ad0*/  BRA `(.L_x_1154) ;  /* 0x0000000400487947 */ /* 0x000fec0003800000 */
.L_x_1151:
        /* <DEDUP_REMOVED lines=10> */
[----:B0-----:R-:W-:Y:S01]  /*2b80*/  FMUL.FTZ R50, R95, UR9 ;  /* 0x000000095f327c20 */ /* 0x001fe20008410000 */
[----:B------:R-:W-:Y:S01]  /*2b90*/  FMUL.FTZ R51, R93, UR9 ;  /* 0x000000095d337c20 */ /* 0x000fe20008410000 */
[----:B------:R-:W-:Y:S01]  /*2ba0*/  FMUL.FTZ R48, R96, UR9 ;  /* 0x0000000960307c20 */ /* 0x000fe20008410000 */
[----:B------:R-:W-:-:S03]  /*2bb0*/  FMUL.FTZ R49, R97, UR9 ;  /* 0x0000000961317c20 */ /* 0x000fc60008410000 */
        /* <DEDUP_REMOVED lines=9> */
.L_x_1157:
        /* <DEDUP_REMOVED lines=14> */
[----:B------:R-:W-:Y:S02]  /*2d30*/  PRMT R54, R57, 0x7632, R54 ;  /* 0x0000763239367816 */ /* 0x000fe40000000036 */
[----:B------:R-:W-:Y:S01]  /*2d40*/  PRMT R93, R56, 0x7632, R93 ;  /* 0x00007632385d7816 */ /* 0x000fe2000000005d */
[----:B------:R-:W-:Y:S06]  /*2d50*/  BRA `(.L_x_1154) ;  /* 0x0000000000a87947 */ /* 0x000fec0003800000 */
.L_x_1156:
        /* <DEDUP_REMOVED lines=10> */
[----:B01----:R-:W-:Y:S01]  /*2e00*/  FMUL.FTZ R54, R93, UR9 ;  /* 0x000000095d367c20 */ /* 0x003fe20008410000 */
        /* <DEDUP_REMOVED lines=13> */
.L_x_1158:
        /* <DEDUP_REMOVED lines=11> */
[----:B01----:R-:W-:-:S03]  /*2f90*/  FMUL.FTZ R54, R93, UR9 ;  /* 0x000000095d367c20 */ /* 0x003fc60008410000 */
[----:B------:R-:W-:Y:S02]  /*2fa0*/  F2FP.BF16.F32.PACK_AB R96, R97, R96 ;  /* 0x000000606160723e */ /* 0x000fe400000010ff */
[----:B------:R-:W-:Y:S02]  /*2fb0*/  F2FP.BF16.F32.PACK_AB R95, R54, R95 ;  /* 0x0000005f365f723e */ /* 0x000fe400000010ff */
[C---:B------:R-:W-:Y:S02]  /*2fc0*/  PRMT R54, R96.reuse, 0x7632, R54 ;  /* 0x0000763260367816 */ /* 0x040fe40000000036 */
[----:B------:R-:W-:Y:S02]  /*2fd0*/  PRMT R57, R96, 0x7610, R57 ;  /* 0x0000761060397816 */ /* 0x000fe40000000039 */
[C---:B------:R-:W-:Y:S02]  /*2fe0*/  PRMT R93, R95.reuse, 0x7632, R93 ;  /* 0x000076325f5d7816 */ /* 0x040fe4000000005d */
[----:B------:R-:W-:-:S07]  /*2ff0*/  PRMT R56, R95, 0x7610, R56 ;  /* 0x000076105f387816 */ /* 0x000fce0000000038 */
.L_x_1154:
[----:B------:R-:W0:Y:S01]  /*3000*/  @P1 LDC.64 R58, c[0x0][0x478] ;  /* 0x00011e00ff3a1b82 */ /* 0x000e220000000a00 */
[----:B------:R-:W-:Y:S02]  /*3010*/  LOP3.LUT R54, R54, 0xffff, RZ, 0xc0, !PT ;  /* 0x0000ffff36367812 */ /* 0x000fe400078ec0ff */
[----:B------:R-:W-:-:S03]  /*3020*/  PRMT R93, R56, 0x5410, R93 ;  /* 0x00005410385d7816 */ /* 0x000fc6000000005d */
[----:B------:R-:W-:-:S03]  /*3030*/  IMAD.WIDE.U32 R54, R54, 0x10000, RZ ;  /* 0x0001000036367825 */ /* 0x000fc600078e00ff */
[----:B------:R-:W-:Y:S01]  /*3040*/  LOP3.LUT R54, R54, 0xffff, R57, 0xf8, !PT ;  /* 0x0000ffff36367812 */ /* 0x000fe200078ef839 */
[----:B------:R-:W-:Y:S01]  /*3050*/  IMAD.WIDE.U32 R56, R125, 0x8, R52 ;  /* 0x000000087d387825 */ /* 0x000fe200078e0034 */
[----:B------:R-:W-:-:S03]  /*3060*/  LOP3.LUT R55, R93, R55, RZ, 0xfc, !PT ;  /* 0x000000375d377212 */ /* 0x000fc600078efcff */
[----:B0-----:R-:W-:-:S05]  /*3070*/  @P1 IMAD.WIDE.U32 R58, R125, 0x10, R58 ;  /* 0x000000107d3a1825 */ /* 0x001fca00078e003a */
        /* <DEDUP_REMOVED lines=11> */
.L_x_1159:
        /* <DEDUP_REMOVED lines=15> */
[----:B------:R-:W-:Y:S02]  /*3220*/  F2FP.BF16.F32.PACK_AB R58, R51, R50 ;  /* 0x00000032333a723e */ /* 0x000fe400000010ff */
[----:B------:R-:W-:Y:S02]  /*3230*/  F2FP.BF16.F32.PACK_AB R59, R49, R48 ;  /* 0x00000030313b723e */ /* 0x000fe400000010ff */
[C---:B------:R-:W-:Y:S02]  /*3240*/  PRMT R61, R58.reuse, 0x7632, R61 ;  /* 0x000076323a3d7816 */ /* 0x040fe4000000003d */
[----:B-1----:R-:W-:Y:S02]  /*3250*/  PRMT R56, R59, 0x7632, R56 ;  /* 0x000076323b387816 */ /* 0x002fe40000000038 */
[----:B------:R-:W-:Y:S02]  /*3260*/  PRMT R123, R61, 0x7610, R123 ;  /* 0x000076103d7b7816 */ /* 0x000fe4000000007b */
[----:B------:R-:W-:-:S02]  /*3270*/  PRMT R122, R58, 0x7610, R122 ;  /* 0x000076103a7a7816 */ /* 0x000fc4000000007a */
[----:B------:R-:W-:Y:S02]  /*3280*/  PRMT R120, R56, 0x7610, R120 ;  /* 0x0000761038787816 */ /* 0x000fe40000000078 */
[----:B------:R-:W-:Y:S01]  /*3290*/  PRMT R121, R59, 0x7610, R121 ;  /* 0x000076103b797816 */ /* 0x000fe20000000079 */
[----:B------:R-:W-:Y:S06]  /*32a0*/  BRA `(.L_x_1163) ;  /* 0x0000000800387947 */ /* 0x000fec0003800000 */
.L_x_1162:
        /* <DEDUP_REMOVED lines=14> */
[----:B-1----:R-:W-:Y:S02]  /*3390*/  PRMT R56, R59, 0x7632, R56 ;  /* 0x000076323b387816 */ /* 0x002fe40000000038 */
[----:B------:R-:W-:Y:S01]  /*33a0*/  PRMT R61, R58, 0x7632, R61 ;  /* 0x000076323a3d7816 */ /* 0x000fe2000000003d */
[----:B------:R-:W-:Y:S06]  /*33b0*/  BRA `(.L_x_1163) ;  /* 0x0000000400f47947 */ /* 0x000fec0003800000 */
.L_x_1161:
        /* <DEDUP_REMOVED lines=16> */
[----:B0-----:R-:W-:Y:S02]  /*34c0*/  PRMT R58, R63, 0x7610, R58 ;  /* 0x000076103f3a7816 */ /* 0x001fe4000000003a */
[C---:B-1----:R-:W-:Y:S02]  /*34d0*/  PRMT R56, R89.reuse, 0x7632, R56 ;  /* 0x0000763259387816 */ /* 0x042fe40000000038 */
[----:B------:R-:W-:-:S02]  /*34e0*/  PRMT R59, R89, 0x7610, R59 ;  /* 0x00007610593b7816 */ /* 0x000fc4000000003b */
[----:B------:R-:W-:Y:S02]  /*34f0*/  PRMT R123, R61, 0x7610, R123 ;  /* 0x000076103d7b7816 */ /* 0x000fe4000000007b */
[----:B------:R-:W-:Y:S02]  /*3500*/  PRMT R122, R58, 0x7610, R122 ;  /* 0x000076103a7a7816 */ /* 0x000fe4000000007a */
[----:B------:R-:W-:Y:S02]  /*3510*/  PRMT R120, R56, 0x7610, R120 ;  /* 0x0000761038787816 */ /* 0x000fe40000000078 */
[----:B------:R-:W-:Y:S01]  /*3520*/  PRMT R121, R59, 0x7610, R121 ;  /* 0x000076103b797816 */ /* 0x000fe20000000079 */
[----:B------:R-:W-:Y:S06]  /*3530*/  BRA `(.L_x_1163) ;  /* 0x0000000400947947 */ /* 0x000fec0003800000 */
.L_x_1164:
        /* <DEDUP_REMOVED lines=19> */
.L_x_1160:
        /* <DEDUP_REMOVED lines=23> */
.L_x_1166:
        /* <DEDUP_REMOVED lines=14> */
[----:B-1----:R-:W-:Y:S02]  /*38c0*/  PRMT R56, R59, 0x7632, R56 ;  /* 0x000076323b387816 */ /* 0x002fe40000000038 */
[----:B------:R-:W-:Y:S01]  /*38d0*/  PRMT R61, R58, 0x7632, R61 ;  /* 0x000076323a3d7816 */ /* 0x000fe2000000003d */
[----:B------:R-:W-:Y:S06]  /*38e0*/  BRA `(.L_x_1163) ;  /* 0x0000000000a87947 */ /* 0x000fec0003800000 */
.L_x_1165:
        /* <DEDUP_REMOVED lines=24> */
.L_x_1167:
        /* <DEDUP_REMOVED lines=18> */
.L_x_1163:
[----:B------:R-:W0:Y:S01]  /*3b90*/  @P1 LDC.64 R54, c[0x0][0x478] ;  /* 0x00011e00ff361b82 */ /* 0x000e220000000a00 */
[----:B------:R-:W-:Y:S01]  /*3ba0*/  LOP3.LUT R56, R56, 0xffff, RZ, 0xc0, !PT ;  /* 0x0000ffff38387812 */ /* 0x000fe200078ec0ff */
[----:B------:R-:W-:Y:S01]  /*3bb0*/  IMAD.WIDE.U32 R52, R127, 0x8, R52 ;  /* 0x000000087f347825 */ /* 0x000fe200078e0034 */
[----:B------:R-:W-:-:S03]  /*3bc0*/  PRMT R61, R58, 0x5410, R61 ;  /* 0x000054103a3d7816 */ /* 0x000fc6000000003d */
[----:B------:R-:W-:-:S05]  /*3bd0*/  IMAD.WIDE.U32 R56, R56, 0x10000, RZ ;  /* 0x0001000038387825 */ /* 0x000fca00078e00ff */
[----:B------:R-:W-:Y:S02]  /*3be0*/  LOP3.LUT R57, R61, R57, RZ, 0xfc, !PT ;  /* 0x000000393d397212 */ /* 0x000fe400078efcff */
[----:B------:R-:W-:Y:S01]  /*3bf0*/  LOP3.LUT R56, R56, 0xffff, R59, 0xf8, !PT ;  /* 0x0000ffff38387812 */ /* 0x000fe200078ef83b */
        /* <DEDUP_REMOVED lines=12> */
.L_x_1168:
[----:B------:R-:W-:Y:S01]  /*3cc0*/  UPLOP3.LUT UP1, UPT, UPT, UPT, UP1, 0x40, 0x4 ;  /* 0x000000000004789c */ /* 0x000fe20003f2e810 */
[----:B------:R-:W-:Y:S10]  /*3cd0*/  BRA.U !UP2, `(.L_x_1169) ;  /* 0xffffffc90a847547 */ /* 0x000ff4000b83ffff */
[----:B-----5:R-:W-:Y:S02]  /*3ce0*/  MOV R46, R66 ;  /* 0x00000042002e7202 */ /* 0x020fe40000000f00 */
[----:B------:R-:W-:Y:S02]  /*3cf0*/  MOV R45, R70 ;  /* 0x00000046002d7202 */ /* 0x000fe40000000f00 */
[----:B0-----:R-:W-:Y:S02]  /*3d00*/  MOV R49, R69 ;  /* 0x0000004500317202 */ /* 0x001fe40000000f00 */
        /* <DEDUP_REMOVED lines=44> */
.L_x_1139:
        /* <DEDUP_REMOVED lines=25> */
.L_x_1170:
        /* <DEDUP_REMOVED lines=10> */
.L_x_3533:


//--------------------- .text._ZN10layer_norm31ln_parallel_residual_bwd_kernelINS_13Kernel_traitsI13__nv_bfloat16S2_fS2_fjLj1536ELj1ELj1ELj4ELj8ENS_18Kernel_traits_baseILj1536ES2_S2_fS2_fjLj128EEEEELb0ELb1ELb0EEEvNS_9BwdParamsE --------------------------
	.section	.text._ZN10layer_norm31ln_parallel_residual_bwd_kernelINS_13Kernel_traitsI13__nv_bfloat16S2_fS2_fjLj1536ELj1ELj1ELj4ELj8ENS_18Kernel_traits_baseILj1536ES2_S2_fS2_fjLj128EEEEELb0ELb1ELb0EEEvNS_9BwdParamsE,"ax",@progbits
	.align	128
        .global         _ZN10layer_norm31ln_parallel_residual_bwd_kernelINS_13Kernel_traitsI13__nv_bfloat16S2_fS2_fjLj1536ELj1ELj1ELj4ELj8ENS_18Kernel_traits_baseILj1536ES2_S2_fS2_fjLj128EEEEELb0ELb1ELb0EEEvNS_9BwdParamsE
        .type           _ZN10layer_norm31ln_parallel_residual_bwd_kernelINS_13Kernel_traitsI13__nv_bfloat16S2_fS2_fjLj1536ELj1ELj1ELj4ELj8ENS_18Kernel_traits_baseILj1536ES2_S2_fS2_fjLj128EEEEELb0ELb1ELb0EEEvNS_9BwdParamsE,@function
        .size           _ZN10layer_norm31ln_parallel_residual_bwd_kernelINS_13Kernel_traitsI13__nv_bfloat16S2_fS2_fjLj1536ELj1ELj1ELj4ELj8ENS_18Kernel_traits_baseILj1536ES2_S2_fS2_fjLj128EEEEELb0ELb1ELb0EEEvNS_9BwdParamsE,(.L_x_3534 - _ZN10layer_norm31ln_parallel_residual_bwd_kernelINS_13Kernel_traitsI13__nv_bfloat16S2_fS2_fjLj1536ELj1ELj1ELj4ELj8ENS_18Kernel_traits_baseILj1536ES2_S2_fS2_fjLj128EEEEELb0ELb1ELb0EEEvNS_9BwdParamsE)
        .other          _ZN10layer_norm31ln_parallel_residual_bwd_kernelINS_13Kernel_traitsI13__nv_bfloat16S2_fS2_fjLj1536ELj1ELj1ELj4ELj8ENS_18Kernel_traits_baseILj1536ES2_S2_fS2_fjLj128EEEEELb0ELb1ELb0EEEvNS_9BwdParamsE,@"STO_CUDA_ENTRY STV_DEFAULT"
_ZN10layer_norm31ln_parallel_residual_bwd_kernelINS_13Kernel_traitsI13__nv_bfloat16S2_fS2_fjLj1536ELj1ELj1ELj4ELj8ENS_18Kernel_traits_baseILj1536ES2_S2_fS2_fjLj128EEEEELb0ELb1ELb0EEEvNS_9BwdParamsE:
.text._ZN10layer_norm31ln_parallel_residual_bwd_kernelINS_13Kernel_traitsI13__nv_bfloat16S2_fS2_fjLj1536ELj1ELj1ELj4ELj8ENS_18Kernel_traits_baseILj1536ES2_S2_fS2_fjLj128EEEEELb0ELb1ELb0EEEvNS_9BwdParamsE:
        /* <DEDUP_REMOVED lines=43> */
[----:B------:R-:W-:Y:S02]  /*02b0*/  SHF.R.U32.HI R0, RZ, 0x10, R5 ;  /* 0x00000010ff007819 */ /* 0x000fe40000011605 */
[----:B------:R-:W-:Y:S02]  /*02c0*/  CS2R R18, SRZ ;  /* 0x0000000000127805 */ /* 0x000fe4000001ff00 */
[----:B------:R-:W-:Y:S02]  /*02d0*/  SHF.R.U32.HI R3, RZ, 0x10, R11 ;  /* 0x00000010ff037819 */ /* 0x000fe4000001160b */
[----:B------:R-:W-:-:S02]  /*02e0*/  CS2R R32, SRZ ;  /* 0x0000000000207805 */ /* 0x000fc4000001ff00 */
[----:B------:R-:W-:Y:S02]  /*02f0*/  SHF.R.U64 R57, R4, 0x10, R5 ;  /* 0x0000001004397819 */ /* 0x000fe40000001205 */
[----:B------:R-:W-:Y:S02]  /*0300*/  CS2R R34, SRZ ;  /* 0x0000000000227805 */ /* 0x000fe4000001ff00 */
[----:B------:R-:W-:Y:S02]  /*0310*/  MOV R56, R5 ;  /* 0x0000000500387202 */ /* 0x000fe40000000f00 */
[----:B------:R-:W-:Y:S02]  /*0320*/  CS2R R24, SRZ ;  /* 0x0000000000187805 */ /* 0x000fe4000001ff00 */
[----:B------:R-:W-:Y:S02]  /*0330*/  SHF.R.U64 R9, R6, 0x10, R7 ;  /* 0x0000001006097819 */ /* 0x000fe40000001207 */
[----:B------:R-:W-:-:S02]  /*0340*/  CS2R R26, SRZ ;  /* 0x00000000001a7805 */ /* 0x000fc4000001ff00 */
[----:B------:R-:W-:Y:S02]  /*0350*/  MOV R58, R4 ;  /* 0x00000004003a7202 */ /* 0x000fe40000000f00 */
[----:B------:R-:W-:Y:S02]  /*0360*/  CS2R R28, SRZ ;  /* 0x00000000001c7805 */ /* 0x000fe4000001ff00 */
[----:B------:R-:W-:Y:S02]  /*0370*/  MOV R6, R10 ;  /* 0x0000000a00067202 */ /* 0x000fe40000000f00 */
[----:B------:R-:W-:Y:S02]  /*0380*/  CS2R R30, SRZ ;  /* 0x00000000001e7805 */ /* 0x000fe4000001ff00 */
[----:B------:R-:W-:Y:S01]  /*0390*/  SHF.R.U64 R5, R10, 0x10, R11 ;  /* 0x000000100a057819 */ /* 0x000fe2000000120b */
[----:B0-----:R-:W-:Y:S01]  /*03a0*/  UISETP.NE.AND UP0, UPT, UR4, URZ, UPT ;  /* 0x000000ff0400728c */ /* 0x001fe2000bf05270 */
[----:B------:R-:W-:-:S02]  /*03b0*/  MOV R8, R7 ;  /* 0x0000000700087202 */ /* 0x000fc40000000f00 */
[----:B------:R-:W-:Y:S02]  /*03c0*/  CS2R R20, SRZ ;  /* 0x0000000000147805 */ /* 0x000fe4000001ff00 */
[----:B------:R-:W-:Y:S02]  /*03d0*/  MOV R4, R11 ;  /* 0x0000000b00047202 */ /* 0x000fe40000000f00 */
[----:B------:R-:W-:Y:S02]  /*03e0*/  CS2R R22, SRZ ;  /* 0x0000000000167805 */ /* 0x000fe4000001ff00 */
[----:B------:R-:W-:Y:S02]  /*03f0*/  PRMT R10, R2, 0x7610, R10 ;  /* 0x00007610020a7816 */ /* 0x000fe4000000000a */
[----:B------:R-:W-:Y:S02]  /*0400*/  CS2R R36, SRZ ;  /* 0x0000000000247805 */ /* 0x000fe4000001ff00 */
[----:B------:R-:W-:-:S02]  /*0410*/  SHF.R.U32.HI R7, RZ, 0x10, R7 ;  /* 0x00000010ff077819 */ /* 0x000fc40000011607 */
        /* <DEDUP_REMOVED lines=13> */
.L_x_1212:
[----:B0-----:R-:W-:-:S06]  /*04f0*/  UIMAD.WIDE UR4, UR9, 0x4, UR14 ;  /* 0x00000004090478a5 */ /* 0x001fcc000f8e020e */
[----:B-123--:R-:W-:Y:S02]  /*0500*/  MOV R52, UR4 ;  /* 0x0000000400347c02 */ /* 0x00efe40008000f00 */
        /* <DEDUP_REMOVED lines=25> */
[----:B------:R-:W2:Y:S01]  /*06a0*/  LDG.E.128 R52, desc[UR18][R52.64] ;  /* 0x0000001234347981 */ /* 0x000ea2000c1e1d00 */
[----:B----4-:R-:W-:-:S04]  /*06b0*/  ISETP.NE.U32.AND P0, PT, RZ, UR22, PT ;  /* 0x00000016ff007c0c */ /* 0x010fc8000bf05070 */
[----:B------:R-:W-:-:S13]  /*06c0*/  ISETP.NE.AND.EX P0, PT, RZ, UR23, PT, P0 ;  /* 0x00000017ff007c0c */ /* 0x000fda000bf05300 */
[----:B------:R-:W0:Y:S01]  /*06d0*/  @P0 LDC.64 R88, c[0x0][0x438] ;  /* 0x00010e00ff580b82 */ /* 0x000e220000000a00 */
[----:B------:R-:W-:Y:S01]  /*06e0*/  SHF.L.U32 R72, R58, 0x10, RZ ;  /* 0x000000103a487819 */ /* 0x000fe200000006ff */
[----:B0-----:R-:W-:-:S05]  /*06f0*/  @P0 IMAD.WIDE.U32 R88, R0, 0x10, R88 ;  /* 0x0000001000580825 */ /* 0x001fca00078e0058 */
[----:B------:R0:W5:Y:S02]  /*0700*/  @P0 LDG.E.128 R40, desc[UR18][R88.64] ;  /* 0x0000001258280981 */ /* 0x000164000c1e1d00 */
[----:B0-----:R-:W-:Y:S02]  /*0710*/  SHF.L.U32 R88, R56, 0x10, RZ ;  /* 0x0000001038587819 */ /* 0x001fe400000006ff */
[----:B---3--:R-:W-:Y:S02]  /*0720*/  MOV R69, R86 ;  /* 0x0000005600457202 */ /* 0x008fe40000000f00 */
[----:B------:R-:W-:Y:S02]  /*0730*/  SHF.R.U64 R84, R86, 0x10, R87 ;  /* 0x0000001056547819 */ /* 0x000fe40000001257 */
[----:B------:R-:W-:Y:S01]  /*0740*/  SHF.L.U32 R69, R69, 0x10, RZ ;  /* 0x0000001045457819 */ /* 0x000fe200000006ff */
[C---:B--2---:R-:W-:Y:S01]  /*0750*/  FADD.FTZ R3, -R85.reuse, R52 ;  /* 0x0000003455037221 */ /* 0x044fe20000010100 */
[----:B------:R-:W-:Y:S01]  /*0760*/  FADD.FTZ R53, -R85, R53 ;  /* 0x0000003555357221 */ /* 0x000fe20000010100 */
[----:B------:R-:W-:-:S02]  /*0770*/  MOV R67, R87 ;  /* 0x0000005700437202 */ /* 0x000fc40000000f00 */
[----:B------:R-:W-:Y:S01]  /*0780*/  FMUL.FTZ R3, R3, UR25 ;  /* 0x0000001903037c20 */ /* 0x000fe20008410000 */
[----:B------:R-:W-:Y:S01]  /*0790*/  FADD.FTZ R54, -R85, R54 ;  /* 0x0000003655367221 */ /* 0x000fe20000010100 */
[----:B------:R-:W-:Y:S01]  /*07a0*/  FADD.FTZ R28, R28, R69 ;  /* 0x000000451c1c7221 */ /* 0x000fe20000010000 */
[-C--:B------:R-:W-:Y:S01]  /*07b0*/  FMUL.FTZ R72, R72, R69.reuse ;  /* 0x0000004548487220 */ /* 0x080fe20000410000 */
[----:B------:R-:W-:Y:S01]  /*07c0*/  FFMA.FTZ R16, R3, R69, R16 ;  /* 0x0000004503107223 */ /* 0x000fe20000010010 */
[----:B------:R-:W-:Y:S01]  /*07d0*/  FMUL.FTZ R70, R53, UR25 ;  /* 0x0000001935467c20 */ /* 0x000fe20008410000 */
[----:B------:R-:W-:Y:S02]  /*07e0*/  SHF.R.U32.HI R52, RZ, 0x10, R87 ;  /* 0x00000010ff347819 */ /* 0x000fe40000011657 */
[----:B------:R-:W-:Y:S02]  /*07f0*/  SHF.L.U32 R84, R84, 0x10, RZ ;  /* 0x0000001054547819 */ /* 0x000fe400000006ff */
[----:B------:R-:W-:-:S02]  /*0800*/  SHF.L.U32 R69, R57, 0x10, RZ ;  /* 0x0000001039457819 */ /* 0x000fc400000006ff */
[----:B------:R-:W-:Y:S01]  /*0810*/  SHF.L.U32 R53, R67, 0x10, RZ ;  /* 0x0000001043357819 */ /* 0x000fe200000006ff */
[----:B------:R-:W-:Y:S01]  /*0820*/  FMUL.FTZ R67, R54, UR25 ;  /* 0x0000001936437c20 */ /* 0x000fe20008410000 */
[----:B------:R-:W-:Y:S01]  /*0830*/  FADD.FTZ R55, -R85, R55 ;  /* 0x0000003755377221 */ /* 0x000fe20000010100 */
[----:B------:R-:W-:Y:S01]  /*0840*/  SHF.L.U32 R54, R52, 0x10, RZ ;  /* 0x0000001034367819 */ /* 0x000fe200000006ff */
[----:B------:R-:W-:Y:S01]  /*0850*/  FMUL.FTZ R69, R69, R84 ;  /* 0x0000005445457220 */ /* 0x000fe20000410000 */
[----:B------:R-:W-:Y:S01]  /*0860*/  FADD.FTZ R30, R30, R53 ;  /* 0x000000351e1e7221 */ /* 0x000fe20000010000 */
[-C--:B------:R-:W-:Y:S01]  /*0870*/  FFMA.FTZ R18, R67, R53.reuse, R18 ;  /* 0x0000003543127223 */ /* 0x080fe20000010012 */
[----:B------:R-:W-:Y:S01]  /*0880*/  FMUL.FTZ R88, R88, R53 ;  /* 0x0000003558587220 */ /* 0x000fe20000410000 */
[----:B------:R-:W-:Y:S01]  /*0890*/  FADD.FTZ R52, RZ, R72 ;  /* 0x00000048ff347221 */ /* 0x000fe20000010000 */
[----:B------:R-:W-:Y:S01]  /*08a0*/  FFMA.FTZ R53, R3, R72, RZ ;  /* 0x0000004803357223 */ /* 0x000fe200000100ff */
[----:B------:R-:W-:Y:S01]  /*08b0*/  FADD.FTZ R29, R29, R84 ;  /* 0x000000541d1d7221 */ /* 0x000fe20000010000 */
[----:B------:R-:W-:Y:S01]  /*08c0*/  FFMA.FTZ R17, R70, R84, R17 ;  /* 0x0000005446117223 */ /* 0x000fe20000010011 */
[----:B------:R-:W-:Y:S01]  /*08d0*/  FMUL.FTZ R86, R55, UR25 ;  /* 0x0000001937567c20 */ /* 0x000fe20008410000 */
[----:B------:R-:W-:Y:S01]  /*08e0*/  SHF.L.U32 R84, R11, 0x10, RZ ;  /* 0x000000100b547819 */ /* 0x000fe200000006ff */
[----:B------:R-:W-:Y:S01]  /*08f0*/  FADD.FTZ R55, R52, R69 ;  /* 0x0000004534377221 */ /* 0x000fe20000010000 */
[----:B------:R-:W-:-:S03]  /*0900*/  FFMA.FTZ R52, R70, R69, R53 ;  /* 0x0000004546347223 */ /* 0x000fc60000010035 */
[----:B------:R-:W-:Y:S01]  /*0910*/  FMUL.FTZ R84, R84, R54 ;  /* 0x0000003654547220 */ /* 0x000fe20000410000 */
[----:B------:R-:W-:Y:S01]  /*0920*/  FADD.FTZ R55, R55, R88 ;  /* 0x0000005837377221 */ /* 0x000fe20000010000 */
[----:B------:R-:W-:Y:S01]  /*0930*/  FFMA.FTZ R53, R67, R88, R52 ;  /* 0x0000005843357223 */ /* 0x000fe20000010034 */
[----:B------:R-:W-:Y:S01]  /*0940*/  FADD.FTZ R31, R31, R54 ;  /* 0x000000361f1f7221 */ /* 0x000fe20000010000 */
[C---:B------:R-:W-:Y:S01]  /*0950*/  FFMA.FTZ R19, R86.reuse, R54, R19 ;  /* 0x0000003656137223 */ /* 0x040fe20000010013 */
[----:B------:R-:W-:Y:S01]  /*0960*/  FADD.FTZ R89, R55, R84 ;  /* 0x0000005437597221 */ /* 0x000fe20000010000 */
[----:B------:R-:W-:Y:S01]  /*0970*/  FFMA.FTZ R90, R86, R84, R53 ;  /* 0x00000054565a7223 */ /* 0x000fe20000010035 */
[----:B------:R-:W-:-:S07]  /*0980*/  IADD3 R87, PT, PT, R0, 0x80, RZ ;  /* 0x0000008000577810 */ /* 0x000fce0007ffe0ff */
.L_x_1173:
[----:B-1-34-:R-:W-:Y:S05]  /*0990*/  BSYNC.RECONVERGENT B0 ;  /* 0x0000000000007941 */ /* 0x01afea0003800200 */
.L_x_1172:
[----:B------:R-:W-:Y:S04]  /*09a0*/  BSSY.RECONVERGENT B0, `(.L_x_1174) ;  /* 0x0000036000007945 */ /* 0x000fe80003800200 */
[----:B------:R-:W-:Y:S05]  /*09b0*/  @!P1 BRA `(.L_x_1175) ;  /* 0x0000000000d09947 */ /* 0x000fea0003800000 */
[----:B------:R-:W0:Y:S08]  /*09c0*/  LDC.64 R80, c[0x0][0x428] ;  /* 0x00010a00ff507b82 */ /* 0x000e300000000a00 */
[----:B------:R-:W1:Y:S01]  /*09d0*/  LDC.64 R52, c[0x0][0x3a8] ;  /* 0x0000ea00ff347b82 */ /* 0x000e620000000a00 */
[----:B0-----:R-:W-:-:S06]  /*09e0*/  IMAD.WIDE.U32 R80, R87, 0x8, R80 ;  /* 0x0000000857507825 */ /* 0x001fcc00078e0050 */
[----:B------:R-:W2:Y:S01]  /*09f0*/  LDG.E.64 R80, desc[UR18][R80.64] ;  /* 0x0000001250507981 */ /* 0x000ea2000c1e1b00 */
[----:B-1----:R-:W-:-:S06]  /*0a00*/  IMAD.WIDE.U32 R52, R87, 0x10, R52 ;  /* 0x0000001057347825 */ /* 0x002fcc00078e0034 */
[----:B------:R-:W3:Y:S01]  /*0a10*/  LDG.E.128 R52, desc[UR18][R52.64] ;  /* 0x0000001234347981 */ /* 0x000ee2000c1e1d00 */
[----:B------:R-:W-:-:S04]  /*0a20*/  ISETP.NE.U32.AND P0, PT, RZ, UR22, PT ;  /* 0x00000016ff007c0c */ /* 0x000fc8000bf05070 */
[----:B------:R-:W-:-:S13]  /*0a30*/  ISETP.NE.AND.EX P0, PT, RZ, UR23, PT, P0 ;  /* 0x00000017ff007c0c */ /* 0x000fda000bf05300 */
[----:B------:R-:W0:Y:S01]  /*0a40*/  @P0 LDC.64 R64, c[0x0][0x438] ;  /* 0x00010e00ff400b82 */ /* 0x000e220000000a00 */
[----:B------:R-:W-:Y:S01]  /*0a50*/  SHF.L.U32 R68, R10, 0x10, RZ ;  /* 0x000000100a447819 */ /* 0x000fe200000006ff */
[----:B0-----:R-:W-:-:S05]  /*0a60*/  @P0 IMAD.WIDE.U32 R82, R87, 0x10, R64 ;  /* 0x0000001057520825 */ /* 0x001fca00078e0040 */
[----:B------:R0:W5:Y:S01]  /*0a70*/  @P0 LDG.E.128 R12, desc[UR18][R82.64] ;  /* 0x00000012520c0981 */ /* 0x000162000c1e1d00 */
[----:B------:R-:W-:Y:S02]  /*0a80*/  IADD3 R87, PT, PT, R87, 0x80, RZ ;  /* 0x0000008057577810 */ /* 0x000fe40007ffe0ff */
[----:B--2---:R-:W-:Y:S02]  /*0a90*/  MOV R66, R80 ;  /* 0x0000005000427202 */ /* 0x004fe40000000f00 */
[--C-:B------:R-:W-:Y:S02]  /*0aa0*/  SHF.R.U64 R64, R80, 0x10, R81.reuse ;  /* 0x0000001050407819 */ /* 0x100fe40000001251 */
[----:B------:R-:W-:Y:S02]  /*0ab0*/  MOV R91, R81 ;  /* 0x00000051005b7202 */ /* 0x000fe40000000f00 */
[----:B------:R-:W-:Y:S01]  /*0ac0*/  SHF.R.U32.HI R92, RZ, 0x10, R81 ;  /* 0x00000010ff5c7819 */ /* 0x000fe20000011651 */
[C---:B---3--:R-:W-:Y:S01]  /*0ad0*/  FADD.FTZ R65, -R85.reuse, R52 ;  /* 0x0000003455417221 */ /* 0x048fe20000010100 */
[----:B------:R-:W-:Y:S01]  /*0ae0*/  SHF.L.U32 R81, R66, 0x10, RZ ;  /* 0x0000001042517819 */ /* 0x000fe200000006ff */
[----:B------:R-:W-:Y:S01]  /*0af0*/  FADD.FTZ R53, -R85, R53 ;  /* 0x0000003555357221 */ /* 0x000fe20000010100 */
[----:B------:R-:W-:Y:S01]  /*0b00*/  SHF.L.U32 R52, R64, 0x10, RZ ;  /* 0x0000001040347819 */ /* 0x000fe200000006ff */
[----:B------:R-:W-:Y:S01]  /*0b10*/  FMUL.FTZ R65, R65, UR25 ;  /* 0x0000001941417c20 */ /* 0x000fe20008410000 */
[----:B------:R-:W-:Y:S01]  /*0b20*/  SHF.L.U32 R64, R9, 0x10, RZ ;  /* 0x0000001009407819 */ /* 0x000fe200000006ff */
[-C--:B------:R-:W-:Y:S01]  /*0b30*/  FMUL.FTZ R68, R68, R81.reuse ;  /* 0x0000005144447220 */ /* 0x080fe20000410000 */
[----:B------:R-:W-:Y:S01]  /*0b40*/  FADD.FTZ R20, R20, R81 ;  /* 0x0000005114147221 */ /* 0x000fe20000010000 */
[----:B------:R-:W-:Y:S01]  /*0b50*/  FFMA.FTZ R32, R65, R81, R32 ;  /* 0x0000005141207223 */ /* 0x000fe20000010020 */
[----:B------:R-:W-:Y:S01]  /*0b60*/  FADD.FTZ R55, -R85, R55 ;  /* 0x0000003755377221 */ /* 0x000fe20000010100 */
[----:B------:R-:W-:Y:S01]  /*0b70*/  FMUL.FTZ R66, R53, UR25 ;  /* 0x0000001935427c20 */ /* 0x000fe20008410000 */
[----:B------:R-:W-:Y:S01]  /*0b80*/  FADD.FTZ R54, -R85, R54 ;  /* 0x0000003655367221 */ /* 0x000fe20000010100 */
[----:B------:R-:W-:Y:S01]  /*0b90*/  SHF.L.U32 R91, R91, 0x10, RZ ;  /* 0x000000105b5b7819 */ /* 0x000fe200000006ff */
[----:B------:R-:W-:Y:S01]  /*0ba0*/  FMUL.FTZ R64, R64, R52 ;  /* 0x0000003440407220 */ /* 0x000fe20000410000 */
[----:B------:R-:W-:Y:S01]  /*0bb0*/  SHF.L.U32 R81, R8, 0x10, RZ ;  /* 0x0000001008517819 */ /* 0x000fe200000006ff */
[----:B------:R-:W-:Y:S01]  /*0bc0*/  FADD.FTZ R89, R89, R68 ;  /* 0x0000004459597221 */ /* 0x000fe20000010000 */
[----:B------:R-:W-:Y:S01]  /*0bd0*/  FFMA.FTZ R53, R65, R68, R90 ;  /* 0x0000004441357223 */ /* 0x000fe2000001005a */
[----:B0-----:R-:W-:Y:S01]  /*0be0*/  FMUL.FTZ R82, R55, UR25 ;  /* 0x0000001937527c20 */ /* 0x001fe20008410000 */
[----:B------:R-:W-:Y:S01]  /*0bf0*/  FADD.FTZ R21, R21, R52 ;  /* 0x0000003415157221 */ /* 0x000fe20000010000 */
[----:B------:R-:W-:Y:S01]  /*0c00*/  FFMA.FTZ R33, R66, R52, R33 ;  /* 0x0000003442217223 */ /* 0x000fe20000010021 */
[----:B------:R-:W-:Y:S01]  /*0c10*/  FMUL.FTZ R83, R54, UR25 ;  /* 0x0000001936537c20 */ /* 0x000fe20008410000 */
[----:B------:R-:W-:Y:S01]  /*0c20*/  SHF.L.U32 R92, R92, 0x10, RZ ;  /* 0x000000105c5c7819 */ /* 0x000fe200000006ff */
[----:B------:R-:W-:Y:S01]  /*0c30*/  FMUL.FTZ R81, R81, R91 ;  /* 0x0000005b51517220 */ /* 0x000fe20000410000 */
[----:B------:R-:W-:Y:S01]  /*0c40*/  SHF.L.U32 R55, R7, 0x10, RZ ;  /* 0x0000001007377819 */ /* 0x000fe200000006ff */
[----:B------:R-:W-:Y:S01]  /*0c50*/  FADD.FTZ R52, R89, R64 ;  /* 0x0000004059347221 */ /* 0x000fe20000010000 */
[----:B------:R-:W-:-:S03]  /*0c60*/  FFMA.FTZ R54, R66, R64, R53 ;  /* 0x0000004042367223 */ /* 0x000fc60000010035 */
[-C--:B------:R-:W-:Y:S01]  /*0c70*/  FMUL.FTZ R80, R55, R92.reuse ;  /* 0x0000005c37507220 */ /* 0x080fe20000410000 */
[----:B------:R-:W-:Y:S01]  /*0c80*/  FADD.FTZ R89, R52, R81 ;  /* 0x0000005134597221 */ /* 0x000fe20000010000 */
[C---:B------:R-:W-:Y:S01]  /*0c90*/  FFMA.FTZ R53, R83.reuse, R81, R54 ;  /* 0x0000005153357223 */ /* 0x040fe20000010036 */
[----:B------:R-:W-:Y:S01]  /*0ca0*/  FADD.FTZ R22, R22, R91 ;  /* 0x0000005b16167221 */ /* 0x000fe20000010000 */
[----:B------:R-:W-:Y:S01]  /*0cb0*/  FFMA.FTZ R34, R83, R91, R34 ;  /* 0x0000005b53227223 */ /* 0x000fe20000010022 */
[----:B------:R-:W-:Y:S01]  /*0cc0*/  FADD.FTZ R23, R23, R92 ;  /* 0x0000005c17177221 */ /* 0x000fe20000010000 */
[C---:B------:R-:W-:Y:S01]  /*0cd0*/  FFMA.FTZ R35, R82.reuse, R92, R35 ;  /* 0x0000005c52237223 */ /* 0x040fe20000010023 */
[----:B------:R-:W-:Y:S01]  /*0ce0*/  FADD.FTZ R89, R89, R80 ;  /* 0x0000005059597221 */ /* 0x000fe20000010000 */
[----:B------:R-:W-:-:S07]  /*0cf0*/  FFMA.FTZ R90, R82, R80, R53 ;  /* 0x00000050525a7223 */ /* 0x000fce0000010035 */
.L_x_1175:
[----:B------:R-:W-:Y:S05]  /*0d00*/  BSYNC.RECONVERGENT B0 ;  /* 0x0000000000007941 */ /* 0x000fea0003800200 */
.L_x_1174:
        /* <DEDUP_REMOVED lines=10> */
[----:B------:R-:W0:Y:S02]  /*0db0*/  @P0 LDC.64 R74, c[0x0][0x438] ;  /* 0x00010e00ff4a0b82 */ /* 0x000e240000000a00 */
[----:B0-----:R-:W-:-:S05]  /*0dc0*/  @P0 IMAD.WIDE.U32 R74, R87, 0x10, R74 ;  /* 0x00000010574a0825 */ /* 0x001fca00078e004a */
[----:B------:R0:W5:Y:S02]  /*0dd0*/  @P0 LDG.E.128 R44, desc[UR18][R74.64] ;  /* 0x000000124a2c0981 */ /* 0x000164000c1e1d00 */
[----:B0-----:R-:W-:Y:S02]  /*0de0*/  SHF.L.U32 R75, R5, 0x10, RZ ;  /* 0x00000010054b7819 */ /* 0x001fe400000006ff */
[----:B------:R-:W-:Y:S02]  /*0df0*/  SHF.L.U32 R74, R4, 0x10, RZ ;  /* 0x00000010044a7819 */ /* 0x000fe400000006ff */
[----:B--2---:R-:W-:Y:S02]  /*0e00*/  MOV R87, R76 ;  /* 0x0000004c00577202 */ /* 0x004fe40000000f00 */
[----:B------:R-:W-:Y:S02]  /*0e10*/  SHF.R.U64 R78, R76, 0x10, R77 ;  /* 0x000000104c4e7819 */ /* 0x000fe4000000124d */
[----:B------:R-:W-:-:S02]  /*0e20*/  MOV R71, R77 ;  /* 0x0000004d00477202 */ /* 0x000fc40000000f00 */
[----:B------:R-:W-:Y:S01]  /*0e30*/  SHF.R.U32.HI R73, RZ, 0x10, R77 ;  /* 0x00000010ff497819 */ /* 0x000fe2000001164d */
[----:B---3--:R-:W-:Y:S01]  /*0e40*/  FADD.FTZ R53, -R85, R53 ;  /* 0x0000003555357221 */ /* 0x008fe20000010100 */
[----:B------:R-:W-:Y:S01]  /*0e50*/  SHF.L.U32 R87, R87, 0x10, RZ ;  /* 0x0000001057577819 */ /* 0x000fe200000006ff */
[C---:B------:R-:W-:Y:S01]  /*0e60*/  FADD.FTZ R79, -R85.reuse, R52 ;  /* 0x00000034554f7221 */ /* 0x040fe20000010100 */
[----:B------:R-:W-:Y:S01]  /*0e70*/  SHF.L.U32 R77, R6, 0x10, RZ ;  /* 0x00000010064d7819 */ /* 0x000fe200000006ff */
[----:B------:R-:W-:Y:S01]  /*0e80*/  FADD.FTZ R54, -R85, R54 ;  /* 0x0000003655367221 */ /* 0x000fe20000010100 */
[----:B------:R-:W-:Y:S01]  /*0e90*/  SHF.L.U32 R52, R78, 0x10, RZ ;  /* 0x000000104e347819 */ /* 0x000fe200000006ff */
[----:B------:R-:W-:Y:S01]  /*0ea0*/  FMUL.FTZ R78, R53, UR25 ;  /* 0x00000019354e7c20 */ /* 0x000fe20008410000 */
[----:B------:R-:W-:Y:S01]  /*0eb0*/  SHF.L.U32 R53, R71, 0x10, RZ ;  /* 0x0000001047357819 */ /* 0x000fe200000006ff */
[----:B------:R-:W-:Y:S01]  /*0ec0*/  FMUL.FTZ R77, R77, R87 ;  /* 0x000000574d4d7220 */ /* 0x000fe20000410000 */
[----:B------:R-:W-:Y:S01]  /*0ed0*/  FMUL.FTZ R71, R54, UR25 ;  /* 0x0000001936477c20 */ /* 0x000fe20008410000 */
[----:B------:R-:W-:Y:S01]  /*0ee0*/  FMUL.FTZ R79, R79, UR25 ;  /* 0x000000194f4f7c20 */ /* 0x000fe20008410000 */
        /* <DEDUP_REMOVED lines=9> */
[----:B------:R-:W-:Y:S01]  /*0f80*/  SHF.L.U32 R54, R73, 0x10, RZ ;  /* 0x0000001049367819 */ /* 0x000fe200000006ff */
        /* <DEDUP_REMOVED lines=13> */
.L_x_1177:
[----:B------:R-:W-:Y:S05]  /*1060*/  BSYNC.RECONVERGENT B0 ;  /* 0x0000000000007941 */ /* 0x000fea0003800200 */
.L_x_1176:
        /* <DEDUP_REMOVED lines=22> */
[----:B-1----:R-:W-:-:S11]  /*11d0*/  FADD.FTZ R53, R90, R53 ;  /* 0x000000355a357221 */ /* 0x002fd60000010000 */
        /* <DEDUP_REMOVED lines=9> */
.L_x_1179:
[----:B------:R-:W-:Y:S05]  /*1270*/  BSYNC.RECONVERGENT B0 ;  /* 0x0000000000007941 */ /* 0x000fea0003800200 */
.L_x_1178:
        /* <DEDUP_REMOVED lines=59> */
.L_x_1184:
        /* <DEDUP_REMOVED lines=21> */
.L_x_1183:
        /* <DEDUP_REMOVED lines=22> */
.L_x_1186:
        /* <DEDUP_REMOVED lines=21> */
.L_x_1182:
        /* <DEDUP_REMOVED lines=26> */
[----:B------:R-:W-:Y:S01]  /*1bd0*/  PRMT R53, R54, 0x7632, R53 ;  /* 0x0000763236357816 */ /* 0x000fe20000000035 */
[----:B------:R-:W-:Y:S06]  /*1be0*/  BRA `(.L_x_1185) ;  /* 0x0000000000fc7947 */ /* 0x000fec0003800000 */
.L_x_1188:
        /* <DEDUP_REMOVED lines=21> */
.L_x_1187:
        /* <DEDUP_REMOVED lines=22> */
.L_x_1189:
        /* <DEDUP_REMOVED lines=20> */
.L_x_1185:
[----:B------:R-:W-:Y:S01]  /*1fe0*/  ISETP.NE.U32.AND P0, PT, RZ, UR4, PT ;  /* 0x00000004ff007c0c */ /* 0x000fe2000bf05070 */
[----:B------:R-:W-:Y:S01]  /*1ff0*/  UISETP.NE.U32.AND UP0, UPT, UR7, URZ, UPT ;  /* 0x000000ff0700728c */ /* 0x000fe2000bf05070 */
[----:B------:R-:W-:Y:S02]  /*2000*/  LOP3.LUT R52, R52, 0xffff, RZ, 0xc0, !PT ;  /* 0x0000ffff34347812 */ /* 0x000fe400078ec0ff */
[----:B------:R-:W-:Y:S01]  /*2010*/  ISETP.NE.AND.EX P0, PT, RZ, UR5, PT, P0 ;  /* 0x00000005ff007c0c */ /* 0x000fe2000bf05300 */
[----:B------:R-:W-:Y:S01]  /*2020*/  UISETP.NE.AND.EX UP0, UPT, UR8, URZ, UPT, UP0 ;  /* 0x000000ff0800728c */ /* 0x000fe2000bf05300 */
[----:B------:R-:W-:Y:S01]  /*2030*/  PRMT R55, R54, 0x5410, R53 ;  /* 0x0000541036377816 */ /* 0x000fe20000000035 */
[----:B------:R-:W-:-:S05]  /*2040*/  IMAD.WIDE.U32 R52, R52, 0x10000, RZ ;  /* 0x0001000034347825 */ /* 0x000fca00078e00ff */
[----:B------:R-:W-:Y:S02]  /*2050*/  LOP3.LUT R55, R55, R53, RZ, 0xfc, !PT ;  /* 0x0000003537377212 */ /* 0x000fe400078efcff */
[----:B------:R-:W-:-:S03]  /*2060*/  LOP3.LUT R54, R52, 0xffff, R89, 0xf8, !PT ;  /* 0x0000ffff34367812 */ /* 0x000fc600078ef859 */
[----:B------:R-:W0:Y:S02]  /*2070*/  @P0 LDC.64 R52, c[0x0][0x478] ;  /* 0x00011e00ff340b82 */ /* 0x000e240000000a00 */
[----:B0-----:R-:W-:-:S06]  /*2080*/  @P0 IMAD.WIDE.U32 R90, R0, 0x10, R52 ;  /* 0x00000010005a0825 */ /* 0x001fcc00078e0034 */
[----:B------:R-:W0:Y:S01]  /*2090*/  LDC.64 R52, c[0x0][0x468] ;  /* 0x00011a00ff347b82 */ /* 0x000e220000000a00 */
[----:B------:R1:W-:Y:S01]  /*20a0*/  @P0 STG.E.128 desc[UR18][R90.64], R48 ;  /* 0x000000305a000986 */ /* 0x0003e2000c101d12 */
[----:B0-----:R-:W-:-:S05]  /*20b0*/  IMAD.WIDE.U32 R52, R0, 0x8, R52 ;  /* 0x0000000800347825 */ /* 0x001fca00078e0034 */
[----:B------:R1:W-:Y:S01]  /*20c0*/  STG.E.64 desc[UR18][R52.64], R54 ;  /* 0x0000003634007986 */ /* 0x0003e2000c101b12 */
[----:B------:R-:W-:Y:S05]  /*20d0*/  BRA.U !UP0, `(.L_x_1190) ;  /* 0x0000000108207547 */ /* 0x000fea000b800000 */
[----:B-1----:R-:W0:Y:S01]  /*20e0*/  LDC.64 R52, c[0x0][0x470] ;  /* 0x00011c00ff347b82 */ /* 0x002e220000000a00 */
[----:B------:R-:W-:Y:S02]  /*20f0*/  LOP3.LUT R54, R62, 0xffff, RZ, 0xc0, !PT ;  /* 0x0000ffff3e367812 */ /* 0x000fe400078ec0ff */
[----:B------:R-:W-:-:S03]  /*2100*/  PRMT R89, R61, 0x5410, R60 ;  /* 0x000054103d597816 */ /* 0x000fc6000000003c */
[----:B------:R-:W-:-:S05]  /*2110*/  IMAD.WIDE.U32 R54, R54, 0x10000, RZ ;  /* 0x0001000036367825 */ /* 0x000fca00078e00ff */
[----:B------:R-:W-:Y:S02]  /*2120*/  LOP3.LUT R55, R89, R55, RZ, 0xfc, !PT ;  /* 0x0000003759377212 */ /* 0x000fe400078efcff */
[----:B------:R-:W-:Y:S01]  /*2130*/  LOP3.LUT R54, R54, 0xffff, R63, 0xf8, !PT ;  /* 0x0000ffff36367812 */ /* 0x000fe200078ef83f */
[----:B0-----:R-:W-:-:S05]  /*2140*/  IMAD.WIDE.U32 R52, R0, 0x8, R52 ;  /* 0x0000000800347825 */ /* 0x001fca00078e0034 */
[----:B------:R0:W-:Y:S02]  /*2150*/  STG.E.64 desc[UR18][R52.64], R54 ;  /* 0x0000003634007986 */ /* 0x0001e4000c101b12 */
.L_x_1190:
[----:B------:R-:W-:-:S07]  /*2160*/  IADD3 R0, PT, PT, R0, 0x80, RZ ;  /* 0x0000008000007810 */ /* 0x000fce0007ffe0ff */
.L_x_1181:
[----:B------:R-:W-:Y:S05]  /*2170*/  BSYNC.RECONVERGENT B0 ;  /* 0x0000000000007941 */ /* 0x000fea0003800200 */
.L_x_1180:
        /* <DEDUP_REMOVED lines=33> */
.L_x_1195:
        /* <DEDUP_REMOVED lines=17> */
.L_x_1194:
        /* <DEDUP_REMOVED lines=25> */
.L_x_1197:
        /* <DEDUP_REMOVED lines=18> */
.L_x_1193:
        /* <DEDUP_REMOVED lines=28> */
.L_x_1199:
        /* <DEDUP_REMOVED lines=17> */
.L_x_1198:
        /* <DEDUP_REMOVED lines=25> */
.L_x_1200:
        /* <DEDUP_REMOVED lines=18> */
.L_x_1196:
[----:B------:R-:W-:Y:S01]  /*2cd0*/  LOP3.LUT R53, R53, 0xffff, RZ, 0xc0, !PT ;  /* 0x0000ffff35357812 */ /* 0x000fe200078ec0ff */
[----:B------:R-:W0:Y:S01]  /*2ce0*/  @P0 LDC.64 R90, c[0x0][0x478] ;  /* 0x00011e00ff5a0b82 */ /* 0x000e220000000a00 */
[----:B------:R-:W-:-:S03]  /*2cf0*/  PRMT R55, R55, 0x5410, R52 ;  /* 0x0000541037377816 */ /* 0x000fc60000000034 */
[----:B------:R-:W-:-:S05]  /*2d00*/  IMAD.WIDE.U32 R52, R53, 0x10000, RZ ;  /* 0x0001000035347825 */ /* 0x000fca00078e00ff */
[----:B------:R-:W-:Y:S02]  /*2d10*/  LOP3.LUT R55, R55, R53, RZ, 0xfc, !PT ;  /* 0x0000003537377212 */ /* 0x000fe400078efcff */
[----:B------:R-:W-:Y:S02]  /*2d20*/  LOP3.LUT R54, R52, 0xffff, R89, 0xf8, !PT ;  /* 0x0000ffff34367812 */ /* 0x000fe400078ef859 */
[----:B------:R-:W1:Y:S01]  /*2d30*/  LDC.64 R52, c[0x0][0x468] ;  /* 0x00011a00ff347b82 */ /* 0x000e620000000a00 */
        /* <DEDUP_REMOVED lines=13> */
.L_x_1201:
[----:B------:R-:W-:-:S07]  /*2e10*/  IADD3 R0, PT, PT, R0, 0x80, RZ ;  /* 0x0000008000007810 */ /* 0x000fce0007ffe0ff */
.L_x_1192:
[----:B------:R-:W-:Y:S05]  /*2e20*/  BSYNC.RECONVERGENT B0 ;  /* 0x0000000000007941 */ /* 0x000fea0003800200 */
.L_x_1191:
        /* <DEDUP_REMOVED lines=33> */
.L_x_1206:
        /* <DEDUP_REMOVED lines=17> */
.L_x_1205:
        /* <DEDUP_REMOVED lines=26> */
.L_x_1208:
        /* <DEDUP_REMOVED lines=18> */
.L_x_1204:
        /* <DEDUP_REMOVED lines=28> */
.L_x_1210:
        /* <DEDUP_REMOVED lines=17> */
.L_x_1209:
        /* <DEDUP_REMOVED lines=25> */
.L_x_1211:
        /* <DEDUP_REMOVED lines=17> */
.L_x_1207:
[----:B------:R-:W-:Y:S02]  /*3980*/  LOP3.LUT R53, R53, 0xffff, RZ, 0xc0, !PT ;  /* 0x0000ffff35357812 */ /* 0x000fe400078ec0ff */
[----:B------:R-:W-:-:S03]  /*3990*/  PRMT R87, R87, 0x5410, R52 ;  /* 0x0000541057577816 */ /* 0x000fc60000000034 */
[----:B------:R-:W-:-:S03]  /*39a0*/  IMAD.WIDE.U32 R52, R53, 0x10000, RZ ;  /* 0x0001000035347825 */ /* 0x000fc600078e00ff */
[----:B------:R-:W-:Y:S02]  /*39b0*/  LOP3.LUT R90, R52, 0xffff, R55, 0xf8, !PT ;  /* 0x0000ffff345a7812 */ /* 0x000fe400078ef837 */
[----:B------:R-:W-:Y:S01]  /*39c0*/  LOP3.LUT R91, R87, R53, RZ, 0xfc, !PT ;  /* 0x00000035575b7212 */ /* 0x000fe200078efcff */
[----:B------:R-:W0:Y:S08]  /*39d0*/  @P0 LDC.64 R54, c[0x0][0x478] ;  /* 0x00011e00ff360b82 */ /* 0x000e300000000a00 */
[----:B------:R-:W1:Y:S01]  /*39e0*/  LDC.64 R52, c[0x0][0x468] ;  /* 0x00011a00ff347b82 */ /* 0x000e620000000a00 */
        /* <DEDUP_REMOVED lines=13> */
.L_x_1203:
[----:B------:R-:W-:Y:S05]  /*3ac0*/  BSYNC.RECONVERGENT B0 ;  /* 0x0000000000007941 */ /* 0x000fea0003800200 */
.L_x_1202:
[----:B------:R-:W-:Y:S01]  /*3ad0*/  UPLOP3.LUT UP1, UPT, UPT, UPT, UP1, 0x40, 0x4 ;  /* 0x000000000004789c */ /* 0x000fe20003f2e810 */
[----:B------:R-:W-:Y:S10]  /*3ae0*/  BRA.U !UP2, `(.L_x_1212) ;  /* 0xffffffc90a807547 */ /* 0x000ff4000b83ffff */
.L_x_1171:
[----:B------:R-:W4:Y:S08]  /*3af0*/  S2UR UR4, SR_CTAID.X ;  /* 0x00000000000479c3 */ /* 0x000f300000002500 */
[----:B------:R-:W0:Y:S08]  /*3b00*/  LDC.64 R2, c[0x0][0x440] ;  /* 0x00011000ff027b82 */ /* 0x000e300000000a00 */
[----:B-----5:R-:W1:Y:S08]  /*3b10*/  LDC.64 R4, c[0x0][0x448] ;  /* 0x00011200ff047b82 */ /* 0x020e700000000a00 */
[----:B------:R-:W2:Y:S01]  /*3b20*/  LDC.64 R6, c[0x0][0x440] ;  /* 0x00011000ff067b82 */ /* 0x000ea20000000a00 */
[----:B----4-:R-:W-:-:S06]  /*3b30*/  UIMAD UR4, UR4, UR6, URZ ;  /* 0x00000006040472a4 */ /* 0x010fcc000f8e02ff */
[----:B------:R-:W-:Y:S01]  /*3b40*/  MOV R0, UR4 ;  /* 0x0000000400007c02 */ /* 0x000fe20008000f00 */
[----:B------:R-:W4:Y:S03]  /*3b50*/  LDC.64 R8, c[0x0][0x448] ;  /* 0x00011200ff087b82 */ /* 0x000f260000000a00 */
[----:B------:R-:W-:-:S05]  /*3b60*/  LEA.HI R85, R0, R85, RZ, 0x1e ;  /* 0x0000005500557211 */ /* 0x000fca00078ff0ff */
[----:B0-----:R-:W-:-:S04]  /*3b70*/  @P3 IMAD.WIDE.U32 R2, R85, 0x10, R2 ;  /* 0x0000001055023825 */ /* 0x001fc800078e0002 */
[C---:B-1----:R-:W-:Y:S01]  /*3b80*/  @P3 IMAD.WIDE.U32 R4, R85.reuse, 0x10, R4 ;  /* 0x0000001055043825 */ /* 0x042fe200078e0004 */
[----:B------:R-:W-:Y:S01]  /*3b90*/  @P3 IADD3 R85, PT, PT, R85, 0x80, RZ ;  /* 0x0000008055553810 */ /* 0x000fe20007ffe0ff */
[----:B------:R0:W-:Y:S04]  /*3ba0*/  @P3 STG.E.128 desc[UR18][R2.64], R28 ;  /* 0x0000001c02003986 */ /* 0x0001e8000c101d12 */
[C---:B--2---:R-:W-:Y:S01]  /*3bb0*/  @P1 IMAD.WIDE.U32 R6, R85.reuse, 0x10, R6 ;  /* 0x0000001055061825 */ /* 0x044fe200078e0006 */
[----:B------:R0:W-:Y:S04]  /*3bc0*/  @P3 STG.E.128 desc[UR18][R4.64], R16 ;  /* 0x0000001004003986 */ /* 0x0001e8000c101d12 */
[----:B------:R0:W-:Y:S01]  /*3bd0*/  @P1 STG.E.128 desc[UR18][R6.64], R20 ;  /* 0x0000001406001986 */ /* 0x0001e2000c101d12 */
[----:B----4-:R-:W-:-:S05]  /*3be0*/  @P1 IMAD.WIDE.U32 R8, R85, 0x10, R8 ;  /* 0x0000001055081825 */ /* 0x010fca00078e0008 */
[----:B------:R0:W-:Y:S01]  /*3bf0*/  @P1 STG.E.128 desc[UR18][R8.64], R32 ;  /* 0x0000002008001986 */ /* 0x0001e2000c101d12 */
[----:B------:R-:W-:Y:S05]  /*3c00*/  @!P2 EXIT ;  /* 0x000000000000a94d */ /* 0x000fea0003800000 */
[----:B0-----:R-:W0:Y:S01]  /*3c10*/  LDC.64 R2, c[0x0][0x440] ;  /* 0x00011000ff027b82 */ /* 0x001e220000000a00 */
[----:B------:R-:W-:-:S07]  /*3c20*/  @P1 IADD3 R85, PT, PT, R85, 0x80, RZ ;  /* 0x0000008055551810 */ /* 0x000fce0007ffe0ff */
[----:B------:R-:W1:Y:S01]  /*3c30*/  LDC.64 R4, c[0x0][0x448] ;  /* 0x00011200ff047b82 */ /* 0x000e620000000a00 */
[----:B0-----:R-:W-:-:S05]  /*3c40*/  IMAD.WIDE.U32 R2, R85, 0x10, R2 ;  /* 0x0000001055027825 */ /* 0x001fca00078e0002 */
[----:B------:R-:W-:Y:S01]  /*3c50*/  STG.E.128 desc[UR18][R2.64], R36 ;  /* 0x0000002402007986 */ /* 0x000fe2000c101d12 */
[----:B-1----:R-:W-:-:S05]  /*3c60*/  IMAD.WIDE.U32 R4, R85, 0x10, R4 ;  /* 0x0000001055047825 */ /* 0x002fca00078e0004 */
[----:B------:R-:W-:Y:S01]  /*3c70*/  STG.E.128 desc[UR18][R4.64], R24 ;  /* 0x0000001804007986 */ /* 0x000fe2000c101d12 */
[----:B------:R-:W-:Y:S05]  /*3c80*/  EXIT ;  /* 0x000000000000794d */ /* 0x000fea0003800000 */
.L_x_1213:
        /* <DEDUP_REMOVED lines=15> */
.L_x_3534:


//--------------------- .text._ZN10layer_norm31ln_parallel_residual_bwd_kernelINS_13Kernel_traitsI13__nv_bfloat16S2_fS2_fjLj1536ELj1ELj1ELj4ELj8ENS_18Kernel_traits_baseILj1536ES2_S2_fS2_fjLj128EEEEELb0ELb1ELb1EEEvNS_9BwdParamsE --------------------------
	.section	.text._ZN10layer_norm31ln_parallel_residual_bwd_kernelINS_13Kernel_traitsI13__nv_bfloat16S2_fS2_fjLj1536ELj1ELj1ELj4ELj8ENS_18Kernel_traits_baseILj1536ES2_S2_fS2_fjLj128EEEEELb0ELb1ELb1EEEvNS_9BwdParamsE,"ax",@progbits
	.align	128
        .global         _ZN10layer_norm31ln_parallel_residual_bwd_kernelINS_13Kernel_traitsI13__nv_bfloat16S2_fS2_fjLj1536ELj1ELj1ELj4ELj8ENS_18Kernel_traits_baseILj1536ES2_S2_fS2_fjLj128EEEEELb0ELb1ELb1EEEvNS_9BwdParamsE
        .type           _ZN10layer_norm31ln_parallel_residual_bwd_kernelINS_13Kernel_traitsI13__nv_bfloat16S2_fS2_fjLj1536ELj1ELj1ELj4ELj8ENS_18Kernel_traits_baseILj1536ES2_S2_fS2_fjLj128EEEEELb0ELb1ELb1EEEvNS_9BwdParamsE,@function
        .size           _ZN10layer_norm31ln_parallel_residual_bwd_kernelINS_13Kernel_traitsI13__nv_bfloat16S2_fS2_fjLj1536ELj1ELj1ELj4ELj8ENS_18Kernel_traits_baseILj1536ES2_S2_fS2_fjLj128EEEEELb0ELb1ELb1EEEvNS_9BwdParamsE,(.L_x_3535 - _ZN10layer_norm31ln_parallel_residual_bwd_kernelINS_13Kernel_traitsI13__nv_bfloat16S2_fS2_fjLj1536ELj1ELj1ELj4ELj8ENS_18Kernel_traits_baseILj1536ES2_S2_fS2_fjLj128EEEEELb0ELb1ELb1EEEvNS_9BwdParamsE)
        .other          _ZN10layer_norm31ln_parallel_residual_bwd_kernelINS_13Kernel_traitsI13__nv_bfloat16S2_fS2_fjLj1536ELj1ELj1ELj4ELj8ENS_18Kernel_traits_baseILj1536ES2_S2_fS2_fjLj128EEEEELb0ELb1ELb1EEEvNS_9BwdParamsE,@"STO_CUDA_ENTRY STV_DEFAULT"
_ZN10layer_norm31ln_parallel_residual_bwd_kernelINS_13Kernel_traitsI13__nv_bfloat16S2_fS2_fjLj1536ELj1ELj1ELj4ELj8ENS_18Kernel_traits_baseILj1536ES2_S2_fS2_fjLj128EEEEELb0ELb1ELb1EEEvNS_9BwdParamsE:
.text._ZN10layer_norm31ln_parallel_residual_bwd_kernelINS_13Kernel_traitsI13__nv_bfloat16S2_fS2_fjLj1536ELj1ELj1ELj4ELj8ENS_18Kernel_traits_baseILj1536ES2_S2_fS2_fjLj128EEEEELb0ELb1ELb1EEEvNS_9BwdParamsE:
        /* <DEDUP_REMOVED lines=34> */
[----:B------:R-:W4:Y:S01]  /*0220*/  LDCU UR20, c[0x0][0x388] ;  /* 0x00007100ff1477ac */ /* 0x000f220008000800 */
[----:B------:R-:W0:Y:S02]  /*0230*/  LDCU.U8 UR25, c[0x0][0x410] ;  /* 0x00008200ff1977ac */ /* 0x000e240008000000 */
[----:B0-----:R-:W-:Y:S01]  /*0240*/  IMAD.WIDE.U32 R2, R36, 0x8, R2 ;  /* 0x0000000824027825 */ /* 0x001fe200078e0002 */
[----:B------:R-:W0:Y:S04]  /*0250*/  LDCU UR21, c[0x0][0x400] ;  /* 0x00008000ff1577ac */ /* 0x000e280008000800 */
[----:B--2---:R-:W2:Y:S01]  /*0260*/  LDG.E.64 R58, desc[UR14][R2.64+0x800] ;  /* 0x0008000e023a7981 */ /* 0x004ea2000c1e1b00 */
[----:B------:R-:W0:Y:S03]  /*0270*/  LDCU.64 UR12, c[0x0][0x470] ;  /* 0x00008e00ff0c77ac */ /* 0x000e260008000a00 */
[----:B------:R-:W5:Y:S01]  /*0280*/  LDG.E.64 R56, desc[UR14][R2.64+0x400] ;  /* 0x0004000e02387981 */ /* 0x000f62000c1e1b00 */
[----:B------:R-:W0:Y:S03]  /*0290*/  LDCU.64 UR26, c[0x0][0x438] ;  /* 0x00008700ff1a77ac */ /* 0x000e260008000a00 */
[----:B------:R4:W5:Y:S01]  /*02a0*/  LDG.E.64 R54, desc[UR14][R2.64] ;  /* 0x0000000e02367981 */ /* 0x000962000c1e1b00 */
[----:B------:R-:W-:Y:S01]  /*02b0*/  MOV R61, RZ ;  /* 0x000000ff003d7202 */ /* 0x000fe20000000f00 */
[----:B-1----:R-:W-:-:S02]  /*02c0*/  UISETP.NE.U32.AND UP0, UPT, UR6, URZ, UPT ;  /* 0x000000ff0600728c */ /* 0x002fc4000bf05070 */
[----:B---3--:R-:W-:Y:S02]  /*02d0*/  UISETP.NE.AND UP2, UPT, UR5, URZ, UPT ;  /* 0x000000ff0500728c */ /* 0x008fe4000bf45270 */
[----:B------:R-:W-:Y:S01]  /*02e0*/  UISETP.NE.AND.EX UP0, UPT, UR7, URZ, UPT, UP0 ;  /* 0x000000ff0700728c */ /* 0x000fe2000bf05300 */
[----:B------:R-:W1:Y:S01]  /*02f0*/  LDCU.64 UR10, c[0x0][0x478] ;  /* 0x00008f00ff0a77ac */ /* 0x000e620008000a00 */
[----:B----4-:R-:W-:Y:S02]  /*0300*/  CS2R R2, SRZ ;  /* 0x0000000000027805 */ /* 0x010fe4000001ff00 */
[----:B------:R-:W-:Y:S01]  /*0310*/  PLOP3.LUT P2, PT, PT, PT, UP2, 0x80, 0x8 ;  /* 0x000000000008781c */ /* 0x000fe20003f4f028 */
[----:B------:R-:W3:Y:S01]  /*0320*/  LDCU.128 UR16, c[0x0][0x3c0] ;  /* 0x00007800ff1077ac */ /* 0x000ee20008000c00 */
[----:B------:R-:W-:Y:S01]  /*0330*/  PLOP3.LUT P0, PT, PT, PT, UP0, 0x80, 0x8 ;  /* 0x000000000008781c */ /* 0x000fe20003f0f008 */
[----:B------:R-:W4:Y:S01]  /*0340*/  LDCU.64 UR22, c[0x0][0x380] ;  /* 0x00007000ff1677ac */ /* 0x000f220008000a00 */
[----:B--2---:R-:W-:-:S02]  /*0350*/  SHF.L.U32 R67, R58, 0x10, RZ ;  /* 0x000000103a437819 */ /* 0x004fc400000006ff */
[----:B------:R-:W-:Y:S02]  /*0360*/  SHF.R.U64 R60, R58, 0x10, R59 ;  /* 0x000000103a3c7819 */ /* 0x000fe4000000123b */
[C---:B-----5:R-:W-:Y:S02]  /*0370*/  SHF.L.U32 R65, R56.reuse, 0x10, RZ ;  /* 0x0000001038417819 */ /* 0x060fe400000006ff */
[----:B------:R-:W-:Y:S02]  /*0380*/  SHF.R.U64 R58, R56, 0x10, R57 ;  /* 0x00000010383a7819 */ /* 0x000fe40000001239 */
[----:B------:R-:W-:Y:S02]  /*0390*/  SHF.L.U32 R66, R59, 0x10, RZ ;  /* 0x000000103b427819 */ /* 0x000fe400000006ff */
[----:B------:R-:W-:Y:S02]  /*03a0*/  SHF.L.U32 R64, R57, 0x10, RZ ;  /* 0x0000001039407819 */ /* 0x000fe400000006ff */
[----:B------:R-:W-:-:S02]  /*03b0*/  SHF.R.U64 R56, R54, 0x10, R55 ;  /* 0x0000001036387819 */ /* 0x000fc40000001237 */
[----:B------:R-:W-:Y:S02]  /*03c0*/  SHF.L.U32 R62, R55, 0x10, RZ ;  /* 0x00000010373e7819 */ /* 0x000fe400000006ff */
        /* <DEDUP_REMOVED lines=9> */
[----:B01-34-:R-:W-:-:S07]  /*0460*/  SHF.L.U32 R55, R55, 0x10, RZ ;  /* 0x0000001037377819 */ /* 0x01bfce00000006ff */
.L_x_1244:
[----:B0-----:R-:W0:Y:S01]  /*0470*/  LDC.64 R84, c[0x0][0x428] ;  /* 0x00010a00ff547b82 */ /* 0x001e220000000a00 */
[----:B------:R-:W-:Y:S02]  /*0480*/  UIMAD UR5, UR4, UR20, URZ ;  /* 0x00000014040572a4 */ /* 0x000fe4000f8e02ff */
[----:B------:R-:W-:Y:S02]  /*0490*/  UIMAD.WIDE UR8, UR4, 0x4, UR18 ;  /* 0x00000004040878a5 */ /* 0x000fe4000f8e0212 */
[----:B------:R-:W-:-:S03]  /*04a0*/  USHF.R.S32.HI UR6, URZ, 0x1f, UR5 ;  /* 0x0000001fff067899 */ /* 0x000fc60008011405 */
[----:B-1----:R-:W1:Y:S01]  /*04b0*/  LDC.64 R40, c[0x0][0x3a8] ;  /* 0x0000ea00ff287b82 */ /* 0x002e620000000a00 */
[----:B------:R-:W-:Y:S01]  /*04c0*/  ULEA.HI UR6, UR6, UR5, URZ, 0x2 ;  /* 0x0000000506067291 */ /* 0x000fe2000f8f10ff */
[----:B------:R-:W-:Y:S02]  /*04d0*/  MOV R76, UR8 ;  /* 0x00000008004c7c02 */ /* 0x000fe40008000f00 */
[----:B------:R-:W-:-:S03]  /*04e0*/  MOV R77, UR9 ;  /* 0x00000009004d7c02 */ /* 0x000fc60008000f00 */
[----:B------:R-:W-:Y:S01]  /*04f0*/  MOV R33, UR6 ;  /* 0x0000000600217c02 */ /* 0x000fe20008000f00 */
[----:B------:R-:W-:Y:S01]  /*0500*/  UIMAD.WIDE UR6, UR4, 0x4, UR16 ;  /* 0x00000004040678a5 */ /* 0x000fe2000f8e0210 */
[----:B------:R-:W2:Y:S01]  /*0510*/  LDG.E R76, desc[UR14][R76.64] ;  /* 0x0000000e4c4c7981 */ /* 0x000ea2000c1e1900 */
[----:B------:R-:W3:Y:S01]  /*0520*/  @P0 LDC.64 R74, c[0x0][0x438] ;  /* 0x00010e00ff4a0b82 */ /* 0x000ee20000000a00 */
[----:B------:R-:W-:-:S03]  /*0530*/  LEA.HI.SX32 R54, R33, R36, 0x1e ;  /* 0x0000002421367211 */ /* 0x000fc600078ff2ff */
[----:B------:R-:W-:Y:S02]  /*0540*/  MOV R80, UR6 ;  /* 0x0000000600507c02 */ /* 0x000fe40008000f00 */
[C-C-:B0-----:R-:W-:Y:S01]  /*0550*/  IMAD.WIDE.U32 R72, R54.reuse, 0x8, R84.reuse ;  /* 0x0000000836487825 */ /* 0x141fe200078e0054 */
[C---:B------:R-:W-:Y:S02]  /*0560*/  IADD3 R53, PT, PT, R54.reuse, 0x80, RZ ;  /* 0x0000008036357810 */ /* 0x040fe40007ffe0ff */
[----:B------:R-:W-:Y:S02]  /*0570*/  MOV R81, UR7 ;  /* 0x0000000700517c02 */ /* 0x000fe40008000f00 */
[----:B------:R-:W-:Y:S01]  /*0580*/  IADD3 R52, PT, PT, R54, 0x100, RZ ;  /* 0x0000010036347810 */ /* 0x000fe20007ffe0ff */
[----:B------:R-:W4:Y:S01]  /*0590*/  LDG.E.64 R72, desc[UR14][R72.64] ;  /* 0x0000000e48487981 */ /* 0x000f22000c1e1b00 */
[----:B------:R-:W-:-:S03]  /*05a0*/  IMAD.WIDE.U32 R78, R53, 0x8, R84 ;  /* 0x00000008354e7825 */ /* 0x000fc600078e0054 */
[----:B------:R0:W4:Y:S01]  /*05b0*/  LDG.E R87, desc[UR14][R80.64] ;  /* 0x0000000e50577981 */ /* 0x000122000c1e1900 */
[----:B-1----:R-:W-:-:S03]  /*05c0*/  IMAD.WIDE.U32 R32, R54, 0x10, R40 ;  /* 0x0000001036207825 */ /* 0x002fc600078e0028 */
[----:B------:R-:W4:Y:S01]  /*05d0*/  LDG.E.64 R78, desc[UR14][R78.64] ;  /* 0x0000000e4e4e7981 */ /* 0x000f22000c1e1b00 */
[----:B------:R-:W-:-:S03]  /*05e0*/  IMAD.WIDE.U32 R36, R53, 0x10, R40 ;  /* 0x0000001035247825 */ /* 0x000fc600078e0028 */
[----:B------:R-:W4:Y:S01]  /*05f0*/  LDG.E.128 R32, desc[UR14][R32.64] ;  /* 0x0000000e20207981 */ /* 0x000f22000c1e1d00 */
[----:B------:R-:W-:-:S03]  /*0600*/  IMAD.WIDE.U32 R84, R52, 0x8, R84 ;  /* 0x0000000834547825 */ /* 0x000fc600078e0054 */
[----:B------:R-:W4:Y:S01]  /*0610*/  LDG.E.128 R36, desc[UR14][R36.64] ;  /* 0x0000000e24247981 */ /* 0x000f22000c1e1d00 */
[----:B------:R-:W-:-:S03]  /*0620*/  IMAD.WIDE.U32 R40, R52, 0x10, R40 ;  /* 0x0000001034287825 */ /* 0x000fc600078e0028 */
[----:B------:R-:W4:Y:S04]  /*0630*/  LDG.E.64 R84, desc[UR14][R84.64] ;  /* 0x0000000e54547981 */ /* 0x000f28000c1e1b00 */
[----:B------:R-:W4:Y:S01]  /*0640*/  LDG.E.128 R40, desc[UR14][R40.64] ;  /* 0x0000000e28287981 */ /* 0x000f22000c1e1d00 */
[----:B---3--:R-:W-:Y:S01]  /*0650*/  @P0 IMAD.WIDE.U32 R92, R54, 0x10, R74 ;  /* 0x00000010365c0825 */ /* 0x008fe200078e004a */
[----:B------:R-:W-:-:S04]  /*0660*/  ISETP.NE.U32.AND P1, PT, RZ, UR26, PT ;  /* 0x0000001aff007c0c */ /* 0x000fc8000bf25070 */
[----:B-----5:R-:W5:Y:S01]  /*0670*/  @P0 LDG.E.128 R16, desc[UR14][R92.64] ;  /* 0x0000000e5c100981 */ /* 0x020f62000c1e1d00 */
[----:B------:R-:W-:-:S13]  /*0680*/  ISETP.NE.AND.EX P0, PT, RZ, UR27, PT, P1 ;  /* 0x0000001bff007c0c */ /* 0x000fda000bf05310 */
[----:B------:R-:W1:Y:S08]  /*0690*/  @P0 LDC.64 R90, c[0x0][0x438] ;  /* 0x00010e00ff5a0b82 */ /* 0x000e700000000a00 */
[----:B------:R-:W3:Y:S01]  /*06a0*/  @P0 LDC.64 R74, c[0x0][0x438] ;  /* 0x00010e00ff4a0b82 */ /* 0x000ee20000000a00 */
[----:B-1----:R-:W-:-:S05]  /*06b0*/  @P0 IMAD.WIDE.U32 R90, R52, 0x10, R90 ;  /* 0x00000010345a0825 */ /* 0x002fca00078e005a */
[----:B------:R1:W5:Y:S01]  /*06c0*/  @P0 LDG.E.128 R24, desc[UR14][R90.64] ;  /* 0x0000000e5a180981 */ /* 0x000362000c1e1d00 */
[----:B---3--:R-:W-:-:S05]  /*06d0*/  @P0 IMAD.WIDE.U32 R88, R53, 0x10, R74 ;  /* 0x0000001035580825 */ /* 0x008fca00078e004a */
[----:B------:R3:W5:Y:S01]  /*06e0*/  @P0 LDG.E.128 R20, desc[UR14][R88.64] ;  /* 0x0000000e58140981 */ /* 0x000762000c1e1d00 */
[----:B--2---:R-:W-:Y:S02]  /*06f0*/  R2UR UR9, R76 ;  /* 0x000000004c0972ca */ /* 0x004fe400000e0000 */
[----:B----4-:R-:W-:Y:S02]  /*0700*/  MOV R82, R72 ;  /* 0x0000004800527202 */ /* 0x010fe40000000f00 */
[----:B0-----:R-:W-:Y:S02]  /*0710*/  SHF.R.U64 R80, R72, 0x10, R73 ;  /* 0x0000001048507819 */ /* 0x001fe40000001249 */
[----:B------:R-:W-:Y:S02]  /*0720*/  FSEL R87, R87, RZ, !P2 ;  /* 0x000000ff57577208 */ /* 0x000fe40005000000 */
[----:B------:R-:W-:Y:S02]  /*0730*/  SHF.L.U32 R82, R82, 0x10, RZ ;  /* 0x0000001052527819 */ /* 0x000fe400000006ff */
[----:B------:R-:W-:-:S02]  /*0740*/  MOV R77, R73 ;  /* 0x00000049004d7202 */ /* 0x000fc40000000f00 */
[----:B------:R-:W-:Y:S01]  /*0750*/  SHF.R.U32.HI R72, RZ, 0x10, R73 ;  /* 0x00000010ff487819 */ /* 0x000fe20000011649 */
[C---:B-1----:R-:W-:Y:S01]  /*0760*/  FADD.FTZ R90, -R87.reuse, R33 ;  /* 0x00000021575a7221 */ /* 0x042fe20000010100 */
[C---:B------:R-:W-:Y:S01]  /*0770*/  FADD.FTZ R35, -R87.reuse, R35 ;  /* 0x0000002357237221 */ /* 0x040fe20000010100 */
[--C-:B------:R-:W-:Y:S02]  /*0780*/  SHF.R.U64 R73, R78, 0x10, R79.reuse ;  /* 0x000000104e497819 */ /* 0x100fe4000000124f */
[----:B------:R-:W-:Y:S01]  /*0790*/  MOV R75, R79 ;  /* 0x0000004f004b7202 */ /* 0x000fe20000000f00 */
[----:B------:R-:W-:Y:S01]  /*07a0*/  FADD.FTZ R33, -R87, R38 ;  /* 0x0000002657217221 */ /* 0x000fe20000010100 */
[----:B------:R-:W-:Y:S01]  /*07b0*/  SHF.R.U32.HI R76, RZ, 0x10, R79 ;  /* 0x00000010ff4c7819 */ /* 0x000fe2000001164f */
[----:B------:R-:W-:Y:S01]  /*07c0*/  FMUL.FTZ R38, R63, R82 ;  /* 0x000000523f267220 */ /* 0x000fe20000410000 */
[----:B------:R-:W-:Y:S02]  /*07d0*/  SHF.L.U32 R80, R80, 0x10, RZ ;  /* 0x0000001050507819 */ /* 0x000fe400000006ff */
[----:B------:R-:W-:-:S02]  /*07e0*/  SHF.R.U64 R79, R84, 0x10, R85 ;  /* 0x00000010544f7819 */ /* 0x000fc40000001255 */
[----:B------:R-:W-:Y:S02]  /*07f0*/  MOV R81, R85 ;  /* 0x0000005500517202 */ /* 0x000fe40000000f00 */
[----:B---3--:R-:W-:Y:S01]  /*0800*/  SHF.R.U32.HI R89, RZ, 0x10, R85 ;  /* 0x00000010ff597819 */ /* 0x008fe20000011655 */
[C---:B------:R-:W-:Y:S01]  /*0810*/  FADD.FTZ R85, -R87.reuse, R41 ;  /* 0x0000002957557221 */ /* 0x040fe20000010100 */
[----:B------:R-:W-:Y:S01]  /*0820*/  MOV R74, R78 ;  /* 0x0000004e004a7202 */ /* 0x000fe20000000f00 */
[----:B------:R-:W-:Y:S01]  /*0830*/  FADD.FTZ R88, -R87, R32 ;  /* 0x0000002057587221 */ /* 0x000fe20000010100 */
[----:B------:R-:W-:Y:S01]  /*0840*/  MOV R78, R84 ;  /* 0x00000054004e7202 */ /* 0x000fe20000000f00 */
[----:B------:R-:W-:Y:S01]  /*0850*/  FMUL.FTZ R41, R35, UR9 ;  /* 0x0000000923297c20 */ /* 0x000fe20008410000 */
[C---:B------:R-:W-:Y:S01]  /*0860*/  FADD.FTZ R83, -R87.reuse, R34 ;  /* 0x0000002257537221 */ /* 0x040fe20000010100 */
[----:B------:R-:W-:Y:S01]  /*0870*/  FADD.FTZ R84, -R87, R40 ;  /* 0x0000002857547221 */ /* 0x000fe20000010100 */
[----:B------:R-:W-:Y:S01]  /*0880*/  SHF.L.U32 R77, R77, 0x10, RZ ;  /* 0x000000104d4d7819 */ /* 0x000fe200000006ff */
[----:B------:R-:W-:Y:S01]  /*0890*/  FMUL.FTZ R40, R56, R80 ;  /* 0x0000005038287220 */ /* 0x000fe20000410000 */
[----:B------:R-:W-:Y:S01]  /*08a0*/  SHF.L.U32 R35, R73, 0x10, RZ ;  /* 0x0000001049237819 */ /* 0x000fe200000006ff */
[----:B------:R-:W-:Y:S01]  /*08b0*/  FADD.FTZ R73, RZ, R38 ;  /* 0x00000026ff497221 */ /* 0x000fe20000010000 */
[C---:B------:R-:W-:Y:S01]  /*08c0*/  FADD.FTZ R34, -R87.reuse, R39 ;  /* 0x0000002757227221 */ /* 0x040fe20000010100 */
[----:B------:R-:W-:Y:S01]  /*08d0*/  FMUL.FTZ R88, R88, UR9 ;  /* 0x0000000958587c20 */ /* 0x000fe20008410000 */
[----:B------:R-:W-:Y:S01]  /*08e0*/  SHF.L.U32 R72, R72, 0x10, RZ ;  /* 0x0000001048487819 */ /* 0x000fe200000006ff */
[----:B------:R-:W-:Y:S01]  /*08f0*/  FADD.FTZ R86, -R87, R42 ;  /* 0x0000002a57567221 */ /* 0x000fe20000010100 */
[----:B------:R-:W-:Y:S01]  /*0900*/  FMUL.FTZ R39, R83, UR9 ;  /* 0x0000000953277c20 */ /* 0x000fe20008410000 */
[-C--:B------:R-:W-:Y:S01]  /*0910*/  FMUL.FTZ R42, R62, R77.reuse ;  /* 0x0000004d3e2a7220 */ /* 0x080fe20000410000 */
[----:B------:R-:W-:Y:S01]  /*0920*/  FADD.FTZ R83, R40, R73 ;  /* 0x0000004928537221 */ /* 0x000fe20000010000 */
[----:B------:R-:W-:Y:S01]  /*0930*/  FADD.FTZ R32, -R87, R37 ;  /* 0x0000002557207221 */ /* 0x000fe20000010100 */
[----:B------:R-:W-:Y:S01]  /*0940*/  FMUL.FTZ R37, R90, UR9 ;  /* 0x000000095a257c20 */ /* 0x000fe20008410000 */
[----:B------:R-:W-:Y:S01]  /*0950*/  FFMA.FTZ R61, R88, R82, R61 ;  /* 0x00000052583d7223 */ /* 0x000fe2000001003d */
[----:B------:R-:W-:Y:S01]  /*0960*/  FADD.FTZ R51, R82, R51 ;  /* 0x0000003352337221 */ /* 0x000fe20000010000 */
[-C--:B------:R-:W-:Y:S01]  /*0970*/  FFMA.FTZ R46, R41, R72.reuse, R46 ;  /* 0x00000048292e7223 */ /* 0x080fe2000001002e */
[----:B------:R-:W-:Y:S01]  /*0980*/  FADD.FTZ R45, R72, R45 ;  /* 0x0000002d482d7221 */ /* 0x000fe20000010000 */
[----:B------:R-:W-:Y:S01]  /*0990*/  SHF.L.U32 R82, R74, 0x10, RZ ;  /* 0x000000104a527819 */ /* 0x000fe200000006ff */
[----:B------:R-:W-:Y:S01]  /*09a0*/  FMUL.FTZ R72, R55, R72 ;  /* 0x0000004837487220 */ /* 0x000fe20000410000 */
[----:B------:R-:W-:Y:S01]  /*09b0*/  FADD.FTZ R83, R42, R83 ;  /* 0x000000532a537221 */ /* 0x000fe20000010000 */
[----:B------:R-:W-:Y:S01]  /*09c0*/  FFMA.FTZ R50, R37, R80, R50 ;  /* 0x0000005025327223 */ /* 0x000fe20000010032 */
[----:B------:R-:W-:Y:S01]  /*09d0*/  FADD.FTZ R49, R80, R49 ;  /* 0x0000003150317221 */ /* 0x000fe20000010000 */
[----:B------:R-:W-:Y:S01]  /*09e0*/  SHF.L.U32 R80, R76, 0x10, RZ ;  /* 0x000000104c507819 */ /* 0x000fe200000006ff */
[----:B------:R-:W-:Y:S01]  /*09f0*/  FMUL.FTZ R76, R65, R82 ;  /* 0x00000052414c7220 */ /* 0x000fe20000410000 */
[----:B------:R-:W-:Y:S01]  /*0a00*/  FADD.FTZ R83, R72, R83 ;  /* 0x0000005348537221 */ /* 0x000fe20000010000 */
[----:B------:R-:W-:Y:S01]  /*0a10*/  FFMA.FTZ R48, R39, R77, R48 ;  /* 0x0000004d27307223 */ /* 0x000fe20000010030 */
[----:B------:R-:W-:Y:S01]  /*0a20*/  FADD.FTZ R47, R77, R47 ;  /* 0x0000002f4d2f7221 */ /* 0x000fe20000010000 */
[----:B------:R-:W-:Y:S01]  /*0a30*/  SHF.L.U32 R77, R75, 0x10, RZ ;  /* 0x000000104b4d7819 */ /* 0x000fe200000006ff */
[----:B------:R-:W-:Y:S01]  /*0a40*/  FMUL.FTZ R74, R33, UR9 ;  /* 0x00000009214a7c20 */ /* 0x000fe20008410000 */
[----:B------:R-:W-:Y:S01]  /*0a50*/  SHF.L.U32 R90, R78, 0x10, RZ ;  /* 0x000000104e5a7819 */ /* 0x000fe200000006ff */
[----:B------:R-:W-:Y:S01]  /*0a60*/  FMUL.FTZ R78, R58, R35 ;  /* 0x000000233a4e7220 */ /* 0x000fe20000410000 */
[----:B------:R-:W-:Y:S01]  /*0a70*/  FADD.FTZ R83, R76, R83 ;  /* 0x000000534c537221 */ /* 0x000fe20000010000 */
[----:B------:R-:W-:Y:S01]  /*0a80*/  FMUL.FTZ R73, R32, UR9 ;  /* 0x0000000920497c20 */ /* 0x000fe20008410000 */
[----:B------:R-:W-:Y:S01]  /*0a90*/  FADD.FTZ R11, R77, R11 ;  /* 0x0000000b4d0b7221 */ /* 0x000fe20000010000 */
[-C--:B------:R-:W-:Y:S01]  /*0aa0*/  FFMA.FTZ R3, R74, R77.reuse, R3 ;  /* 0x0000004d4a037223 */ /* 0x080fe20000010003 */
[----:B------:R-:W-:Y:S01]  /*0ab0*/  FMUL.FTZ R77, R64, R77 ;  /* 0x0000004d404d7220 */ /* 0x000fe20000410000 */
[----:B------:R-:W-:Y:S01]  /*0ac0*/  FADD.FTZ R32, R78, R83 ;  /* 0x000000534e207221 */ /* 0x000fe20000010000 */
[----:B------:R-:W-:Y:S01]  /*0ad0*/  FMUL.FTZ R75, R34, UR9 ;  /* 0x00000009224b7c20 */ /* 0x000fe20008410000 */
[----:B------:R-:W-:Y:S01]  /*0ae0*/  FADD.FTZ R10, R35, R10 ;  /* 0x0000000a230a7221 */ /* 0x000fe20000010000 */
[----:B------:R-:W-:Y:S01]  /*0af0*/  FFMA.FTZ R2, R73, R35, R2 ;  /* 0x0000002349027223 */ /* 0x000fe20000010002 */
[----:B------:R-:W-:Y:S01]  /*0b00*/  FADD.FTZ R36, -R87, R36 ;  /* 0x0000002457247221 */ /* 0x000fe20000010100 */
[----:B------:R-:W-:Y:S01]  /*0b10*/  FADD.FTZ R35, R77, R32 ;  /* 0x000000204d237221 */ /* 0x000fe20000010000 */
[----:B------:R-:W-:Y:S01]  /*0b20*/  FADD.FTZ R12, R80, R12 ;  /* 0x0000000c500c7221 */ /* 0x000fe20000010000 */
[----:B------:R-:W-:Y:S01]  /*0b30*/  FFMA.FTZ R4, R75, R80, R4 ;  /* 0x000000504b047223 */ /* 0x000fe20000010004 */
[----:B------:R-:W-:Y:S01]  /*0b40*/  FFMA.FTZ R32, R88, R38, RZ ;  /* 0x0000002658207223 */ /* 0x000fe200000100ff */
[----:B------:R-:W-:Y:S01]  /*0b50*/  FMUL.FTZ R80, R57, R80 ;  /* 0x0000005039507220 */ /* 0x000fe20000410000 */
[----:B------:R-:W-:Y:S01]  /*0b60*/  FADD.FTZ R87, -R87, R43 ;  /* 0x0000002b57577221 */ /* 0x000fe20000010100 */
[----:B------:R-:W-:Y:S01]  /*0b70*/  FMUL.FTZ R43, R36, UR9 ;  /* 0x00000009242b7c20 */ /* 0x000fe20008410000 */
[----:B------:R-:W-:Y:S01]  /*0b80*/  SHF.L.U32 R33, R79, 0x10, RZ ;  /* 0x000000104f217819 */ /* 0x000fe200000006ff */
[----:B------:R-:W-:Y:S01]  /*0b90*/  FFMA.FTZ R36, R37, R40, R32 ;  /* 0x0000002825247223 */ /* 0x000fe20000010020 */
[----:B------:R-:W-:Y:S01]  /*0ba0*/  FADD.FTZ R32, R80, R35 ;  /* 0x0000002350207221 */ /* 0x000fe20000010000 */
[----:B------:R-:W-:Y:S01]  /*0bb0*/  FMUL.FTZ R79, R67, R90 ;  /* 0x0000005a434f7220 */ /* 0x000fe20000410000 */
[----:B------:R-:W-:Y:S01]  /*0bc0*/  SHF.L.U32 R34, R81, 0x10, RZ ;  /* 0x0000001051227819 */ /* 0x000fe200000006ff */
[----:B------:R-:W-:Y:S01]  /*0bd0*/  FFMA.FTZ R36, R39, R42, R36 ;  /* 0x0000002a27247223 */ /* 0x000fe20000010024 */
[----:B------:R-:W-:Y:S01]  /*0be0*/  FMUL.FTZ R81, R60, R33 ;  /* 0x000000213c517220 */ /* 0x000fe20000410000 */
[----:B------:R-:W-:Y:S01]  /*0bf0*/  FADD.FTZ R32, R79, R32 ;  /* 0x000000204f207221 */ /* 0x000fe20000010000 */
[----:B------:R-:W-:Y:S01]  /*0c00*/  FADD.FTZ R9, R82, R9 ;  /* 0x0000000952097221 */ /* 0x000fe20000010000 */
[----:B------:R-:W-:Y:S01]  /*0c10*/  FFMA.FTZ R0, R43, R82, R0 ;  /* 0x000000522b007223 */ /* 0x000fe20000010000 */
[----:B------:R-:W-:Y:S01]  /*0c20*/  SHF.L.U32 R89, R89, 0x10, RZ ;  /* 0x0000001059597819 */ /* 0x000fe200000006ff */
[----:B------:R-:W-:Y:S01]  /*0c30*/  FFMA.FTZ R36, R41, R72, R36 ;  /* 0x0000004829247223 */ /* 0x000fe20000010024 */
[----:B------:R-:W-:Y:S01]  /*0c40*/  FADD.FTZ R35, R32, R81 ;  /* 0x0000005120237221 */ /* 0x000fe20000010000 */
[----:B------:R-:W-:-:S02]  /*0c50*/  FMUL.FTZ R82, R66, R34 ;  /* 0x0000002242527220 */ /* 0x000fc40000410000 */
[----:B------:R-:W-:Y:S01]  /*0c60*/  FFMA.FTZ R36, R43, R76, R36 ;  /* 0x0000004c2b247223 */ /* 0x000fe20000010024 */
[----:B------:R-:W-:Y:S01]  /*0c70*/  FMUL.FTZ R83, R59, R89 ;  /* 0x000000593b537220 */ /* 0x000fe20000410000 */
[----:B------:R-:W-:Y:S02]  /*0c80*/  FADD.FTZ R32, R35, R82 ;  /* 0x0000005223207221 */ /* 0x000fe40000010000 */
[----:B------:R-:W-:Y:S02]  /*0c90*/  FFMA.FTZ R35, R73, R78, R36 ;  /* 0x0000004e49237223 */ /* 0x000fe40000010024 */
[----:B------:R-:W-:Y:S02]  /*0ca0*/  FADD.FTZ R32, R32, R83 ;  /* 0x0000005320207221 */ /* 0x000fe40000010000 */
[----:B------:R-:W-:-:S03]  /*0cb0*/  FFMA.FTZ R36, R74, R77, R35 ;  /* 0x0000004d4a247223 */ /* 0x000fc60000010023 */
[----:B------:R-:W0:Y:S01]  /*0cc0*/  SHFL.DOWN PT, R35, R32, 0x10, 0x1f ;  /* 0x0a001f0020237f89 */ /* 0x000e2200000e0000 */
[----:B------:R-:W-:Y:S01]  /*0cd0*/  FMUL.FTZ R84, R84, UR9 ;  /* 0x0000000954547c20 */ /* 0x000fe20008410000 */
[----:B------:R-:W-:Y:S01]  /*0ce0*/  FFMA.FTZ R91, R75, R80, R36 ;  /* 0x000000504b5b7223 */ /* 0x000fe20000010024 */
[----:B------:R-:W-:-:S03]  /*0cf0*/  FMUL.FTZ R85, R85, UR9 ;  /* 0x0000000955557c20 */ /* 0x000fc60008410000 */
[----:B------:R-:W-:Y:S01]  /*0d00*/  FFMA.FTZ R36, R84, R79, R91 ;  /* 0x0000004f54247223 */ /* 0x000fe2000001005b */
[----:B------:R-:W-:-:S03]  /*0d10*/  FMUL.FTZ R86, R86, UR9 ;  /* 0x0000000956567c20 */ /* 0x000fc60008410000 */
[----:B------:R-:W-:Y:S01]  /*0d20*/  FFMA.FTZ R91, R85, R81, R36 ;  /* 0x00000051555b7223 */ /* 0x000fe20000010024 */
[----:B------:R-:W-:-:S03]  /*0d30*/  FMUL.FTZ R87, R87, UR9 ;  /* 0x0000000957577c20 */ /* 0x000fc60008410000 */
[----:B------:R-:W-:Y:S01]  /*0d40*/  FFMA.FTZ R36, R86, R82, R91 ;  /* 0x0000005256247223 */ /* 0x000fe2000001005b */
[----:B------:R-:W-:-:S03]  /*0d50*/  FADD.FTZ R13, R90, R13 ;  /* 0x0000000d5a0d7221 */ /* 0x000fc60000010000 */
[----:B------:R-:W-:Y:S01]  /*0d60*/  FFMA.FTZ R36, R87, R83, R36 ;  /* 0x0000005357247223 */ /* 0x000fe20000010024 */
[----:B------:R-:W-:Y:S01]  /*0d70*/  FFMA.FTZ R5, R84, R90, R5 ;  /* 0x0000005a54057223 */ /* 0x000fe20000010005 */
[----:B0-----:R-:W-:-:S03]  /*0d80*/  FADD.FTZ R90, R32, R35 ;  /* 0x00000023205a7221 */ /* 0x001fc60000010000 */
[----:B------:R-:W0:Y:S04]  /*0d90*/  SHFL.DOWN PT, R35, R36, 0x10, 0x1f ;  /* 0x0a001f0024237f89 */ /* 0x000e2800000e0000 */
[----:B------:R-:W1:Y:S01]  /*0da0*/  SHFL.DOWN PT, R91, R90, 0x8, 0x1f ;  /* 0x09001f005a5b7f89 */ /* 0x000e6200000e0000 */
[----:B0-----:R-:W-:-:S05]  /*0db0*/  FADD.FTZ R35, R36, R35 ;  /* 0x0000002324237221 */ /* 0x001fca0000010000 */
        /* <DEDUP_REMOVED lines=9> */
[----:B------:R-:W-:Y:S01]  /*0e50*/  FADD.FTZ R14, R33, R14 ;  /* 0x0000000e210e7221 */ /* 0x000fe20000010000 */
[----:B------:R-:W-:Y:S01]  /*0e60*/  FFMA.FTZ R6, R85, R33, R6 ;  /* 0x0000002155067223 */ /* 0x000fe20000010006 */
[----:B0-----:R-:W-:Y:S01]  /*0e70*/  FADD.FTZ R35, R32, R35 ;  /* 0x0000002320237221 */ /* 0x001fe20000010000 */
[----:B-1----:R-:W-:-:S04]  /*0e80*/  FADD.FTZ R90, R93, R36 ;  /* 0x000000245d5a7221 */ /* 0x002fc80000010000 */
[----:B------:R-:W0:Y:S01]  /*0e90*/  SHFL.DOWN PT, R33, R35, 0x1, 0x1f ;  /* 0x08201f0023217f89 */ /* 0x000e2200000e0000 */
[----:B------:R-:W1:Y:S01]  /*0ea0*/  S2R R36, SR_TID.X ;  /* 0x0000000000247919 */ /* 0x000e620000002100 */
[----:B0-----:R-:W-:Y:S02]  /*0eb0*/  FADD.FTZ R32, R35, R33 ;  /* 0x0000002123207221 */ /* 0x001fe40000010000 */
[----:B------:R-:W0:Y:S01]  /*0ec0*/  SHFL.DOWN PT, R33, R90, 0x1, 0x1f ;  /* 0x08201f005a217f89 */ /* 0x000e2200000e0000 */
[----:B-1----:R-:W-:Y:S01]  /*0ed0*/  LOP3.LUT P1, RZ, R36, 0x1f, RZ, 0xc0, !PT ;  /* 0x0000001f24ff7812 */ /* 0x002fe2000782c0ff */
        /* <DEDUP_REMOVED lines=11> */
.L_x_1216:
[----:B------:R-:W-:Y:S05]  /*0f90*/  BSYNC.RECONVERGENT B0 ;  /* 0x0000000000007941 */ /* 0x000fea0003800200 */
.L_x_1215:
[----:B------:R-:W1:Y:S08]  /*0fa0*/  S2UR UR6, SR_CgaCtaId ;  /* 0x00000000000679c3 */ /* 0x000e700000008800 */
[----:B------:R-:W-:Y:S01]  /*0fb0*/  BAR.SYNC.DEFER_BLOCKING 0x0 ;  /* 0x0000000000007b1d */ /* 0x000fe20000010000 */
[----:B------:R-:W-:Y:S01]  /*0fc0*/  FADD.FTZ R15, R34, R15 ;  /* 0x0000000f220f7221 */ /* 0x000fe20000010000 */
[----:B------:R-:W-:Y:S01]  /*0fd0*/  FFMA.FTZ R7, R86, R34, R7 ;  /* 0x0000002256077223 */ /* 0x000fe20000010007 */
[----:B------:R-:W-:Y:S01]  /*0fe0*/  FADD.FTZ R44, R89, R44 ;  /* 0x0000002c592c7221 */ /* 0x000fe20000010000 */
[----:B------:R-:W-:Y:S01]  /*0ff0*/  FFMA.FTZ R8, R87, R89, R8 ;  /* 0x0000005957087223 */ /* 0x000fe20000010008 */
[----:B------:R-:W-:Y:S01]  /*1000*/  UISETP.NE.U32.AND UP0, UPT, UR26, URZ, UPT ;  /* 0x000000ff1a00728c */ /* 0x000fe2000bf05070 */
[----:B------:R-:W-:Y:S01]  /*1010*/  ISETP.NE.AND P2, PT, RZ, UR25, PT ;  /* 0x00000019ff007c0c */ /* 0x000fe2000bf45270 */
[----:B------:R-:W-:Y:S01]  /*1020*/  UMOV UR5, 0x400 ;  /* 0x0000040000057882 */ /* 0x000fe20000000000 */
[----:B------:R-:W-:-:S02]  /*1030*/  UIADD3 UR4, UPT, UPT, UR4, UR22, URZ ;  /* 0x0000001604047290 */ /* 0x000fc4000fffe0ff */
[----:B------:R-:W-:Y:S02]  /*1040*/  UISETP.NE.AND.EX UP0, UPT, UR27, URZ, UPT, UP0 ;  /* 0x000000ff1b00728c */ /* 0x000fe4000bf05300 */
[----:B------:R-:W-:Y:S02]  /*1050*/  UISETP.GE.AND UP2, UPT, UR4, UR23, UPT ;  /* 0x000000170400728c */ /* 0x000fe4000bf46270 */
        /* <DEDUP_REMOVED lines=49> */
.L_x_1219:
        /* <DEDUP_REMOVED lines=23> */
.L_x_1218:
        /* <DEDUP_REMOVED lines=22> */
.L_x_1221:
        /* <DEDUP_REMOVED lines=21> */
.L_x_1217:
        /* <DEDUP_REMOVED lines=29> */
.L_x_1223:
        /* <DEDUP_REMOVED lines=23> */
.L_x_1222:
        /* <DEDUP_REMOVED lines=22> */
.L_x_1224:
        /* <DEDUP_REMOVED lines=20> */
.L_x_1220:
        /* <DEDUP_REMOVED lines=24> */
.L_x_1225:
        /* <DEDUP_REMOVED lines=24> */
.L_x_1228:
        /* <DEDUP_REMOVED lines=13> */
[----:B-1----:R-:W-:Y:S02]  /*2140*/  F2FP.BF16.F32.PACK_AB R38, R31, R30 ;  /* 0x0000001e1f26723e */ /* 0x002fe400000010ff */
[----:B------:R-:W-:Y:S02]  /*2150*/  PRMT R32, R37, 0x7632, R32 ;  /* 0x0000763225207816 */ /* 0x000fe40000000020 */
[----:B------:R-:W-:Y:S01]  /*2160*/  PRMT R39, R38, 0x7632, R39 ;  /* 0x0000763226277816 */ /* 0x000fe20000000027 */
[----:B------:R-:W-:Y:S06]  /*2170*/  BRA `(.L_x_1229) ;  /* 0x0000000400f47947 */ /* 0x000fec0003800000 */
.L_x_1227:
        /* <DEDUP_REMOVED lines=24> */
.L_x_1230:
        /* <DEDUP_REMOVED lines=19> */
.L_x_1226:
        /* <DEDUP_REMOVED lines=23> */
.L_x_1232:
        /* <DEDUP_REMOVED lines=13> */
[----:B-1----:R-:W-:Y:S02]  /*2670*/  F2FP.BF16.F32.PACK_AB R38, R31, R30 ;  /* 0x0000001e1f26723e */ /* 0x002fe400000010ff */
[----:B------:R-:W-:Y:S02]  /*2680*/  PRMT R32, R37, 0x7632, R32 ;  /* 0x0000763225207816 */ /* 0x000fe40000000020 */
[----:B------:R-:W-:Y:S01]  /*2690*/  PRMT R39, R38, 0x7632, R39 ;  /* 0x0000763226277816 */ /* 0x000fe20000000027 */
[----:B------:R-:W-:Y:S06]  /*26a0*/  BRA `(.L_x_1229) ;  /* 0x0000000000a87947 */ /* 0x000fec0003800000 */
.L_x_1231:
        /* <DEDUP_REMOVED lines=24> */
.L_x_1233:
        /* <DEDUP_REMOVED lines=18> */
.L_x_1229:
[----:B------:R-:W0:Y:S01]  /*2950*/  @P1 LDC.64 R40, c[0x0][0x478] ;  /* 0x00011e00ff281b82 */ /* 0x000e220000000a00 */
[----:B------:R-:W-:Y:S02]  /*2960*/  LOP3.LUT R32, R32, 0xffff, RZ, 0xc0, !PT ;  /* 0x0000ffff20207812 */ /* 0x000fe400078ec0ff */
[----:B------:R-:W-:-:S03]  /*2970*/  PRMT R39, R38, 0x5410, R39 ;  /* 0x0000541026277816 */ /* 0x000fc60000000027 */
[----:B------:R-:W-:-:S05]  /*2980*/  IMAD.WIDE.U32 R32, R32, 0x10000, RZ ;  /* 0x0001000020207825 */ /* 0x000fca00078e00ff */
[----:B------:R-:W-:Y:S01]  /*2990*/  LOP3.LUT R33, R39, R33, RZ, 0xfc, !PT ;  /* 0x0000002127217212 */ /* 0x000fe200078efcff */
[----:B------:R-:W-:Y:S01]  /*29a0*/  IMAD.WIDE.U32 R38, R53, 0x8, R34 ;  /* 0x0000000835267825 */ /* 0x000fe200078e0022 */
[----:B------:R-:W-:-:S03]  /*29b0*/  LOP3.LUT R32, R32, 0xffff, R37, 0xf8, !PT ;  /* 0x0000ffff20207812 */ /* 0x000fc600078ef825 */
        /* <DEDUP_REMOVED lines=12> */
.L_x_1234:
[----:B------:R-:W-:Y:S05]  /*2a80*/  @!P0 BRA `(.L_x_1235) ;  /* 0x00000004004c8947 */ /* 0x000fea0003800000 */
[----:B------:R-:W-:Y:S05]  /*2a90*/  @!P1 BRA `(.L_x_1236) ;  /* 0x00000000009c9947 */ /* 0x000fea0003800000 */
[----:B------:R-:W-:Y:S05]  /*2aa0*/  BRA.U !UP0, `(.L_x_1237) ;  /* 0x0000000108547547 */ /* 0x000fea000b800000 */
[--C-:B0-----:R-:W-:Y:S01]  /*2ab0*/  FFMA.FTZ R29, R86, UR24, R90.reuse ;  /* 0x00000018561d7c23 */ /* 0x101fe2000801005a */
        /* <DEDUP_REMOVED lines=20> */
.L_x_1237:
        /* <DEDUP_REMOVED lines=17> */
.L_x_1236:
        /* <DEDUP_REMOVED lines=24> */
.L_x_1239:
        /* <DEDUP_REMOVED lines=19> */
.L_x_1235:
        /* <DEDUP_REMOVED lines=23> */
.L_x_1241:
[--C-:B------:R-:W-:Y:S01]  /*3130*/  FFMA.FTZ R84, R84, UR24, R90.reuse ;  /* 0x0000001854547c23 */ /* 0x100fe2000801005a */
        /* <DEDUP_REMOVED lines=16> */
.L_x_1240:
        /* <DEDUP_REMOVED lines=24> */
.L_x_1242:
        /* <DEDUP_REMOVED lines=18> */
.L_x_1238:
        /* <DEDUP_REMOVED lines=19> */
.L_x_1243:
[----:B------:R-:W-:Y:S01]  /*3610*/  UPLOP3.LUT UP1, UPT, UPT, UPT, UP1, 0x40, 0x4 ;  /* 0x000000000004789c */ /* 0x000fe20003f2e810 */
[----:B------:R-:W-:Y:S10]  /*3620*/  BRA.U !UP2, `(.L_x_1244) ;  /* 0xffffffcd0a907547 */ /* 0x000ff4000b83ffff */
[----:B0-----:R-:W-:Y:S02]  /*3630*/  MOV R31, R12 ;  /* 0x0000000c001f7202 */ /* 0x001fe40000000f00 */
        /* <DEDUP_REMOVED lines=18> */
[----:B-1----:R-:W-:Y:S02]  /*3760*/  MOV R32, R5 ;  /* 0x0000000500207202 */ /* 0x002fe40000000f00 */
[----:B------:R-:W-:Y:S02]  /*3770*/  MOV R33, R6 ;  /* 0x0000000600217202 */ /* 0x000fe40000000f00 */
[----:B------:R-:W-:Y:S02]  /*3780*/  MOV R34, R7 ;  /* 0x0000000700227202 */ /* 0x000fe40000000f00 */
[----:B------:R-:W-:Y:S02]  /*3790*/  MOV R35, R8 ;  /* 0x0000000800237202 */ /* 0x000fe40000000f00 */
[----:B------:R-:W-:-:S07]  /*37a0*/  MOV R15, R44 ;  /* 0x0000002c000f7202 */ /* 0x000fce0000000f00 */
.L_x_1214:
[----:B------:R-:W0:Y:S08]  /*37b0*/  S2UR UR4, SR_CTAID.X ;  /* 0x00000000000479c3 */ /* 0x000e300000002500 */
        /* <DEDUP_REMOVED lines=14> */
.L_x_1245:
        /* <DEDUP_REMOVED lines=14> */
.L_x_3535:


//--------------------- .text._ZN10layer_norm31ln_parallel_residual_bwd_kernelINS_13Kernel_traitsI13__nv_bfloat16S2_fS2_fjLj1536ELj1ELj1ELj4ELj8ENS_18Kernel_traits_baseILj1536ES2_S2_fS2_fjLj128EEEEELb1ELb0ELb0EEEvNS_9BwdParamsE --------------------------
	.section	.text._ZN10layer_norm31ln_parallel_residual_bwd_kernelINS_13Kernel_traitsI13__nv_bfloat16S2_fS2_fjLj1536ELj1ELj1ELj4ELj8ENS_18Kernel_traits_baseILj1536ES2_S2_fS2_fjLj128EEEEELb1ELb0ELb0EEEvNS_9BwdParamsE,"ax",@progbits
	.align	128
        .global         _ZN10layer_norm31ln_parallel_residual_bwd_kernelINS_13Kernel_traitsI13__nv_bfloat16S2_fS2_fjLj1536ELj1ELj1ELj4ELj8ENS_18Kernel_traits_baseILj1536ES2_S2_fS2_fjLj128EEEEELb1ELb0ELb0EEEvNS_9BwdParamsE
        .type           _ZN10layer_norm31ln_parallel_residual_bwd_kernelINS_13Kernel_traitsI13__nv_bfloat16S2_fS2_fjLj1536ELj1ELj1ELj4ELj8ENS_18Kernel_traits_baseILj1536ES2_S2_fS2_fjLj128EEEEELb1ELb0ELb0EEEvNS_9BwdParamsE,@function
        .size           _ZN10layer_norm31ln_parallel_residual_bwd_kernelINS_13Kernel_traitsI13__nv_bfloat16S2_fS2_fjLj1536ELj1ELj1ELj4ELj8ENS_18Kernel_traits_baseILj1536ES2_S2_fS2_fjLj128EEEEELb1ELb0ELb0EEEvNS_9BwdParamsE,(.L_x_3536 - _ZN10layer_norm31ln_parallel_residual_bwd_kernelINS_13Kernel_traitsI13__nv_bfloat16S2_fS2_fjLj1536ELj1ELj1ELj4ELj8ENS_18Kernel_traits_baseILj1536ES2_S2_fS2_fjLj128EEEEELb1ELb0ELb0EEEvNS_9BwdParamsE)
        .other          _ZN10layer_norm31ln_parallel_residual_bwd_kernelINS_13Kernel_traitsI13__nv_bfloat16S2_fS2_fjLj1536ELj1ELj1ELj4ELj8ENS_18Kernel_traits_baseILj1536ES2_S2_fS2_fjLj128EEEEELb1ELb0ELb0EEEvNS_9BwdParamsE,@"STO_CUDA_ENTRY STV_DEFAULT"
_ZN10layer_norm31ln_parallel_residual_bwd_kernelINS_13Kernel_traitsI13__nv_bfloat16S2_fS2_fjLj1536ELj1ELj1ELj4ELj8ENS_18Kernel_traits_baseILj1536ES2_S2_fS2_fjLj128EEEEELb1ELb0ELb0EEEvNS_9BwdParamsE:
.text._ZN10layer_norm31ln_parallel_residual_bwd_kernelINS_13Kernel_traitsI13__nv_bfloat16S2_fS2_fjLj1536ELj1ELj1ELj4ELj8ENS_18Kernel_traits_baseILj1536ES2_S2_fS2_fjLj128EEEEELb1ELb0ELb0EEEvNS_9BwdParamsE:
[----:B------:R-:W-:Y:S01]  /*0000*/  LDC R1, c[0x0][0x37c] ;  /* 0x0000df00ff017b82 */ /* 0x000fe20000000800 */
[----:B------:R-:W0:Y:S01]  /*0010*/  S2R R110, SR_TID.X ;  /* 0x00000000006e7919 */ /* 0x000e220000002100 */
[----:B------:R-:W1:Y:S06]  /*0020*/  LDCU UR4, c[0x0][0x388] ;  /* 0x00007100ff0477ac */ /* 0x000e6c0008000800 */
[----:B------:R-:W2:Y:S01]  /*0030*/  LDC.64 R6, c[0x0][0x3d0] ;  /* 0x0000f400ff067b82 */ /* 0x000ea20000000a00 */
[----:B------:R-:W3:Y:S07]  /*0040*/  LDCU.64 UR10, c[0x0][0x358] ;  /* 0x00006b00ff0a77ac */ /* 0x000eee0008000a00 */
[----:B------:R-:W4:Y:S08]  /*0050*/  LDC.64 R10, c[0x0][0x3d8] ;  /* 0x0000f600ff0a7b82 */ /* 0x000f300000000a00 */
[----:B------:R-:W3:Y:S01]  /*0060*/  LDC.64 R14, c[0x0][0x3d0] ;  /* 0x0000f400ff0e7b82 */ /* 0x000ee20000000a00 */
[----:B-1----:R-:W-:Y:S01]  /*0070*/  IMAD.U32 R111, RZ, RZ, UR4 ;  /* 0x00000004ff6f7e24 */ /* 0x002fe2000f8e00ff */
[----:B------:R-:W1:Y:S04]  /*0080*/  LDCU UR4, c[0x0][0x384] ;  /* 0x00007080ff0477ac */ /* 0x000e680008000800 */
[----:B------:R-:W-:-:S02]  /*0090*/  SHF.R.S32.HI R0, RZ, 0x1f, R111 ;  /* 0x0000001fff007819 */ /* 0x000fc4000001146f */
[----:B------:R-:W1:Y:S02]  /*00a0*/  LDC.64 R18, c[0x0][0x3d8] ;  /* 0x0000f600ff127b82 */ /* 0x000e640000000a00 */
[----:B------:R-:W-:Y:S02]  /*00b0*/  LEA.HI R0, R0, R111, RZ, 0x2 ;  /* 0x0000006f00007211 */ /* 0x000fe400078f10ff */
[----:B0-----:R-:W-:Y:S01]  /*00c0*/  LOP3.LUT R3, R110, 0x7f, RZ, 0x3c, !PT ;  /* 0x0000007f6e037812 */ /* 0x001fe200078e3cff */
[----:B------:R-:W-:-:S03]  /*00d0*/  IMAD.MOV.U32 R23, RZ, RZ, R110 ;  /* 0x000000ffff177224 */ /* 0x000fc600078e006e */
[----:B------:R-:W0:Y:S01]  /*00e0*/  LDC.64 R4, c[0x0][0x3d8] ;  /* 0x0000f600ff047b82 */ /* 0x000e220000000a00 */
[----:B------:R-:W-:-:S04]  /*00f0*/  LEA.HI.SX32 R0, R0, R3, 0x1e ;  /* 0x0000000300007211 */ /* 0x000fc800078ff2ff */
[----:B------:R-:W-:-:S03]  /*0100*/  ISETP.GE.U32.AND P1, PT, R0, 0x80, PT ;  /* 0x000000800000780c */ /* 0x000fc60003f26070 */
[----:B------:R-:W1:Y:S01]  /*0110*/  LDC.64 R2, c[0x0][0x3d0] ;  /* 0x0000f400ff027b82 */ /* 0x000e620000000a00 */
[C---:B------:R-:W-:Y:S02]  /*0120*/  ISETP.GE.U32.AND P3, PT, R0.reuse, 0x100, PT ;  /* 0x000001000000780c */ /* 0x040fe40003f66070 */
[----:B------:R-:W-:-:S07]  /*0130*/  ISETP.GE.U32.AND P2, PT, R0, 0x180, PT ;  /* 0x000001800000780c */ /* 0x000fce0003f46070 */
[----:B------:R-:W-:-:S05]  /*0140*/  @P1 LOP3.LUT R23, R110, 0x80, RZ, 0xfc, !PT ;  /* 0x000000806e171812 */ /* 0x000fca00078efcff */
[----:B--2---:R-:W-:-:S04]  /*0150*/  @P3 IMAD.WIDE.U32 R6, R23, 0x8, R6 ;  /* 0x0000000817063825 */ /* 0x004fc800078e0006 */
[C---:B----4-:R-:W-:Y:S01]  /*0160*/  @P3 IMAD.WIDE.U32 R10, R23.reuse, 0x8, R10 ;  /* 0x00000008170a3825 */ /* 0x050fe200078e000a */
[----:B---3--:R2:W5:Y:S03]  /*0170*/  @P3 LDG.E.64 R8, desc[UR10][R6.64] ;  /* 0x0000000a06083981 */ /* 0x008566000c1e1b00 */
[----:B------:R-:W-:Y:S01]  /*0180*/  @P3 VIADD R23, R23, 0x80 ;  /* 0x0000008017173836 */ /* 0x000fe20000000000 */
[----:B------:R2:W5:Y:S01]  /*0190*/  @P3 LDG.E.64 R12, desc[UR10][R10.64] ;  /* 0x0000000a0a0c3981 */ /* 0x000562000c1e1b00 */
[----:B-1----:R-:W-:-:S04]  /*01a0*/  @P1 IMAD.WIDE.U32 R2, R110, 0x8, R2 ;  /* 0x000000086e021825 */ /* 0x002fc800078e0002 */
[C---:B------:R-:W-:Y:S01]  /*01b0*/  @P2 IMAD.WIDE.U32 R14, R23.reuse, 0x8, R14 ;  /* 0x00000008170e2825 */ /* 0x040fe200078e000e */
[----:B------:R2:W5:Y:S03]  /*01c0*/  @P1 LDG.E.64 R112, desc[UR10][R2.64] ;  /* 0x0000000a02701981 */ /* 0x000566000c1e1b00 */
[----:B------:R-:W-:Y:S01]  /*01d0*/  @P2 IMAD.WIDE.U32 R18, R23, 0x8, R18 ;  /* 0x0000000817122825 */ /* 0x000fe200078e0012 */
[----:B------:R2:W5:Y:S03]  /*01e0*/  @P2 LDG.E.64 R16, desc[UR10][R14.64] ;  /* 0x0000000a0e102981 */ /* 0x000566000c1e1b00 */
[----:B0-----:R-:W-:Y:S01]  /*01f0*/  @P1 IMAD.WIDE.U32 R4, R110, 0x8, R4 ;  /* 0x000000086e041825 */ /* 0x001fe200078e0004 */
        /* <DEDUP_REMOVED lines=40> */
[----:B------:R-:W-:Y:S01]  /*0480*/  IMAD.MOV.U32 R15, RZ, RZ, R20 ;  /* 0x000000ffff0f7224 */ /* 0x000fe200078e0014 */
[----:B------:R-:W-:Y:S01]  /*0490*/  MOV R13, R17 ;  /* 0x00000011000d7202 */ /* 0x000fe20000000f00 */
[----:B------:R-:W-:Y:S01]  /*04a0*/  IMAD.U32 R108, RZ, RZ, UR9 ;  /* 0x00000009ff6c7e24 */ /* 0x000fe2000f8e00ff */
[----:B------:R-:W-:Y:S01]  /*04b0*/  SHF.R.U32.HI R14, RZ, 0x10, R17 ;  /* 0x00000010ff0e7819 */ /* 0x000fe20000011611 */
[--C-:B------:R-:W-:Y:S01]  /*04c0*/  IMAD.MOV.U32 R17, RZ, RZ, R21.reuse ;  /* 0x000000ffff117224 */ /* 0x100fe200078e0015 */
[----:B------:R-:W-:-:S02]  /*04d0*/  SHF.R.U64 R16, R20, 0x10, R21 ;  /* 0x0000001014107819 */ /* 0x000fc40000001215 */
[----:B------:R-:W-:Y:S01]  /*04e0*/  CS2R R80, SRZ ;  /* 0x0000000000507805 */ /* 0x000fe2000001ff00 */
[----:B0-----:R-:W-:Y:S01]  /*04f0*/  UISETP.NE.AND UP0, UPT, UR12, URZ, UPT ;  /* 0x000000ff0c00728c */ /* 0x001fe2000bf05270 */
        /* <DEDUP_REMOVED lines=32> */
[----:B------:R-:W2:Y:S01]  /*0700*/  LDCU.64 UR6, c[0x0][0x478] ;  /* 0x00008f00ff0677ac */ /* 0x000ea20008000a00 */
[----:B------:R-:W3:Y:S01]  /*0710*/  LDCU.64 UR18, c[0x0][0x438] ;  /* 0x00008700ff1277ac */ /* 0x000ee20008000a00 */
[----:B------:R-:W4:Y:S07]  /*0720*/  LDCU.64 UR14, c[0x0][0x470] ;  /* 0x00008e00ff0e77ac */ /* 0x000f2e0008000a00 */
.L_x_1287:
[----:B0123--:R-:W0:Y:S08]  /*0730*/  LDC.64 R88, c[0x0][0x3c0] ;  /* 0x0000f000ff587b82 */ /* 0x00fe300000000a00 */
[----:B------:R-:W1:Y:S01]  /*0740*/  LDC R111, c[0x0][0x388] ;  /* 0x0000e200ff6f7b82 */ /* 0x000e620000000800 */
[----:B0-----:R-:W-:-:S07]  /*0750*/  IMAD.WIDE R90, R108, 0x4, R88 ;  /* 0x000000046c5a7825 */ /* 0x001fce00078e0258 */
[----:B------:R-:W0:Y:S01]  /*0760*/  LDC.64 R88, c[0x0][0x3c8] ;  /* 0x0000f200ff587b82 */ /* 0x000e220000000a00 */
[----:B------:R-:W2:Y:S01]  /*0770*/  LDG.E R90, desc[UR10][R90.64] ;  /* 0x0000000a5a5a7981 */ /* 0x000ea2000c1e1900 */
[----:B0-----:R-:W-:-:S05]  /*0780*/  IMAD.WIDE R88, R108, 0x4, R88 ;  /* 0x000000046c587825 */ /* 0x001fca00078e0258 */
[----:B-----5:R0:W5:Y:S01]  /*0790*/  LDG.E R109, desc[UR10][R88.64] ;  /* 0x0000000a586d7981 */ /* 0x020162000c1e1900 */
[----:B-1----:R-:W-:Y:S01]  /*07a0*/  IMAD R92, R108, R111, RZ ;  /* 0x0000006f6c5c7224 */ /* 0x002fe200078e02ff */
[----:B------:R-:W-:Y:S01]  /*07b0*/  BSSY.RECONVERGENT B0, `(.L_x_1247) ;  /* 0x0000061000007945 */ /* 0x000fe20003800200 */
[C---:B------:R-:W-:Y:S02]  /*07c0*/  ISETP.GE.U32.AND P3, PT, R0.reuse, 0x100, PT ;  /* 0x000001000000780c */ /* 0x040fe40003f66070 */
[----:B------:R-:W-:Y:S02]  /*07d0*/  CS2R R140, SRZ ;  /* 0x00000000008c7805 */ /* 0x000fe4000001ff00 */
[----:B------:R-:W-:Y:S02]  /*07e0*/  ISETP.GE.U32.AND P2, PT, R0, 0x180, PT ;  /* 0x000001800000780c */ /* 0x000fe40003f46070 */
[----:B------:R-:W-:-:S04]  /*07f0*/  SHF.R.S32.HI R93, RZ, 0x1f, R92 ;  /* 0x0000001fff5d7819 */ /* 0x000fc8000001145c */
[----:B------:R-:W-:-:S04]  /*0800*/  LEA.HI R93, R93, R92, RZ, 0x2 ;  /* 0x0000005c5d5d7211 */ /* 0x000fc800078f10ff */
[----:B------:R-:W-:-:S05]  /*0810*/  LEA.HI.SX32 R107, R93, R110, 0x1e ;  /* 0x0000006e5d6b7211 */ /* 0x000fca00078ff2ff */
[----:B------:R-:W-:Y:S01]  /*0820*/  IMAD.MOV.U32 R143, RZ, RZ, R107 ;  /* 0x000000ffff8f7224 */ /* 0x000fe200078e006b */
[----:B--2---:R-:W-:Y:S01]  /*0830*/  FSEL R139, R90, RZ, !P4 ;  /* 0x000000ff5a8b7208 */ /* 0x004fe20006000000 */
[----:B0-----:R-:W-:Y:S06]  /*0840*/  @!P1 BRA `(.L_x_1248) ;  /* 0x00000004005c9947 */ /* 0x001fec0003800000 */
[----:B------:R-:W0:Y:S08]  /*0850*/  LDC.64 R92, c[0x0][0x430] ;  /* 0x00010c00ff5c7b82 */ /* 0x000e300000000a00 */
[----:B------:R-:W1:Y:S08]  /*0860*/  LDC.64 R94, c[0x0][0x428] ;  /* 0x00010a00ff5e7b82 */ /* 0x000e700000000a00 */
[----:B------:R-:W2:Y:S01]  /*0870*/  LDC.64 R88, c[0x0][0x3a8] ;  /* 0x0000ea00ff587b82 */ /* 0x000ea20000000a00 */
[----:B0-----:R-:W-:Y:S01]  /*0880*/  IMAD.WIDE.U32 R92, R107, 0x8, R92 ;  /* 0x000000086b5c7825 */ /* 0x001fe200078e005c */
[----:B---3--:R-:W-:-:S06]  /*0890*/  ISETP.NE.U32.AND P0, PT, RZ, UR18, PT ;  /* 0x00000012ff007c0c */ /* 0x008fcc000bf05070 */
[----:B------:R-:W0:Y:S01]  /*08a0*/  LDC.64 R104, c[0x0][0x3b0] ;  /* 0x0000ec00ff687b82 */ /* 0x000e220000000a00 */
[----:B------:R-:W3:Y:S01]  /*08b0*/  LDG.E.64 R92, desc[UR10][R92.64] ;  /* 0x0000000a5c5c7981 */ /* 0x000ee2000c1e1b00 */
[----:B-1----:R-:W-:-:S06]  /*08c0*/  IMAD.WIDE.U32 R94, R107, 0x8, R94 ;  /* 0x000000086b5e7825 */ /* 0x002fcc00078e005e */
[----:B------:R-:W3:Y:S01]  /*08d0*/  LDG.E.64 R94, desc[UR10][R94.64] ;  /* 0x0000000a5e5e7981 */ /* 0x000ee2000c1e1b00 */
[----:B--2---:R-:W-:-:S06]  /*08e0*/  IMAD.WIDE.U32 R88, R107, 0x10, R88 ;  /* 0x000000106b587825 */ /* 0x004fcc00078e0058 */
[----:B------:R-:W2:Y:S01]  /*08f0*/  LDG.E.128 R88, desc[UR10][R88.64] ;  /* 0x0000000a58587981 */ /* 0x000ea2000c1e1d00 */
[----:B------:R-:W-:Y:S02]  /*0900*/  ISETP.NE.AND.EX P0, PT, RZ, UR19, PT, P0 ;  /* 0x00000013ff007c0c */ /* 0x000fe4000bf05300 */
[----:B----4-:R-:W-:-:S04]  /*0910*/  ISETP.NE.U32.AND P1, PT, RZ, UR14, PT ;  /* 0x0000000eff007c0c */ /* 0x010fc8000bf25070 */
[----:B------:R-:W-:-:S07]  /*0920*/  ISETP.NE.AND.EX P1, PT, RZ, UR15, PT, P1 ;  /* 0x0000000fff007c0c */ /* 0x000fce000bf25310 */
[----:B------:R-:W1:Y:S08]  /*0930*/  @P0 LDC.64 R120, c[0x0][0x438] ;  /* 0x00010e00ff780b82 */ /* 0x000e700000000a00 */
[----:B------:R-:W4:Y:S01]  /*0940*/  @P1 LDC.64 R122, c[0x0][0x3b8] ;  /* 0x0000ee00ff7a1b82 */ /* 0x000f220000000a00 */
[----:B0-----:R-:W-:-:S04]  /*0950*/  IMAD.WIDE.U32 R104, R107, 0x4, R104 ;  /* 0x000000046b687825 */ /* 0x001fc800078e0068 */
[----:B------:R-:W-:Y:S02]  /*0960*/  IMAD.U32 R124, R114, 0x10000, RZ ;  /* 0x00010000727c7824 */ /* 0x000fe400078e00ff */
[----:B------:R-:W5:Y:S01]  /*0970*/  LDG.E R105, desc[UR10][R104.64] ;  /* 0x0000000a68697981 */ /* 0x000f62000c1e1900 */
[----:B-1----:R-:W-:-:S05]  /*0980*/  @P0 IMAD.WIDE.U32 R120, R107, 0x10, R120 ;  /* 0x000000106b780825 */ /* 0x002fca00078e0078 */
[----:B------:R0:W5:Y:S01]  /*0990*/  @P0 LDG.E.128 R32, desc[UR10][R120.64] ;  /* 0x0000000a78200981 */ /* 0x000162000c1e1d00 */
[----:B----4-:R-:W-:Y:S01]  /*09a0*/  @P1 IMAD.WIDE.U32 R122, R107, 0x4, R122 ;  /* 0x000000046b7a1825 */ /* 0x010fe200078e007a */
[----:B------:R-:W-:-:S04]  /*09b0*/  SHF.L.U32 R140, R22, 0x10, RZ ;  /* 0x00000010168c7819 */ /* 0x000fc800000006ff */
[----:B------:R1:W5:Y:S01]  /*09c0*/  @P1 LDG.E R106, desc[UR10][R122.64] ;  /* 0x0000000a7a6a1981 */ /* 0x000362000c1e1900 */
[----:B0-----:R-:W-:Y:S02]  /*09d0*/  IMAD.U32 R121, R21, 0x10000, RZ ;  /* 0x0001000015797824 */ /* 0x001fe400078e00ff */
[----:B-1----:R-:W-:Y:S02]  /*09e0*/  IMAD.U32 R123, R113, 0x10000, RZ ;  /* 0x00010000717b7824 */ /* 0x002fe400078e00ff */
[----:B---3--:R-:W-:-:S04]  /*09f0*/  IMAD.MOV.U32 R3, RZ, RZ, R92 ;  /* 0x000000ffff037224 */ /* 0x008fc800078e005c */
[----:B------:R-:W-:Y:S02]  /*0a00*/  IMAD.U32 R129, R3, 0x10000, RZ ;  /* 0x0001000003817824 */ /* 0x000fe400078e00ff */
[----:B------:R-:W-:Y:S01]  /*0a10*/  IMAD.MOV.U32 R103, RZ, RZ, R94 ;  /* 0x000000ffff677224 */ /* 0x000fe200078e005e */
[--C-:B------:R-:W-:Y:S02]  /*0a20*/  SHF.R.U64 R141, R94, 0x10, R95.reuse ;  /* 0x000000105e8d7819 */ /* 0x100fe4000000125f */
[----:B------:R-:W-:Y:S02]  /*0a30*/  MOV R126, R95 ;  /* 0x0000005f007e7202 */ /* 0x000fe40000000f00 */
[----:B------:R-:W-:Y:S01]  /*0a40*/  SHF.R.U32.HI R142, RZ, 0x10, R95 ;  /* 0x00000010ff8e7819 */ /* 0x000fe2000001165f */
[--C-:B------:R-:W-:Y:S02]  /*0a50*/  IMAD.MOV.U32 R95, RZ, RZ, R93.reuse ;  /* 0x000000ffff5f7224 */ /* 0x100fe400078e005d */
[----:B------:R-:W-:Y:S01]  /*0a60*/  FMUL.FTZ R104, R124, R129 ;  /* 0x000000817c687220 */ /* 0x000fe20000410000 */
[----:B------:R-:W-:Y:S01]  /*0a70*/  IMAD.U32 R3, R112, 0x10000, RZ ;  /* 0x0001000070037824 */ /* 0x000fe200078e00ff */
[--C-:B------:R-:W-:Y:S01]  /*0a80*/  SHF.R.U64 R120, R92, 0x10, R93.reuse ;  /* 0x000000105c787819 */ /* 0x100fe2000000125d */
[----:B------:R-:W-:Y:S01]  /*0a90*/  IMAD.U32 R94, R103, 0x10000, RZ ;  /* 0x00010000675e7824 */ /* 0x000fe200078e00ff */
[----:B------:R-:W-:Y:S01]  /*0aa0*/  SHF.R.U32.HI R143, RZ, 0x10, R93 ;  /* 0x00000010ff8f7819 */ /* 0x000fe2000001165d */
[----:B------:R-:W-:-:S02]  /*0ab0*/  IMAD.U32 R93, R115, 0x10000, RZ ;  /* 0x00010000735d7824 */ /* 0x000fc400078e00ff */
[----:B------:R-:W-:Y:S02]  /*0ac0*/  IMAD.U32 R95, R95, 0x10000, RZ ;  /* 0x000100005f5f7824 */ /* 0x000fe400078e00ff */
[----:B------:R-:W-:Y:S01]  /*0ad0*/  FFMA.FTZ R104, R3, R94, R104 ;  /* 0x0000005e03687223 */ /* 0x000fe20000010068 */
[----:B------:R-:W-:Y:S02]  /*0ae0*/  IMAD.U32 R3, R20, 0x10000, RZ ;  /* 0x0001000014037824 */ /* 0x000fe400078e00ff */
[----:B--2---:R-:W-:Y:S01]  /*0af0*/  FADD.FTZ R88, -R139, R88 ;  /* 0x000000588b587221 */ /* 0x004fe20000010100 */
[----:B------:R-:W-:Y:S02]  /*0b00*/  IMAD.U32 R120, R120, 0x10000, RZ ;  /* 0x0001000078787824 */ /* 0x000fe400078e00ff */
[----:B------:R-:W-:Y:S01]  /*0b10*/  FMUL.FTZ R124, R93, R95 ;  /* 0x0000005f5d7c7220 */ /* 0x000fe20000410000 */
[----:B------:R-:W-:Y:S02]  /*0b20*/  IMAD.U32 R126, R126, 0x10000, RZ ;  /* 0x000100007e7e7824 */ /* 0x000fe400078e00ff */
[----:B------:R-:W-:-:S02]  /*0b30*/  IMAD.U32 R143, R143, 0x10000, RZ ;  /* 0x000100008f8f7824 */ /* 0x000fc400078e00ff */
[----:B------:R-:W-:Y:S01]  /*0b40*/  FMUL.FTZ R122, R3, R120 ;  /* 0x00000078037a7220 */ /* 0x000fe20000410000 */
[----:B------:R-:W-:Y:S01]  /*0b50*/  FFMA.FTZ R123, R123, R126, R124 ;  /* 0x0000007e7b7b7223 */ /* 0x000fe2000001007c */
[----:B------:R-:W-:Y:S02]  /*0b60*/  IMAD.U32 R103, R19, 0x10000, RZ ;  /* 0x0001000013677824 */ /* 0x000fe400078e00ff */
[----:B------:R-:W-:Y:S01]  /*0b70*/  FADD.FTZ R124, -R139, R89 ;  /* 0x000000598b7c7221 */ /* 0x000fe20000010100 */
[----:B------:R-:W-:Y:S02]  /*0b80*/  IMAD.U32 R92, R141, 0x10000, RZ ;  /* 0x000100008d5c7824 */ /* 0x000fe400078e00ff */
[----:B-----5:R-:W-:Y:S01]  /*0b90*/  FMUL.FTZ R3, R109, R88 ;  /* 0x000000586d037220 */ /* 0x020fe20000410000 */
[----:B------:R-:W-:Y:S02]  /*0ba0*/  IMAD.U32 R142, R142, 0x10000, RZ ;  /* 0x000100008e8e7824 */ /* 0x000fe400078e00ff */
[----:B------:R-:W-:Y:S01]  /*0bb0*/  FMUL.FTZ R140, R140, R143 ;  /* 0x0000008f8c8c7220 */ /* 0x000fe20000410000 */
[----:B------:R-:W-:Y:S01]  /*0bc0*/  FADD.FTZ R90, -R139, R90 ;  /* 0x0000005a8b5a7221 */ /* 0x000fe20000010100 */
[----:B------:R-:W-:Y:S01]  /*0bd0*/  FFMA.FTZ R103, R103, R92, R122 ;  /* 0x0000005c67677223 */ /* 0x000fe2000001007a */
[----:B------:R-:W-:Y:S01]  /*0be0*/  FMUL.FTZ R124, R109, R124 ;  /* 0x0000007c6d7c7220 */ /* 0x000fe20000410000 */
[----:B------:R-:W-:Y:S01]  /*0bf0*/  FADD.FTZ R88, RZ, R104 ;  /* 0x00000068ff587221 */ /* 0x000fe20000010000 */
[C---:B------:R-:W-:Y:S01]  /*0c00*/  FFMA.FTZ R89, R3.reuse, R104, RZ ;  /* 0x0000006803597223 */ /* 0x040fe200000100ff */
[----:B------:R-:W-:Y:S01]  /*0c10*/  FADD.FTZ R44, R44, R129 ;  /* 0x000000812c2c7221 */ /* 0x000fe20000010000 */
[----:B------:R-:W-:Y:S01]  /*0c20*/  FFMA.FTZ R56, R3, R129, R56 ;  /* 0x0000008103387223 */ /* 0x000fe20000010038 */
[----:B------:R-:W-:Y:S01]  /*0c30*/  FFMA.FTZ R122, R121, R142, R140 ;  /* 0x0000008e797a7223 */ /* 0x000fe2000001008c */
[----:B------:R-:W-:Y:S01]  /*0c40*/  FMUL.FTZ R129, R109, R90 ;  /* 0x0000005a6d817220 */ /* 0x000fe20000410000 */
[----:B------:R-:W-:Y:S01]  /*0c50*/  FADD.FTZ R140, -R139, R91 ;  /* 0x0000005b8b8c7221 */ /* 0x000fe20000010100 */
[----:B------:R-:W-:Y:S01]  /*0c60*/  FADD.FTZ R88, R88, R103 ;  /* 0x0000006758587221 */ /* 0x000fe20000010000 */
[----:B------:R-:W-:Y:S01]  /*0c70*/  FFMA.FTZ R90, R124, R103, R89 ;  /* 0x000000677c5a7223 */ /* 0x000fe20000010059 */
[----:B------:R-:W-:Y:S01]  /*0c80*/  FADD.FTZ R70, R70, R126 ;  /* 0x0000007e46467221 */ /* 0x000fe20000010000 */
[----:B------:R-:W-:Y:S01]  /*0c90*/  FFMA.FTZ R82, R129, R126, R82 ;  /* 0x0000007e81527223 */ /* 0x000fe20000010052 */
        /* <DEDUP_REMOVED lines=15> */
[----:B------:R-:W-:Y:S01]  /*0d90*/  IADD3 R143, PT, PT, R107, 0x80, RZ ;  /* 0x000000806b8f7810 */ /* 0x000fe20007ffe0ff */
[----:B------:R-:W-:Y:S01]  /*0da0*/  FADD.FTZ R141, R141, R122 ;  /* 0x0000007a8d8d7221 */ /* 0x000fe20000010000 */
[----:B------:R-:W-:-:S07]  /*0db0*/  FFMA.FTZ R140, R126, R122, R89 ;  /* 0x0000007a7e8c7223 */ /* 0x000fce0000010059 */
.L_x_1248:
[----:B---34-:R-:W-:Y:S05]  /*0dc0*/  BSYNC.RECONVERGENT B0 ;  /* 0x0000000000007941 */ /* 0x018fea0003800200 */
.L_x_1247:
        /* <DEDUP_REMOVED lines=12> */
[----:B------:R-:W2:Y:S01]  /*0e90*/  LDG.E.128 R88, desc[UR10][R88.64] ;  /* 0x0000000a58587981 */ /* 0x000ea2000c1e1d00 */
[----:B------:R-:W-:Y:S02]  /*0ea0*/  ISETP.NE.AND.EX P0, PT, RZ, UR19, PT, P0 ;  /* 0x00000013ff007c0c */ /* 0x000fe4000bf05300 */
[----:B------:R-:W-:-:S04]  /*0eb0*/  ISETP.NE.U32.AND P1, PT, RZ, UR14, PT ;  /* 0x0000000eff007c0c */ /* 0x000fc8000bf25070 */
[----:B------:R-:W-:-:S07]  /*0ec0*/  ISETP.NE.AND.EX P1, PT, RZ, UR15, PT, P1 ;  /* 0x0000000fff007c0c */ /* 0x000fce000bf25310 */
[----:B------:R-:W1:Y:S08]  /*0ed0*/  @P0 LDC.64 R118, c[0x0][0x438] ;  /* 0x00010e00ff760b82 */ /* 0x000e700000000a00 */
[----:B------:R-:W1:Y:S01]  /*0ee0*/  @P1 LDC.64 R120, c[0x0][0x3b8] ;  /* 0x0000ee00ff781b82 */ /* 0x000e620000000a00 */
[----:B------:R-:W-:Y:S02]  /*0ef0*/  IMAD.U32 R128, R7, 0x10000, RZ ;  /* 0x0001000007807824 */ /* 0x000fe400078e00ff */
[----:B0-----:R-:W-:-:S06]  /*0f00*/  IMAD.WIDE.U32 R100, R143, 0x4, R100 ;  /* 0x000000048f647825 */ /* 0x001fcc00078e0064 */
[----:B------:R-:W5:Y:S01]  /*0f10*/  LDG.E R101, desc[UR10][R100.64] ;  /* 0x0000000a64657981 */ /* 0x000f62000c1e1900 */
[----:B-1----:R-:W-:-:S05]  /*0f20*/  @P0 IMAD.WIDE.U32 R118, R143, 0x10, R118 ;  /* 0x000000108f760825 */ /* 0x002fca00078e0076 */
[----:B------:R0:W5:Y:S01]  /*0f30*/  @P0 LDG.E.128 R28, desc[UR10][R118.64] ;  /* 0x0000000a761c0981 */ /* 0x000162000c1e1d00 */
[----:B------:R-:W-:-:S05]  /*0f40*/  @P1 IMAD.WIDE.U32 R120, R143, 0x4, R120 ;  /* 0x000000048f781825 */ /* 0x000fca00078e0078 */
[----:B------:R1:W5:Y:S01]  /*0f50*/  @P1 LDG.E R102, desc[UR10][R120.64] ;  /* 0x0000000a78661981 */ /* 0x000362000c1e1900 */
[----:B0-----:R-:W-:Y:S02]  /*0f60*/  IMAD.U32 R119, R5, 0x10000, RZ ;  /* 0x0001000005777824 */ /* 0x001fe400078e00ff */
[----:B-1----:R-:W-:Y:S02]  /*0f70*/  IMAD.U32 R121, R9, 0x10000, RZ ;  /* 0x0001000009797824 */ /* 0x002fe400078e00ff */
[----:B------:R-:W-:Y:S02]  /*0f80*/  IMAD.U32 R142, R10, 0x10000, RZ ;  /* 0x000100000a8e7824 */ /* 0x000fe400078e00ff */
[----:B------:R-:W-:Y:S02]  /*0f90*/  IMAD.U32 R130, R6, 0x10000, RZ ;  /* 0x0001000006827824 */ /* 0x000fe400078e00ff */
[----:B------:R-:W-:Y:S02]  /*0fa0*/  VIADD R143, R143, 0x80 ;  /* 0x000000808f8f7836 */ /* 0x000fe40000000000 */
[----:B---3--:R-:W-:-:S04]  /*0fb0*/  IMAD.MOV.U32 R127, RZ, RZ, R92 ;  /* 0x000000ffff7f7224 */ /* 0x008fc800078e005c */
[----:B------:R-:W-:Y:S02]  /*0fc0*/  IMAD.U32 R131, R127, 0x10000, RZ ;  /* 0x000100007f837824 */ /* 0x000fe400078e00ff */
[----:B----4-:R-:W-:Y:S01]  /*0fd0*/  IMAD.MOV.U32 R99, RZ, RZ, R94 ;  /* 0x000000ffff637224 */ /* 0x010fe200078e005e */
[--C-:B------:R-:W-:Y:S01]  /*0fe0*/  SHF.R.U64 R145, R94, 0x10, R95.reuse ;  /* 0x000000105e917819 */ /* 0x100fe2000000125f */
[--C-:B------:R-:W-:Y:S01]  /*0ff0*/  IMAD.MOV.U32 R127, RZ, RZ, R95.reuse ;  /* 0x000000ffff7f7224 */ /* 0x100fe200078e005f */
[----:B------:R-:W-:Y:S01]  /*1000*/  SHF.R.U32.HI R146, RZ, 0x10, R95 ;  /* 0x00000010ff927819 */ /* 0x000fe2000001165f */
[----:B------:R-:W-:Y:S02]  /*1010*/  IMAD.U32 R95, R99, 0x10000, RZ ;  /* 0x00010000635f7824 */ /* 0x000fe400078e00ff */
[----:B------:R-:W-:Y:S01]  /*1020*/  FMUL.FTZ R99, R128, R131 ;  /* 0x0000008380637220 */ /* 0x000fe20000410000 */
[----:B------:R-:W-:Y:S01]  /*1030*/  IMAD.U32 R94, R2, 0x10000, RZ ;  /* 0x00010000025e7824 */ /* 0x000fe200078e00ff */
[----:B------:R-:W-:-:S02]  /*1040*/  SHF.R.U64 R92, R92, 0x10, R93 ;  /* 0x000000105c5c7819 */ /* 0x000fc4000000125d */
[----:B------:R-:W-:Y:S01]  /*1050*/  MOV R118, R93 ;  /* 0x0000005d00767202 */ /* 0x000fe20000000f00 */
[----:B------:R-:W-:Y:S02]  /*1060*/  FFMA.FTZ R100, R94, R95, R99 ;  /* 0x0000005f5e647223 */ /* 0x000fe40000010063 */
[----:B------:R-:W-:Y:S01]  /*1070*/  IMAD.U32 R94, R92, 0x10000, RZ ;  /* 0x000100005c5e7824 */ /* 0x000fe200078e00ff */
[----:B------:R-:W-:Y:S01]  /*1080*/  SHF.L.U32 R92, R145, 0x10, RZ ;  /* 0x00000010915c7819 */ /* 0x000fe200000006ff */
[----:B------:R-:W-:Y:S01]  /*1090*/  IMAD.U32 R145, R118, 0x10000, RZ ;  /* 0x0001000076917824 */ /* 0x000fe200078e00ff */
[----:B------:R-:W-:Y:S01]  /*10a0*/  SHF.R.U32.HI R144, RZ, 0x10, R93 ;  /* 0x00000010ff907819 */ /* 0x000fe2000001165d */
[----:B------:R-:W-:Y:S02]  /*10b0*/  IMAD.U32 R120, R127, 0x10000, RZ ;  /* 0x000100007f787824 */ /* 0x000fe400078e00ff */
[----:B--2---:R-:W-:Y:S01]  /*10c0*/  FADD.FTZ R88, -R139, R88 ;  /* 0x000000588b587221 */ /* 0x004fe20000010100 */
[----:B------:R-:W-:Y:S01]  /*10d0*/  FMUL.FTZ R128, R121, R145 ;  /* 0x0000009179807220 */ /* 0x000fe20000410000 */
[----:B------:R-:W-:-:S02]  /*10e0*/  IMAD.U32 R93, R8, 0x10000, RZ ;  /* 0x00010000085d7824 */ /* 0x000fc400078e00ff */
[----:B------:R-:W-:Y:S02]  /*10f0*/  IMAD.U32 R144, R144, 0x10000, RZ ;  /* 0x0001000090907824 */ /* 0x000fe400078e00ff */
[----:B------:R-:W-:Y:S01]  /*1100*/  FFMA.FTZ R119, R119, R120, R128 ;  /* 0x0000007877777223 */ /* 0x000fe20000010080 */
[----:B------:R-:W-:Y:S02]  /*1110*/  IMAD.U32 R99, R4, 0x10000, RZ ;  /* 0x0001000004637824 */ /* 0x000fe400078e00ff */
[----:B------:R-:W-:Y:S01]  /*1120*/  FMUL.FTZ R118, R93, R94 ;  /* 0x0000005e5d767220 */ /* 0x000fe20000410000 */
[----:B------:R-:W-:Y:S01]  /*1130*/  FADD.FTZ R128, -R139, R89 ;  /* 0x000000598b807221 */ /* 0x000fe20000010100 */
[----:B-----5:R-:W-:Y:S01]  /*1140*/  FMUL.FTZ R127, R109, R88 ;  /* 0x000000586d7f7220 */ /* 0x020fe20000410000 */
[----:B------:R-:W-:Y:S02]  /*1150*/  IMAD.U32 R93, R146, 0x10000, RZ ;  /* 0x00010000925d7824 */ /* 0x000fe400078e00ff */
[----:B------:R-:W-:Y:S01]  /*1160*/  FMUL.FTZ R121, R142, R144 ;  /* 0x000000908e797220 */ /* 0x000fe20000410000 */
[----:B------:R-:W-:Y:S01]  /*1170*/  FADD.FTZ R90, -R139, R90 ;  /* 0x0000005a8b5a7221 */ /* 0x000fe20000010100 */
[----:B------:R-:W-:Y:S01]  /*1180*/  FFMA.FTZ R99, R99, R92, R118 ;  /* 0x0000005c63637223 */ /* 0x000fe20000010076 */
[----:B------:R-:W-:Y:S01]  /*1190*/  FMUL.FTZ R128, R109, R128 ;  /* 0x000000806d807220 */ /* 0x000fe20000410000 */
[----:B------:R-:W-:Y:S01]  /*11a0*/  FADD.FTZ R88, R141, R100 ;  /* 0x000000648d587221 */ /* 0x000fe20000010000 */
[C---:B------:R-:W-:Y:S01]  /*11b0*/  FFMA.FTZ R89, R127.reuse, R100, R140 ;  /* 0x000000647f597223 */ /* 0x040fe2000001008c */
[----:B------:R-:W-:Y:S01]  /*11c0*/  FADD.FTZ R40, R40, R131 ;  /* 0x0000008328287221 */ /* 0x000fe20000010000 */
[----:B------:R-:W-:Y:S01]  /*11d0*/  FFMA.FTZ R52, R127, R131, R52 ;  /* 0x000000837f347223 */ /* 0x000fe20000010034 */
[----:B------:R-:W-:Y:S01]  /*11e0*/  FFMA.FTZ R118, R130, R93, R121 ;  /* 0x0000005d82767223 */ /* 0x000fe20000010079 */
[----:B------:R-:W-:Y:S01]  /*11f0*/  FMUL.FTZ R131, R109, R90 ;  /* 0x0000005a6d837220 */ /* 0x000fe20000410000 */
[----:B------:R-:W-:Y:S01]  /*1200*/  FADD.FTZ R130, -R139, R91 ;  /* 0x0000005b8b827221 */ /* 0x000fe20000010100 */
[----:B------:R-:W-:Y:S01]  /*1210*/  FADD.FTZ R88, R88, R99 ;  /* 0x0000006358587221 */ /* 0x000fe20000010000 */
[----:B------:R-:W-:-:S02]  /*1220*/  FFMA.FTZ R90, R128, R99, R89 ;  /* 0x00000063805a7223 */ /* 0x000fc40000010059 */
[----:B------:R-:W-:Y:S01]  /*1230*/  FMUL.FTZ R130, R109, R130 ;  /* 0x000000826d827220 */ /* 0x000fe20000410000 */
        /* <DEDUP_REMOVED lines=18> */
.L_x_1250:
[----:B------:R-:W-:Y:S05]  /*1360*/  BSYNC.RECONVERGENT B0 ;  /* 0x0000000000007941 */ /* 0x000fea0003800200 */
.L_x_1249:
        /* <DEDUP_REMOVED lines=13> */
[----:B------:R-:W-:Y:S02]  /*1440*/  ISETP.NE.U32.AND P0, PT, RZ, UR18, PT ;  /* 0x00000012ff007c0c */ /* 0x000fe4000bf05070 */
[----:B------:R-:W-:Y:S02]  /*1450*/  ISETP.NE.AND.EX P1, PT, RZ, UR15, PT, P1 ;  /* 0x0000000fff007c0c */ /* 0x000fe4000bf25310 */
[----:B------:R-:W-:-:S11]  /*1460*/  ISETP.NE.AND.EX P0, PT, RZ, UR19, PT, P0 ;  /* 0x00000013ff007c0c */ /* 0x000fd6000bf05300 */
[----:B------:R-:W1:Y:S08]  /*1470*/  @P1 LDC.64 R116, c[0x0][0x3b8] ;  /* 0x0000ee00ff741b82 */ /* 0x000e700000000a00 */
[----:B------:R-:W1:Y:S01]  /*1480*/  @P0 LDC.64 R120, c[0x0][0x438] ;  /* 0x00010e00ff780b82 */ /* 0x000e620000000a00 */
[----:B0-----:R-:W-:-:S04]  /*1490*/  IMAD.WIDE.U32 R132, R143, 0x4, R132 ;  /* 0x000000048f847825 */ /* 0x001fc800078e0084 */
[----:B------:R-:W-:Y:S01]  /*14a0*/  IMAD.U32 R134, R15, 0x10000, RZ ;  /* 0x000100000f867824 */ /* 0x000fe200078e00ff */
[----:B------:R-:W5:Y:S01]  /*14b0*/  LDG.E R98, desc[UR10][R132.64] ;  /* 0x0000000a84627981 */ /* 0x000f62000c1e1900 */
[----:B-1----:R-:W-:-:S05]  /*14c0*/  @P1 IMAD.WIDE.U32 R116, R143, 0x4, R116 ;  /* 0x000000048f741825 */ /* 0x002fca00078e0074 */
[----:B------:R0:W5:Y:S01]  /*14d0*/  @P1 LDG.E R97, desc[UR10][R116.64] ;  /* 0x0000000a74611981 */ /* 0x000162000c1e1900 */
[----:B------:R-:W-:-:S05]  /*14e0*/  @P0 IMAD.WIDE.U32 R120, R143, 0x10, R120 ;  /* 0x000000108f780825 */ /* 0x000fca00078e0078 */
[----:B------:R1:W5:Y:S01]  /*14f0*/  @P0 LDG.E.128 R24, desc[UR10][R120.64] ;  /* 0x0000000a78180981 */ /* 0x000362000c1e1d00 */
[----:B0-----:R-:W-:Y:S01]  /*1500*/  IMAD.U32 R117, R13, 0x10000, RZ ;  /* 0x000100000d757824 */ /* 0x001fe200078e00ff */
[----:B-1----:R-:W-:Y:S01]  /*1510*/  SHF.L.U32 R121, R17, 0x10, RZ ;  /* 0x0000001011797819 */ /* 0x002fe200000006ff */
[----:B------:R-:W-:Y:S02]  /*1520*/  IMAD.U32 R142, R18, 0x10000, RZ ;  /* 0x00010000128e7824 */ /* 0x000fe400078e00ff */
[----:B------:R-:W-:Y:S02]  /*1530*/  IMAD.U32 R133, R14, 0x10000, RZ ;  /* 0x000100000e857824 */ /* 0x000fe400078e00ff */
[----:B---3--:R-:W-:Y:S02]  /*1540*/  IMAD.MOV.U32 R96, RZ, RZ, R92 ;  /* 0x000000ffff607224 */ /* 0x008fe400078e005c */
[----:B------:R-:W-:Y:S02]  /*1550*/  IMAD.MOV.U32 R116, RZ, RZ, R93 ;  /* 0x000000ffff747224 */ /* 0x000fe400078e005d */
[----:B------:R-:W-:Y:S01]  /*1560*/  IMAD.U32 R143, R96, 0x10000, RZ ;  /* 0x00010000608f7824 */ /* 0x000fe200078e00ff */
[----:B----4-:R-:W-:Y:S01]  /*1570*/  MOV R23, R94 ;  /* 0x0000005e00177202 */ /* 0x010fe20000000f00 */
[--C-:B------:R-:W-:Y:S01]  /*1580*/  IMAD.MOV.U32 R125, RZ, RZ, R95.reuse ;  /* 0x000000ffff7d7224 */ /* 0x100fe200078e005f */
[----:B------:R-:W-:-:S02]  /*1590*/  SHF.R.U64 R146, R94, 0x10, R95 ;  /* 0x000000105e927819 */ /* 0x000fc4000000125f */
[----:B------:R-:W-:Y:S01]  /*15a0*/  SHF.R.U32.HI R144, RZ, 0x10, R95 ;  /* 0x00000010ff907819 */ /* 0x000fe2000001165f */
[----:B------:R-:W-:Y:S02]  /*15b0*/  IMAD.U32 R95, R23, 0x10000, RZ ;  /* 0x00010000175f7824 */ /* 0x000fe400078e00ff */
[----:B------:R-:W-:Y:S01]  /*15c0*/  FMUL.FTZ R23, R134, R143 ;  /* 0x0000008f86177220 */ /* 0x000fe20000410000 */
[--C-:B------:R-:W-:Y:S01]  /*15d0*/  SHF.R.U64 R94, R92, 0x10, R93.reuse ;  /* 0x000000105c5e7819 */ /* 0x100fe2000000125d */
[----:B------:R-:W-:Y:S01]  /*15e0*/  IMAD.U32 R134, R116, 0x10000, RZ ;  /* 0x0001000074867824 */ /* 0x000fe200078e00ff */
[----:B------:R-:W-:Y:S01]  /*15f0*/  SHF.R.U32.HI R145, RZ, 0x10, R93 ;  /* 0x00000010ff917819 */ /* 0x000fe2000001165d */
[----:B------:R-:W-:Y:S01]  /*1600*/  IMAD.U32 R96, R11, 0x10000, RZ ;  /* 0x000100000b607824 */ /* 0x000fe200078e00ff */
[----:B------:R-:W-:Y:S01]  /*1610*/  SHF.L.U32 R120, R125, 0x10, RZ ;  /* 0x000000107d787819 */ /* 0x000fe200000006ff */
[----:B------:R-:W-:Y:S01]  /*1620*/  FMUL.FTZ R132, R121, R134 ;  /* 0x0000008679847220 */ /* 0x000fe20000410000 */
[----:B------:R-:W-:-:S02]  /*1630*/  IMAD.U32 R93, R16, 0x10000, RZ ;  /* 0x00010000105d7824 */ /* 0x000fc400078e00ff */
[----:B--2---:R-:W-:Y:S01]  /*1640*/  FADD.FTZ R88, -R139, R88 ;  /* 0x000000588b587221 */ /* 0x004fe20000010100 */
[----:B------:R-:W-:Y:S02]  /*1650*/  IMAD.U32 R94, R94, 0x10000, RZ ;  /* 0x000100005e5e7824 */ /* 0x000fe400078e00ff */
[----:B------:R-:W-:Y:S01]  /*1660*/  FFMA.FTZ R96, R96, R95, R23 ;  /* 0x0000005f60607223 */ /* 0x000fe20000010017 */
[----:B------:R-:W-:Y:S02]  /*1670*/  IMAD.U32 R145, R145, 0x10000, RZ ;  /* 0x0001000091917824 */ /* 0x000fe400078e00ff */
[----:B------:R-:W-:Y:S01]  /*1680*/  FFMA.FTZ R117, R117, R120, R132 ;  /* 0x0000007875757223 */ /* 0x000fe20000010084 */
[----:B------:R-:W-:Y:S02]  /*1690*/  IMAD.U32 R23, R12, 0x10000, RZ ;  /* 0x000100000c177824 */ /* 0x000fe400078e00ff */
[----:B------:R-:W-:Y:S01]  /*16a0*/  FMUL.FTZ R116, R93, R94 ;  /* 0x0000005e5d747220 */ /* 0x000fe20000410000 */
[----:B------:R-:W-:-:S02]  /*16b0*/  IMAD.U32 R92, R146, 0x10000, RZ ;  /* 0x00010000925c7824 */ /* 0x000fc400078e00ff */
        /* <DEDUP_REMOVED lines=35> */
.L_x_1252:
[----:B------:R-:W-:Y:S05]  /*18f0*/  BSYNC.RECONVERGENT B0 ;  /* 0x0000000000007941 */ /* 0x000fea0003800200 */
.L_x_1251:
        /* <DEDUP_REMOVED lines=32> */
.L_x_1254:
[----:B------:R-:W-:Y:S05]  /*1b00*/  BSYNC.RECONVERGENT B0 ;  /* 0x0000000000007941 */ /* 0x000fea0003800200 */
.L_x_1253:
[----:B------:R-:W1:Y:S08]  /*1b10*/  S2UR UR5, SR_CgaCtaId ;  /* 0x00000000000579c3 */ /* 0x000e700000008800 */
[----:B------:R-:W-:Y:S01]  /*1b20*/  BAR.SYNC.DEFER_BLOCKING 0x0 ;  /* 0x0000000000007b1d */ /* 0x000fe20000010000 */
[----:B------:R-:W-:Y:S02]  /*1b30*/  ISETP.GE.U32.AND P1, PT, R0, 0x80, PT ;  /* 0x000000800000780c */ /* 0x000fe40003f26070 */
[----:B------:R-:W-:-:S03]  /*1b40*/  ISETP.NE.AND P4, PT, RZ, UR12, PT ;  /* 0x0000000cff007c0c */ /* 0x000fc6000bf85270 */
[----:B------:R-:W-:Y:S02]  /*1b50*/  UMOV UR4, 0x400 ;  /* 0x0000040000047882 */ /* 0x000fe40000000000 */
[----:B------:R-:W2:Y:S01]  /*1b60*/  LDC.64 R120, c[0x0][0x380] ;  /* 0x0000e000ff787b82 */ /* 0x000ea20000000a00 */
[----:B------:R-:W-:Y:S01]  /*1b70*/  BSSY.RECONVERGENT B0, `(.L_x_1255) ;  /* 0x0000177000007945 */ /* 0x000fe20003800200 */
[----:B-1----:R-:W-:-:S04]  /*1b80*/  ULEA UR4, UR5, UR4, 0x18 ;  /* 0x0000000405047291 */ /* 0x002fc8000f8ec0ff */
[----:B------:R-:W-:Y:S02]  /*1b90*/  UIADD3 UR5, UPT, UPT, UR4, 0x1820, URZ ;  /* 0x0000182004057890 */ /* 0x000fe4000fffe0ff */
[----:B------:R-:W-:Y:S02]  /*1ba0*/  @!UP1 UIADD3 UR5, UPT, UPT, UR4, 0x1800, URZ ;  /* 0x0000180004059890 */ /* 0x000fe4000fffe0ff */
[----:B------:R-:W-:Y:S01]  /*1bb0*/  UIADD3 UR8, UPT, UPT, UR4, 0x1830, URZ ;  /* 0x0000183004087890 */ /* 0x000fe2000fffe0ff */
[----:B--2---:R-:W-:Y:S01]  /*1bc0*/  IMAD.IADD R108, R108, 0x1, R120 ;  /* 0x000000016c6c7824 */ /* 0x004fe200078e0278 */
[----:B------:R-:W-:-:S04]  /*1bd0*/  @!UP1 UIADD3 UR8, UPT, UPT, UR4, 0x1810, URZ ;  /* 0x0000181004089890 */ /* 0x000fc8000fffe0ff */
[----:B------:R-:W-:Y:S01]  /*1be0*/  ISETP.GE.AND P5, PT, R108, R121, PT ;  /* 0x000000796c00720c */ /* 0x000fe20003fa6270 */
        /* <DEDUP_REMOVED lines=13> */
[----:B------:R-:W-:Y:S06]  /*1cc0*/  @!P1 BRA `(.L_x_1256) ;  /* 0x0000001400849947 */ /* 0x000fec0003800000 */
        /* <DEDUP_REMOVED lines=11> */
[-CC-:B------:R-:W-:Y:S01]  /*1d80*/  FFMA.FTZ R89, R3, R94.reuse, R95.reuse ;  /* 0x0000005e03597223 */ /* 0x180fe2000001005f */
[-CC-:B------:R-:W-:Y:S01]  /*1d90*/  FFMA.FTZ R90, R124, R94.reuse, R95.reuse ;  /* 0x0000005e7c5a7223 */ /* 0x180fe2000001005f */
[-C--:B------:R-:W-:Y:S01]  /*1da0*/  FFMA.FTZ R92, R129, R94.reuse, R95 ;  /* 0x0000005e815c7223 */ /* 0x080fe2000001005f */
[----:B------:R-:W-:Y:S01]  /*1db0*/  LOP3.LUT P6, RZ, R105, 0xff, RZ, 0xc0, !PT ;  /* 0x000000ff69ff7812 */ /* 0x000fe200078cc0ff */
[----:B------:R-:W-:Y:S01]  /*1dc0*/  FADD.FTZ R88, R104, -R89 ;  /* 0x8000005968587221 */ /* 0x000fe20000010000 */
[----:B------:R-:W-:Y:S01]  /*1dd0*/  FADD.FTZ R90, R103, -R90 ;  /* 0x8000005a675a7221 */ /* 0x000fe20000010000 */
[----:B------:R-:W-:Y:S01]  /*1de0*/  FFMA.FTZ R89, R126, R94, R95 ;  /* 0x0000005e7e597223 */ /* 0x000fe2000001005f */
[----:B------:R-:W-:Y:S01]  /*1df0*/  FADD.FTZ R92, R123, -R92 ;  /* 0x8000005c7b5c7221 */ /* 0x000fe20000010000 */
[C---:B-----5:R-:W-:Y:S01]  /*1e00*/  FMUL.FTZ R88, R109.reuse, R88 ;  /* 0x000000586d587220 */ /* 0x060fe20000410000 */
[----:B------:R-:W-:Y:S01]  /*1e10*/  FMUL.FTZ R90, R109, R90 ;  /* 0x0000005a6d5a7220 */ /* 0x000fe20000410000 */
[----:B------:R-:W-:Y:S01]  /*1e20*/  FADD.FTZ R120, R122, -R89 ;  /* 0x800000597a787221 */ /* 0x000fe20000010000 */
[----:B------:R-:W-:Y:S01]  /*1e30*/  LOP3.LUT P0, RZ, R105, 0xff00, RZ, 0xc0, !PT ;  /* 0x0000ff0069ff7812 */ /* 0x000fe2000780c0ff */
[----:B------:R-:W-:Y:S01]  /*1e40*/  FMUL.FTZ R88, R88, UR16 ;  /* 0x0000001058587c20 */ /* 0x000fe20008410000 */
[----:B------:R-:W-:Y:S01]  /*1e50*/  FMUL.FTZ R90, R90, UR16 ;  /* 0x000000105a5a7c20 */ /* 0x000fe20008410000 */
[C---:B------:R-:W-:Y:S01]  /*1e60*/  FMUL.FTZ R92, R109.reuse, R92 ;  /* 0x0000005c6d5c7220 */ /* 0x040fe20000410000 */
[----:B------:R-:W-:-:S02]  /*1e70*/  FMUL.FTZ R120, R109, R120 ;  /* 0x000000786d787220 */ /* 0x000fc40000410000 */
[----:B------:R-:W-:Y:S01]  /*1e80*/  FSEL R88, R88, RZ, P6 ;  /* 0x000000ff58587208 */ /* 0x000fe20003000000 */
[----:B------:R-:W-:Y:S01]  /*1e90*/  FMUL.FTZ R92, R92, UR16 ;  /* 0x000000105c5c7c20 */ /* 0x000fe20008410000 */
[----:B------:R-:W-:Y:S01]  /*1ea0*/  FMUL.FTZ R120, R120, UR16 ;  /* 0x0000001078787c20 */ /* 0x000fe20008410000 */
[----:B------:R-:W-:Y:S02]  /*1eb0*/  FSEL R89, R90, RZ, P0 ;  /* 0x000000ff5a597208 */ /* 0x000fe40000000000 */
[C---:B------:R-:W-:Y:S02]  /*1ec0*/  LOP3.LUT P6, RZ, R105.reuse, 0xff0000, RZ, 0xc0, !PT ;  /* 0x00ff000069ff7812 */ /* 0x040fe400078cc0ff */
[----:B------:R-:W-:Y:S02]  /*1ed0*/  ISETP.GE.U32.AND P0, PT, R105, 0x1000000, PT ;  /* 0x010000006900780c */ /* 0x000fe40003f06070 */
        /* <DEDUP_REMOVED lines=9> */
.L_x_1259:
[-CC-:B------:R-:W-:Y:S01]  /*1f70*/  FFMA.FTZ R85, R3, R94.reuse, R95.reuse ;  /* 0x0000005e03557223 */ /* 0x180fe2000001005f */
[-CC-:B------:R-:W-:Y:S01]  /*1f80*/  FFMA.FTZ R86, R124, R94.reuse, R95.reuse ;  /* 0x0000005e7c567223 */ /* 0x180fe2000001005f */
[-C--:B------:R-:W-:Y:S01]  /*1f90*/  FFMA.FTZ R88, R129, R94.reuse, R95 ;  /* 0x0000005e81587223 */ /* 0x080fe2000001005f */
[----:B------:R-:W-:Y:S01]  /*1fa0*/  LOP3.LUT P6, RZ, R105, 0xff, RZ, 0xc0, !PT ;  /* 0x000000ff69ff7812 */ /* 0x000fe200078cc0ff */
[----:B------:R-:W-:Y:S01]  /*1fb0*/  FADD.FTZ R84, R104, -R85 ;  /* 0x8000005568547221 */ /* 0x000fe20000010000 */
[----:B------:R-:W-:Y:S01]  /*1fc0*/  FFMA.FTZ R85, R126, R94, R95 ;  /* 0x0000005e7e557223 */ /* 0x000fe2000001005f */
[----:B------:R-:W-:Y:S01]  /*1fd0*/  FADD.FTZ R86, R103, -R86 ;  /* 0x8000005667567221 */ /* 0x000fe20000010000 */
[----:B------:R-:W-:Y:S01]  /*1fe0*/  FADD.FTZ R90, R123, -R88 ;  /* 0x800000587b5a7221 */ /* 0x000fe20000010000 */
[C---:B-----5:R-:W-:Y:S01]  /*1ff0*/  FMUL.FTZ R84, R109.reuse, R84 ;  /* 0x000000546d547220 */ /* 0x060fe20000410000 */
[----:B------:R-:W-:Y:S01]  /*2000*/  FADD.FTZ R92, R122, -R85 ;  /* 0x800000557a5c7221 */ /* 0x000fe20000010000 */
[----:B------:R-:W-:Y:S01]  /*2010*/  FMUL.FTZ R85, R109, R86 ;  /* 0x000000566d557220 */ /* 0x000fe20000410000 */
[----:B------:R-:W-:Y:S01]  /*2020*/  LOP3.LUT P0, RZ, R105, 0xff00, RZ, 0xc0, !PT ;  /* 0x0000ff0069ff7812 */ /* 0x000fe2000780c0ff */
[----:B------:R-:W-:Y:S01]  /*2030*/  FMUL.FTZ R88, R84, UR16 ;  /* 0x0000001054587c20 */ /* 0x000fe20008410000 */
[----:B------:R-:W-:Y:S01]  /*2040*/  FMUL.FTZ R86, R109, R90 ;  /* 0x0000005a6d567220 */ /* 0x000fe20000410000 */
[----:B------:R-:W-:Y:S01]  /*2050*/  FMUL.FTZ R89, R85, UR16 ;  /* 0x0000001055597c20 */ /* 0x000fe20008410000 */
        /* <DEDUP_REMOVED lines=16> */
.L_x_1258:
        /* <DEDUP_REMOVED lines=13> */
[C---:B-----5:R-:W-:Y:S01]  /*2230*/  FFMA.FTZ R88, R109.reuse, R88, R32 ;  /* 0x000000586d587223 */ /* 0x060fe20000010020 */
[----:B------:R-:W-:Y:S01]  /*2240*/  FADD.FTZ R92, R122, -R89 ;  /* 0x800000597a5c7221 */ /* 0x000fe20000010000 */
[C---:B------:R-:W-:Y:S01]  /*2250*/  FFMA.FTZ R89, R109.reuse, R90, R33 ;  /* 0x0000005a6d597223 */ /* 0x040fe20000010021 */
[----:B------:R-:W-:Y:S01]  /*2260*/  FFMA.FTZ R90, R109, R91, R34 ;  /* 0x0000005b6d5a7223 */ /* 0x000fe20000010022 */
[----:B------:R-:W-:Y:S01]  /*2270*/  FMUL.FTZ R88, R88, UR16 ;  /* 0x0000001058587c20 */ /* 0x000fe20008410000 */
[----:B------:R-:W-:Y:S01]  /*2280*/  LOP3.LUT P0, RZ, R105, 0xff00, RZ, 0xc0, !PT ;  /* 0x0000ff0069ff7812 */ /* 0x000fe2000780c0ff */
[----:B------:R-:W-:Y:S01]  /*2290*/  FMUL.FTZ R89, R89, UR16 ;  /* 0x0000001059597c20 */ /* 0x000fe20008410000 */
[----:B------:R-:W-:Y:S01]  /*22a0*/  FFMA.FTZ R91, R109, R92, R35 ;  /* 0x0000005c6d5b7223 */ /* 0x000fe20000010023 */
[----:B------:R-:W-:Y:S01]  /*22b0*/  FMUL.FTZ R90, R90, UR16 ;  /* 0x000000105a5a7c20 */ /* 0x000fe20008410000 */
[----:B------:R-:W-:-:S02]  /*22c0*/  FSEL R88, R88, RZ, P6 ;  /* 0x000000ff58587208 */ /* 0x000fc40003000000 */
[----:B------:R-:W-:Y:S01]  /*22d0*/  FMUL.FTZ R91, R91, UR16 ;  /* 0x000000105b5b7c20 */ /* 0x000fe20008410000 */
[----:B------:R-:W-:Y:S02]  /*22e0*/  FSEL R89, R89, RZ, P0 ;  /* 0x000000ff59597208 */ /* 0x000fe40000000000 */
[C---:B------:R-:W-:Y:S02]  /*22f0*/  LOP3.LUT P6, RZ, R105.reuse, 0xff0000, RZ, 0xc0, !PT ;  /* 0x00ff000069ff7812 */ /* 0x040fe400078cc0ff */
[----:B------:R-:W-:Y:S02]  /*2300*/  ISETP.GE.U32.AND P0, PT, R105, 0x1000000, PT ;  /* 0x010000006900780c */ /* 0x000fe40003f06070 */
        /* <DEDUP_REMOVED lines=9> */
.L_x_1261:
[-CC-:B------:R-:W-:Y:S01]  /*23a0*/  FFMA.FTZ R85, R3, R94.reuse, R95.reuse ;  /* 0x0000005e03557223 */ /* 0x180fe2000001005f */
[-CC-:B------:R-:W-:Y:S01]  /*23b0*/  FFMA.FTZ R84, R124, R94.reuse, R95.reuse ;  /* 0x0000005e7c547223 */ /* 0x180fe2000001005f */
[-CC-:B------:R-:W-:Y:S01]  /*23c0*/  FFMA.FTZ R88, R129, R94.reuse, R95.reuse ;  /* 0x0000005e81587223 */ /* 0x180fe2000001005f */
[----:B------:R-:W-:Y:S01]  /*23d0*/  FFMA.FTZ R89, R126, R94, R95 ;  /* 0x0000005e7e597223 */ /* 0x000fe2000001005f */
[----:B------:R-:W-:Y:S01]  /*23e0*/  FADD.FTZ R85, R104, -R85 ;  /* 0x8000005568557221 */ /* 0x000fe20000010000 */
[----:B------:R-:W-:Y:S01]  /*23f0*/  FADD.FTZ R86, R103, -R84 ;  /* 0x8000005467567221 */ /* 0x000fe20000010000 */
[----:B------:R-:W-:Y:S01]  /*2400*/  FADD.FTZ R87, R123, -R88 ;  /* 0x800000587b577221 */ /* 0x000fe20000010000 */
[----:B------:R-:W-:Y:S01]  /*2410*/  FADD.FTZ R90, R122, -R89 ;  /* 0x800000597a5a7221 */ /* 0x000fe20000010000 */
[C---:B-----5:R-:W-:Y:S01]  /*2420*/  FFMA.FTZ R84, R109.reuse, R85, R32 ;  /* 0x000000556d547223 */ /* 0x060fe20000010020 */
[C---:B------:R-:W-:Y:S01]  /*2430*/  FFMA.FTZ R85, R109.reuse, R86, R33 ;  /* 0x000000566d557223 */ /* 0x040fe20000010021 */
[----:B------:R-:W-:Y:S01]  /*2440*/  FFMA.FTZ R86, R109, R87, R34 ;  /* 0x000000576d567223 */ /* 0x000fe20000010022 */
[----:B------:R-:W-:Y:S01]  /*2450*/  LOP3.LUT P6, RZ, R105, 0xff, RZ, 0xc0, !PT ;  /* 0x000000ff69ff7812 */ /* 0x000fe200078cc0ff */
[----:B------:R-:W-:Y:S01]  /*2460*/  FMUL.FTZ R88, R84, UR16 ;  /* 0x0000001054587c20 */ /* 0x000fe20008410000 */
[----:B------:R-:W-:Y:S01]  /*2470*/  FMUL.FTZ R89, R85, UR16 ;  /* 0x0000001055597c20 */ /* 0x000fe20008410000 */
[----:B------:R-:W-:Y:S01]  /*2480*/  LOP3.LUT P0, RZ, R105, 0xff00, RZ, 0xc0, !PT ;  /* 0x0000ff0069ff7812 */ /* 0x000fe2000780c0ff */
        /* <DEDUP_REMOVED lines=16> */
.L_x_1257:
        /* <DEDUP_REMOVED lines=10> */
[-CC-:B------:R-:W-:Y:S01]  /*2630*/  FFMA.FTZ R89, R3, R94.reuse, R95.reuse ;  /* 0x0000005e03597223 */ /* 0x180fe2000001005f */
[----:B------:R-:W-:Y:S01]  /*2640*/  LOP3.LUT P6, RZ, R105, 0xff00, RZ, 0xc0, !PT ;  /* 0x0000ff0069ff7812 */ /* 0x000fe200078cc0ff */
[----:B------:R-:W-:Y:S01]  /*2650*/  FADD.FTZ R88, R103, -R88 ;  /* 0x8000005867587221 */ /* 0x000fe20000010000 */
[----:B------:R-:W-:Y:S01]  /*2660*/  FADD.FTZ R92, R123, -R92 ;  /* 0x8000005c7b5c7221 */ /* 0x000fe20000010000 */
[----:B------:R-:W-:Y:S01]  /*2670*/  LOP3.LUT P0, RZ, R106, 0xff00, RZ, 0xc0, !PT ;  /* 0x0000ff006aff7812 */ /* 0x000fe2000780c0ff */
[----:B------:R-:W-:Y:S01]  /*2680*/  FFMA.FTZ R91, R126, R94, R95 ;  /* 0x0000005e7e5b7223 */ /* 0x000fe2000001005f */
[C---:B-----5:R-:W-:Y:S01]  /*2690*/  FMUL.FTZ R90, R109.reuse, R88 ;  /* 0x000000586d5a7220 */ /* 0x060fe20000410000 */
[----:B------:R-:W-:Y:S01]  /*26a0*/  FADD.FTZ R88, R104, -R89 ;  /* 0x8000005968587221 */ /* 0x000fe20000010000 */
[C---:B------:R-:W-:Y:S01]  /*26b0*/  FMUL.FTZ R89, R109.reuse, R92 ;  /* 0x0000005c6d597220 */ /* 0x040fe20000410000 */
[----:B------:R-:W-:Y:S01]  /*26c0*/  FADD.FTZ R120, R122, -R91 ;  /* 0x8000005b7a787221 */ /* 0x000fe20000010000 */
[----:B------:R-:W-:Y:S01]  /*26d0*/  FMUL.FTZ R90, R90, UR16 ;  /* 0x000000105a5a7c20 */ /* 0x000fe20008410000 */
[----:B------:R-:W-:Y:S01]  /*26e0*/  FMUL.FTZ R88, R109, R88 ;  /* 0x000000586d587220 */ /* 0x000fe20000410000 */
[----:B------:R-:W-:Y:S01]  /*26f0*/  FMUL.FTZ R93, R89, UR16 ;  /* 0x00000010595d7c20 */ /* 0x000fe20008410000 */
[----:B------:R-:W-:-:S02]  /*2700*/  FMUL.FTZ R120, R109, R120 ;  /* 0x000000786d787220 */ /* 0x000fc40000410000 */
[----:B------:R-:W-:Y:S01]  /*2710*/  FSEL R92, R90, RZ, P6 ;  /* 0x000000ff5a5c7208 */ /* 0x000fe20003000000 */
[----:B------:R-:W-:Y:S01]  /*2720*/  FMUL.FTZ R88, R88, UR16 ;  /* 0x0000001058587c20 */ /* 0x000fe20008410000 */
[----:B------:R-:W-:Y:S01]  /*2730*/  FSEL R89, R90, RZ, P0 ;  /* 0x000000ff5a597208 */ /* 0x000fe20000000000 */
[----:B------:R-:W-:Y:S01]  /*2740*/  FMUL.FTZ R120, R120, UR16 ;  /* 0x0000001078787c20 */ /* 0x000fe20008410000 */
[C---:B------:R-:W-:Y:S02]  /*2750*/  LOP3.LUT P6, RZ, R105.reuse, 0xff0000, RZ, 0xc0, !PT ;  /* 0x00ff000069ff7812 */ /* 0x040fe400078cc0ff */
[----:B------:R-:W-:Y:S02]  /*2760*/  LOP3.LUT P0, RZ, R105, 0xff, RZ, 0xc0, !PT ;  /* 0x000000ff69ff7812 */ /* 0x000fe4000780c0ff */
[----:B------:R-:W-:Y:S02]  /*2770*/  FSEL R137, R93, RZ, P6 ;  /* 0x000000ff5d897208 */ /* 0x000fe40003000000 */
[----:B------:R-:W-:-:S02]  /*2780*/  FSEL R91, R88, RZ, P0 ;  /* 0x000000ff585b7208 */ /* 0x000fc40000000000 */
[C---:B------:R-:W-:Y:S02]  /*2790*/  LOP3.LUT P6, RZ, R106.reuse, 0xff, RZ, 0xc0, !PT ;  /* 0x000000ff6aff7812 */ /* 0x040fe400078cc0ff */
[----:B------:R-:W-:Y:S02]  /*27a0*/  LOP3.LUT P0, RZ, R106, 0xff0000, RZ, 0xc0, !PT ;  /* 0x00ff00006aff7812 */ /* 0x000fe4000780c0ff */
[----:B------:R-:W-:Y:S02]  /*27b0*/  FSEL R88, R88, RZ, P6 ;  /* 0x000000ff58587208 */ /* 0x000fe40003000000 */
[----:B------:R-:W-:Y:S02]  /*27c0*/  FSEL R90, R93, RZ, P0 ;  /* 0x000000ff5d5a7208 */ /* 0x000fe40000000000 */
[----:B------:R-:W-:Y:S02]  /*27d0*/  ISETP.GE.U32.AND P6, PT, R105, 0x1000000, PT ;  /* 0x010000006900780c */ /* 0x000fe40003fc6070 */
[----:B------:R-:W-:-:S02]  /*27e0*/  ISETP.GE.U32.AND P0, PT, R106, 0x1000000, PT ;  /* 0x010000006a00780c */ /* 0x000fc40003f06070 */
[----:B------:R-:W-:Y:S02]  /*27f0*/  F2FP.BF16.F32.PACK_AB R91, R88, R91 ;  /* 0x0000005b585b723e */ /* 0x000fe400000010ff */
        /* <DEDUP_REMOVED lines=13> */
.L_x_1263:
[-CC-:B------:R-:W-:Y:S01]  /*28d0*/  FFMA.FTZ R85, R3, R94.reuse, R95.reuse ;  /* 0x0000005e03557223 */ /* 0x180fe2000001005f */
[-CC-:B------:R-:W-:Y:S01]  /*28e0*/  FFMA.FTZ R86, R124, R94.reuse, R95.reuse ;  /* 0x0000005e7c567223 */ /* 0x180fe2000001005f */
[----:B------:R-:W-:Y:S01]  /*28f0*/  FFMA.FTZ R88, R129, R94, R95 ;  /* 0x0000005e81587223 */ /* 0x000fe2000001005f */
[----:B------:R-:W-:Y:S01]  /*2900*/  LOP3.LUT P6, RZ, R105, 0xff, RZ, 0xc0, !PT ;  /* 0x000000ff69ff7812 */ /* 0x000fe200078cc0ff */
[----:B------:R-:W-:Y:S01]  /*2910*/  FADD.FTZ R84, R104, -R85 ;  /* 0x8000005568547221 */ /* 0x000fe20000010000 */
[----:B------:R-:W-:Y:S01]  /*2920*/  FADD.FTZ R86, R103, -R86 ;  /* 0x8000005667567221 */ /* 0x000fe20000010000 */
[----:B------:R-:W-:Y:S01]  /*2930*/  FADD.FTZ R90, R123, -R88 ;  /* 0x800000587b5a7221 */ /* 0x000fe20000010000 */
[----:B------:R-:W-:Y:S01]  /*2940*/  LOP3.LUT P0, RZ, R106, 0xff, RZ, 0xc0, !PT ;  /* 0x000000ff6aff7812 */ /* 0x000fe2000780c0ff */
[C---:B-----5:R-:W-:Y:S01]  /*2950*/  FMUL.FTZ R84, R109.reuse, R84 ;  /* 0x000000546d547220 */ /* 0x060fe20000410000 */
[C---:B------:R-:W-:Y:S01]  /*2960*/  FMUL.FTZ R85, R109.reuse, R86 ;  /* 0x000000566d557220 */ /* 0x040fe20000410000 */
[----:B------:R-:W-:Y:S01]  /*2970*/  FFMA.FTZ R91, R126, R94, R95 ;  /* 0x0000005e7e5b7223 */ /* 0x000fe2000001005f */
[----:B------:R-:W-:Y:S01]  /*2980*/  FMUL.FTZ R86, R109, R90 ;  /* 0x0000005a6d567220 */ /* 0x000fe20000410000 */
[----:B------:R-:W-:Y:S01]  /*2990*/  FMUL.FTZ R87, R84, UR16 ;  /* 0x0000001054577c20 */ /* 0x000fe20008410000 */
[----:B------:R-:W-:Y:S01]  /*29a0*/  FMUL.FTZ R90, R85, UR16 ;  /* 0x00000010555a7c20 */ /* 0x000fe20008410000 */
[----:B------:R-:W-:Y:S01]  /*29b0*/  FADD.FTZ R120, R122, -R91 ;  /* 0x8000005b7a787221 */ /* 0x000fe20000010000 */
[----:B------:R-:W-:-:S02]  /*29c0*/  FMUL.FTZ R92, R86, UR16 ;  /* 0x00000010565c7c20 */ /* 0x000fc40008410000 */
[----:B------:R-:W-:Y:S02]  /*29d0*/  FSEL R88, R87, RZ, P6 ;  /* 0x000000ff57587208 */ /* 0x000fe40003000000 */
[----:B------:R-:W-:Y:S02]  /*29e0*/  LOP3.LUT P6, RZ, R105, 0xff00, RZ, 0xc0, !PT ;  /* 0x0000ff0069ff7812 */ /* 0x000fe400078cc0ff */
[----:B------:R-:W-:Y:S01]  /*29f0*/  FSEL R89, R87, RZ, P0 ;  /* 0x000000ff57597208 */ /* 0x000fe20000000000 */
[----:B------:R-:W-:Y:S01]  /*2a00*/  FMUL.FTZ R87, R109, R120 ;  /* 0x000000786d577220 */ /* 0x000fe20000410000 */
[----:B------:R-:W-:Y:S02]  /*2a10*/  LOP3.LUT P0, RZ, R106, 0xff00, RZ, 0xc0, !PT ;  /* 0x0000ff006aff7812 */ /* 0x000fe4000780c0ff */
[----:B------:R-:W-:Y:S01]  /*2a20*/  FSEL R91, R90, RZ, P6 ;  /* 0x000000ff5a5b7208 */ /* 0x000fe20003000000 */
[----:B------:R-:W-:Y:S01]  /*2a30*/  FMUL.FTZ R120, R87, UR16 ;  /* 0x0000001057787c20 */ /* 0x000fe20008410000 */
[----:B------:R-:W-:-:S02]  /*2a40*/  LOP3.LUT P6, RZ, R105, 0xff0000, RZ, 0xc0, !PT ;  /* 0x00ff000069ff7812 */ /* 0x000fc400078cc0ff */
[----:B------:R-:W-:Y:S02]  /*2a50*/  FSEL R90, R90, RZ, P0 ;  /* 0x000000ff5a5a7208 */ /* 0x000fe40000000000 */
[----:B------:R-:W-:Y:S02]  /*2a60*/  LOP3.LUT P0, RZ, R106, 0xff0000, RZ, 0xc0, !PT ;  /* 0x00ff00006aff7812 */ /* 0x000fe4000780c0ff */
[C---:B------:R-:W-:Y:S02]  /*2a70*/  FSEL R93, R92.reuse, RZ, P6 ;  /* 0x000000ff5c5d7208 */ /* 0x040fe40003000000 */
[----:B------:R-:W-:Y:S02]  /*2a80*/  FSEL R92, R92, RZ, P0 ;  /* 0x000000ff5c5c7208 */ /* 0x000fe40000000000 */
[----:B------:R-:W-:Y:S02]  /*2a90*/  ISETP.GE.U32.AND P6, PT, R105, 0x1000000, PT ;  /* 0x010000006900780c */ /* 0x000fe40003fc6070 */
[----:B------:R-:W-:-:S02]  /*2aa0*/  ISETP.GE.U32.AND P0, PT, R106, 0x1000000, PT ;  /* 0x010000006a00780c */ /* 0x000fc40003f06070 */
[----:B------:R-:W-:Y:S02]  /*2ab0*/  F2FP.BF16.F32.PACK_AB R121, R89, R88 ;  /* 0x000000585979723e */ /* 0x000fe400000010ff */
[C---:B------:R-:W-:Y:S02]  /*2ac0*/  FSEL R88, R120.reuse, RZ, P6 ;  /* 0x000000ff78587208 */ /* 0x040fe40003000000 */
        /* <DEDUP_REMOVED lines=12> */
.L_x_1262:
[----:B------:R-:W-:Y:S01]  /*2b90*/  UMOV UR4, UR6 ;  /* 0x0000000600047c82 */ /* 0x000fe20008000000 */
[----:B------:R-:W-:Y:S01]  /*2ba0*/  UMOV UR5, UR7 ;  /* 0x0000000700057c82 */ /* 0x000fe20008000000 */
[----:B------:R-:W-:-:S04]  /*2bb0*/  UISETP.NE.U32.AND UP0, UPT, UR4, URZ, UPT ;  /* 0x000000ff0400728c */ /* 0x000fc8000bf05070 */
[----:B------:R-:W-:-:S09]  /*2bc0*/  UISETP.NE.AND.EX UP0, UPT, UR5, URZ, UPT, UP0 ;  /* 0x000000ff0500728c */ /* 0x000fd2000bf05300 */
[----:B------:R-:W-:Y:S05]  /*2bd0*/  BRA.U UP0, `(.L_x_1264) ;  /* 0x0000000100b07547 */ /* 0x000fea000b800000 */
        /* <DEDUP_REMOVED lines=8> */
[C---:B-----5:R-:W-:Y:S01]  /*2c60*/  FFMA.FTZ R88, R109.reuse, R88, R33 ;  /* 0x000000586d587223 */ /* 0x060fe20000010021 */
[C---:B------:R-:W-:Y:S01]  /*2c70*/  FFMA.FTZ R89, R109.reuse, R89, R32 ;  /* 0x000000596d597223 */ /* 0x040fe20000010020 */
[----:B------:R-:W-:Y:S01]  /*2c80*/  FFMA.FTZ R91, R109, R91, R34 ;  /* 0x0000005b6d5b7223 */ /* 0x000fe20000010022 */
[----:B------:R-:W-:Y:S01]  /*2c90*/  FFMA.FTZ R121, R126, R94, R95 ;  /* 0x0000005e7e797223 */ /* 0x000fe2000001005f */
[----:B------:R-:W-:Y:S01]  /*2ca0*/  FMUL.FTZ R90, R88, UR16 ;  /* 0x00000010585a7c20 */ /* 0x000fe20008410000 */
[----:B------:R-:W-:Y:S01]  /*2cb0*/  FMUL.FTZ R88, R89, UR16 ;  /* 0x0000001059587c20 */ /* 0x000fe20008410000 */
[----:B------:R-:W-:Y:S01]  /*2cc0*/  FMUL.FTZ R93, R91, UR16 ;  /* 0x000000105b5d7c20 */ /* 0x000fe20008410000 */
[----:B------:R-:W-:-:S02]  /*2cd0*/  FADD.FTZ R120, R122, -R121 ;  /* 0x800000797a787221 */ /* 0x000fc40000010000 */
[C---:B------:R-:W-:Y:S02]  /*2ce0*/  FSEL R92, R90.reuse, RZ, P0 ;  /* 0x000000ff5a5c7208 */ /* 0x040fe40000000000 */
[----:B------:R-:W-:Y:S01]  /*2cf0*/  FSEL R89, R90, RZ, P6 ;  /* 0x000000ff5a597208 */ /* 0x000fe20003000000 */
[----:B------:R-:W-:Y:S01]  /*2d00*/  FFMA.FTZ R120, R109, R120, R35 ;  /* 0x000000786d787223 */ /* 0x000fe20000010023 */
[C---:B------:R-:W-:Y:S02]  /*2d10*/  LOP3.LUT P0, RZ, R105.reuse, 0xff0000, RZ, 0xc0, !PT ;  /* 0x00ff000069ff7812 */ /* 0x040fe4000780c0ff */
[----:B------:R-:W-:Y:S01]  /*2d20*/  LOP3.LUT P6, RZ, R105, 0xff, RZ, 0xc0, !PT ;  /* 0x000000ff69ff7812 */ /* 0x000fe200078cc0ff */
[----:B------:R-:W-:Y:S01]  /*2d30*/  FMUL.FTZ R120, R120, UR16 ;  /* 0x0000001078787c20 */ /* 0x000fe20008410000 */
        /* <DEDUP_REMOVED lines=22> */
.L_x_1264:
        /* <DEDUP_REMOVED lines=14> */
[----:B------:R-:W-:Y:S01]  /*2f80*/  FADD.FTZ R120, R122, -R91 ;  /* 0x8000005b7a787221 */ /* 0x000fe20000010000 */
[----:B------:R-:W-:-:S02]  /*2f90*/  FMUL.FTZ R92, R86, UR16 ;  /* 0x00000010565c7c20 */ /* 0x000fc40008410000 */
[----:B------:R-:W-:Y:S02]  /*2fa0*/  FSEL R88, R87, RZ, P6 ;  /* 0x000000ff57587208 */ /* 0x000fe40003000000 */
[----:B------:R-:W-:Y:S02]  /*2fb0*/  LOP3.LUT P6, RZ, R105, 0xff00, RZ, 0xc0, !PT ;  /* 0x0000ff0069ff7812 */ /* 0x000fe400078cc0ff */
[----:B------:R-:W-:Y:S01]  /*2fc0*/  FSEL R89, R87, RZ, P0 ;  /* 0x000000ff57597208 */ /* 0x000fe20000000000 */
[----:B------:R-:W-:Y:S01]  /*2fd0*/  FFMA.FTZ R87, R109, R120, R35 ;  /* 0x000000786d577223 */ /* 0x000fe20000010023 */
        /* <DEDUP_REMOVED lines=22> */
[----:B------:R-:W-:-:S07]  /*3140*/  PRMT R139, R88, 0x7610, R139 ;  /* 0x00007610588b7816 */ /* 0x000fce000000008b */
.L_x_1260:
        /* <DEDUP_REMOVED lines=24> */
.L_x_1265:
[----:B------:R-:W-:-:S07]  /*32d0*/  VIADD R107, R107, 0x80 ;  /* 0x000000806b6b7836 */ /* 0x000fce0000000000 */
.L_x_1256:
[----:B------:R-:W-:Y:S05]  /*32e0*/  BSYNC.RECONVERGENT B0 ;  /* 0x0000000000007941 */ /* 0x000fea0003800200 */
.L_x_1255:
        /* <DEDUP_REMOVED lines=9> */
[----:B------:R-:W-:-:S06]  /*3380*/  UISETP.NE.AND.EX UP2, UPT, UR7, URZ, UPT, UP2 ;  /* 0x000000ff0700728c */ /* 0x000fcc000bf45320 */
[----:B------:R-:W-:-:S13]  /*3390*/  PLOP3.LUT P0, PT, PT, PT, UP2, 0x80, 0x8 ;  /* 0x000000000008781c */ /* 0x000fda0003f0f028 */
[----:B------:R-:W-:Y:S05]  /*33a0*/  @!P0 BRA `(.L_x_1270) ;  /* 0x0000000000b48947 */ /* 0x000fea0003800000 */
[-CC-:B0-----:R-:W-:Y:S01]  /*33b0*/  FFMA.FTZ R85, R127, R94.reuse, R95.reuse ;  /* 0x0000005e7f557223 */ /* 0x181fe2000001005f */
[-CC-:B------:R-:W-:Y:S01]  /*33c0*/  FFMA.FTZ R86, R128, R94.reuse, R95.reuse ;  /* 0x0000005e80567223 */ /* 0x180fe2000001005f */
[----:B------:R-:W-:Y:S01]  /*33d0*/  LOP3.LUT P6, RZ, R101, 0xff, RZ, 0xc0, !PT ;  /* 0x000000ff65ff7812 */ /* 0x000fe200078cc0ff */
[-C--:B-1----:R-:W-:Y:S01]  /*33e0*/  FFMA.FTZ R90, R131, R94.reuse, R95 ;  /* 0x0000005e835a7223 */ /* 0x082fe2000001005f */
[----:B------:R-:W-:Y:S01]  /*33f0*/  FADD.FTZ R85, R100, -R85 ;  /* 0x8000005564557221 */ /* 0x000fe20000010000 */
[----:B------:R-:W-:Y:S01]  /*3400*/  FADD.FTZ R88, R99, -R86 ;  /* 0x8000005663587221 */ /* 0x000fe20000010000 */
[----:B------:R-:W-:Y:S01]  /*3410*/  FFMA.FTZ R91, R130, R94, R95 ;  /* 0x0000005e825b7223 */ /* 0x000fe2000001005f */
[----:B------:R-:W-:Y:S01]  /*3420*/  FADD.FTZ R90, R119, -R90 ;  /* 0x8000005a775a7221 */ /* 0x000fe20000010000 */
[C---:B-----5:R-:W-:Y:S01]  /*3430*/  FFMA.FTZ R84, R109.reuse, R85, R28 ;  /* 0x000000556d547223 */ /* 0x060fe2000001001c */
[----:B------:R-:W-:Y:S01]  /*3440*/  FFMA.FTZ R85, R109, R88, R29 ;  /* 0x000000586d557223 */ /* 0x000fe2000001001d */
[----:B------:R-:W-:-:S02]  /*3450*/  FADD.FTZ R120, R118, -R91 ;  /* 0x8000005b76787221 */ /* 0x000fc40000010000 */
[----:B------:R-:W-:Y:S01]  /*3460*/  FMUL.FTZ R86, R84, UR16 ;  /* 0x0000001054567c20 */ /* 0x000fe20008410000 */
[----:B------:R-:W-:-:S04]  /*3470*/  FMUL.FTZ R87, R85, UR16 ;  /* 0x0000001055577c20 */ /* 0x000fc80008410000 */
[----:B------:R-:W-:Y:S02]  /*3480*/  FSEL R88, R86, RZ, P6 ;  /* 0x000000ff56587208 */ /* 0x000fe40003000000 */
[----:B------:R-:W-:-:S04]  /*3490*/  LOP3.LUT P6, RZ, R102, 0xff, RZ, 0xc0, !PT ;  /* 0x000000ff66ff7812 */ /* 0x000fc800078cc0ff */
[----:B------:R-:W-:Y:S01]  /*34a0*/  FSEL R89, R86, RZ, P6 ;  /* 0x000000ff56597208 */ /* 0x000fe20003000000 */
[----:B------:R-:W-:Y:S01]  /*34b0*/  FFMA.FTZ R86, R109, R90, R30 ;  /* 0x0000005a6d567223 */ /* 0x000fe2000001001e */
[----:B------:R-:W-:Y:S02]  /*34c0*/  LOP3.LUT P6, RZ, R101, 0xff00, RZ, 0xc0, !PT ;  /* 0x0000ff0065ff7812 */ /* 0x000fe400078cc0ff */
[----:B------:R-:W-:Y:S01]  /*34d0*/  F2FP.BF16.F32.PACK_AB R88, R89, R88 ;  /* 0x000000585958723e */ /* 0x000fe200000010ff */
[----:B------:R-:W-:Y:S01]  /*34e0*/  FMUL.FTZ R92, R86, UR16 ;  /* 0x00000010565c7c20 */ /* 0x000fe20008410000 */
[----:B------:R-:W-:Y:S02]  /*34f0*/  FSEL R90, R87, RZ, P6 ;  /* 0x000000ff575a7208 */ /* 0x000fe40003000000 */
[----:B------:R-:W-:Y:S02]  /*3500*/  LOP3.LUT P6, RZ, R102, 0xff00, RZ, 0xc0, !PT ;  /* 0x0000ff0066ff7812 */ /* 0x000fe400078cc0ff */
[----:B------:R-:W-:-:S02]  /*3510*/  PRMT R135, R88, 0x7632, R135 ;  /* 0x0000763258877816 */ /* 0x000fc40000000087 */
        /* <DEDUP_REMOVED lines=8> */
[----:B------:R-:W-:Y:S02]  /*35a0*/  FSEL R92, R92, RZ, P6 ;  /* 0x000000ff5c5c7208 */ /* 0x000fe40003000000 */
[----:B------:R-:W-:Y:S02]  /*35b0*/  ISETP.GE.U32.AND P6, PT, R101, 0x1000000, PT ;  /* 0x010000006500780c */ /* 0x000fe40003fc6070 */
[----:B------:R-:W-:Y:S02]  /*35c0*/  F2FP.BF16.F32.PACK_AB R93, R92, R93 ;  /* 0x0000005d5c5d723e */ /* 0x000fe400000010ff */
[----:B------:R-:W-:Y:S02]  /*35d0*/  FSEL R136, R120, RZ, P6 ;  /* 0x000000ff78887208 */ /* 0x000fe40003000000 */
[----:B------:R-:W-:Y:S02]  /*35e0*/  ISETP.GE.U32.AND P6, PT, R102, 0x1000000, PT ;  /* 0x010000006600780c */ /* 0x000fe40003fc6070 */
[----:B------:R-:W-:-:S02]  /*35f0*/  PRMT R92, R90, 0x7610, R92 ;  /* 0x000076105a5c7816 */ /* 0x000fc4000000005c */
[----:B------:R-:W-:Y:S02]  /*3600*/  FSEL R89, R120, RZ, P6 ;  /* 0x000000ff78597208 */ /* 0x000fe40003000000 */
[----:B------:R-:W-:Y:S02]  /*3610*/  PRMT R137, R93, 0x7632, R137 ;  /* 0x000076325d897816 */ /* 0x000fe40000000089 */
[----:B------:R-:W-:Y:S02]  /*3620*/  F2FP.BF16.F32.PACK_AB R89, R89, R136 ;  /* 0x000000885959723e */ /* 0x000fe400000010ff */
[----:B------:R-:W-:Y:S02]  /*3630*/  PRMT R136, R90, 0x7632, R136 ;  /* 0x000076325a887816 */ /* 0x000fe40000000088 */
[----:B------:R-:W-:Y:S02]  /*3640*/  PRMT R120, R93, 0x7610, R120 ;  /* 0x000076105d787816 */ /* 0x000fe40000000078 */
[----:B------:R-:W-:-:S02]  /*3650*/  PRMT R138, R89, 0x7632, R138 ;  /* 0x00007632598a7816 */ /* 0x000fc4000000008a */
[----:B------:R-:W-:Y:S01]  /*3660*/  PRMT R139, R89, 0x7610, R139 ;  /* 0x00007610598b7816 */ /* 0x000fe2000000008b */
[----:B------:R-:W-:Y:S06]  /*3670*/  BRA `(.L_x_1271) ;  /* 0x0000001000447947 */ /* 0x000fec0003800000 */
.L_x_1270:
[-CC-:B01----:R-:W-:Y:S01]  /*3680*/  FFMA.FTZ R88, R128, R94.reuse, R95.reuse ;  /* 0x0000005e80587223 */ /* 0x183fe2000001005f */
[-CC-:B------:R-:W-:Y:S01]  /*3690*/  FFMA.FTZ R90, R131, R94.reuse, R95.reuse ;  /* 0x0000005e835a7223 */ /* 0x180fe2000001005f */
[----:B------:R-:W-:Y:S01]  /*36a0*/  LOP3.LUT P6, RZ, R101, 0xff00, RZ, 0xc0, !PT ;  /* 0x0000ff0065ff7812 */ /* 0x000fe200078cc0ff */
[-CC-:B------:R-:W-:Y:S01]  /*36b0*/  FFMA.FTZ R93, R130, R94.reuse, R95.reuse ;  /* 0x0000005e825d7223 */ /* 0x180fe2000001005f */
[----:B------:R-:W-:Y:S01]  /*36c0*/  FADD.FTZ R88, R99, -R88 ;  /* 0x8000005863587221 */ /* 0x000fe20000010000 */
[----:B------:R-:W-:Y:S01]  /*36d0*/  FADD.FTZ R90, R119, -R90 ;  /* 0x8000005a775a7221 */ /* 0x000fe20000010000 */
[----:B------:R-:W-:Y:S01]  /*36e0*/  FFMA.FTZ R89, R127, R94, R95 ;  /* 0x0000005e7f597223 */ /* 0x000fe2000001005f */
[----:B------:R-:W-:Y:S01]  /*36f0*/  FADD.FTZ R120, R118, -R93 ;  /* 0x8000005d76787221 */ /* 0x000fe20000010000 */
[C---:B-----5:R-:W-:Y:S01]  /*3700*/  FFMA.FTZ R88, R109.reuse, R88, R29 ;  /* 0x000000586d587223 */ /* 0x060fe2000001001d */
[C---:B------:R-:W-:Y:S01]  /*3710*/  FFMA.FTZ R91, R109.reuse, R90, R30 ;  /* 0x0000005a6d5b7223 */ /* 0x040fe2000001001e */
[----:B------:R-:W-:Y:S01]  /*3720*/  FADD.FTZ R89, R100, -R89 ;  /* 0x8000005964597221 */ /* 0x000fe20000010000 */
[----:B------:R-:W-:Y:S01]  /*3730*/  FFMA.FTZ R120, R109, R120, R31 ;  /* 0x000000786d787223 */ /* 0x000fe2000001001f */
[----:B------:R-:W-:Y:S01]  /*3740*/  FMUL.FTZ R88, R88, UR16 ;  /* 0x0000001058587c20 */ /* 0x000fe20008410000 */
[----:B------:R-:W-:Y:S01]  /*3750*/  FMUL.FTZ R92, R91, UR16 ;  /* 0x000000105b5c7c20 */ /* 0x000fe20008410000 */
[----:B------:R-:W-:Y:S01]  /*3760*/  FFMA.FTZ R89, R109, R89, R28 ;  /* 0x000000596d597223 */ /* 0x000fe2000001001c */
[----:B------:R-:W-:-:S02]  /*3770*/  FMUL.FTZ R120, R120, UR16 ;  /* 0x0000001078787c20 */ /* 0x000fc40008410000 */
[----:B------:R-:W-:Y:S01]  /*3780*/  FSEL R90, R88, RZ, P6 ;  /* 0x000000ff585a7208 */ /* 0x000fe20003000000 */
[----:B------:R-:W-:Y:S01]  /*3790*/  FMUL.FTZ R89, R89, UR16 ;  /* 0x0000001059597c20 */ /* 0x000fe20008410000 */
[----:B------:R-:W-:-:S04]  /*37a0*/  LOP3.LUT P6, RZ, R102, 0xff00, RZ, 0xc0, !PT ;  /* 0x0000ff0066ff7812 */ /* 0x000fc800078cc0ff */
[----:B------:R-:W-:Y:S02]  /*37b0*/  FSEL R91, R88, RZ, P6 ;  /* 0x000000ff585b7208 */ /* 0x000fe40003000000 */
[----:B------:R-:W-:Y:S02]  /*37c0*/  LOP3.LUT P6, RZ, R101, 0xff0000, RZ, 0xc0, !PT ;  /* 0x00ff000065ff7812 */ /* 0x000fe400078cc0ff */
[----:B------:R-:W-:Y:S02]  /*37d0*/  F2FP.BF16.F32.PACK_AB R90, R91, R90 ;  /* 0x0000005a5b5a723e */ /* 0x000fe400000010ff */
[----:B------:R-:W-:Y:S02]  /*37e0*/  FSEL R93, R92, RZ, P6 ;  /* 0x000000ff5c5d7208 */ /* 0x000fe40003000000 */
[----:B------:R-:W-:-:S04]  /*37f0*/  LOP3.LUT P6, RZ, R102, 0xff0000, RZ, 0xc0, !PT ;  /* 0x00ff000066ff7812 */ /* 0x000fc800078cc0ff */
[----:B------:R-:W-:Y:S02]  /*3800*/  FSEL R92, R92, RZ, P6 ;  /* 0x000000ff5c5c7208 */ /* 0x000fe40003000000 */
[C---:B------:R-:W-:Y:S02]  /*3810*/  ISETP.GE.U32.AND P6, PT, R101.reuse, 0x1000000, PT ;  /* 0x010000006500780c */ /* 0x040fe40003fc6070 */
[----:B------:R-:W-:Y:S02]  /*3820*/  F2FP.BF16.F32.PACK_AB R93, R92, R93 ;  /* 0x0000005d5c5d723e */ /* 0x000fe400000010ff */
[----:B------:R-:W-:Y:S02]  /*3830*/  FSEL R136, R120, RZ, P6 ;  /* 0x000000ff78887208 */ /* 0x000fe40003000000 */
[----:B------:R-:W-:Y:S02]  /*3840*/  LOP3.LUT P6, RZ, R101, 0xff, RZ, 0xc0, !PT ;  /* 0x000000ff65ff7812 */ /* 0x000fe400078cc0ff */
[----:B------:R-:W-:-:S02]  /*3850*/  PRMT R92, R90, 0x7610, R92 ;  /* 0x000076105a5c7816 */ /* 0x000fc4000000005c */
[----:B------:R-:W-:Y:S02]  /*3860*/  FSEL R88, R89, RZ, P6 ;  /* 0x000000ff59587208 */ /* 0x000fe40003000000 */
[C---:B------:R-:W-:Y:S02]  /*3870*/  LOP3.LUT P6, RZ, R102.reuse, 0xff, RZ, 0xc0, !PT ;  /* 0x000000ff66ff7812 */ /* 0x040fe400078cc0ff */
[----:B------:R-:W-:Y:S02]  /*3880*/  PRMT R137, R93, 0x7632, R137 ;  /* 0x000076325d897816 */ /* 0x000fe40000000089 */
[----:B------:R-:W-:Y:S02]  /*3890*/  FSEL R89, R89, RZ, P6 ;  /* 0x000000ff59597208 */ /* 0x000fe40003000000 */
[----:B------:R-:W-:Y:S02]  /*38a0*/  ISETP.GE.U32.AND P6, PT, R102, 0x1000000, PT ;  /* 0x010000006600780c */ /* 0x000fe40003fc6070 */
[----:B------:R-:W-:-:S02]  /*38b0*/  F2FP.BF16.F32.PACK_AB R88, R89, R88 ;  /* 0x000000585958723e */ /* 0x000fc400000010ff */
[----:B------:R-:W-:Y:S02]  /*38c0*/  FSEL R89, R120, RZ, P6 ;  /* 0x000000ff78597208 */ /* 0x000fe40003000000 */
[C---:B------:R-:W-:Y:S02]  /*38d0*/  PRMT R135, R88.reuse, 0x7632, R135 ;  /* 0x0000763258877816 */ /* 0x040fe40000000087 */
[----:B------:R-:W-:Y:S02]  /*38e0*/  F2FP.BF16.F32.PACK_AB R89, R89, R136 ;  /* 0x000000885959723e */ /* 0x000fe400000010ff */
[----:B------:R-:W-:Y:S02]  /*38f0*/  PRMT R121, R88, 0x7610, R121 ;  /* 0x0000761058797816 */ /* 0x000fe40000000079 */
[----:B------:R-:W-:Y:S02]  /*3900*/  PRMT R136, R90, 0x7632, R136 ;  /* 0x000076325a887816 */ /* 0x000fe40000000088 */
[----:B------:R-:W-:-:S02]  /*3910*/  PRMT R120, R93, 0x7610, R120 ;  /* 0x000076105d787816 */ /* 0x000fc40000000078 */
[C---:B------:R-:W-:Y:S02]  /*3920*/  PRMT R138, R89.reuse, 0x7632, R138 ;  /* 0x00007632598a7816 */ /* 0x040fe4000000008a */
[----:B------:R-:W-:Y:S01]  /*3930*/  PRMT R139, R89, 0x7610, R139 ;  /* 0x00007610598b7816 */ /* 0x000fe2000000008b */
[----:B------:R-:W-:Y:S06]  /*3940*/  BRA `(.L_x_1271) ;  /* 0x0000000c00907947 */ /* 0x000fec0003800000 */
.L_x_1269:
[----:B01----:R-:W0:Y:S02]  /*3950*/  LDC.64 R88, c[0x0][0x478] ;  /* 0x00011e00ff587b82 */ /* 0x003e240000000a00 */
[----:B0-----:R-:W-:-:S04]  /*3960*/  ISETP.NE.U32.AND P0, PT, R88, RZ, PT ;  /* 0x000000ff5800720c */ /* 0x001fc80003f05070 */
[----:B------:R-:W-:-:S13]  /*3970*/  ISETP.NE.AND.EX P0, PT, R89, RZ, PT, P0 ;  /* 0x000000ff5900720c */ /* 0x000fda0003f05300 */
[----:B------:R-:W-:Y:S05]  /*3980*/  @!P0 BRA `(.L_x_1272) ;  /* 0x0000000000b48947 */ /* 0x000fea0003800000 */
[-CC-:B------:R-:W-:Y:S01]  /*3990*/  FFMA.FTZ R85, R127, R94.reuse, R95.reuse ;  /* 0x0000005e7f557223 */ /* 0x180fe2000001005f */
[-CC-:B------:R-:W-:Y:S01]  /*39a0*/  FFMA.FTZ R86, R128, R94.reuse, R95.reuse ;  /* 0x0000005e80567223 */ /* 0x180fe2000001005f */
[----:B------:R-:W-:Y:S01]  /*39b0*/  LOP3.LUT P6, RZ, R101, 0xff, RZ, 0xc0, !PT ;  /* 0x000000ff65ff7812 */ /* 0x000fe200078cc0ff */
[-C--:B------:R-:W-:Y:S01]  /*39c0*/  FFMA.FTZ R90, R131, R94.reuse, R95 ;  /* 0x0000005e835a7223 */ /* 0x080fe2000001005f */
[----:B------:R-:W-:Y:S01]  /*39d0*/  FADD.FTZ R84, R100, -R85 ;  /* 0x8000005564547221 */ /* 0x000fe20000010000 */
[----:B------:R-:W-:Y:S01]  /*39e0*/  FADD.FTZ R88, R99, -R86 ;  /* 0x8000005663587221 */ /* 0x000fe20000010000 */
[----:B------:R-:W-:Y:S01]  /*39f0*/  FFMA.FTZ R91, R130, R94, R95 ;  /* 0x0000005e825b7223 */ /* 0x000fe2000001005f */
[----:B------:R-:W-:Y:S01]  /*3a00*/  FADD.FTZ R90, R119, -R90 ;  /* 0x8000005a775a7221 */ /* 0x000fe20000010000 */
[C---:B-----5:R-:W-:Y:S01]  /*3a10*/  FMUL.FTZ R84, R109.reuse, R84 ;  /* 0x000000546d547220 */ /* 0x060fe20000410000 */
[----:B------:R-:W-:Y:S01]  /*3a20*/  FMUL.FTZ R85, R109, R88 ;  /* 0x000000586d557220 */ /* 0x000fe20000410000 */
[----:B------:R-:W-:-:S02]  /*3a30*/  FADD.FTZ R120, R118, -R91 ;  /* 0x8000005b76787221 */ /* 0x000fc40000010000 */
[----:B------:R-:W-:Y:S01]  /*3a40*/  FMUL.FTZ R86, R84, UR16 ;  /* 0x0000001054567c20 */ /* 0x000fe20008410000 */
[----:B------:R-:W-:-:S04]  /*3a50*/  FMUL.FTZ R87, R85, UR16 ;  /* 0x0000001055577c20 */ /* 0x000fc80008410000 */
[----:B------:R-:W-:Y:S02]  /*3a60*/  FSEL R88, R86, RZ, P6 ;  /* 0x000000ff56587208 */ /* 0x000fe40003000000 */
[----:B------:R-:W-:-:S04]  /*3a70*/  LOP3.LUT P6, RZ, R102, 0xff, RZ, 0xc0, !PT ;  /* 0x000000ff66ff7812 */ /* 0x000fc800078cc0ff */
[----:B------:R-:W-:Y:S01]  /*3a80*/  FSEL R89, R86, RZ, P6 ;  /* 0x000000ff56597208 */ /* 0x000fe20003000000 */
[----:B------:R-:W-:Y:S01]  /*3a90*/  FMUL.FTZ R86, R109, R90 ;  /* 0x0000005a6d567220 */ /* 0x000fe20000410000 */
[----:B------:R-:W-:Y:S02]  /*3aa0*/  LOP3.LUT P6, RZ, R101, 0xff00, RZ, 0xc0, !PT ;  /* 0x0000ff0065ff7812 */ /* 0x000fe400078cc0ff */
[----:B------:R-:W-:Y:S01]  /*3ab0*/  F2FP.BF16.F32.PACK_AB R88, R89, R88 ;  /* 0x000000585958723e */ /* 0x000fe200000010ff */
[----:B------:R-:W-:Y:S01]  /*3ac0*/  FMUL.FTZ R92, R86, UR16 ;  /* 0x00000010565c7c20 */ /* 0x000fe20008410000 */
[----:B------:R-:W-:Y:S02]  /*3ad0*/  FSEL R90, R87, RZ, P6 ;  /* 0x000000ff575a7208 */ /* 0x000fe40003000000 */
[----:B------:R-:W-:Y:S02]  /*3ae0*/  LOP3.LUT P6, RZ, R102, 0xff00, RZ, 0xc0, !PT ;  /* 0x0000ff0066ff7812 */ /* 0x000fe400078cc0ff */
[----:B------:R-:W-:-:S02]  /*3af0*/  PRMT R135, R88, 0x7632, R135 ;  /* 0x0000763258877816 */ /* 0x000fc40000000087 */
        /* <DEDUP_REMOVED lines=22> */
.L_x_1272:
[-CC-:B------:R-:W-:Y:S01]  /*3c60*/  FFMA.FTZ R88, R128, R94.reuse, R95.reuse ;  /* 0x0000005e80587223 */ /* 0x180fe2000001005f */
[-CC-:B------:R-:W-:Y:S01]  /*3c70*/  FFMA.FTZ R90, R131, R94.reuse, R95.reuse ;  /* 0x0000005e835a7223 */ /* 0x180fe2000001005f */
[----:B------:R-:W-:Y:S01]  /*3c80*/  LOP3.LUT P6, RZ, R101, 0xff00, RZ, 0xc0, !PT ;  /* 0x0000ff0065ff7812 */ /* 0x000fe200078cc0ff */
[-CC-:B------:R-:W-:Y:S01]  /*3c90*/  FFMA.FTZ R93, R130, R94.reuse, R95.reuse ;  /* 0x0000005e825d7223 */ /* 0x180fe2000001005f */
[----:B------:R-:W-:Y:S01]  /*3ca0*/  FADD.FTZ R88, R99, -R88 ;  /* 0x8000005863587221 */ /* 0x000fe20000010000 */
[----:B------:R-:W-:Y:S01]  /*3cb0*/  FADD.FTZ R90, R119, -R90 ;  /* 0x8000005a775a7221 */ /* 0x000fe20000010000 */
[----:B------:R-:W-:Y:S01]  /*3cc0*/  FFMA.FTZ R89, R127, R94, R95 ;  /* 0x0000005e7f597223 */ /* 0x000fe2000001005f */
[----:B------:R-:W-:Y:S01]  /*3cd0*/  FADD.FTZ R120, R118, -R93 ;  /* 0x8000005d76787221 */ /* 0x000fe20000010000 */
[C---:B-----5:R-:W-:Y:S01]  /*3ce0*/  FMUL.FTZ R88, R109.reuse, R88 ;  /* 0x000000586d587220 */ /* 0x060fe20000410000 */
[C---:B------:R-:W-:Y:S02]  /*3cf0*/  FMUL.FTZ R91, R109.reuse, R90 ;  /* 0x0000005a6d5b7220 */ /* 0x040fe40000410000 */
[----:B------:R-:W-:Y:S01]  /*3d00*/  FMUL.FTZ R120, R109, R120 ;  /* 0x000000786d787220 */ /* 0x000fe20000410000 */
[----:B------:R-:W-:Y:S01]  /*3d10*/  FMUL.FTZ R88, R88, UR16 ;  /* 0x0000001058587c20 */ /* 0x000fe20008410000 */
[----:B------:R-:W-:-:S02]  /*3d20*/  FMUL.FTZ R92, R91, UR16 ;  /* 0x000000105b5c7c20 */ /* 0x000fc40008410000 */
[----:B------:R-:W-:Y:S02]  /*3d30*/  FMUL.FTZ R120, R120, UR16 ;  /* 0x0000001078787c20 */ /* 0x000fe40008410000 */
[----:B------:R-:W-:Y:S02]  /*3d40*/  FSEL R90, R88, RZ, P6 ;  /* 0x000000ff585a7208 */ /* 0x000fe40003000000 */
[----:B------:R-:W-:-:S04]  /*3d50*/  LOP3.LUT P6, RZ, R102, 0xff00, RZ, 0xc0, !PT ;  /* 0x0000ff0066ff7812 */ /* 0x000fc800078cc0ff */
[----:B------:R-:W-:Y:S01]  /*3d60*/  FSEL R91, R88, RZ, P6 ;  /* 0x000000ff585b7208 */ /* 0x000fe20003000000 */
[----:B------:R-:W-:Y:S01]  /*3d70*/  FADD.FTZ R88, R100, -R89 ;  /* 0x8000005964587221 */ /* 0x000fe20000010000 */
[----:B------:R-:W-:Y:S02]  /*3d80*/  LOP3.LUT P6, RZ, R101, 0xff0000, RZ, 0xc0, !PT ;  /* 0x00ff000065ff7812 */ /* 0x000fe400078cc0ff */
[----:B------:R-:W-:Y:S01]  /*3d90*/  F2FP.BF16.F32.PACK_AB R90, R91, R90 ;  /* 0x0000005a5b5a723e */ /* 0x000fe200000010ff */
[----:B------:R-:W-:Y:S01]  /*3da0*/  FMUL.FTZ R88, R109, R88 ;  /* 0x000000586d587220 */ /* 0x000fe20000410000 */
[----:B------:R-:W-:Y:S02]  /*3db0*/  FSEL R93, R92, RZ, P6 ;  /* 0x000000ff5c5d7208 */ /* 0x000fe40003000000 */
[----:B------:R-:W-:Y:S01]  /*3dc0*/  LOP3.LUT P6, RZ, R102, 0xff0000, RZ, 0xc0, !PT ;  /* 0x00ff000066ff7812 */ /* 0x000fe200078cc0ff */
[----:B------:R-:W-:-:S03]  /*3dd0*/  FMUL.FTZ R88, R88, UR16 ;  /* 0x0000001058587c20 */ /* 0x000fc60008410000 */
[----:B------:R-:W-:Y:S02]  /*3de0*/  FSEL R92, R92, RZ, P6 ;  /* 0x000000ff5c5c7208 */ /* 0x000fe40003000000 */
[C---:B------:R-:W-:Y:S02]  /*3df0*/  ISETP.GE.U32.AND P6, PT, R101.reuse, 0x1000000, PT ;  /* 0x010000006500780c */ /* 0x040fe40003fc6070 */
[----:B------:R-:W-:Y:S02]  /*3e00*/  F2FP.BF16.F32.PACK_AB R93, R92, R93 ;  /* 0x0000005d5c5d723e */ /* 0x000fe400000010ff */
[----:B------:R-:W-:Y:S02]  /*3e10*/  FSEL R136, R120, RZ, P6 ;  /* 0x000000ff78887208 */ /* 0x000fe40003000000 */
[----:B------:R-:W-:Y:S02]  /*3e20*/  LOP3.LUT P6, RZ, R101, 0xff, RZ, 0xc0, !PT ;  /* 0x000000ff65ff7812 */ /* 0x000fe400078cc0ff */
[----:B------:R-:W-:-:S02]  /*3e30*/  PRMT R92, R90, 0x7610, R92 ;  /* 0x000076105a5c7816 */ /* 0x000fc4000000005c */
[----:B------:R-:W-:Y:S02]  /*3e40*/  FSEL R89, R88, RZ, P6 ;  /* 0x000000ff58597208 */ /* 0x000fe40003000000 */
[----:B------:R-:W-:Y:S02]  /*3e50*/  LOP3.LUT P6, RZ, R102, 0xff, RZ, 0xc0, !PT ;  /* 0x000000ff66ff7812 */ /* 0x000fe400078cc0ff */
        /* <DEDUP_REMOVED lines=13> */
.L_x_1268:
[----:B------:R-:W-:-:S04]  /*3f30*/  UISETP.NE.U32.AND UP2, UPT, UR18, URZ, UPT ;  /* 0x000000ff1200728c */ /* 0x000fc8000bf45070 */
[----:B------:R-:W-:-:S09]  /*3f40*/  UISETP.NE.AND.EX UP2, UPT, UR19, URZ, UPT, UP2 ;  /* 0x000000ff1300728c */ /* 0x000fd2000bf45320 */
[----:B------:R-:W-:Y:S05]  /*3f50*/  BRA.U !UP2, `(.L_x_1273) ;  /* 0x000000050a087547 */ /* 0x000fea000b800000 */
[----:B01----:R-:W0:Y:S02]  /*3f60*/  LDC.64 R88, c[0x0][0x478] ;  /* 0x00011e00ff587b82 */ /* 0x003e240000000a00 */
[----:B0-----:R-:W-:-:S04]  /*3f70*/  ISETP.NE.U32.AND P0, PT, R88, RZ, PT ;  /* 0x000000ff5800720c */ /* 0x001fc80003f05070 */
[----:B------:R-:W-:-:S13]  /*3f80*/  ISETP.NE.AND.EX P0, PT, R89, RZ, PT, P0 ;  /* 0x000000ff5900720c */ /* 0x000fda0003f05300 */
[----:B------:R-:W-:Y:S05]  /*3f90*/  @!P0 BRA `(.L_x_1274) ;  /* 0x00000000007c8947 */ /* 0x000fea0003800000 */
[-CC-:B------:R-:W-:Y:S01]  /*3fa0*/  FFMA.FTZ R85, R127, R94.reuse, R95.reuse ;  /* 0x0000005e7f557223 */ /* 0x180fe2000001005f */
[-CC-:B------:R-:W-:Y:S01]  /*3fb0*/  FFMA.FTZ R84, R128, R94.reuse, R95.reuse ;  /* 0x0000005e80547223 */ /* 0x180fe2000001005f */
[-CC-:B------:R-:W-:Y:S01]  /*3fc0*/  FFMA.FTZ R88, R131, R94.reuse, R95.reuse ;  /* 0x0000005e83587223 */ /* 0x180fe2000001005f */
[----:B------:R-:W-:Y:S01]  /*3fd0*/  FFMA.FTZ R89, R130, R94, R95 ;  /* 0x0000005e82597223 */ /* 0x000fe2000001005f */
[----:B------:R-:W-:Y:S01]  /*3fe0*/  FADD.FTZ R85, R100, -R85 ;  /* 0x8000005564557221 */ /* 0x000fe20000010000 */
[----:B------:R-:W-:Y:S01]  /*3ff0*/  FADD.FTZ R86, R99, -R84 ;  /* 0x8000005463567221 */ /* 0x000fe20000010000 */
[----:B------:R-:W-:Y:S01]  /*4000*/  FADD.FTZ R88, R119, -R88 ;  /* 0x8000005877587221 */ /* 0x000fe20000010000 */
[----:B------:R-:W-:Y:S01]  /*4010*/  LOP3.LUT P6, RZ, R101, 0xff, RZ, 0xc0, !PT ;  /* 0x000000ff65ff7812 */ /* 0x000fe200078cc0ff */
[C---:B-----5:R-:W-:Y:S01]  /*4020*/  FFMA.FTZ R84, R109.reuse, R85, R28 ;  /* 0x000000556d547223 */ /* 0x060fe2000001001c */
[C---:B------:R-:W-:Y:S01]  /*4030*/  FFMA.FTZ R85, R109.reuse, R86, R29 ;  /* 0x000000566d557223 */ /* 0x040fe2000001001d */
[----:B------:R-:W-:Y:S01]  /*4040*/  FADD.FTZ R90, R118, -R89 ;  /* 0x80000059765a7221 */ /* 0x000fe20000010000 */
[----:B------:R-:W-:Y:S01]  /*4050*/  FFMA.FTZ R86, R109, R88, R30 ;  /* 0x000000586d567223 */ /* 0x000fe2000001001e */
[----:B------:R-:W-:Y:S01]  /*4060*/  FMUL.FTZ R87, R84, UR16 ;  /* 0x0000001054577c20 */ /* 0x000fe20008410000 */
[----:B------:R-:W-:-:S04]  /*4070*/  FMUL.FTZ R89, R85, UR16 ;  /* 0x0000001055597c20 */ /* 0x000fc80008410000 */
[----:B------:R-:W-:Y:S01]  /*4080*/  FSEL R88, R87, RZ, P6 ;  /* 0x000000ff57587208 */ /* 0x000fe20003000000 */
[----:B------:R-:W-:Y:S01]  /*4090*/  FFMA.FTZ R87, R109, R90, R31 ;  /* 0x0000005a6d577223 */ /* 0x000fe2000001001f */
[----:B------:R-:W-:Y:S01]  /*40a0*/  LOP3.LUT P6, RZ, R101, 0xff00, RZ, 0xc0, !PT ;  /* 0x0000ff0065ff7812 */ /* 0x000fe200078cc0ff */
[----:B------:R-:W-:Y:S02]  /*40b0*/  FMUL.FTZ R90, R86, UR16 ;  /* 0x00000010565a7c20 */ /* 0x000fe40008410000 */
[----:B------:R-:W-:Y:S01]  /*40c0*/  FMUL.FTZ R91, R87, UR16 ;  /* 0x00000010575b7c20 */ /* 0x000fe20008410000 */
[----:B------:R-:W-:Y:S02]  /*40d0*/  FSEL R89, R89, RZ, P6 ;  /* 0x000000ff59597208 */ /* 0x000fe40003000000 */
[----:B------:R-:W-:Y:S02]  /*40e0*/  LOP3.LUT P6, RZ, R101, 0xff0000, RZ, 0xc0, !PT ;  /* 0x00ff000065ff7812 */ /* 0x000fe400078cc0ff */
[----:B------:R-:W-:-:S02]  /*40f0*/  F2FP.BF16.F32.PACK_AB R88, R89, R88 ;  /* 0x000000585958723e */ /* 0x000fc400000010ff */
[----:B------:R-:W-:Y:S02]  /*4100*/  FSEL R90, R90, RZ, P6 ;  /* 0x000000ff5a5a7208 */ /* 0x000fe40003000000 */
[----:B------:R-:W-:Y:S02]  /*4110*/  ISETP.GE.U32.AND P6, PT, R101, 0x1000000, PT ;  /* 0x010000006500780c */ /* 0x000fe40003fc6070 */
[C---:B------:R-:W-:Y:S02]  /*4120*/  PRMT R92, R88.reuse, 0x7632, R92 ;  /* 0x00007632585c7816 */ /* 0x040fe4000000005c */
[----:B------:R-:W-:Y:S02]  /*4130*/  FSEL R91, R91, RZ, P6 ;  /* 0x000000ff5b5b7208 */ /* 0x000fe40003000000 */
[----:B------:R-:W-:Y:S02]  /*4140*/  PRMT R121, R88, 0x7610, R121 ;  /* 0x0000761058797816 */ /* 0x000fe40000000079 */
[----:B------:R-:W-:-:S04]  /*4150*/  F2FP.BF16.F32.PACK_AB R90, R91, R90 ;  /* 0x0000005a5b5a723e */ /* 0x000fc800000010ff */
[C---:B------:R-:W-:Y:S02]  /*4160*/  PRMT R139, R90.reuse, 0x7632, R139 ;  /* 0x000076325a8b7816 */ /* 0x040fe4000000008b */
[----:B------:R-:W-:Y:S01]  /*4170*/  PRMT R120, R90, 0x7610, R120 ;  /* 0x000076105a787816 */ /* 0x000fe20000000078 */
[----:B------:R-:W-:Y:S06]  /*4180*/  BRA `(.L_x_1271) ;  /* 0x0000000400807947 */ /* 0x000fec0003800000 */
.L_x_1274:
[-CC-:B------:R-:W-:Y:S01]  /*4190*/  FFMA.FTZ R89, R127, R94.reuse, R95.reuse ;  /* 0x0000005e7f597223 */ /* 0x180fe2000001005f */
[-CC-:B------:R-:W-:Y:S01]  /*41a0*/  FFMA.FTZ R88, R128, R94.reuse, R95.reuse ;  /* 0x0000005e80587223 */ /* 0x180fe2000001005f */
[-C--:B------:R-:W-:Y:S01]  /*41b0*/  FFMA.FTZ R90, R131, R94.reuse, R95 ;  /* 0x0000005e835a7223 */ /* 0x080fe2000001005f */
[----:B------:R-:W-:Y:S01]  /*41c0*/  LOP3.LUT P6, RZ, R101, 0xff, RZ, 0xc0, !PT ;  /* 0x000000ff65ff7812 */ /* 0x000fe200078cc0ff */
[----:B------:R-:W-:Y:S01]  /*41d0*/  FADD.FTZ R89, R100, -R89 ;  /* 0x8000005964597221 */ /* 0x000fe20000010000 */
[----:B------:R-:W-:Y:S01]  /*41e0*/  FADD.FTZ R88, R99, -R88 ;  /* 0x8000005863587221 */ /* 0x000fe20000010000 */
[----:B------:R-:W-:Y:S01]  /*41f0*/  FADD.FTZ R90, R119, -R90 ;  /* 0x8000005a775a7221 */ /* 0x000fe20000010000 */
[----:B------:R-:W-:Y:S01]  /*4200*/  FFMA.FTZ R91, R130, R94, R95 ;  /* 0x0000005e825b7223 */ /* 0x000fe2000001005f */
[C---:B-----5:R-:W-:Y:S01]  /*4210*/  FFMA.FTZ R89, R109.reuse, R89, R28 ;  /* 0x000000596d597223 */ /* 0x060fe2000001001c */
[C---:B------:R-:W-:Y:S01]  /*4220*/  FFMA.FTZ R88, R109.reuse, R88, R29 ;  /* 0x000000586d587223 */ /* 0x040fe2000001001d */
[----:B------:R-:W-:Y:S01]  /*4230*/  FFMA.FTZ R90, R109, R90, R30 ;  /* 0x0000005a6d5a7223 */ /* 0x000fe2000001001e */
[----:B------:R-:W-:Y:S01]  /*4240*/  FADD.FTZ R92, R118, -R91 ;  /* 0x8000005b765c7221 */ /* 0x000fe20000010000 */
[----:B------:R-:W-:Y:S01]  /*4250*/  FMUL.FTZ R89, R89, UR16 ;  /* 0x0000001059597c20 */ /* 0x000fe20008410000 */
[----:B------:R-:W-:Y:S01]  /*4260*/  FMUL.FTZ R88, R88, UR16 ;  /* 0x0000001058587c20 */ /* 0x000fe20008410000 */
[----:B------:R-:W-:Y:S01]  /*4270*/  FMUL.FTZ R90, R90, UR16 ;  /* 0x000000105a5a7c20 */ /* 0x000fe20008410000 */
[----:B------:R-:W-:-:S02]  /*4280*/  FFMA.FTZ R92, R109, R92, R31 ;  /* 0x0000005c6d5c7223 */ /* 0x000fc4000001001f */
[----:B------:R-:W-:Y:S02]  /*4290*/  FSEL R89, R89, RZ, P6 ;  /* 0x000000ff59597208 */ /* 0x000fe40003000000 */
[----:B------:R-:W-:Y:S01]  /*42a0*/  LOP3.LUT P6, RZ, R101, 0xff00, RZ, 0xc0, !PT ;  /* 0x0000ff0065ff7812 */ /* 0x000fe200078cc0ff */
[----:B------:R-:W-:-:S03]  /*42b0*/  FMUL.FTZ R92, R92, UR16 ;  /* 0x000000105c5c7c20 */ /* 0x000fc60008410000 */
[----:B------:R-:W-:Y:S02]  /*42c0*/  FSEL R88, R88, RZ, P6 ;  /* 0x000000ff58587208 */ /* 0x000fe40003000000 */
[C---:B------:R-:W-:Y:S02]  /*42d0*/  LOP3.LUT P6, RZ, R101.reuse, 0xff0000, RZ, 0xc0, !PT ;  /* 0x00ff000065ff7812 */ /* 0x040fe400078cc0ff */
[----:B------:R-:W-:Y:S02]  /*42e0*/  F2FP.BF16.F32.PACK_AB R88, R88, R89 ;  /* 0x000000595858723e */ /* 0x000fe400000010ff */
[----:B------:R-:W-:Y:S02]  /*42f0*/  FSEL R90, R90, RZ, P6 ;  /* 0x000000ff5a5a7208 */ /* 0x000fe40003000000 */
[----:B------:R-:W-:Y:S02]  /*4300*/  ISETP.GE.U32.AND P6, PT, R101, 0x1000000, PT ;  /* 0x010000006500780c */ /* 0x000fe40003fc6070 */
[----:B------:R-:W-:-:S02]  /*4310*/  PRMT R121, R88, 0x7610, R121 ;  /* 0x0000761058797816 */ /* 0x000fc40000000079 */
[----:B------:R-:W-:Y:S02]  /*4320*/  FSEL R91, R92, RZ, P6 ;  /* 0x000000ff5c5b7208 */ /* 0x000fe40003000000 */
[----:B------:R-:W-:Y:S02]  /*4330*/  PRMT R92, R88, 0x7632, R92 ;  /* 0x00007632585c7816 */ /* 0x000fe4000000005c */
[----:B------:R-:W-:-:S04]  /*4340*/  F2FP.BF16.F32.PACK_AB R90, R91, R90 ;  /* 0x0000005a5b5a723e */ /* 0x000fc800000010ff */
[C---:B------:R-:W-:Y:S02]  /*4350*/  PRMT R139, R90.reuse, 0x7632, R139 ;  /* 0x000076325a8b7816 */ /* 0x040fe4000000008b */
[----:B------:R-:W-:Y:S01]  /*4360*/  PRMT R120, R90, 0x7610, R120 ;  /* 0x000076105a787816 */ /* 0x000fe20000000078 */
[----:B------:R-:W-:Y:S06]  /*4370*/  BRA `(.L_x_1271) ;  /* 0x0000000400047947 */ /* 0x000fec0003800000 */
.L_x_1273:
        /* <DEDUP_REMOVED lines=12> */
[C---:B-----5:R-:W-:Y:S01]  /*4440*/  FMUL.FTZ R84, R109.reuse, R84 ;  /* 0x000000546d547220 */ /* 0x060fe20000410000 */
[C---:B------:R-:W-:Y:S01]  /*4450*/  FMUL.FTZ R85, R109.reuse, R86 ;  /* 0x000000566d557220 */ /* 0x040fe20000410000 */
[----:B------:R-:W-:Y:S01]  /*4460*/  FADD.FTZ R90, R118, -R89 ;  /* 0x80000059765a7221 */ /* 0x000fe20000010000 */
[----:B------:R-:W-:Y:S01]  /*4470*/  FMUL.FTZ R86, R109, R88 ;  /* 0x000000586d567220 */ /* 0x000fe20000410000 */
[----:B------:R-:W-:Y:S01]  /*4480*/  FMUL.FTZ R87, R84, UR16 ;  /* 0x0000001054577c20 */ /* 0x000fe20008410000 */
[----:B------:R-:W-:-:S04]  /*4490*/  FMUL.FTZ R89, R85, UR16 ;  /* 0x0000001055597c20 */ /* 0x000fc80008410000 */
[----:B------:R-:W-:Y:S01]  /*44a0*/  FSEL R88, R87, RZ, P6 ;  /* 0x000000ff57587208 */ /* 0x000fe20003000000 */
[----:B------:R-:W-:Y:S01]  /*44b0*/  FMUL.FTZ R87, R109, R90 ;  /* 0x0000005a6d577220 */ /* 0x000fe20000410000 */
        /* <DEDUP_REMOVED lines=15> */
.L_x_1275:
        /* <DEDUP_REMOVED lines=8> */
[C---:B-----5:R-:W-:Y:S01]  /*4630*/  FMUL.FTZ R88, R109.reuse, R88 ;  /* 0x000000586d587220 */ /* 0x060fe20000410000 */
[C---:B------:R-:W-:Y:S01]  /*4640*/  FMUL.FTZ R90, R109.reuse, R90 ;  /* 0x0000005a6d5a7220 */ /* 0x040fe20000410000 */
[C---:B------:R-:W-:Y:S01]  /*4650*/  FMUL.FTZ R92, R109.reuse, R92 ;  /* 0x0000005c6d5c7220 */ /* 0x040fe20000410000 */
[----:B------:R-:W-:Y:S01]  /*4660*/  FADD.FTZ R120, R118, -R89 ;  /* 0x8000005976787221 */ /* 0x000fe20000010000 */
[----:B------:R-:W-:Y:S01]  /*4670*/  FMUL.FTZ R88, R88, UR16 ;  /* 0x0000001058587c20 */ /* 0x000fe20008410000 */
[----:B------:R-:W-:Y:S01]  /*4680*/  FMUL.FTZ R90, R90, UR16 ;  /* 0x000000105a5a7c20 */ /* 0x000fe20008410000 */
[----:B------:R-:W-:Y:S01]  /*4690*/  FMUL.FTZ R92, R92, UR16 ;  /* 0x000000105c5c7c20 */ /* 0x000fe20008410000 */
[----:B------:R-:W-:-:S02]  /*46a0*/  FMUL.FTZ R120, R109, R120 ;  /* 0x000000786d787220 */ /* 0x000fc40000410000 */
[----:B------:R-:W-:Y:S02]  /*46b0*/  FSEL R88, R88, RZ, P6 ;  /* 0x000000ff58587208 */ /* 0x000fe40003000000 */
[----:B------:R-:W-:Y:S01]  /*46c0*/  LOP3.LUT P6, RZ, R101, 0xff00, RZ, 0xc0, !PT ;  /* 0x0000ff0065ff7812 */ /* 0x000fe200078cc0ff */
[----:B------:R-:W-:-:S03]  /*46d0*/  FMUL.FTZ R120, R120, UR16 ;  /* 0x0000001078787c20 */ /* 0x000fc60008410000 */
[----:B------:R-:W-:Y:S02]  /*46e0*/  FSEL R89, R90, RZ, P6 ;  /* 0x000000ff5a597208 */ /* 0x000fe40003000000 */
[----:B------:R-:W-:Y:S02]  /*46f0*/  LOP3.LUT P6, RZ, R101, 0xff0000, RZ, 0xc0, !PT ;  /* 0x00ff000065ff7812 */ /* 0x000fe400078cc0ff */
[----:B------:R-:W-:Y:S02]  /*4700*/  F2FP.BF16.F32.PACK_AB R88, R89, R88 ;  /* 0x000000585958723e */ /* 0x000fe400000010ff */
[----:B------:R-:W-:Y:S02]  /*4710*/  FSEL R92, R92, RZ, P6 ;  /* 0x000000ff5c5c7208 */ /* 0x000fe40003000000 */
[----:B------:R-:W-:Y:S02]  /*4720*/  ISETP.GE.U32.AND P6, PT, R101, 0x1000000, PT ;  /* 0x010000006500780c */ /* 0x000fe40003fc6070 */
[----:B------:R-:W-:-:S02]  /*4730*/  PRMT R121, R88, 0x7610, R121 ;  /* 0x0000761058797816 */ /* 0x000fc40000000079 */
[----:B------:R-:W-:-:S04]  /*4740*/  FSEL R91, R120, RZ, P6 ;  /* 0x000000ff785b7208 */ /* 0x000fc80003000000 */
[----:B------:R-:W-:Y:S02]  /*4750*/  F2FP.BF16.F32.PACK_AB R91, R91, R92 ;  /* 0x0000005c5b5b723e */ /* 0x000fe400000010ff */
[----:B------:R-:W-:Y:S02]  /*4760*/  PRMT R92, R88, 0x7632, R92 ;  /* 0x00007632585c7816 */ /* 0x000fe4000000005c */
[C---:B------:R-:W-:Y:S02]  /*4770*/  PRMT R139, R91.reuse, 0x7632, R139 ;  /* 0x000076325b8b7816 */ /* 0x040fe4000000008b */
[----:B------:R-:W-:-:S07]  /*4780*/  PRMT R120, R91, 0x7610, R120 ;  /* 0x000076105b787816 */ /* 0x000fce0000000078 */
.L_x_1271:
        /* <DEDUP_REMOVED lines=20> */
.L_x_1276:
[----:B------:R-:W-:-:S07]  /*48d0*/  VIADD R107, R107, 0x80 ;  /* 0x000000806b6b7836 */ /* 0x000fce0000000000 */
.L_x_1267:
[----:B------:R-:W-:Y:S05]  /*48e0*/  BSYNC.RECONVERGENT B0 ;  /* 0x0000000000007941 */ /* 0x000fea0003800200 */
.L_x_1266:
        /* <DEDUP_REMOVED lines=13> */
[----:B------:R-:W-:Y:S01]  /*49c0*/  ISETP.GE.U32.AND P6, PT, R98, 0x1000000, PT ;  /* 0x010000006200780c */ /* 0x000fe20003fc6070 */
[-C--:B------:R-:W-:Y:S02]  /*49d0*/  FFMA.FTZ R86, R132, R94.reuse, R95 ;  /* 0x0000005e84567223 */ /* 0x080fe4000001005f */
[----:B------:R-:W-:Y:S01]  /*49e0*/  FADD.FTZ R84, R116, -R85 ;  /* 0x8000005574547221 */ /* 0x000fe20000010000 */
[-CC-:B------:R-:W-:Y:S01]  /*49f0*/  FFMA.FTZ R85, R125, R94.reuse, R95.reuse ;  /* 0x0000005e7d557223 */ /* 0x180fe2000001005f */
[----:B-1----:R-:W-:Y:S01]  /*4a00*/  FADD.FTZ R88, R23, -R86 ;  /* 0x8000005617587221 */ /* 0x002fe20000010000 */
[----:B------:R-:W-:Y:S01]  /*4a10*/  FFMA.FTZ R94, R133, R94, R95 ;  /* 0x0000005e855e7223 */ /* 0x000fe2000001005f */
[----:B-----5:R-:W-:Y:S01]  /*4a20*/  FFMA.FTZ R87, R109, R84, R27 ;  /* 0x000000546d577223 */ /* 0x020fe2000001001b */
[----:B------:R-:W-:Y:S02]  /*4a30*/  FADD.FTZ R85, R96, -R85 ;  /* 0x8000005560557221 */ /* 0x000fe40000010000 */
[----:B------:R-:W-:Y:S01]  /*4a40*/  FADD.FTZ R94, R117, -R94 ;  /* 0x8000005e755e7221 */ /* 0x000fe20000010000 */
[----:B------:R-:W-:Y:S01]  /*4a50*/  FMUL.FTZ R89, R87, UR16 ;  /* 0x0000001057597c20 */ /* 0x000fe20008410000 */
[C---:B------:R-:W-:Y:S01]  /*4a60*/  FFMA.FTZ R84, R109.reuse, R85, R24 ;  /* 0x000000556d547223 */ /* 0x040fe20000010018 */
[----:B------:R-:W-:-:S03]  /*4a70*/  FFMA.FTZ R85, R109, R88, R25 ;  /* 0x000000586d557223 */ /* 0x000fc60000010019 */
[----:B------:R-:W-:Y:S01]  /*4a80*/  FSEL R120, R89, RZ, P6 ;  /* 0x000000ff59787208 */ /* 0x000fe20003000000 */
[----:B------:R-:W-:Y:S01]  /*4a90*/  FMUL.FTZ R86, R84, UR16 ;  /* 0x0000001054567c20 */ /* 0x000fe20008410000 */
[----:B------:R-:W-:Y:S01]  /*4aa0*/  ISETP.GE.U32.AND P6, PT, R97, 0x1000000, PT ;  /* 0x010000006100780c */ /* 0x000fe20003fc6070 */
[----:B------:R-:W-:-:S03]  /*4ab0*/  FMUL.FTZ R90, R85, UR16 ;  /* 0x00000010555a7c20 */ /* 0x000fc60008410000 */
[----:B------:R-:W-:Y:S02]  /*4ac0*/  FSEL R121, R89, RZ, P6 ;  /* 0x000000ff59797208 */ /* 0x000fe40003000000 */
[----:B------:R-:W-:Y:S02]  /*4ad0*/  LOP3.LUT P6, RZ, R98, 0xff, RZ, 0xc0, !PT ;  /* 0x000000ff62ff7812 */ /* 0x000fe400078cc0ff */
[----:B------:R-:W-:Y:S02]  /*4ae0*/  F2FP.BF16.F32.PACK_AB R120, R121, R120 ;  /* 0x000000787978723e */ /* 0x000fe400000010ff */
        /* <DEDUP_REMOVED lines=12> */
[----:B------:R-:W-:Y:S02]  /*4bb0*/  LOP3.LUT P6, RZ, R98, 0xff0000, RZ, 0xc0, !PT ;  /* 0x00ff000062ff7812 */ /* 0x000fe400078cc0ff */
[----:B------:R-:W-:Y:S02]  /*4bc0*/  F2FP.BF16.F32.PACK_AB R90, R90, R91 ;  /* 0x0000005b5a5a723e */ /* 0x000fe400000010ff */
[----:B------:R-:W-:Y:S02]  /*4bd0*/  FSEL R93, R92, RZ, P6 ;  /* 0x000000ff5c5d7208 */ /* 0x000fe40003000000 */
[----:B------:R-:W-:Y:S02]  /*4be0*/  LOP3.LUT P6, RZ, R97, 0xff0000, RZ, 0xc0, !PT ;  /* 0x00ff000061ff7812 */ /* 0x000fe400078cc0ff */
[----:B------:R-:W-:-:S02]  /*4bf0*/  PRMT R95, R88, 0x7610, R95 ;  /* 0x00007610585f7816 */ /* 0x000fc4000000005f */
[----:B------:R-:W-:Y:S02]  /*4c00*/  FSEL R92, R92, RZ, P6 ;  /* 0x000000ff5c5c7208 */ /* 0x000fe40003000000 */
[----:B------:R-:W-:Y:S02]  /*4c10*/  PRMT R136, R90, 0x7632, R136 ;  /* 0x000076325a887816 */ /* 0x000fe40000000088 */
[----:B------:R-:W-:Y:S02]  /*4c20*/  F2FP.BF16.F32.PACK_AB R93, R92, R93 ;  /* 0x0000005d5c5d723e */ /* 0x000fe400000010ff */
[----:B------:R-:W-:Y:S02]  /*4c30*/  PRMT R92, R90, 0x7610, R92 ;  /* 0x000076105a5c7816 */ /* 0x000fe4000000005c */
[C---:B------:R-:W-:Y:S02]  /*4c40*/  PRMT R137, R93.reuse, 0x7632, R137 ;  /* 0x000076325d897816 */ /* 0x040fe40000000089 */
[----:B------:R-:W-:-:S02]  /*4c50*/  PRMT R94, R93, 0x7610, R94 ;  /* 0x000076105d5e7816 */ /* 0x000fc4000000005e */
[----:B------:R-:W-:Y:S01]  /*4c60*/  PRMT R109, R120, 0x7610, R109 ;  /* 0x00007610786d7816 */ /* 0x000fe2000000006d */
[----:B------:R-:W-:Y:S06]  /*4c70*/  BRA `(.L_x_1282) ;  /* 0x0000001000347947 */ /* 0x000fec0003800000 */
.L_x_1281:
        /* <DEDUP_REMOVED lines=12> */
[----:B------:R-:W-:Y:S01]  /*4d40*/  FMUL.FTZ R91, R90, UR16 ;  /* 0x000000105a5b7c20 */ /* 0x000fe20008410000 */
[----:B------:R-:W-:-:S03]  /*4d50*/  FFMA.FTZ R95, R109, R95, R24 ;  /* 0x0000005f6d5f7223 */ /* 0x000fc60000010018 */
[----:B------:R-:W-:Y:S01]  /*4d60*/  FSEL R89, R88, RZ, P6 ;  /* 0x000000ff58597208 */ /* 0x000fe20003000000 */
[----:B------:R-:W-:Y:S01]  /*4d70*/  FMUL.FTZ R95, R95, UR16 ;  /* 0x000000105f5f7c20 */ /* 0x000fe20008410000 */
        /* <DEDUP_REMOVED lines=22> */
[----:B------:R-:W-:Y:S02]  /*4ee0*/  PRMT R135, R95, 0x7632, R135 ;  /* 0x000076325f877816 */ /* 0x000fe40000000087 */
[----:B------:R-:W-:Y:S02]  /*4ef0*/  F2FP.BF16.F32.PACK_AB R93, R93, R94 ;  /* 0x0000005e5d5d723e */ /* 0x000fe400000010ff */
[----:B------:R-:W-:Y:S02]  /*4f00*/  PRMT R94, R91, 0x7610, R94 ;  /* 0x000076105b5e7816 */ /* 0x000fe4000000005e */
[C---:B------:R-:W-:Y:S02]  /*4f10*/  PRMT R138, R93.reuse, 0x7632, R138 ;  /* 0x000076325d8a7816 */ /* 0x040fe4000000008a */
[----:B------:R-:W-:Y:S01]  /*4f20*/  PRMT R109, R93, 0x7610, R109 ;  /* 0x000076105d6d7816 */ /* 0x000fe2000000006d */
[----:B------:R-:W-:Y:S06]  /*4f30*/  BRA `(.L_x_1282) ;  /* 0x0000000c00847947 */ /* 0x000fec0003800000 */
.L_x_1280:
[----:B01----:R-:W0:Y:S02]  /*4f40*/  LDC.64 R88, c[0x0][0x478] ;  /* 0x00011e00ff587b82 */ /* 0x003e240000000a00 */
[----:B0-----:R-:W-:-:S04]  /*4f50*/  ISETP.NE.U32.AND P0, PT, R88, RZ, PT ;  /* 0x000000ff5800720c */ /* 0x001fc80003f05070 */
[----:B------:R-:W-:-:S13]  /*4f60*/  ISETP.NE.AND.EX P0, PT, R89, RZ, PT, P0 ;  /* 0x000000ff5900720c */ /* 0x000fda0003f05300 */
[----:B------:R-:W-:Y:S05]  /*4f70*/  @!P0 BRA `(.L_x_1283) ;  /* 0x0000000000b48947 */ /* 0x000fea0003800000 */
[-CC-:B------:R-:W-:Y:S01]  /*4f80*/  FFMA.FTZ R85, R134, R94.reuse, R95.reuse ;  /* 0x0000005e86557223 */ /* 0x180fe2000001005f */
[----:B------:R-:W-:Y:S01]  /*4f90*/  ISETP.GE.U32.AND P6, PT, R98, 0x1000000, PT ;  /* 0x010000006200780c */ /* 0x000fe20003fc6070 */
[-C--:B------:R-:W-:Y:S02]  /*4fa0*/  FFMA.FTZ R86, R132, R94.reuse, R95 ;  /* 0x0000005e84567223 */ /* 0x080fe4000001005f */
[----:B------:R-:W-:Y:S01]  /*4fb0*/  FADD.FTZ R84, R116, -R85 ;  /* 0x8000005574547221 */ /* 0x000fe20000010000 */
[-CC-:B------:R-:W-:Y:S01]  /*4fc0*/  FFMA.FTZ R85, R125, R94.reuse, R95.reuse ;  /* 0x0000005e7d557223 */ /* 0x180fe2000001005f */
[----:B------:R-:W-:Y:S01]  /*4fd0*/  FADD.FTZ R88, R23, -R86 ;  /* 0x8000005617587221 */ /* 0x000fe20000010000 */
[----:B------:R-:W-:Y:S01]  /*4fe0*/  FFMA.FTZ R94, R133, R94, R95 ;  /* 0x0000005e855e7223 */ /* 0x000fe2000001005f */
[----:B-----5:R-:W-:Y:S01]  /*4ff0*/  FMUL.FTZ R87, R109, R84 ;  /* 0x000000546d577220 */ /* 0x020fe20000410000 */
[----:B------:R-:W-:Y:S02]  /*5000*/  FADD.FTZ R84, R96, -R85 ;  /* 0x8000005560547221 */ /* 0x000fe40000010000 */
[----:B------:R-:W-:Y:S01]  /*5010*/  FADD.FTZ R94, R117, -R94 ;  /* 0x8000005e755e7221 */ /* 0x000fe20000010000 */
[----:B------:R-:W-:Y:S01]  /*5020*/  FMUL.FTZ R85, R87, UR16 ;  /* 0x0000001057557c20 */ /* 0x000fe20008410000 */
[----:B------:R-:W-:-:S04]  /*5030*/  FMUL.FTZ R84, R109, R84 ;  /* 0x000000546d547220 */ /* 0x000fc80000410000 */
[----:B------:R-:W-:Y:S01]  /*5040*/  FSEL R120, R85, RZ, P6 ;  /* 0x000000ff55787208 */ /* 0x000fe20003000000 */
[----:B------:R-:W-:Y:S01]  /*5050*/  FMUL.FTZ R86, R84, UR16 ;  /* 0x0000001054567c20 */ /* 0x000fe20008410000 */
[----:B------:R-:W-:-:S04]  /*5060*/  ISETP.GE.U32.AND P6, PT, R97, 0x1000000, PT ;  /* 0x010000006100780c */ /* 0x000fc80003fc6070 */
        /* <DEDUP_REMOVED lines=30> */
.L_x_1283:
        /* <DEDUP_REMOVED lines=23> */
[----:B------:R-:W-:Y:S01]  /*53c0*/  FMUL.FTZ R88, R88, UR16 ;  /* 0x0000001058587c20 */ /* 0x000fe20008410000 */
[----:B------:R-:W-:-:S02]  /*53d0*/  PRMT R136, R90, 0x7632, R136 ;  /* 0x000076325a887816 */ /* 0x000fc40000000088 */
[----:B------:R-:W-:Y:S02]  /*53e0*/  FSEL R93, R89, RZ, P6 ;  /* 0x000000ff595d7208 */ /* 0x000fe40003000000 */
[----:B------:R-:W-:Y:S02]  /*53f0*/  ISETP.GE.U32.AND P6, PT, R98, 0x1000000, PT ;  /* 0x010000006200780c */ /* 0x000fe40003fc6070 */
[----:B------:R-:W-:Y:S02]  /*5400*/  F2FP.BF16.F32.PACK_AB R93, R93, R92 ;  /* 0x0000005c5d5d723e */ /* 0x000fe400000010ff */
[----:B------:R-:W-:Y:S02]  /*5410*/  FSEL R109, R94, RZ, P6 ;  /* 0x000000ff5e6d7208 */ /* 0x000fe40003000000 */
[----:B------:R-:W-:Y:S02]  /*5420*/  LOP3.LUT P6, RZ, R98, 0xff, RZ, 0xc0, !PT ;  /* 0x000000ff62ff7812 */ /* 0x000fe400078cc0ff */
[----:B------:R-:W-:-:S02]  /*5430*/  PRMT R92, R90, 0x7610, R92 ;  /* 0x000076105a5c7816 */ /* 0x000fc4000000005c */
[C---:B------:R-:W-:Y:S02]  /*5440*/  FSEL R89, R88.reuse, RZ, P6 ;  /* 0x000000ff58597208 */ /* 0x040fe40003000000 */
        /* <DEDUP_REMOVED lines=9> */
[----:B------:R-:W-:Y:S02]  /*54e0*/  PRMT R94, R93, 0x7610, R94 ;  /* 0x000076105d5e7816 */ /* 0x000fe4000000005e */
[----:B------:R-:W-:Y:S01]  /*54f0*/  PRMT R138, R109, 0x7632, R138 ;  /* 0x000076326d8a7816 */ /* 0x000fe2000000008a */
[----:B------:R-:W-:Y:S06]  /*5500*/  BRA `(.L_x_1282) ;  /* 0x0000000800107947 */ /* 0x000fec0003800000 */
.L_x_1279:
        /* <DEDUP_REMOVED lines=17> */
[----:B------:R-:W-:Y:S01]  /*5620*/  FFMA.FTZ R86, R109, R88, R26 ;  /* 0x000000586d567223 */ /* 0x000fe2000001001a */
[----:B------:R-:W-:Y:S01]  /*5630*/  FADD.FTZ R90, R116, -R95 ;  /* 0x8000005f745a7221 */ /* 0x000fe20000010000 */
        /* <DEDUP_REMOVED lines=19> */
.L_x_1285:
[-CC-:B------:R-:W-:Y:S01]  /*5770*/  FFMA.FTZ R91, R134, R94.reuse, R95.reuse ;  /* 0x0000005e865b7223 */ /* 0x180fe2000001005f */
[-CC-:B------:R-:W-:Y:S01]  /*5780*/  FFMA.FTZ R89, R125, R94.reuse, R95.reuse ;  /* 0x0000005e7d597223 */ /* 0x180fe2000001005f */
[-C--:B------:R-:W-:Y:S01]  /*5790*/  FFMA.FTZ R88, R132, R94.reuse, R95 ;  /* 0x0000005e84587223 */ /* 0x080fe2000001005f */
[----:B------:R-:W-:Y:S01]  /*57a0*/  ISETP.GE.U32.AND P6, PT, R98, 0x1000000, PT ;  /* 0x010000006200780c */ /* 0x000fe20003fc6070 */
        /* <DEDUP_REMOVED lines=16> */
[----:B------:R-:W-:-:S04]  /*58b0*/  LOP3.LUT P6, RZ, R98, 0xff00, RZ, 0xc0, !PT ;  /* 0x0000ff0062ff7812 */ /* 0x000fc800078cc0ff */
[----:B------:R-:W-:Y:S02]  /*58c0*/  FSEL R88, R88, RZ, P6 ;  /* 0x000000ff58587208 */ /* 0x000fe40003000000 */
[----:B------:R-:W-:Y:S02]  /*58d0*/  LOP3.LUT P6, RZ, R98, 0xff0000, RZ, 0xc0, !PT ;  /* 0x00ff000062ff7812 */ /* 0x000fe400078cc0ff */
[----:B------:R-:W-:Y:S02]  /*58e0*/  F2FP.BF16.F32.PACK_AB R88, R88, R89 ;  /* 0x000000595858723e */ /* 0x000fe400000010ff */
[----:B------:R-:W-:Y:S02]  /*58f0*/  FSEL R94, R94, RZ, P6 ;  /* 0x000000ff5e5e7208 */ /* 0x000fe40003000000 */
[----:B------:R-:W-:Y:S02]  /*5900*/  PRMT R92, R88, 0x7632, R92 ;  /* 0x00007632585c7816 */ /* 0x000fe4000000005c */
[----:B------:R-:W-:-:S02]  /*5910*/  F2FP.BF16.F32.PACK_AB R94, R91, R94 ;  /* 0x0000005e5b5e723e */ /* 0x000fc400000010ff */
[----:B------:R-:W-:Y:S02]  /*5920*/  PRMT R95, R88, 0x7610, R95 ;  /* 0x00007610585f7816 */ /* 0x000fe4000000005f */
[----:B------:R-:W-:Y:S01]  /*5930*/  PRMT R109, R94, 0x7632, R109 ;  /* 0x000076325e6d7816 */ /* 0x000fe2000000006d */
[----:B------:R-:W-:Y:S06]  /*5940*/  BRA `(.L_x_1282) ;  /* 0x0000000400007947 */ /* 0x000fec0003800000 */
.L_x_1284:
        /* <DEDUP_REMOVED lines=14> */
[----:B------:R-:W-:Y:S01]  /*5a30*/  FMUL.FTZ R86, R109, R88 ;  /* 0x000000586d567220 */ /* 0x000fe20000410000 */
[----:B------:R-:W-:Y:S01]  /*5a40*/  FADD.FTZ R90, R116, -R95 ;  /* 0x8000005f745a7221 */ /* 0x000fe20000010000 */
        /* <DEDUP_REMOVED lines=19> */
.L_x_1286:
        /* <DEDUP_REMOVED lines=8> */
[C---:B-----5:R-:W-:Y:S01]  /*5c00*/  FMUL.FTZ R92, R109.reuse, R92 ;  /* 0x0000005c6d5c7220 */ /* 0x060fe20000410000 */
[C---:B------:R-:W-:Y:S01]  /*5c10*/  FMUL.FTZ R88, R109.reuse, R88 ;  /* 0x000000586d587220 */ /* 0x040fe20000410000 */
[----:B------:R-:W-:Y:S01]  /*5c20*/  FMUL.FTZ R90, R109, R90 ;  /* 0x0000005a6d5a7220 */ /* 0x000fe20000410000 */
        /* <DEDUP_REMOVED lines=17> */
[----:B------:R-:W-:-:S07]  /*5d40*/  PRMT R109, R94, 0x7632, R109 ;  /* 0x000076325e6d7816 */ /* 0x000fce000000006d */
.L_x_1282:
        /* <DEDUP_REMOVED lines=20> */
.L_x_1278:
[----:B------:R-:W-:Y:S05]  /*5e90*/  BSYNC.RECONVERGENT B0 ;  /* 0x0000000000007941 */ /* 0x000fea0003800200 */
.L_x_1277:
[----:B------:R-:W-:Y:S01]  /*5ea0*/  UPLOP3.LUT UP1, UPT, UPT, UPT, UP1, 0x40, 0x4 ;  /* 0x000000000004789c */ /* 0x000fe20003f2e810 */
[----:B------:R-:W-:Y:S10]  /*5eb0*/  @!P5 BRA `(.L_x_1287) ;  /* 0xffffffa8001cd947 */ /* 0x000ff4000383ffff */
.L_x_1246:
[----:B------:R-:W-:Y:S01]  /*5ec0*/  IMAD R111, R111, UR9, RZ ;  /* 0x000000096f6f7c24 */ /* 0x000fe2000f8e02ff */
[----:B------:R-:W-:Y:S04]  /*5ed0*/  BSSY.RECONVERGENT B0, `(.L_x_1288) ;  /* 0x0000010000007945 */ /* 0x000fe80003800200 */
[----:B------:R-:W-:Y:S01]  /*5ee0*/  LEA.HI R111, R111, R110, RZ, 0x1e ;  /* 0x0000006e6f6f7211 */ /* 0x000fe200078ff0ff */
[----:B------:R-:W-:Y:S06]  /*5ef0*/  @!P1 BRA `(.L_x_1289) ;  /* 0x0000000000349947 */ /* 0x000fec0003800000 */
[----:B------:R-:W4:Y:S08]  /*5f00*/  LDC.64 R2, c[0x0][0x440] ;  /* 0x00011000ff027b82 */ /* 0x000f300000000a00 */
[----:B------:R-:W0:Y:S08]  /*5f10*/  LDC.64 R4, c[0x0][0x448] ;  /* 0x00011200ff047b82 */ /* 0x000e300000000a00 */
[----:B------:R-:W1:Y:S08]  /*5f20*/  LDC.64 R6, c[0x0][0x450] ;  /* 0x00011400ff067b82 */ /* 0x000e700000000a00 */
[----:B-----5:R-:W2:Y:S01]  /*5f30*/  LDC.64 R8, c[0x0][0x458] ;  /* 0x00011600ff087b82 */ /* 0x020ea20000000a00 */
[----:B----4-:R-:W-:-:S05]  /*5f40*/  IMAD.WIDE.U32 R2, R111, 0x10, R2 ;  /* 0x000000106f027825 */ /* 0x010fca00078e0002 */
        /* <DEDUP_REMOVED lines=8> */
.L_x_1289:
[----:B------:R-:W-:Y:S05]  /*5fd0*/  BSYNC.RECONVERGENT B0 ;  /* 0x0000000000007941 */ /* 0x000fea0003800200 */
.L_x_1288:
[----:B------:R-:W-:Y:S04]  /*5fe0*/  BSSY.RECONVERGENT B0, `(.L_x_1290) ;  /* 0x000000f000007945 */ /* 0x000fe80003800200 */
[----:B------:R-:W-:Y:S05]  /*5ff0*/  @!P3 BRA `(.L_x_1291) ;  /* 0x000000000034b947 */ /* 0x000fea0003800000 */
[----:B----4-:R-:W4:Y:S08]  /*6000*/  LDC.64 R2, c[0x0][0x440] ;  /* 0x00011000ff027b82 */ /* 0x010f300000000a00 */
        /* <DEDUP_REMOVED lines=12> */
.L_x_1291:
[----:B------:R-:W-:Y:S05]  /*60d0*/  BSYNC.RECONVERGENT B0 ;  /* 0x0000000000007941 */ /* 0x000fea0003800200 */
.L_x_1290:
[----:B------:R-:W-:Y:S05]  /*60e0*/  @!P2 EXIT ;  /* 0x000000000000a94d */ /* 0x000fea0003800000 */
[----:B----4-:R-:W4:Y:S08]  /*60f0*/  LDC.64 R2, c[0x0][0x440] ;  /* 0x00011000ff027b82 */ /* 0x010f300000000a00 */
[----:B------:R-:W0:Y:S08]  /*6100*/  LDC.64 R4, c[0x0][0x448] ;  /* 0x00011200ff047b82 */ /* 0x000e300000000a00 */
[----:B------:R-:W1:Y:S08]  /*6110*/  LDC.64 R6, c[0x0][0x450] ;  /* 0x00011400ff067b82 */ /* 0x000e700000000a00 */
[----:B-----5:R-:W2:Y:S01]  /*6120*/  LDC.64 R8, c[0x0][0x458] ;  /* 0x00011600ff087b82 */ /* 0x020ea20000000a00 */
        /* <DEDUP_REMOVED lines=9> */
.L_x_1292:
        /* <DEDUP_REMOVED lines=12> */
.L_x_3536:


//--------------------- .text._ZN10layer_norm31ln_parallel_residual_bwd_kernelINS_13Kernel_traitsI13__nv_bfloat16S2_fS2_fjLj1536ELj1ELj1ELj4ELj8ENS_18Kernel_traits_baseILj1536ES2_S2_fS2_fjLj128EEEEELb1ELb0ELb1EEEvNS_9BwdParamsE --------------------------
	.section	.text._ZN10layer_norm31ln_parallel_residual_bwd_kernelINS_13Kernel_traitsI13__nv_bfloat16S2_fS2_fjLj1536ELj1ELj1ELj4ELj8ENS_18Kernel_traits_baseILj1536ES2_S2_fS2_fjLj128EEEEELb1ELb0ELb1EEEvNS_9BwdParamsE,"ax",@progbits
	.align	128
        .global         _ZN10layer_norm31ln_parallel_residual_bwd_kernelINS_13Kernel_traitsI13__nv_bfloat16S2_fS2_fjLj1536ELj1ELj1ELj4ELj8ENS_18Kernel_traits_baseILj1536ES2_S2_fS2_fjLj128EEEEELb1ELb0ELb1EEEvNS_9BwdParamsE
        .type           _ZN10layer_norm31ln_parallel_residual_bwd_kernelINS_13Kernel_traitsI13__nv_bfloat16S2_fS2_fjLj1536ELj1ELj1ELj4ELj8ENS_18Kernel_traits_baseILj1536ES2_S2_fS2_fjLj128EEEEELb1ELb0ELb1EEEvNS_9BwdParamsE,@function
        .size           _ZN10layer_norm31ln_parallel_residual_bwd_kernelINS_13Kernel_traitsI13__nv_bfloat16S2_fS2_fjLj1536ELj1ELj1ELj4ELj8ENS_18Kernel_traits_baseILj1536ES2_S2_fS2_fjLj128EEEEELb1ELb0ELb1EEEvNS_9BwdParamsE,(.L_x_3537 - _ZN10layer_norm31ln_parallel_residual_bwd_kernelINS_13Kernel_traitsI13__nv_bfloat16S2_fS2_fjLj1536ELj1ELj1ELj4ELj8ENS_18Kernel_traits_baseILj1536ES2_S2_fS2_fjLj128EEEEELb1ELb0ELb1EEEvNS_9BwdParamsE)
        .other          _ZN10layer_norm31ln_parallel_residual_bwd_kernelINS_13Kernel_traitsI13__nv_bfloat16S2_fS2_fjLj1536ELj1ELj1ELj4ELj8ENS_18Kernel_traits_baseILj1536ES2_S2_fS2_fjLj128EEEEELb1ELb0ELb1EEEvNS_9BwdParamsE,@"STO_CUDA_ENTRY STV_DEFAULT"
_ZN10layer_norm31ln_parallel_residual_bwd_kernelINS_13Kernel_traitsI13__nv_bfloat16S2_fS2_fjLj1536ELj1ELj1ELj4ELj8ENS_18Kernel_traits_baseILj1536ES2_S2_fS2_fjLj128EEEEELb1ELb0ELb1EEEvNS_9BwdParamsE:
.text._ZN10layer_norm31ln_parallel_residual_bwd_kernelINS_13Kernel_traitsI13__nv_bfloat16S2_fS2_fjLj1536ELj1ELj1ELj4ELj8ENS_18Kernel_traits_baseILj1536ES2_S2_fS2_fjLj128EEEEELb1ELb0ELb1EEEvNS_9BwdParamsE:
        /* <DEDUP_REMOVED lines=35> */
[----:B------:R-:W-:Y:S02]  /*0230*/  HFMA2 R0, -RZ, RZ, 0, 0 ;  /* 0x00000000ff007431 */ /* 0x000fe400000001ff */
[----:B------:R-:W-:Y:S01]  /*0240*/  IMAD.MOV.U32 R32, RZ, RZ, RZ ;  /* 0x000000ffff207224 */ /* 0x000fe200078e00ff */
        /* <DEDUP_REMOVED lines=13> */
[----:B-1----:R-:W-:Y:S01]  /*0320*/  IMAD.WIDE.U32 R4, R33, 0x8, R4 ;  /* 0x0000000821047825 */ /* 0x002fe200078e0004 */
[----:B------:R-:W-:Y:S01]  /*0330*/  CS2R R72, SRZ ;  /* 0x0000000000487805 */ /* 0x000fe2000001ff00 */
[----:B------:R-:W-:-:S02]  /*0340*/  UPLOP3.LUT UP1, UPT, UPT, UPT, UPT, 0x40, 0x4 ;  /* 0x000000000004789c */ /* 0x000fc40003f2e870 */
        /* <DEDUP_REMOVED lines=8> */
[----:B------:R-:W-:Y:S01]  /*03d0*/  IMAD.U32 R122, RZ, RZ, UR12 ;  /* 0x0000000cff7a7e24 */ /* 0x000fe2000f8e00ff */
[----:B------:R-:W0:Y:S02]  /*03e0*/  LDCU UR15, c[0x0][0x400] ;  /* 0x00008000ff0f77ac */ /* 0x000e240008000800 */
        /* <DEDUP_REMOVED lines=9> */
[----:B-1----:R-:W-:-:S03]  /*0480*/  CS2R R2, SRZ ;  /* 0x0000000000027805 */ /* 0x002fc6000001ff00 */
[----:B------:R-:W-:Y:S02]  /*0490*/  PLOP3.LUT P3, PT, PT, PT, UP2, 0x80, 0x8 ;  /* 0x000000000008781c */ /* 0x000fe40003f6f028 */
[----:B------:R-:W-:Y:S02]  /*04a0*/  PLOP3.LUT P2, PT, PT, PT, UP0, 0x80, 0x8 ;  /* 0x000000000008781c */ /* 0x000fe40003f4f008 */
[--C-:B-----5:R-:W-:Y:S01]  /*04b0*/  SHF.R.U32.HI R124, RZ, 0x10, R7.reuse ;  /* 0x00000010ff7c7819 */ /* 0x120fe20000011607 */
[C---:B------:R-:W-:Y:S01]  /*04c0*/  IMAD.U32 R79, R6.reuse, 0x10000, RZ ;  /* 0x00010000064f7824 */ /* 0x040fe200078e00ff */
[----:B------:R-:W-:Y:S01]  /*04d0*/  SHF.R.U64 R123, R6, 0x10, R7 ;  /* 0x00000010067b7819 */ /* 0x000fe20000001207 */
[----:B------:R-:W-:Y:S01]  /*04e0*/  IMAD.U32 R80, R7, 0x10000, RZ ;  /* 0x0001000007507824 */ /* 0x000fe200078e00ff */
[--C-:B----4-:R-:W-:Y:S01]  /*04f0*/  SHF.R.U64 R125, R10, 0x10, R11.reuse ;  /* 0x000000100a7d7819 */ /* 0x110fe2000000120b */
[----:B------:R-:W-:Y:S01]  /*0500*/  IMAD.U32 R112, R11, 0x10000, RZ ;  /* 0x000100000b707824 */ /* 0x000fe200078e00ff */
[----:B------:R-:W-:-:S02]  /*0510*/  SHF.R.U32.HI R126, RZ, 0x10, R11 ;  /* 0x00000010ff7e7819 */ /* 0x000fc4000001160b */
[----:B------:R-:W-:Y:S02]  /*0520*/  CS2R R6, SRZ ;  /* 0x0000000000067805 */ /* 0x000fe4000001ff00 */
[C-C-:B------:R-:W-:Y:S01]  /*0530*/  SHF.R.U64 R127, R14.reuse, 0x10, R15.reuse ;  /* 0x000000100e7f7819 */ /* 0x140fe2000000120f */
[----:B------:R-:W-:Y:S01]  /*0540*/  IMAD.U32 R113, R14, 0x10000, RZ ;  /* 0x000100000e717824 */ /* 0x000fe200078e00ff */
[----:B------:R-:W-:Y:S01]  /*0550*/  SHF.R.U32.HI R128, RZ, 0x10, R15 ;  /* 0x00000010ff807819 */ /* 0x000fe2000001160f */
[----:B------:R-:W-:Y:S01]  /*0560*/  IMAD.U32 R124, R124, 0x10000, RZ ;  /* 0x000100007c7c7824 */ /* 0x000fe200078e00ff */
[--C-:B------:R-:W-:Y:S01]  /*0570*/  SHF.R.U32.HI R130, RZ, 0x10, R9.reuse ;  /* 0x00000010ff827819 */ /* 0x100fe20000011609 */
[C---:B------:R-:W-:Y:S01]  /*0580*/  IMAD.U32 R115, R8.reuse, 0x10000, RZ ;  /* 0x0001000008737824 */ /* 0x040fe200078e00ff */
[----:B------:R-:W-:Y:S01]  /*0590*/  SHF.R.U64 R129, R8, 0x10, R9 ;  /* 0x0000001008817819 */ /* 0x000fe20000001209 */
[----:B------:R-:W-:Y:S01]  /*05a0*/  IMAD.U32 R116, R9, 0x10000, RZ ;  /* 0x0001000009747824 */ /* 0x000fe200078e00ff */
[--C-:B------:R-:W-:Y:S01]  /*05b0*/  SHF.R.U64 R131, R12, 0x10, R13.reuse ;  /* 0x000000100c837819 */ /* 0x100fe2000000120d */
[----:B------:R-:W-:Y:S01]  /*05c0*/  IMAD.U32 R118, R13, 0x10000, RZ ;  /* 0x000100000d767824 */ /* 0x000fe200078e00ff */
[----:B------:R-:W-:-:S02]  /*05d0*/  SHF.R.U32.HI R132, RZ, 0x10, R13 ;  /* 0x00000010ff847819 */ /* 0x000fc4000001160d */
[----:B------:R-:W-:Y:S02]  /*05e0*/  CS2R R8, SRZ ;  /* 0x0000000000087805 */ /* 0x000fe4000001ff00 */
[C-C-:B------:R-:W-:Y:S01]  /*05f0*/  SHF.R.U64 R133, R16.reuse, 0x10, R17.reuse ;  /* 0x0000001010857819 */ /* 0x140fe20000001211 */
[----:B------:R-:W-:Y:S01]  /*0600*/  IMAD.U32 R119, R16, 0x10000, RZ ;  /* 0x0001000010777824 */ /* 0x000fe200078e00ff */
[----:B------:R-:W-:Y:S01]  /*0610*/  SHF.R.U32.HI R134, RZ, 0x10, R17 ;  /* 0x00000010ff867819 */ /* 0x000fe20000011611 */
[----:B------:R-:W-:Y:S01]  /*0620*/  IMAD.U32 R125, R125, 0x10000, RZ ;  /* 0x000100007d7d7824 */ /* 0x000fe200078e00ff */
[----:B------:R-:W-:Y:S02]  /*0630*/  SHF.L.U32 R81, R10, 0x10, RZ ;  /* 0x000000100a517819 */ /* 0x000fe400000006ff */
[----:B------:R-:W-:Y:S02]  /*0640*/  CS2R R10, SRZ ;  /* 0x00000000000a7805 */ /* 0x000fe4000001ff00 */
[----:B------:R-:W-:-:S02]  /*0650*/  SHF.L.U32 R114, R15, 0x10, RZ ;  /* 0x000000100f727819 */ /* 0x000fc400000006ff */
[----:B------:R-:W-:Y:S02]  /*0660*/  CS2R R14, SRZ ;  /* 0x00000000000e7805 */ /* 0x000fe4000001ff00 */
[----:B------:R-:W-:Y:S02]  /*0670*/  SHF.L.U32 R117, R12, 0x10, RZ ;  /* 0x000000100c757819 */ /* 0x000fe400000006ff */
[----:B------:R-:W-:Y:S02]  /*0680*/  CS2R R12, SRZ ;  /* 0x00000000000c7805 */ /* 0x000fe4000001ff00 */
[----:B------:R-:W-:Y:S02]  /*0690*/  SHF.L.U32 R120, R17, 0x10, RZ ;  /* 0x0000001011787819 */ /* 0x000fe400000006ff */
[----:B------:R-:W-:Y:S02]  /*06a0*/  CS2R R16, SRZ ;  /* 0x0000000000107805 */ /* 0x000fe4000001ff00 */
[----:B------:R-:W-:Y:S01]  /*06b0*/  SHF.L.U32 R123, R123, 0x10, RZ ;  /* 0x000000107b7b7819 */ /* 0x000fe200000006ff */
[----:B------:R-:W-:Y:S01]  /*06c0*/  IMAD.U32 R127, R127, 0x10000, RZ ;  /* 0x000100007f7f7824 */ /* 0x000fe200078e00ff */
[----:B------:R-:W-:Y:S01]  /*06d0*/  SHF.L.U32 R126, R126, 0x10, RZ ;  /* 0x000000107e7e7819 */ /* 0x000fe200000006ff */
[----:B------:R-:W-:Y:S01]  /*06e0*/  IMAD.U32 R128, R128, 0x10000, RZ ;  /* 0x0001000080807824 */ /* 0x000fe200078e00ff */
[----:B------:R-:W-:Y:S01]  /*06f0*/  SHF.L.U32 R129, R129, 0x10, RZ ;  /* 0x0000001081817819 */ /* 0x000fe200000006ff */
[----:B------:R-:W-:Y:S01]  /*0700*/  IMAD.U32 R130, R130, 0x10000, RZ ;  /* 0x0001000082827824 */ /* 0x000fe200078e00ff */
[----:B------:R-:W-:Y:S01]  /*0710*/  SHF.L.U32 R132, R132, 0x10, RZ ;  /* 0x0000001084847819 */ /* 0x000fe200000006ff */
[----:B------:R-:W-:-:S02]  /*0720*/  IMAD.U32 R131, R131, 0x10000, RZ ;  /* 0x0001000083837824 */ /* 0x000fc400078e00ff */
[----:B------:R-:W-:Y:S02]  /*0730*/  IMAD.U32 R133, R133, 0x10000, RZ ;  /* 0x0001000085857824 */ /* 0x000fe400078e00ff */
[----:B0-----:R-:W-:-:S07]  /*0740*/  IMAD.U32 R134, R134, 0x10000, RZ ;  /* 0x0001000086867824 */ /* 0x001fce00078e00ff */
.L_x_1323:
[----:B0-----:R-:W0:Y:S01]  /*0750*/  LDC.64 R144, c[0x0][0x3c0] ;  /* 0x0000f000ff907b82 */ /* 0x001e220000000a00 */
[----:B-1----:R-:W-:-:S05]  /*0760*/  IMAD R52, R122, UR14, RZ ;  /* 0x0000000e7a347c24 */ /* 0x002fca000f8e02ff */
[----:B------:R-:W-:Y:S02]  /*0770*/  SHF.R.S32.HI R53, RZ, 0x1f, R52 ;  /* 0x0000001fff357819 */ /* 0x000fe40000011434 */
[----:B------:R-:W1:Y:S02]  /*0780*/  LDC.64 R60, c[0x0][0x3a8] ;  /* 0x0000ea00ff3c7b82 */ /* 0x000e640000000a00 */
[----:B------:R-:W-:-:S04]  /*0790*/  LEA.HI R52, R53, R52, RZ, 0x2 ;  /* 0x0000003435347211 */ /* 0x000fc800078f10ff */
[----:B------:R-:W-:Y:S02]  /*07a0*/  LEA.HI.SX32 R135, R52, R33, 0x1e ;  /* 0x0000002134877211 */ /* 0x000fe400078ff2ff */
[----:B------:R-:W2:Y:S08]  /*07b0*/  LDC.64 R96, c[0x0][0x428] ;  /* 0x00010a00ff607b82 */ /* 0x000eb00000000a00 */
[----:B------:R-:W3:Y:S01]  /*07c0*/  LDC.64 R88, c[0x0][0x430] ;  /* 0x00010c00ff587b82 */ /* 0x000ee20000000a00 */
[----:B0-----:R-:W-:-:S07]  /*07d0*/  IMAD.WIDE R144, R122, 0x4, R144 ;  /* 0x000000047a907825 */ /* 0x001fce00078e0290 */
[----:B------:R-:W0:Y:S01]  /*07e0*/  LDC.64 R82, c[0x0][0x3c8] ;  /* 0x0000f200ff527b82 */ /* 0x000e220000000a00 */
[C---:B-1----:R-:W-:Y:S01]  /*07f0*/  IMAD.WIDE.U32 R52, R135.reuse, 0x10, R60 ;  /* 0x0000001087347825 */ /* 0x042fe200078e003c */
[C---:B------:R-:W-:Y:S01]  /*0800*/  IADD3 R137, PT, PT, R135.reuse, 0x80, RZ ;  /* 0x0000008087897810 */ /* 0x040fe20007ffe0ff */
[----:B------:R-:W4:Y:S02]  /*0810*/  LDG.E R144, desc[UR10][R144.64] ;  /* 0x0000000a90907981 */ /* 0x000f24000c1e1900 */
[----:B--2---:R-:W-:Y:S02]  /*0820*/  IMAD.WIDE.U32 R86, R135, 0x8, R96 ;  /* 0x0000000887567825 */ /* 0x004fe400078e0060 */
[----:B------:R-:W2:Y:S01]  /*0830*/  LDG.E.128 R52, desc[UR10][R52.64] ;  /* 0x0000000a34347981 */ /* 0x000ea2000c1e1d00 */
[----:B------:R-:W-:Y:S01]  /*0840*/  ISETP.NE.U32.AND P0, PT, RZ, UR16, PT ;  /* 0x00000010ff007c0c */ /* 0x000fe2000bf05070 */
[----:B------:R-:W1:Y:S01]  /*0850*/  LDC.64 R110, c[0x0][0x3b0] ;  /* 0x0000ec00ff6e7b82 */ /* 0x000e620000000a00 */
[----:B------:R-:W-:Y:S01]  /*0860*/  IMAD.WIDE.U32 R56, R137, 0x10, R60 ;  /* 0x0000001089387825 */ /* 0x000fe200078e003c */
[----:B------:R-:W2:Y:S03]  /*0870*/  LDG.E.64 R86, desc[UR10][R86.64] ;  /* 0x0000000a56567981 */ /* 0x000ea6000c1e1b00 */
[----:B---3--:R-:W-:-:S02]  /*0880*/  IMAD.WIDE.U32 R90, R135, 0x8, R88 ;  /* 0x00000008875a7825 */ /* 0x008fc400078e0058 */
[----:B------:R-:W3:Y:S01]  /*0890*/  LDG.E.128 R56, desc[UR10][R56.64] ;  /* 0x0000000a38387981 */ /* 0x000ee2000c1e1d00 */
[----:B------:R-:W1:Y:S01]  /*08a0*/  @P2 LDC.64 R104, c[0x0][0x438] ;  /* 0x00010e00ff682b82 */ /* 0x000e620000000a00 */
[----:B------:R-:W-:Y:S02]  /*08b0*/  IMAD.WIDE.U32 R92, R137, 0x8, R96 ;  /* 0x00000008895c7825 */ /* 0x000fe400078e0060 */
[----:B------:R-:W3:Y:S02]  /*08c0*/  LDG.E.64 R90, desc[UR10][R90.64] ;  /* 0x0000000a5a5a7981 */ /* 0x000ee4000c1e1b00 */
[----:B------:R-:W-:Y:S02]  /*08d0*/  VIADD R139, R135, 0x100 ;  /* 0x00000100878b7836 */ /* 0x000fe40000000000 */
[----:B------:R-:W-:Y:S01]  /*08e0*/  IMAD.WIDE.U32 R94, R137, 0x8, R88 ;  /* 0x00000008895e7825 */ /* 0x000fe200078e0058 */
[----:B------:R-:W3:Y:S01]  /*08f0*/  LDG.E.64 R92, desc[UR10][R92.64] ;  /* 0x0000000a5c5c7981 */ /* 0x000ee2000c1e1b00 */
[----:B------:R-:W1:Y:S02]  /*0900*/  @P2 LDC.64 R100, c[0x0][0x438] ;  /* 0x00010e00ff642b82 */ /* 0x000e640000000a00 */
[----:B------:R-:W-:-:S02]  /*0910*/  IMAD.WIDE.U32 R60, R139, 0x10, R60 ;  /* 0x000000108b3c7825 */ /* 0x000fc400078e003c */
[----:B------:R-:W3:Y:S02]  /*0920*/  LDG.E.64 R94, desc[UR10][R94.64] ;  /* 0x0000000a5e5e7981 */ /* 0x000ee4000c1e1b00 */
[C---:B------:R-:W-:Y:S02]  /*0930*/  IMAD.WIDE.U32 R88, R139.reuse, 0x8, R88 ;  /* 0x000000088b587825 */ /* 0x040fe400078e0058 */
[----:B------:R-:W3:Y:S01]  /*0940*/  LDG.E.128 R60, desc[UR10][R60.64] ;  /* 0x0000000a3c3c7981 */ /* 0x000ee2000c1e1d00 */
[----:B------:R-:W1:Y:S01]  /*0950*/  @P2 LDC.64 R102, c[0x0][0x438] ;  /* 0x00010e00ff662b82 */ /* 0x000e620000000a00 */
[----:B0-----:R-:W-:Y:S02]  /*0960*/  IMAD.WIDE R82, R122, 0x4, R82 ;  /* 0x000000047a527825 */ /* 0x001fe400078e0252 */
[----:B------:R-:W3:Y:S02]  /*0970*/  LDG.E.64 R88, desc[UR10][R88.64] ;  /* 0x0000000a58587981 */ /* 0x000ee4000c1e1b00 */
[----:B------:R-:W-:-:S02]  /*0980*/  IMAD.WIDE.U32 R96, R139, 0x8, R96 ;  /* 0x000000088b607825 */ /* 0x000fc400078e0060 */
[----:B------:R0:W3:Y:S04]  /*0990*/  LDG.E R141, desc[UR10][R82.64] ;  /* 0x0000000a528d7981 */ /* 0x0000e8000c1e1900 */
[----:B------:R-:W3:Y:S01]  /*09a0*/  LDG.E.64 R96, desc[UR10][R96.64] ;  /* 0x0000000a60607981 */ /* 0x000ee2000c1e1b00 */
[----:B------:R-:W-:-:S13]  /*09b0*/  ISETP.NE.AND.EX P0, PT, RZ, UR17, PT, P0 ;  /* 0x00000011ff007c0c */ /* 0x000fda000bf05300 */
[----:B------:R-:W0:Y:S08]  /*09c0*/  @P0 LDC.64 R98, c[0x0][0x3b8] ;  /* 0x0000ee00ff620b82 */ /* 0x000e300000000a00 */
[----:B------:R-:W0:Y:S01]  /*09d0*/  @P0 LDC.64 R108, c[0x0][0x3b8] ;  /* 0x0000ee00ff6c0b82 */ /* 0x000e220000000a00 */
[----:B-1----:R-:W-:-:S04]  /*09e0*/  IMAD.WIDE.U32 R106, R135, 0x4, R110 ;  /* 0x00000004876a7825 */ /* 0x002fc800078e006e */
[----:B------:R-:W-:Y:S02]  /*09f0*/  @P2 IMAD.WIDE.U32 R104, R135, 0x10, R104 ;  /* 0x0000001087682825 */ /* 0x000fe400078e0068 */
[----:B------:R-:W5:Y:S01]  /*0a00*/  LDG.E R106, desc[UR10][R106.64] ;  /* 0x0000000a6a6a7981 */ /* 0x000f62000c1e1900 */
[----:B------:R-:W1:Y:S01]  /*0a10*/  @P0 LDC.64 R84, c[0x0][0x3b8] ;  /* 0x0000ee00ff540b82 */ /* 0x000e620000000a00 */
[----:B0-----:R-:W-:Y:S02]  /*0a20*/  IMAD.WIDE.U32 R82, R137, 0x4, R110 ;  /* 0x0000000489527825 */ /* 0x001fe400078e006e */
[----:B------:R3:W5:Y:S02]  /*0a30*/  @P2 LDG.E.128 R36, desc[UR10][R104.64] ;  /* 0x0000000a68242981 */ /* 0x000764000c1e1d00 */
[C---:B------:R-:W-:Y:S02]  /*0a40*/  @P0 IMAD.WIDE.U32 R98, R139.reuse, 0x4, R98 ;  /* 0x000000048b620825 */ /* 0x040fe400078e0062 */
[----:B------:R-:W5:Y:S02]  /*0a50*/  LDG.E R82, desc[UR10][R82.64] ;  /* 0x0000000a52527981 */ /* 0x000f64000c1e1900 */
[----:B------:R-:W-:-:S02]  /*0a60*/  @P2 IMAD.WIDE.U32 R100, R139, 0x10, R100 ;  /* 0x000000108b642825 */ /* 0x000fc400078e0064 */
[----:B------:R0:W5:Y:S02]  /*0a70*/  @P0 LDG.E R77, desc[UR10][R98.64] ;  /* 0x0000000a624d0981 */ /* 0x000164000c1e1900 */
[----:B------:R-:W-:Y:S02]  /*0a80*/  @P0 IMAD.WIDE.U32 R108, R135, 0x4, R108 ;  /* 0x00000004876c0825 */ /* 0x000fe400078e006c */
[----:B------:R0:W5:Y:S02]  /*0a90*/  @P2 LDG.E.128 R44, desc[UR10][R100.64] ;  /* 0x0000000a642c2981 */ /* 0x000164000c1e1d00 */
[----:B------:R-:W-:Y:S02]  /*0aa0*/  IMAD.WIDE.U32 R110, R139, 0x4, R110 ;  /* 0x000000048b6e7825 */ /* 0x000fe400078e006e */
[----:B------:R0:W5:Y:S02]  /*0ab0*/  @P0 LDG.E R136, desc[UR10][R108.64] ;  /* 0x0000000a6c880981 */ /* 0x000164000c1e1900 */
[----:B------:R-:W-:-:S02]  /*0ac0*/  @P2 IMAD.WIDE.U32 R102, R137, 0x10, R102 ;  /* 0x0000001089662825 */ /* 0x000fc400078e0066 */
[----:B------:R-:W5:Y:S02]  /*0ad0*/  LDG.E R110, desc[UR10][R110.64] ;  /* 0x0000000a6e6e7981 */ /* 0x000f64000c1e1900 */
[----:B-1----:R-:W-:Y:S02]  /*0ae0*/  @P0 IMAD.WIDE.U32 R84, R137, 0x4, R84 ;  /* 0x0000000489540825 */ /* 0x002fe400078e0054 */
[----:B------:R1:W5:Y:S04]  /*0af0*/  @P2 LDG.E.128 R40, desc[UR10][R102.64] ;  /* 0x0000000a66282981 */ /* 0x000368000c1e1d00 */
[----:B------:R1:W5:Y:S01]  /*0b00*/  @P0 LDG.E R78, desc[UR10][R84.64] ;  /* 0x0000000a544e0981 */ /* 0x000362000c1e1900 */
[----:B----4-:R-:W-:-:S05]  /*0b10*/  FSEL R155, R144, RZ, !P3 ;  /* 0x000000ff909b7208 */ /* 0x010fca0005800000 */
[C---:B--2---:R-:W-:Y:S01]  /*0b20*/  FADD.FTZ R162, -R155.reuse, R55 ;  /* 0x000000379ba27221 */ /* 0x044fe20000010100 */
[C---:B------:R-:W-:Y:S01]  /*0b30*/  FADD.FTZ R160, -R155.reuse, R54 ;  /* 0x000000369ba07221 */ /* 0x040fe20000010100 */
[----:B------:R-:W-:Y:S02]  /*0b40*/  MOV R55, R87 ;  /* 0x0000005700377202 */ /* 0x000fe40000000f00 */
[--C-:B------:R-:W-:Y:S02]  /*0b50*/  SHF.R.U64 R154, R86, 0x10, R87.reuse ;  /* 0x00000010569a7819 */ /* 0x100fe40000001257 */
[----:B------:R-:W-:Y:S01]  /*0b60*/  SHF.R.U32.HI R54, RZ, 0x10, R87 ;  /* 0x00000010ff367819 */ /* 0x000fe20000011657 */
[----:B---3--:R-:W-:Y:S01]  /*0b70*/  FADD.FTZ R104, -R155, R59 ;  /* 0x0000003b9b687221 */ /* 0x008fe20000010100 */
[----:B------:R-:W-:Y:S01]  /*0b80*/  IMAD.MOV.U32 R107, RZ, RZ, R90 ;  /* 0x000000ffff6b7224 */ /* 0x000fe200078e005a */
[----:B------:R-:W-:Y:S01]  /*0b90*/  SHF.R.U64 R87, R90, 0x10, R91 ;  /* 0x000000105a577819 */ /* 0x000fe2000000125b */
[----:B------:R-:W-:-:S02]  /*0ba0*/  IMAD.U32 R59, R55, 0x10000, RZ ;  /* 0x00010000373b7824 */ /* 0x000fc400078e00ff */
[----:B------:R-:W-:Y:S02]  /*0bb0*/  IMAD.MOV.U32 R153, RZ, RZ, R86 ;  /* 0x000000ffff997224 */ /* 0x000fe400078e0056 */
[----:B------:R-:W-:Y:S02]  /*0bc0*/  IMAD.U32 R55, R107, 0x10000, RZ ;  /* 0x000100006b377824 */ /* 0x000fe400078e00ff */
[C---:B0-----:R-:W-:Y:S01]  /*0bd0*/  FADD.FTZ R98, -R155.reuse, R56 ;  /* 0x000000389b627221 */ /* 0x041fe20000010100 */
[C---:B------:R-:W-:Y:S01]  /*0be0*/  FADD.FTZ R158, -R155.reuse, R53 ;  /* 0x000000359b9e7221 */ /* 0x040fe20000010100 */
[----:B------:R-:W-:Y:S01]  /*0bf0*/  MOV R152, R92 ;  /* 0x0000005c00987202 */ /* 0x000fe20000000f00 */
[----:B------:R-:W-:Y:S01]  /*0c00*/  FADD.FTZ R156, -R155, R52 ;  /* 0x000000349b9c7221 */ /* 0x000fe20000010100 */
[----:B------:R-:W-:Y:S01]  /*0c10*/  SHF.R.U64 R151, R92, 0x10, R93 ;  /* 0x000000105c977819 */ /* 0x000fe2000000125d */
[----:B------:R-:W-:Y:S01]  /*0c20*/  IMAD.MOV.U32 R53, RZ, RZ, R91 ;  /* 0x000000ffff357224 */ /* 0x000fe200078e005b */
[----:B------:R-:W-:Y:S01]  /*0c30*/  SHF.L.U32 R56, R87, 0x10, RZ ;  /* 0x0000001057387819 */ /* 0x000fe200000006ff */
[----:B------:R-:W-:-:S02]  /*0c40*/  IMAD.U32 R153, R153, 0x10000, RZ ;  /* 0x0001000099997824 */ /* 0x000fc400078e00ff */
[----:B------:R-:W-:Y:S01]  /*0c50*/  FMUL.FTZ R92, R113, R55 ;  /* 0x00000037715c7220 */ /* 0x000fe20000410000 */
[----:B------:R-:W-:Y:S01]  /*0c60*/  IMAD.MOV.U32 R83, RZ, RZ, R93 ;  /* 0x000000ffff537224 */ /* 0x000fe200078e005d */
[----:B------:R-:W-:Y:S01]  /*0c70*/  SHF.R.U32.HI R99, RZ, 0x10, R91 ;  /* 0x00000010ff637819 */ /* 0x000fe2000001165b */
[C---:B------:R-:W-:Y:S01]  /*0c80*/  FADD.FTZ R100, -R155.reuse, R57 ;  /* 0x000000399b647221 */ /* 0x040fe20000010100 */
[----:B------:R-:W-:Y:S01]  /*0c90*/  IMAD.MOV.U32 R150, RZ, RZ, R94 ;  /* 0x000000ffff967224 */ /* 0x000fe200078e005e */
[----:B------:R-:W-:Y:S01]  /*0ca0*/  SHF.R.U64 R149, R94, 0x10, R95 ;  /* 0x000000105e957819 */ /* 0x000fe2000000125f */
[----:B------:R-:W-:Y:S01]  /*0cb0*/  FADD.FTZ R86, -R155, R62 ;  /* 0x0000003e9b567221 */ /* 0x000fe20000010100 */
[----:B------:R-:W-:Y:S01]  /*0cc0*/  SHF.L.U32 R154, R154, 0x10, RZ ;  /* 0x000000109a9a7819 */ /* 0x000fe200000006ff */
[----:B------:R-:W-:Y:S01]  /*0cd0*/  FMUL.FTZ R62, R141, R156 ;  /* 0x0000009c8d3e7220 */ /* 0x000fe20000410000 */
[----:B------:R-:W-:Y:S02]  /*0ce0*/  IMAD.U32 R57, R53, 0x10000, RZ ;  /* 0x0001000035397824 */ /* 0x000fe400078e00ff */
[----:B------:R-:W-:Y:S01]  /*0cf0*/  FMUL.FTZ R94, R127, R56 ;  /* 0x000000387f5e7220 */ /* 0x000fe20000410000 */
[----:B------:R-:W-:Y:S01]  /*0d00*/  FFMA.FTZ R107, R119, R153, R92 ;  /* 0x00000099776b7223 */ /* 0x000fe2000001005c */
[----:B------:R-:W-:Y:S01]  /*0d10*/  MOV R108, R88 ;  /* 0x00000058006c7202 */ /* 0x000fe20000000f00 */
[----:B------:R-:W-:Y:S01]  /*0d20*/  IMAD.MOV.U32 R144, RZ, RZ, R97 ;  /* 0x000000ffff907224 */ /* 0x000fe200078e0061 */
[----:B------:R-:W-:Y:S01]  /*0d30*/  SHF.R.U64 R109, R88, 0x10, R89 ;  /* 0x00000010586d7819 */ /* 0x000fe20000001259 */
[C---:B------:R-:W-:Y:S01]  /*0d40*/  FADD.FTZ R88, -R155.reuse, R60 ;  /* 0x0000003c9b587221 */ /* 0x040fe20000010100 */
[--C-:B------:R-:W-:Y:S01]  /*0d50*/  SHF.R.U64 R145, R96, 0x10, R97.reuse ;  /* 0x0000001060917819 */ /* 0x100fe20000001261 */
[C---:B-1----:R-:W-:Y:S01]  /*0d60*/  FADD.FTZ R102, -R155.reuse, R58 ;  /* 0x0000003a9b667221 */ /* 0x042fe20000010100 */
[----:B------:R-:W-:Y:S01]  /*0d70*/  SHF.R.U32.HI R111, RZ, 0x10, R97 ;  /* 0x00000010ff6f7819 */ /* 0x000fe20000011661 */
[----:B------:R-:W-:Y:S01]  /*0d80*/  FADD.FTZ R52, -R155, R63 ;  /* 0x0000003f9b347221 */ /* 0x000fe20000010100 */
[----:B------:R-:W-:Y:S01]  /*0d90*/  FMUL.FTZ R97, R141, R100 ;  /* 0x000000648d617220 */ /* 0x000fe20000410000 */
[----:B------:R-:W-:Y:S01]  /*0da0*/  SHF.L.U32 R60, R83, 0x10, RZ ;  /* 0x00000010533c7819 */ /* 0x000fe200000006ff */
[----:B------:R-:W-:-:S02]  /*0db0*/  IMAD.U32 R150, R150, 0x10000, RZ ;  /* 0x0001000096967824 */ /* 0x000fc400078e00ff */
[----:B------:R-:W-:Y:S01]  /*0dc0*/  FMUL.FTZ R105, R141, R158 ;  /* 0x0000009e8d697220 */ /* 0x000fe20000410000 */
[----:B------:R-:W-:Y:S02]  /*0dd0*/  IMAD.U32 R58, R99, 0x10000, RZ ;  /* 0x00010000633a7824 */ /* 0x000fe400078e00ff */
[----:B------:R-:W-:Y:S01]  /*0de0*/  FMUL.FTZ R63, R114, R57 ;  /* 0x00000039723f7220 */ /* 0x000fe20000410000 */
[----:B------:R-:W-:Y:S01]  /*0df0*/  FFMA.FTZ R100, R133, R154, R94 ;  /* 0x0000009a85647223 */ /* 0x000fe2000001005e */
[----:B------:R-:W-:Y:S01]  /*0e00*/  FADD.FTZ R83, RZ, R107 ;  /* 0x0000006bff537221 */ /* 0x000fe20000010000 */
[----:B------:R-:W-:Y:S01]  /*0e10*/  FFMA.FTZ R92, R62, R107, RZ ;  /* 0x0000006b3e5c7223 */ /* 0x000fe200000100ff */
[----:B------:R-:W-:Y:S01]  /*0e20*/  MOV R148, R95 ;  /* 0x0000005f00947202 */ /* 0x000fe20000000f00 */
[----:B------:R-:W-:Y:S01]  /*0e30*/  IMAD.MOV.U32 R146, RZ, RZ, R96 ;  /* 0x000000ffff927224 */ /* 0x000fe200078e0060 */
[----:B------:R-:W-:Y:S01]  /*0e40*/  SHF.R.U32.HI R147, RZ, 0x10, R95 ;  /* 0x00000010ff937819 */ /* 0x000fe2000001165f */
[----:B------:R-:W-:Y:S01]  /*0e50*/  FMUL.FTZ R95, R141, R102 ;  /* 0x000000668d5f7220 */ /* 0x000fe20000410000 */
[----:B------:R-:W-:Y:S01]  /*0e60*/  SHF.L.U32 R54, R54, 0x10, RZ ;  /* 0x0000001036367819 */ /* 0x000fe200000006ff */
[----:B------:R-:W-:-:S02]  /*0e70*/  IMAD.U32 R152, R152, 0x10000, RZ ;  /* 0x0001000098987824 */ /* 0x000fc400078e00ff */
[----:B------:R-:W-:Y:S01]  /*0e80*/  FMUL.FTZ R96, R81, R150 ;  /* 0x0000009651607220 */ /* 0x000fe20000410000 */
[----:B------:R-:W-:Y:S01]  /*0e90*/  FMUL.FTZ R103, R141, R160 ;  /* 0x000000a08d677220 */ /* 0x000fe20000410000 */
[----:B------:R-:W-:Y:S01]  /*0ea0*/  FMUL.FTZ R53, R128, R58 ;  /* 0x0000003a80357220 */ /* 0x000fe20000410000 */
[----:B------:R-:W-:Y:S01]  /*0eb0*/  FFMA.FTZ R102, R120, R59, R63 ;  /* 0x0000003b78667223 */ /* 0x000fe2000001003f */
[----:B------:R-:W-:Y:S01]  /*0ec0*/  FADD.FTZ R83, R100, R83 ;  /* 0x0000005364537221 */ /* 0x000fe20000010000 */
[----:B------:R-:W-:Y:S01]  /*0ed0*/  FFMA.FTZ R94, R105, R100, R92 ;  /* 0x00000064695e7223 */ /* 0x000fe2000001005c */
[----:B------:R-:W-:Y:S01]  /*0ee0*/  SHF.R.U32.HI R85, RZ, 0x10, R93 ;  /* 0x00000010ff557819 */ /* 0x000fe2000001165d */
[----:B------:R-:W-:Y:S01]  /*0ef0*/  FMUL.FTZ R93, R141, R104 ;  /* 0x000000688d5d7220 */ /* 0x000fe20000410000 */
[----:B------:R-:W-:Y:S01]  /*0f00*/  SHF.L.U32 R149, R149, 0x10, RZ ;  /* 0x0000001095957819 */ /* 0x000fe200000006ff */
[----:B------:R-:W-:Y:S01]  /*0f10*/  FFMA.FTZ R92, R117, R152, R96 ;  /* 0x00000098755c7223 */ /* 0x000fe20000010060 */
[----:B------:R-:W-:Y:S01]  /*0f20*/  FMUL.FTZ R101, R141, R162 ;  /* 0x000000a28d657220 */ /* 0x000fe20000410000 */
[----:B------:R-:W-:Y:S01]  /*0f30*/  FFMA.FTZ R104, R134, R54, R53 ;  /* 0x0000003686687223 */ /* 0x000fe20000010035 */
[----:B------:R-:W-:Y:S01]  /*0f40*/  FADD.FTZ R83, R102, R83 ;  /* 0x0000005366537221 */ /* 0x000fe20000010000 */
[----:B------:R-:W-:Y:S01]  /*0f50*/  FFMA.FTZ R96, R103, R102, R94 ;  /* 0x0000006667607223 */ /* 0x000fe2000001005e */
[----:B------:R-:W-:Y:S01]  /*0f60*/  FMUL.FTZ R99, R141, R98 ;  /* 0x000000628d637220 */ /* 0x000fe20000410000 */
[----:B------:R-:W-:-:S02]  /*0f70*/  IMAD.U32 R148, R148, 0x10000, RZ ;  /* 0x0001000094947824 */ /* 0x000fc400078e00ff */
[----:B------:R-:W-:Y:S01]  /*0f80*/  FMUL.FTZ R98, R125, R149 ;  /* 0x000000957d627220 */ /* 0x000fe20000410000 */
[----:B------:R-:W-:Y:S02]  /*0f90*/  IMAD.U32 R151, R151, 0x10000, RZ ;  /* 0x0001000097977824 */ /* 0x000fe400078e00ff */
[----:B------:R-:W-:Y:S01]  /*0fa0*/  FADD.FTZ R83, R104, R83 ;  /* 0x0000005368537221 */ /* 0x000fe20000010000 */
[----:B------:R-:W-:Y:S01]  /*0fb0*/  FFMA.FTZ R156, R101, R104, R96 ;  /* 0x00000068659c7223 */ /* 0x000fe20000010060 */
[----:B------:R-:W-:Y:S01]  /*0fc0*/  FMUL.FTZ R53, R112, R148 ;  /* 0x0000009470357220 */ /* 0x000fe20000410000 */
[----:B------:R-:W-:Y:S02]  /*0fd0*/  IMAD.U32 R147, R147, 0x10000, RZ ;  /* 0x0001000093937824 */ /* 0x000fe400078e00ff */
[----:B------:R-:W-:Y:S01]  /*0fe0*/  FFMA.FTZ R94, R131, R151, R98 ;  /* 0x00000097835e7223 */ /* 0x000fe20000010062 */
[----:B------:R-:W-:Y:S01]  /*0ff0*/  FADD.FTZ R83, R92, R83 ;  /* 0x000000535c537221 */ /* 0x000fe20000010000 */
[----:B------:R-:W-:Y:S01]  /*1000*/  FFMA.FTZ R156, R99, R92, R156 ;  /* 0x0000005c639c7223 */ /* 0x000fe2000001009c */
[----:B------:R-:W-:Y:S01]  /*1010*/  FADD.FTZ R84, -R155, R61 ;  /* 0x0000003d9b547221 */ /* 0x000fe20000010100 */
[----:B------:R-:W-:-:S02]  /*1020*/  IMAD.U32 R108, R108, 0x10000, RZ ;  /* 0x000100006c6c7824 */ /* 0x000fc400078e00ff */
[----:B------:R-:W-:Y:S01]  /*1030*/  FFMA.FTZ R96, R118, R60, R53 ;  /* 0x0000003c76607223 */ /* 0x000fe20000010035 */
[----:B------:R-:W-:Y:S02]  /*1040*/  IMAD.U32 R61, R85, 0x10000, RZ ;  /* 0x00010000553d7824 */ /* 0x000fe400078e00ff */
[----:B------:R-:W-:Y:S01]  /*1050*/  FMUL.FTZ R53, R126, R147 ;  /* 0x000000937e357220 */ /* 0x000fe20000410000 */
[----:B------:R-:W-:Y:S01]  /*1060*/  FADD.FTZ R83, R94, R83 ;  /* 0x000000535e537221 */ /* 0x000fe20000010000 */
[----:B------:R-:W-:Y:S01]  /*1070*/  FFMA.FTZ R156, R97, R94, R156 ;  /* 0x0000005e619c7223 */ /* 0x000fe2000001009c */
[--C-:B------:R-:W-:Y:S01]  /*1080*/  IMAD.MOV.U32 R90, RZ, RZ, R89.reuse ;  /* 0x000000ffff5a7224 */ /* 0x100fe200078e0059 */
[----:B------:R-:W-:Y:S01]  /*1090*/  SHF.R.U32.HI R91, RZ, 0x10, R89 ;  /* 0x00000010ff5b7819 */ /* 0x000fe20000011659 */
[----:B------:R-:W-:Y:S01]  /*10a0*/  FMUL.FTZ R89, R141, R84 ;  /* 0x000000548d597220 */ /* 0x000fe20000410000 */
[----:B------:R-:W-:Y:S01]  /*10b0*/  SHF.L.U32 R146, R146, 0x10, RZ ;  /* 0x0000001092927819 */ /* 0x000fe200000006ff */
[----:B------:R-:W-:-:S02]  /*10c0*/  IMAD.U32 R109, R109, 0x10000, RZ ;  /* 0x000100006d6d7824 */ /* 0x000fc400078e00ff */
[----:B------:R-:W-:Y:S01]  /*10d0*/  FMUL.FTZ R84, R79, R108 ;  /* 0x0000006c4f547220 */ /* 0x000fe20000410000 */
[----:B------:R-:W-:Y:S01]  /*10e0*/  FFMA.FTZ R98, R132, R61, R53 ;  /* 0x0000003d84627223 */ /* 0x000fe20000010035 */
[----:B------:R-:W-:Y:S01]  /*10f0*/  FADD.FTZ R83, R96, R83 ;  /* 0x0000005360537221 */ /* 0x000fe20000010000 */
[----:B------:R-:W-:Y:S01]  /*1100*/  FFMA.FTZ R156, R95, R96, R156 ;  /* 0x000000605f9c7223 */ /* 0x000fe2000001009c */
[----:B------:R-:W-:Y:S01]  /*1110*/  SHF.L.U32 R90, R90, 0x10, RZ ;  /* 0x000000105a5a7819 */ /* 0x000fe200000006ff */
[----:B------:R-:W-:Y:S02]  /*1120*/  IMAD.U32 R145, R145, 0x10000, RZ ;  /* 0x0001000091917824 */ /* 0x000fe400078e00ff */
[----:B------:R-:W-:Y:S01]  /*1130*/  FMUL.FTZ R158, R123, R109 ;  /* 0x0000006d7b9e7220 */ /* 0x000fe20000410000 */
[----:B------:R-:W-:Y:S01]  /*1140*/  FFMA.FTZ R87, R115, R146, R84 ;  /* 0x0000009273577223 */ /* 0x000fe20000010054 */
[----:B------:R-:W-:Y:S01]  /*1150*/  FMUL.FTZ R88, R141, R88 ;  /* 0x000000588d587220 */ /* 0x000fe20000410000 */
[----:B------:R-:W-:Y:S01]  /*1160*/  FADD.FTZ R84, R98, R83 ;  /* 0x0000005362547221 */ /* 0x000fe20000010000 */
[----:B------:R-:W-:Y:S01]  /*1170*/  FFMA.FTZ R63, R93, R98, R156 ;  /* 0x000000625d3f7223 */ /* 0x000fe2000001009c */
[----:B------:R-:W-:-:S02]  /*1180*/  IMAD.U32 R144, R144, 0x10000, RZ ;  /* 0x0001000090907824 */ /* 0x000fc400078e00ff */
[----:B------:R-:W-:Y:S01]  /*1190*/  FFMA.FTZ R85, R129, R145, R158 ;  /* 0x0000009181557223 */ /* 0x000fe2000001009e */
[----:B------:R-:W-:Y:S01]  /*11a0*/  FMUL.FTZ R53, R80, R90 ;  /* 0x0000005a50357220 */ /* 0x000fe20000410000 */
[----:B------:R-:W-:Y:S02]  /*11b0*/  IMAD.U32 R91, R91, 0x10000, RZ ;  /* 0x000100005b5b7824 */ /* 0x000fe400078e00ff */
[----:B------:R-:W-:Y:S01]  /*11c0*/  FADD.FTZ R156, R87, R84 ;  /* 0x00000054579c7221 */ /* 0x000fe20000010000 */
[----:B------:R-:W-:Y:S01]  /*11d0*/  FFMA.FTZ R158, R88, R87, R63 ;  /* 0x00000057589e7223 */ /* 0x000fe2000001003f */
[----:B------:R-:W-:Y:S01]  /*11e0*/  SHF.L.U32 R111, R111, 0x10, RZ ;  /* 0x000000106f6f7819 */ /* 0x000fe200000006ff */
[----:B------:R-:W-:Y:S01]  /*11f0*/  FFMA.FTZ R84, R116, R144, R53 ;  /* 0x0000009074547223 */ /* 0x000fe20000010035 */
[----:B------:R-:W-:Y:S01]  /*1200*/  FMUL.FTZ R86, R141, R86 ;  /* 0x000000568d567220 */ /* 0x000fe20000410000 */
[----:B------:R-:W-:Y:S01]  /*1210*/  FADD.FTZ R53, R156, R85 ;  /* 0x000000559c357221 */ /* 0x000fe20000010000 */
[----:B------:R-:W-:Y:S01]  /*1220*/  FMUL.FTZ R63, R124, R91 ;  /* 0x0000005b7c3f7220 */ /* 0x000fe20000410000 */
[----:B------:R-:W-:Y:S01]  /*1230*/  FFMA.FTZ R155, R89, R85, R158 ;  /* 0x00000055599b7223 */ /* 0x000fe2000001009e */
[----:B------:R-:W-:Y:S01]  /*1240*/  FMUL.FTZ R83, R141, R52 ;  /* 0x000000348d537220 */ /* 0x000fe20000410000 */
[----:B------:R-:W-:Y:S01]  /*1250*/  FADD.FTZ R52, R53, R84 ;  /* 0x0000005435347221 */ /* 0x000fe20000010000 */
[----:B------:R-:W-:Y:S01]  /*1260*/  FFMA.FTZ R63, R130, R111, R63 ;  /* 0x0000006f823f7223 */ /* 0x000fe2000001003f */
        /* <DEDUP_REMOVED lines=17> */
[----:B------:R-:W-:Y:S01]  /*1380*/  LOP3.LUT P1, RZ, R33, 0x1f, RZ, 0xc0, !PT ;  /* 0x0000001f21ff7812 */ /* 0x000fe2000782c0ff */
[----:B0-----:R-:W-:Y:S01]  /*1390*/  FADD.FTZ R161, R157, R52 ;  /* 0x000000349da17221 */ /* 0x001fe20000010000 */
[----:B-1----:R-:W-:-:S04]  /*13a0*/  FADD.FTZ R156, R159, R156 ;  /* 0x0000009c9f9c7221 */ /* 0x002fc80000010000 */
[----:B------:R-:W0:Y:S04]  /*13b0*/  SHFL.DOWN PT, R52, R161, 0x1, 0x1f ;  /* 0x08201f00a1347f89 */ /* 0x000e2800000e0000 */
[----:B------:R-:W1:Y:S01]  /*13c0*/  SHFL.DOWN PT, R53, R156, 0x1, 0x1f ;  /* 0x08201f009c357f89 */ /* 0x000e6200000e0000 */
[----:B------:R-:W-:Y:S01]  /*13d0*/  BSSY.RECONVERGENT B0, `(.L_x_1294) ;  /* 0x000000d000007945 */ /* 0x000fe20003800200 */
[----:B0-----:R-:W-:Y:S01]  /*13e0*/  FADD.FTZ R52, R161, R52 ;  /* 0x00000034a1347221 */ /* 0x001fe20000010000 */
[----:B-1----:R-:W-:Y:S02]  /*13f0*/  FADD.FTZ R53, R156, R53 ;  /* 0x000000359c357221 */ /* 0x002fe40000010000 */
[----:B------:R-:W-:Y:S05]  /*1400*/  @P1 BRA `(.L_x_1295) ;  /* 0x0000000000241947 */ /* 0x000fea0003800000 */
        /* <DEDUP_REMOVED lines=9> */
.L_x_1295:
[----:B------:R-:W-:Y:S05]  /*14a0*/  BSYNC.RECONVERGENT B0 ;  /* 0x0000000000007941 */ /* 0x000fea0003800200 */
.L_x_1294:
        /* <DEDUP_REMOVED lines=19> */
[----:B------:R-:W-:Y:S01]  /*15e0*/  FADD.FTZ R14, R145, R14 ;  /* 0x0000000e910e7221 */ /* 0x000fe20000010000 */
[----:B------:R-:W2:Y:S01]  /*15f0*/  LDC.64 R60, c[0x0][0x380] ;  /* 0x0000e000ff3c7b82 */ /* 0x000ea20000000a00 */
[----:B------:R-:W-:Y:S01]  /*1600*/  FFMA.FTZ R6, R89, R145, R6 ;  /* 0x0000009159067223 */ /* 0x000fe20000010006 */
[----:B------:R-:W-:Y:S01]  /*1610*/  UISETP.NE.U32.AND UP0, UPT, UR16, URZ, UPT ;  /* 0x000000ff1000728c */ /* 0x000fe2000bf05070 */
[----:B------:R-:W-:Y:S01]  /*1620*/  ISETP.NE.AND P3, PT, RZ, UR13, PT ;  /* 0x0000000dff007c0c */ /* 0x000fe2000bf65270 */
[----:B-1----:R-:W-:Y:S01]  /*1630*/  ULEA UR4, UR5, UR4, 0x18 ;  /* 0x0000000405047291 */ /* 0x002fe2000f8ec0ff */
[----:B------:R-:W-:Y:S01]  /*1640*/  FADD.FTZ R23, R90, R23 ;  /* 0x000000175a177221 */ /* 0x000fe20000010000 */
[----:B------:R-:W-:Y:S01]  /*1650*/  UISETP.NE.AND.EX UP0, UPT, UR17, URZ, UPT, UP0 ;  /* 0x000000ff1100728c */ /* 0x000fe2000bf05300 */
[----:B------:R-:W-:Y:S01]  /*1660*/  FFMA.FTZ R31, R86, R90, R31 ;  /* 0x0000005a561f7223 */ /* 0x000fe2000001001f */
[----:B------:R-:W-:Y:S01]  /*1670*/  UIADD3 UR5, UPT, UPT, UR4, 0x1820, URZ ;  /* 0x0000182004057890 */ /* 0x000fe2000fffe0ff */
[----:B------:R-:W-:Y:S01]  /*1680*/  FADD.FTZ R22, R91, R22 ;  /* 0x000000165b167221 */ /* 0x000fe20000010000 */
[----:B------:R-:W-:Y:S01]  /*1690*/  @!UP1 UIADD3 UR5, UPT, UPT, UR4, 0x1800, URZ ;  /* 0x0000180004059890 */ /* 0x000fe2000fffe0ff */
[----:B------:R-:W-:Y:S01]  /*16a0*/  FFMA.FTZ R30, R83, R91, R30 ;  /* 0x0000005b531e7223 */ /* 0x000fe2000001001e */
[----:B------:R-:W-:Y:S01]  /*16b0*/  UIADD3 UR7, UPT, UPT, UR4, 0x1830, URZ ;  /* 0x0000183004077890 */ /* 0x000fe2000fffe0ff */
[----:B------:R-:W-:Y:S01]  /*16c0*/  FFMA.FTZ R121, R62, R153, R121 ;  /* 0x000000993e797223 */ /* 0x000fe20000010079 */
[----:B------:R-:W-:Y:S01]  /*16d0*/  @!UP1 UIADD3 UR7, UPT, UPT, UR4, 0x1810, URZ ;  /* 0x0000181004079890 */ /* 0x000fe2000fffe0ff */
[----:B------:R-:W-:Y:S01]  /*16e0*/  FADD.FTZ R76, R153, R76 ;  /* 0x0000004c994c7221 */ /* 0x000fe20000010000 */
[----:B------:R-:W-:Y:S01]  /*16f0*/  FFMA.FTZ R73, R105, R154, R73 ;  /* 0x0000009a69497223 */ /* 0x000fe20000010049 */
[----:B------:R-:W-:Y:S01]  /*1700*/  FADD.FTZ R72, R154, R72 ;  /* 0x000000489a487221 */ /* 0x000fe20000010000 */
[----:B------:R-:W-:Y:S01]  /*1710*/  FFMA.FTZ R0, R99, R152, R0 ;  /* 0x0000009863007223 */ /* 0x000fe20000010000 */
[----:B0-----:R-:W0:Y:S01]  /*1720*/  LDS.128 R52, [UR5] ;  /* 0x00000005ff347984 */ /* 0x001e220008000c00 */
[----:B------:R-:W-:Y:S01]  /*1730*/  FADD.FTZ R9, R152, R9 ;  /* 0x0000000998097221 */ /* 0x000fe20000010000 */
[----:B------:R-:W-:Y:S01]  /*1740*/  FFMA.FTZ R2, R97, R151, R2 ;  /* 0x0000009761027223 */ /* 0x000fe20000010002 */
[----:B------:R-:W-:Y:S01]  /*1750*/  FADD.FTZ R10, R151, R10 ;  /* 0x0000000a970a7221 */ /* 0x000fe20000010000 */
[----:B------:R-:W1:Y:S01]  /*1760*/  LDS.128 R56, [UR7] ;  /* 0x00000007ff387984 */ /* 0x000e620008000c00 */
[----:B--2---:R-:W-:-:S02]  /*1770*/  IMAD.IADD R122, R122, 0x1, R60 ;  /* 0x000000017a7a7824 */ /* 0x004fc400078e023c */
        /* <DEDUP_REMOVED lines=18> */
[----:B------:R-:W-:Y:S01]  /*18a0*/  ISETP.GE.AND P4, PT, R122, R61, PT ;  /* 0x0000003d7a00720c */ /* 0x000fe20003f86270 */
        /* <DEDUP_REMOVED lines=12> */
[----:B------:R-:W0:Y:S02]  /*1970*/  LDC.64 R52, c[0x0][0x438] ;  /* 0x00010e00ff347b82 */ /* 0x000e240000000a00 */
[----:B0-----:R-:W-:-:S04]  /*1980*/  ISETP.NE.U32.AND P1, PT, R52, RZ, PT ;  /* 0x000000ff3400720c */ /* 0x001fc80003f25070 */
[----:B------:R-:W-:-:S13]  /*1990*/  ISETP.NE.AND.EX P1, PT, R53, RZ, PT, P1 ;  /* 0x000000ff3500720c */ /* 0x000fda0003f25310 */
[----:B------:R-:W-:Y:S05]  /*19a0*/  @P1 BRA `(.L_x_1297) ;  /* 0x00000004000c1947 */ /* 0x000fea0003800000 */
        /* <DEDUP_REMOVED lines=13> */
[C---:B------:R-:W-:Y:S01]  /*1a80*/  FMUL.FTZ R62, R141.reuse, R62 ;  /* 0x0000003e8d3e7220 */ /* 0x040fe20000410000 */
[C---:B------:R-:W-:Y:S01]  /*1a90*/  FMUL.FTZ R100, R141.reuse, R100 ;  /* 0x000000648d647220 */ /* 0x040fe20000410000 */
[C---:B------:R-:W-:Y:S01]  /*1aa0*/  FMUL.FTZ R102, R141.reuse, R102 ;  /* 0x000000668d667220 */ /* 0x040fe20000410000 */
[----:B------:R-:W-:Y:S01]  /*1ab0*/  FMUL.FTZ R104, R141, R104 ;  /* 0x000000688d687220 */ /* 0x000fe20000410000 */
        /* <DEDUP_REMOVED lines=19> */
.L_x_1298:
        /* <DEDUP_REMOVED lines=31> */
.L_x_1297:
        /* <DEDUP_REMOVED lines=15> */
[C---:B------:R-:W-:Y:S01]  /*1ed0*/  FFMA.FTZ R56, R141.reuse, R103, R38 ;  /* 0x000000678d387223 */ /* 0x040fe20000010026 */
[----:B------:R-:W-:Y:S01]  /*1ee0*/  FFMA.FTZ R57, R141, R104, R39 ;  /* 0x000000688d397223 */ /* 0x000fe20000010027 */
        /* <DEDUP_REMOVED lines=19> */
.L_x_1300:
        /* <DEDUP_REMOVED lines=31> */
.L_x_1296:
        /* <DEDUP_REMOVED lines=11> */
[----:B-----5:R-:W-:Y:S01]  /*22c0*/  LOP3.LUT P6, RZ, R106, 0xff00, RZ, 0xc0, !PT ;  /* 0x0000ff006aff7812 */ /* 0x020fe200078cc0ff */
[-C--:B------:R-:W-:Y:S01]  /*22d0*/  FFMA.FTZ R103, R103, R91.reuse, R90 ;  /* 0x0000005b67677223 */ /* 0x080fe2000001005a */
[----:B------:R-:W-:Y:S01]  /*22e0*/  FADD.FTZ R100, R100, -R105 ;  /* 0x8000006964647221 */ /* 0x000fe20000010000 */
[----:B------:R-:W-:Y:S01]  /*22f0*/  FADD.FTZ R62, R107, -R62 ;  /* 0x8000003e6b3e7221 */ /* 0x000fe20000010000 */
[----:B------:R-:W-:Y:S01]  /*2300*/  FFMA.FTZ R101, R101, R91, R90 ;  /* 0x0000005b65657223 */ /* 0x000fe2000001005a */
[----:B------:R-:W-:Y:S01]  /*2310*/  FADD.FTZ R102, R102, -R103 ;  /* 0x8000006766667221 */ /* 0x000fe20000010000 */
[C---:B------:R-:W-:Y:S01]  /*2320*/  FMUL.FTZ R100, R141.reuse, R100 ;  /* 0x000000648d647220 */ /* 0x040fe20000410000 */
[C---:B------:R-:W-:Y:S01]  /*2330*/  FMUL.FTZ R62, R141.reuse, R62 ;  /* 0x0000003e8d3e7220 */ /* 0x040fe20000410000 */
[----:B------:R-:W-:Y:S01]  /*2340*/  FADD.FTZ R104, R104, -R101 ;  /* 0x8000006568687221 */ /* 0x000fe20000010000 */
[----:B------:R-:W-:Y:S01]  /*2350*/  LOP3.LUT P5, RZ, R106, 0xff, RZ, 0xc0, !PT ;  /* 0x000000ff6aff7812 */ /* 0x000fe200078ac0ff */
[----:B------:R-:W-:Y:S01]  /*2360*/  FMUL.FTZ R100, R100, UR6 ;  /* 0x0000000664647c20 */ /* 0x000fe20008410000 */
[----:B------:R-:W-:Y:S01]  /*2370*/  FMUL.FTZ R62, R62, UR6 ;  /* 0x000000063e3e7c20 */ /* 0x000fe20008410000 */
[C---:B------:R-:W-:Y:S01]  /*2380*/  FMUL.FTZ R102, R141.reuse, R102 ;  /* 0x000000668d667220 */ /* 0x040fe20000410000 */
[----:B------:R-:W-:Y:S01]  /*2390*/  FMUL.FTZ R104, R141, R104 ;  /* 0x000000688d687220 */ /* 0x000fe20000410000 */
        /* <DEDUP_REMOVED lines=28> */
.L_x_1302:
[-CC-:B------:R-:W-:Y:S01]  /*2560*/  FFMA.FTZ R105, R105, R91.reuse, R90.reuse ;  /* 0x0000005b69697223 */ /* 0x180fe2000001005a */
[----:B-----5:R-:W-:Y:S01]  /*2570*/  LOP3.LUT P6, RZ, R106, 0xff00, RZ, 0xc0, !PT ;  /* 0x0000ff006aff7812 */ /* 0x020fe200078cc0ff */
[-CC-:B------:R-:W-:Y:S01]  /*2580*/  FFMA.FTZ R62, R62, R91.reuse, R90.reuse ;  /* 0x0000005b3e3e7223 */ /* 0x180fe2000001005a */
[-CC-:B------:R-:W-:Y:S01]  /*2590*/  FFMA.FTZ R103, R103, R91.reuse, R90.reuse ;  /* 0x0000005b67677223 */ /* 0x180fe2000001005a */
[----:B------:R-:W-:Y:S01]  /*25a0*/  FADD.FTZ R100, R100, -R105 ;  /* 0x8000006964647221 */ /* 0x000fe20000010000 */
[----:B------:R-:W-:Y:S01]  /*25b0*/  FFMA.FTZ R101, R101, R91, R90 ;  /* 0x0000005b65657223 */ /* 0x000fe2000001005a */
[----:B------:R-:W-:Y:S01]  /*25c0*/  FADD.FTZ R62, R107, -R62 ;  /* 0x8000003e6b3e7221 */ /* 0x000fe20000010000 */
[----:B------:R-:W-:Y:S01]  /*25d0*/  FADD.FTZ R102, R102, -R103 ;  /* 0x8000006766667221 */ /* 0x000fe20000010000 */
[C---:B------:R-:W-:Y:S01]  /*25e0*/  FMUL.FTZ R49, R141.reuse, R100 ;  /* 0x000000648d317220 */ /* 0x040fe20000410000 */
[----:B------:R-:W-:Y:S01]  /*25f0*/  FADD.FTZ R104, R104, -R101 ;  /* 0x8000006568687221 */ /* 0x000fe20000010000 */
[----:B------:R-:W-:Y:S01]  /*2600*/  FMUL.FTZ R48, R141, R62 ;  /* 0x0000003e8d307220 */ /* 0x000fe20000410000 */
[C---:B------:R-:W-:Y:S01]  /*2610*/  LOP3.LUT P2, RZ, R106.reuse, 0xff, RZ, 0xc0, !PT ;  /* 0x000000ff6aff7812 */ /* 0x040fe2000784c0ff */
[----:B------:R-:W-:Y:S01]  /*2620*/  FMUL.FTZ R50, R49, UR6 ;  /* 0x0000000631327c20 */ /* 0x000fe20008410000 */
[----:B------:R-:W-:Y:S01]  /*2630*/  LOP3.LUT P1, RZ, R106, 0xff0000, RZ, 0xc0, !PT ;  /* 0x00ff00006aff7812 */ /* 0x000fe2000782c0ff */
[----:B------:R-:W-:Y:S01]  /*2640*/  FMUL.FTZ R54, R48, UR6 ;  /* 0x0000000630367c20 */ /* 0x000fe20008410000 */
[----:B------:R-:W-:-:S02]  /*2650*/  ISETP.GE.U32.AND P5, PT, R106, 0x1000000, PT ;  /* 0x010000006a00780c */ /* 0x000fc40003fa6070 */
[----:B------:R-:W-:Y:S02]  /*2660*/  FSEL R51, R50, RZ, P6 ;  /* 0x000000ff32337208 */ /* 0x000fe40003000000 */
[----:B------:R-:W-:Y:S02]  /*2670*/  LOP3.LUT P6, RZ, R136, 0xff00, RZ, 0xc0, !PT ;  /* 0x0000ff0088ff7812 */ /* 0x000fe400078cc0ff */
[----:B------:R-:W-:Y:S02]  /*2680*/  FSEL R55, R54, RZ, P2 ;  /* 0x000000ff36377208 */ /* 0x000fe40001000000 */
[----:B------:R-:W-:Y:S02]  /*2690*/  FSEL R50, R50, RZ, P6 ;  /* 0x000000ff32327208 */ /* 0x000fe40003000000 */
[----:B------:R-:W-:Y:S02]  /*26a0*/  LOP3.LUT P6, RZ, R136, 0xff, RZ, 0xc0, !PT ;  /* 0x000000ff88ff7812 */ /* 0x000fe400078cc0ff */
[----:B------:R-:W-:Y:S01]  /*26b0*/  F2FP.BF16.F32.PACK_AB R58, R50, R51 ;  /* 0x00000033323a723e */ /* 0x000fe200000010ff */
[C---:B------:R-:W-:Y:S01]  /*26c0*/  FMUL.FTZ R50, R141.reuse, R102 ;  /* 0x000000668d327220 */ /* 0x040fe20000410000 */
[----:B------:R-:W-:Y:S01]  /*26d0*/  FMUL.FTZ R51, R141, R104 ;  /* 0x000000688d337220 */ /* 0x000fe20000410000 */
[----:B------:R-:W-:-:S02]  /*26e0*/  FSEL R54, R54, RZ, P6 ;  /* 0x000000ff36367208 */ /* 0x000fc40003000000 */
[----:B------:R-:W-:Y:S01]  /*26f0*/  FMUL.FTZ R56, R50, UR6 ;  /* 0x0000000632387c20 */ /* 0x000fe20008410000 */
[C---:B------:R-:W-:Y:S01]  /*2700*/  LOP3.LUT P2, RZ, R136.reuse, 0xff0000, RZ, 0xc0, !PT ;  /* 0x00ff000088ff7812 */ /* 0x040fe2000784c0ff */
[----:B------:R-:W-:Y:S01]  /*2710*/  FMUL.FTZ R57, R51, UR6 ;  /* 0x0000000633397c20 */ /* 0x000fe20008410000 */
[----:B------:R-:W-:Y:S02]  /*2720*/  ISETP.GE.U32.AND P6, PT, R136, 0x1000000, PT ;  /* 0x010000008800780c */ /* 0x000fe40003fc6070 */
[----:B------:R-:W-:Y:S02]  /*2730*/  F2FP.BF16.F32.PACK_AB R59, R54, R55 ;  /* 0x00000037363b723e */ /* 0x000fe400000010ff */
[C---:B------:R-:W-:Y:S02]  /*2740*/  FSEL R54, R56.reuse, RZ, P1 ;  /* 0x000000ff38367208 */ /* 0x040fe40000800000 */
        /* <DEDUP_REMOVED lines=13> */
.L_x_1301:
        /* <DEDUP_REMOVED lines=13> */
[C---:B------:R-:W-:Y:S01]  /*28f0*/  FFMA.FTZ R100, R141.reuse, R100, R37 ;  /* 0x000000648d647223 */ /* 0x040fe20000010025 */
[C---:B------:R-:W-:Y:S01]  /*2900*/  FFMA.FTZ R62, R141.reuse, R62, R36 ;  /* 0x0000003e8d3e7223 */ /* 0x040fe20000010024 */
[----:B------:R-:W-:Y:S01]  /*2910*/  FADD.FTZ R104, R104, -R101 ;  /* 0x8000006568687221 */ /* 0x000fe20000010000 */
[----:B------:R-:W-:Y:S01]  /*2920*/  LOP3.LUT P2, RZ, R106, 0xff, RZ, 0xc0, !PT ;  /* 0x000000ff6aff7812 */ /* 0x000fe2000784c0ff */
[----:B------:R-:W-:Y:S01]  /*2930*/  FMUL.FTZ R100, R100, UR6 ;  /* 0x0000000664647c20 */ /* 0x000fe20008410000 */
[----:B------:R-:W-:Y:S01]  /*2940*/  FMUL.FTZ R62, R62, UR6 ;  /* 0x000000063e3e7c20 */ /* 0x000fe20008410000 */
[C---:B------:R-:W-:Y:S01]  /*2950*/  FFMA.FTZ R103, R141.reuse, R103, R38 ;  /* 0x000000678d677223 */ /* 0x040fe20000010026 */
[----:B------:R-:W-:Y:S01]  /*2960*/  FFMA.FTZ R104, R141, R104, R39 ;  /* 0x000000688d687223 */ /* 0x000fe20000010027 */
        /* <DEDUP_REMOVED lines=28> */
.L_x_1303:
        /* <DEDUP_REMOVED lines=8> */
[C---:B------:R-:W-:Y:S01]  /*2bb0*/  FFMA.FTZ R49, R141.reuse, R100, R37 ;  /* 0x000000648d317223 */ /* 0x040fe20000010025 */
[----:B------:R-:W-:Y:S01]  /*2bc0*/  FADD.FTZ R104, R104, -R101 ;  /* 0x8000006568687221 */ /* 0x000fe20000010000 */
[----:B------:R-:W-:Y:S01]  /*2bd0*/  FFMA.FTZ R48, R141, R62, R36 ;  /* 0x0000003e8d307223 */ /* 0x000fe20000010024 */
        /* <DEDUP_REMOVED lines=11> */
[C---:B------:R-:W-:Y:S01]  /*2c90*/  FFMA.FTZ R50, R141.reuse, R103, R38 ;  /* 0x000000678d327223 */ /* 0x040fe20000010026 */
[----:B------:R-:W-:Y:S01]  /*2ca0*/  FFMA.FTZ R51, R141, R104, R39 ;  /* 0x000000688d337223 */ /* 0x000fe20000010027 */
        /* <DEDUP_REMOVED lines=18> */
[----:B------:R-:W-:-:S07]  /*2dd0*/  PRMT R101, R57, 0x7610, R101 ;  /* 0x0000761039657816 */ /* 0x000fce0000000065 */
.L_x_1299:
[----:B------:R-:W-:Y:S01]  /*2de0*/  ISETP.NE.U32.AND P1, PT, RZ, UR4, PT ;  /* 0x00000004ff007c0c */ /* 0x000fe2000bf25070 */
[----:B------:R-:W0:Y:S01]  /*2df0*/  LDC.64 R54, c[0x0][0x468] ;  /* 0x00011a00ff367b82 */ /* 0x000e220000000a00 */
[----:B------:R-:W-:Y:S02]  /*2e00*/  LOP3.LUT R56, R56, 0xffff, RZ, 0xc0, !PT ;  /* 0x0000ffff38387812 */ /* 0x000fe400078ec0ff */
[----:B------:R-:W-:Y:S02]  /*2e10*/  ISETP.NE.AND.EX P1, PT, RZ, UR5, PT, P1 ;  /* 0x00000005ff007c0c */ /* 0x000fe4000bf25310 */
[----:B------:R-:W-:Y:S01]  /*2e20*/  PRMT R101, R58, 0x5410, R101 ;  /* 0x000054103a657816 */ /* 0x000fe20000000065 */
[----:B------:R-:W-:-:S03]  /*2e30*/  IMAD.WIDE.U32 R56, R56, 0x10000, RZ ;  /* 0x0001000038387825 */ /* 0x000fc600078e00ff */
[----:B------:R-:W-:Y:S02]  /*2e40*/  LOP3.LUT R56, R56, 0xffff, R59, 0xf8, !PT ;  /* 0x0000ffff38387812 */ /* 0x000fe400078ef83b */
[----:B------:R-:W-:-:S05]  /*2e50*/  LOP3.LUT R57, R101, R57, RZ, 0xfc, !PT ;  /* 0x0000003965397212 */ /* 0x000fca00078efcff */
[----:B------:R-:W1:Y:S01]  /*2e60*/  @P1 LDC.64 R60, c[0x0][0x478] ;  /* 0x00011e00ff3c1b82 */ /* 0x000e620000000a00 */
[----:B0-----:R-:W-:-:S04]  /*2e70*/  IMAD.WIDE.U32 R58, R135, 0x8, R54 ;  /* 0x00000008873a7825 */ /* 0x001fc800078e0036 */
[----:B-1----:R-:W-:-:S05]  /*2e80*/  @P1 IMAD.WIDE.U32 R60, R135, 0x10, R60 ;  /* 0x00000010873c1825 */ /* 0x002fca00078e003c */
[----:B------:R0:W-:Y:S04]  /*2e90*/  @P1 STG.E.128 desc[UR10][R60.64], R48 ;  /* 0x000000303c001986 */ /* 0x0001e8000c101d0a */
        /* <DEDUP_REMOVED lines=10> */
.L_x_1304:
[----:B------:R-:W-:Y:S05]  /*2f40*/  @!P0 BRA `(.L_x_1305) ;  /* 0x0000000800e08947 */ /* 0x000fea0003800000 */
[----:B------:R-:W-:-:S04]  /*2f50*/  ISETP.NE.U32.AND P2, PT, R52, RZ, PT ;  /* 0x000000ff3400720c */ /* 0x000fc80003f45070 */
[----:B------:R-:W-:-:S13]  /*2f60*/  ISETP.NE.AND.EX P2, PT, R53, RZ, PT, P2 ;  /* 0x000000ff3500720c */ /* 0x000fda0003f45320 */
[----:B------:R-:W-:Y:S05]  /*2f70*/  @!P2 BRA `(.L_x_1306) ;  /* 0x000000040068a947 */ /* 0x000fea0003800000 */
[----:B------:R-:W-:Y:S05]  /*2f80*/  @!P1 BRA `(.L_x_1307) ;  /* 0x0000000000b49947 */ /* 0x000fea0003800000 */
        /* <DEDUP_REMOVED lines=8> */
[C---:B0-----:R-:W-:Y:S01]  /*3010*/  FFMA.FTZ R49, R141.reuse, R94, R41 ;  /* 0x0000005e8d317223 */ /* 0x041fe20000010029 */
[C---:B------:R-:W-:Y:S01]  /*3020*/  FFMA.FTZ R50, R141.reuse, R95, R42 ;  /* 0x0000005f8d327223 */ /* 0x040fe2000001002a */
[----:B------:R-:W-:Y:S01]  /*3030*/  FFMA.FTZ R48, R141, R99, R40 ;  /* 0x000000638d307223 */ /* 0x000fe20000010028 */
[----:B------:R-:W-:Y:S01]  /*3040*/  FFMA.FTZ R93, R93, R91, R90 ;  /* 0x0000005b5d5d7223 */ /* 0x000fe2000001005a */
[----:B------:R-:W-:Y:S01]  /*3050*/  FMUL.FTZ R51, R49, UR6 ;  /* 0x0000000631337c20 */ /* 0x000fe20008410000 */
[----:B-1----:R-:W-:Y:S01]  /*3060*/  FMUL.FTZ R58, R50, UR6 ;  /* 0x00000006323a7c20 */ /* 0x002fe20008410000 */
        /* <DEDUP_REMOVED lines=31> */
.L_x_1307:
        /* <DEDUP_REMOVED lines=8> */
[C---:B------:R-:W-:Y:S01]  /*32e0*/  FFMA.FTZ R94, R141.reuse, R94, R41 ;  /* 0x0000005e8d5e7223 */ /* 0x040fe20000010029 */
        /* <DEDUP_REMOVED lines=13> */
[----:B01----:R-:W-:Y:S02]  /*33c0*/  FSEL R56, R95, RZ, P5 ;  /* 0x000000ff5f387208 */ /* 0x003fe40002800000 */
        /* <DEDUP_REMOVED lines=21> */
.L_x_1306:
[----:B------:R-:W-:Y:S05]  /*3520*/  @!P1 BRA `(.L_x_1309) ;  /* 0x0000000000b49947 */ /* 0x000fea0003800000 */
[-CC-:B------:R-:W-:Y:S01]  /*3530*/  FFMA.FTZ R97, R97, R91.reuse, R90.reuse ;  /* 0x0000005b61617223 */ /* 0x180fe2000001005a */
[-CC-:B------:R-:W-:Y:S01]  /*3540*/  FFMA.FTZ R95, R95, R91.reuse, R90.reuse ;  /* 0x0000005b5f5f7223 */ /* 0x180fe2000001005a */
[-CC-:B------:R-:W-:Y:S01]  /*3550*/  FFMA.FTZ R99, R99, R91.reuse, R90.reuse ;  /* 0x0000005b63637223 */ /* 0x180fe2000001005a */
[----:B------:R-:W-:Y:S01]  /*3560*/  LOP3.LUT P5, RZ, R82, 0xff00, RZ, 0xc0, !PT ;  /* 0x0000ff0052ff7812 */ /* 0x000fe200078ac0ff */
[----:B------:R-:W-:Y:S01]  /*3570*/  FADD.FTZ R94, R94, -R97 ;  /* 0x800000615e5e7221 */ /* 0x000fe20000010000 */
[----:B0-----:R-:W-:Y:S01]  /*3580*/  FADD.FTZ R50, R96, -R95 ;  /* 0x8000005f60327221 */ /* 0x001fe20000010000 */
[----:B------:R-:W-:Y:S01]  /*3590*/  FADD.FTZ R48, R92, -R99 ;  /* 0x800000635c307221 */ /* 0x000fe20000010000 */
[----:B------:R-:W-:Y:S01]  /*35a0*/  LOP3.LUT P6, RZ, R78, 0xff00, RZ, 0xc0, !PT ;  /* 0x0000ff004eff7812 */ /* 0x000fe200078cc0ff */
[C---:B------:R-:W-:Y:S01]  /*35b0*/  FMUL.FTZ R49, R141.reuse, R94 ;  /* 0x0000005e8d317220 */ /* 0x040fe20000410000 */
[C---:B------:R-:W-:Y:S01]  /*35c0*/  FMUL.FTZ R50, R141.reuse, R50 ;  /* 0x000000328d327220 */ /* 0x040fe20000410000 */
[----:B------:R-:W-:Y:S01]  /*35d0*/  FMUL.FTZ R48, R141, R48 ;  /* 0x000000308d307220 */ /* 0x000fe20000410000 */
[----:B------:R-:W-:Y:S01]  /*35e0*/  FFMA.FTZ R93, R93, R91, R90 ;  /* 0x0000005b5d5d7223 */ /* 0x000fe2000001005a */
[----:B------:R-:W-:Y:S01]  /*35f0*/  FMUL.FTZ R51, R49, UR6 ;  /* 0x0000000631337c20 */ /* 0x000fe20008410000 */
[----:B-1----:R-:W-:Y:S01]  /*3600*/  FMUL.FTZ R58, R50, UR6 ;  /* 0x00000006323a7c20 */ /* 0x002fe20008410000 */
[----:B------:R-:W-:Y:S01]  /*3610*/  FMUL.FTZ R52, R48, UR6 ;  /* 0x0000000630347c20 */ /* 0x000fe20008410000 */
[----:B------:R-:W-:-:S02]  /*3620*/  FADD.FTZ R98, R98, -R93 ;  /* 0x8000005d62627221 */ /* 0x000fc40000010000 */
[C---:B------:R-:W-:Y:S02]  /*3630*/  FSEL R56, R51.reuse, RZ, P5 ;  /* 0x000000ff33387208 */ /* 0x040fe40002800000 */
[----:B------:R-:W-:Y:S01]  /*3640*/  FSEL R57, R51, RZ, P6 ;  /* 0x000000ff33397208 */ /* 0x000fe20003000000 */
[----:B------:R-:W-:Y:S01]  /*3650*/  FMUL.FTZ R51, R141, R98 ;  /* 0x000000628d337220 */ /* 0x000fe20000410000 */
        /* <DEDUP_REMOVED lines=26> */
.L_x_1309:
[-CC-:B------:R-:W-:Y:S01]  /*3800*/  FFMA.FTZ R97, R97, R91.reuse, R90.reuse ;  /* 0x0000005b61617223 */ /* 0x180fe2000001005a */
[-CC-:B------:R-:W-:Y:S01]  /*3810*/  FFMA.FTZ R95, R95, R91.reuse, R90.reuse ;  /* 0x0000005b5f5f7223 */ /* 0x180fe2000001005a */
[-CC-:B------:R-:W-:Y:S01]  /*3820*/  FFMA.FTZ R99, R99, R91.reuse, R90.reuse ;  /* 0x0000005b63637223 */ /* 0x180fe2000001005a */
[----:B------:R-:W-:Y:S01]  /*3830*/  LOP3.LUT P5, RZ, R82, 0xff00, RZ, 0xc0, !PT ;  /* 0x0000ff0052ff7812 */ /* 0x000fe200078ac0ff */
[----:B------:R-:W-:Y:S01]  /*3840*/  FADD.FTZ R94, R94, -R97 ;  /* 0x800000615e5e7221 */ /* 0x000fe20000010000 */
[----:B------:R-:W-:Y:S01]  /*3850*/  FADD.FTZ R96, R96, -R95 ;  /* 0x8000005f60607221 */ /* 0x000fe20000010000 */
[----:B------:R-:W-:Y:S01]  /*3860*/  FADD.FTZ R92, R92, -R99 ;  /* 0x800000635c5c7221 */ /* 0x000fe20000010000 */
[----:B------:R-:W-:Y:S01]  /*3870*/  LOP3.LUT P6, RZ, R78, 0xff00, RZ, 0xc0, !PT ;  /* 0x0000ff004eff7812 */ /* 0x000fe200078cc0ff */
[C---:B------:R-:W-:Y:S01]  /*3880*/  FMUL.FTZ R94, R141.reuse, R94 ;  /* 0x0000005e8d5e7220 */ /* 0x040fe20000410000 */
[C---:B------:R-:W-:Y:S01]  /*3890*/  FMUL.FTZ R96, R141.reuse, R96 ;  /* 0x000000608d607220 */ /* 0x040fe20000410000 */
[----:B------:R-:W-:Y:S01]  /*38a0*/  FMUL.FTZ R92, R141, R92 ;  /* 0x0000005c8d5c7220 */ /* 0x000fe20000410000 */
[----:B------:R-:W-:Y:S01]  /*38b0*/  FFMA.FTZ R93, R93, R91, R90 ;  /* 0x0000005b5d5d7223 */ /* 0x000fe2000001005a */
[----:B------:R-:W-:Y:S01]  /*38c0*/  FMUL.FTZ R94, R94, UR6 ;  /* 0x000000065e5e7c20 */ /* 0x000fe20008410000 */
[----:B------:R-:W-:Y:S01]  /*38d0*/  FMUL.FTZ R96, R96, UR6 ;  /* 0x0000000660607c20 */ /* 0x000fe20008410000 */
[----:B------:R-:W-:Y:S01]  /*38e0*/  FMUL.FTZ R92, R92, UR6 ;  /* 0x000000065c5c7c20 */ /* 0x000fe20008410000 */
[----:B------:R-:W-:-:S02]  /*38f0*/  FADD.FTZ R98, R98, -R93 ;  /* 0x8000005d62627221 */ /* 0x000fc40000010000 */
[C---:B01----:R-:W-:Y:S02]  /*3900*/  FSEL R56, R94.reuse, RZ, P5 ;  /* 0x000000ff5e387208 */ /* 0x043fe40002800000 */
        /* <DEDUP_REMOVED lines=28> */
.L_x_1305:
[----:B------:R-:W-:-:S04]  /*3ad0*/  ISETP.NE.U32.AND P2, PT, R52, RZ, PT ;  /* 0x000000ff3400720c */ /* 0x000fc80003f45070 */
[----:B------:R-:W-:-:S13]  /*3ae0*/  ISETP.NE.AND.EX P2, PT, R53, RZ, PT, P2 ;  /* 0x000000ff3500720c */ /* 0x000fda0003f45320 */
[----:B------:R-:W-:Y:S05]  /*3af0*/  @!P2 BRA `(.L_x_1310) ;  /* 0x0000000000f8a947 */ /* 0x000fea0003800000 */
        /* <DEDUP_REMOVED lines=9> */
[C---:B0-----:R-:W-:Y:S01]  /*3b90*/  FFMA.FTZ R48, R141.reuse, R99, R40 ;  /* 0x000000638d307223 */ /* 0x041fe20000010028 */
[C---:B------:R-:W-:Y:S01]  /*3ba0*/  FFMA.FTZ R49, R141.reuse, R94, R41 ;  /* 0x0000005e8d317223 */ /* 0x040fe20000010029 */
[----:B------:R-:W-:Y:S01]  /*3bb0*/  LOP3.LUT P6, RZ, R82, 0xff, RZ, 0xc0, !PT ;  /* 0x000000ff52ff7812 */ /* 0x000fe200078cc0ff */
[----:B------:R-:W-:Y:S01]  /*3bc0*/  FFMA.FTZ R50, R141, R95, R42 ;  /* 0x0000005f8d327223 */ /* 0x000fe2000001002a */
[----:B------:R-:W-:Y:S01]  /*3bd0*/  FMUL.FTZ R52, R48, UR6 ;  /* 0x0000000630347c20 */ /* 0x000fe20008410000 */
[----:B------:R-:W-:Y:S01]  /*3be0*/  FMUL.FTZ R53, R49, UR6 ;  /* 0x0000000631357c20 */ /* 0x000fe20008410000 */
[----:B------:R-:W-:Y:S01]  /*3bf0*/  LOP3.LUT P5, RZ, R82, 0xff00, RZ, 0xc0, !PT ;  /* 0x0000ff0052ff7812 */ /* 0x000fe200078ac0ff */
[----:B------:R-:W-:Y:S01]  /*3c00*/  FFMA.FTZ R51, R141, R98, R43 ;  /* 0x000000628d337223 */ /* 0x000fe2000001002b */
[----:B-1----:R-:W-:Y:S01]  /*3c10*/  FMUL.FTZ R56, R50, UR6 ;  /* 0x0000000632387c20 */ /* 0x002fe20008410000 */
        /* <DEDUP_REMOVED lines=13> */
.L_x_1311:
        /* <DEDUP_REMOVED lines=8> */
[C---:B------:R-:W-:Y:S01]  /*3d70*/  FFMA.FTZ R99, R141.reuse, R99, R40 ;  /* 0x000000638d637223 */ /* 0x040fe20000010028 */
[C---:B------:R-:W-:Y:S01]  /*3d80*/  FFMA.FTZ R94, R141.reuse, R94, R41 ;  /* 0x0000005e8d5e7223 */ /* 0x040fe20000010029 */
[----:B------:R-:W-:Y:S01]  /*3d90*/  LOP3.LUT P6, RZ, R82, 0xff, RZ, 0xc0, !PT ;  /* 0x000000ff52ff7812 */ /* 0x000fe200078cc0ff */
[----:B------:R-:W-:Y:S01]  /*3da0*/  FFMA.FTZ R95, R141, R95, R42 ;  /* 0x0000005f8d5f7223 */ /* 0x000fe2000001002a */
        /* <DEDUP_REMOVED lines=15> */
[----:B01----:R-:W-:Y:S02]  /*3ea0*/  PRMT R57, R94, 0x7610, R57 ;  /* 0x000076105e397816 */ /* 0x003fe40000000039 */
[C---:B------:R-:W-:Y:S02]  /*3eb0*/  PRMT R61, R95.reuse, 0x7632, R61 ;  /* 0x000076325f3d7816 */ /* 0x040fe4000000003d */
[----:B------:R-:W-:Y:S01]  /*3ec0*/  PRMT R56, R95, 0x7610, R56 ;  /* 0x000076105f387816 */ /* 0x000fe20000000038 */
[----:B------:R-:W-:Y:S06]  /*3ed0*/  BRA `(.L_x_1308) ;  /* 0x0000000000f47947 */ /* 0x000fec0003800000 */
.L_x_1310:
[----:B------:R-:W-:Y:S05]  /*3ee0*/  @!P1 BRA `(.L_x_1312) ;  /* 0x0000000000789947 */ /* 0x000fea0003800000 */
[-CC-:B------:R-:W-:Y:S01]  /*3ef0*/  FFMA.FTZ R99, R99, R91.reuse, R90.reuse ;  /* 0x0000005b63637223 */ /* 0x180fe2000001005a */
[-CC-:B------:R-:W-:Y:S01]  /*3f00*/  FFMA.FTZ R97, R97, R91.reuse, R90.reuse ;  /* 0x0000005b61617223 */ /* 0x180fe2000001005a */
[-CC-:B------:R-:W-:Y:S01]  /*3f10*/  FFMA.FTZ R95, R95, R91.reuse, R90.reuse ;  /* 0x0000005b5f5f7223 */ /* 0x180fe2000001005a */
[----:B------:R-:W-:Y:S01]  /*3f20*/  FFMA.FTZ R93, R93, R91, R90 ;  /* 0x0000005b5d5d7223 */ /* 0x000fe2000001005a */
[----:B0-----:R-:W-:Y:S01]  /*3f30*/  FADD.FTZ R48, R92, -R99 ;  /* 0x800000635c307221 */ /* 0x001fe20000010000 */
[----:B------:R-:W-:Y:S01]  /*3f40*/  FADD.FTZ R94, R94, -R97 ;  /* 0x800000615e5e7221 */ /* 0x000fe20000010000 */
[----:B------:R-:W-:Y:S01]  /*3f50*/  FADD.FTZ R50, R96, -R95 ;  /* 0x8000005f60327221 */ /* 0x000fe20000010000 */
[----:B------:R-:W-:Y:S01]  /*3f60*/  FADD.FTZ R98, R98, -R93 ;  /* 0x8000005d62627221 */ /* 0x000fe20000010000 */
[C---:B------:R-:W-:Y:S01]  /*3f70*/  FMUL.FTZ R48, R141.reuse, R48 ;  /* 0x000000308d307220 */ /* 0x040fe20000410000 */
[C---:B------:R-:W-:Y:S01]  /*3f80*/  FMUL.FTZ R49, R141.reuse, R94 ;  /* 0x0000005e8d317220 */ /* 0x040fe20000410000 */
[----:B------:R-:W-:Y:S01]  /*3f90*/  LOP3.LUT P6, RZ, R82, 0xff, RZ, 0xc0, !PT ;  /* 0x000000ff52ff7812 */ /* 0x000fe200078cc0ff */
[----:B------:R-:W-:Y:S01]  /*3fa0*/  FMUL.FTZ R50, R141, R50 ;  /* 0x000000328d327220 */ /* 0x000fe20000410000 */
[----:B------:R-:W-:Y:S01]  /*3fb0*/  FMUL.FTZ R52, R48, UR6 ;  /* 0x0000000630347c20 */ /* 0x000fe20008410000 */
[----:B------:R-:W-:Y:S01]  /*3fc0*/  FMUL.FTZ R53, R49, UR6 ;  /* 0x0000000631357c20 */ /* 0x000fe20008410000 */
[----:B------:R-:W-:Y:S01]  /*3fd0*/  LOP3.LUT P5, RZ, R82, 0xff00, RZ, 0xc0, !PT ;  /* 0x0000ff0052ff7812 */ /* 0x000fe200078ac0ff */
[----:B------:R-:W-:Y:S01]  /*3fe0*/  FMUL.FTZ R51, R141, R98 ;  /* 0x000000628d337220 */ /* 0x000fe20000410000 */
        /* <DEDUP_REMOVED lines=14> */
.L_x_1312:
        /* <DEDUP_REMOVED lines=10> */
[----:B------:R-:W-:Y:S01]  /*4170*/  LOP3.LUT P6, RZ, R82, 0xff, RZ, 0xc0, !PT ;  /* 0x000000ff52ff7812 */ /* 0x000fe200078cc0ff */
[C---:B------:R-:W-:Y:S01]  /*4180*/  FMUL.FTZ R96, R141.reuse, R96 ;  /* 0x000000608d607220 */ /* 0x040fe20000410000 */
[----:B------:R-:W-:Y:S01]  /*4190*/  FMUL.FTZ R92, R92, UR6 ;  /* 0x000000065c5c7c20 */ /* 0x000fe20008410000 */
[----:B------:R-:W-:Y:S01]  /*41a0*/  FMUL.FTZ R94, R94, UR6 ;  /* 0x000000065e5e7c20 */ /* 0x000fe20008410000 */
[----:B------:R-:W-:Y:S01]  /*41b0*/  LOP3.LUT P5, RZ, R82, 0xff00, RZ, 0xc0, !PT ;  /* 0x0000ff0052ff7812 */ /* 0x000fe200078ac0ff */
[----:B------:R-:W-:Y:S01]  /*41c0*/  FMUL.FTZ R98, R141, R98 ;  /* 0x000000628d627220 */ /* 0x000fe20000410000 */
[----:B------:R-:W-:Y:S01]  /*41d0*/  FMUL.FTZ R96, R96, UR6 ;  /* 0x0000000660607c20 */ /* 0x000fe20008410000 */
[----:B------:R-:W-:-:S02]  /*41e0*/  FSEL R92, R92, RZ, P6 ;  /* 0x000000ff5c5c7208 */ /* 0x000fc40003000000 */
[----:B------:R-:W-:Y:S01]  /*41f0*/  FMUL.FTZ R98, R98, UR6 ;  /* 0x0000000662627c20 */ /* 0x000fe20008410000 */
[----:B------:R-:W-:Y:S02]  /*4200*/  FSEL R53, R94, RZ, P5 ;  /* 0x000000ff5e357208 */ /* 0x000fe40002800000 */
[C---:B------:R-:W-:Y:S02]  /*4210*/  LOP3.LUT P6, RZ, R82.reuse, 0xff0000, RZ, 0xc0, !PT ;  /* 0x00ff000052ff7812 */ /* 0x040fe400078cc0ff */
[----:B------:R-:W-:Y:S02]  /*4220*/  ISETP.GE.U32.AND P5, PT, R82, 0x1000000, PT ;  /* 0x010000005200780c */ /* 0x000fe40003fa6070 */
[----:B------:R-:W-:Y:S02]  /*4230*/  FSEL R96, R96, RZ, P6 ;  /* 0x000000ff60607208 */ /* 0x000fe40003000000 */
[----:B01----:R-:W-:Y:S02]  /*4240*/  FSEL R57, R98, RZ, P5 ;  /* 0x000000ff62397208 */ /* 0x003fe40002800000 */
[----:B------:R-:W-:-:S02]  /*4250*/  F2FP.BF16.F32.PACK_AB R53, R53, R92 ;  /* 0x0000005c3535723e */ /* 0x000fc400000010ff */
[----:B------:R-:W-:Y:S02]  /*4260*/  F2FP.BF16.F32.PACK_AB R96, R57, R96 ;  /* 0x000000603960723e */ /* 0x000fe400000010ff */
[C---:B------:R-:W-:Y:S02]  /*4270*/  PRMT R52, R53.reuse, 0x7632, R52 ;  /* 0x0000763235347816 */ /* 0x040fe40000000034 */
[----:B------:R-:W-:Y:S02]  /*4280*/  PRMT R57, R53, 0x7610, R57 ;  /* 0x0000761035397816 */ /* 0x000fe40000000039 */
[C---:B------:R-:W-:Y:S02]  /*4290*/  PRMT R61, R96.reuse, 0x7632, R61 ;  /* 0x00007632603d7816 */ /* 0x040fe4000000003d */
[----:B------:R-:W-:-:S07]  /*42a0*/  PRMT R56, R96, 0x7610, R56 ;  /* 0x0000761060387816 */ /* 0x000fce0000000038 */
.L_x_1308:
        /* <DEDUP_REMOVED lines=19> */
.L_x_1313:
[----:B------:R-:W-:Y:S05]  /*43e0*/  @!P0 BRA `(.L_x_1314) ;  /* 0x0000000800b48947 */ /* 0x000fea0003800000 */
[----:B------:R-:W-:Y:S05]  /*43f0*/  @!P2 BRA `(.L_x_1315) ;  /* 0x000000040058a947 */ /* 0x000fea0003800000 */
[----:B------:R-:W-:Y:S05]  /*4400*/  @!P1 BRA `(.L_x_1316) ;  /* 0x0000000000a89947 */ /* 0x000fea0003800000 */
[-CC-:B0-----:R-:W-:Y:S01]  /*4410*/  FFMA.FTZ R48, R89, R91.reuse, R90.reuse ;  /* 0x0000005b59307223 */ /* 0x181fe2000001005a */
[-CC-:B------:R-:W-:Y:S01]  /*4420*/  FFMA.FTZ R51, R86, R91.reuse, R90.reuse ;  /* 0x0000005b56337223 */ /* 0x180fe2000001005a */
[-CC-:B------:R-:W-:Y:S01]  /*4430*/  FFMA.FTZ R88, R88, R91.reuse, R90.reuse ;  /* 0x0000005b58587223 */ /* 0x180fe2000001005a */
[----:B-1----:R-:W-:Y:S01]  /*4440*/  FFMA.FTZ R52, R83, R91, R90 ;  /* 0x0000005b53347223 */ /* 0x002fe2000001005a */
[----:B------:R-:W-:Y:S01]  /*4450*/  FADD.FTZ R48, R85, -R48 ;  /* 0x8000003055307221 */ /* 0x000fe20000010000 */
[----:B------:R-:W-:Y:S01]  /*4460*/  FADD.FTZ R50, R84, -R51 ;  /* 0x8000003354327221 */ /* 0x000fe20000010000 */
[----:B------:R-:W-:Y:S01]  /*4470*/  FADD.FTZ R87, R87, -R88 ;  /* 0x8000005857577221 */ /* 0x000fe20000010000 */
[----:B------:R-:W-:Y:S01]  /*4480*/  LOP3.LUT P5, RZ, R110, 0xff00, RZ, 0xc0, !PT ;  /* 0x0000ff006eff7812 */ /* 0x000fe200078ac0ff */
[----:B------:R-:W-:Y:S01]  /*4490*/  FFMA.FTZ R49, R141, R48, R45 ;  /* 0x000000308d317223 */ /* 0x000fe2000001002d */
[----:B------:R-:W-:Y:S01]  /*44a0*/  LOP3.LUT P6, RZ, R77, 0xff00, RZ, 0xc0, !PT ;  /* 0x0000ff004dff7812 */ /* 0x000fe200078cc0ff */
[C---:B------:R-:W-:Y:S01]  /*44b0*/  FFMA.FTZ R50, R141.reuse, R50, R46 ;  /* 0x000000328d327223 */ /* 0x040fe2000001002e */
[----:B------:R-:W-:Y:S01]  /*44c0*/  FFMA.FTZ R48, R141, R87, R44 ;  /* 0x000000578d307223 */ /* 0x000fe2000001002c */
[----:B------:R-:W-:Y:S01]  /*44d0*/  FMUL.FTZ R51, R49, UR6 ;  /* 0x0000000631337c20 */ /* 0x000fe20008410000 */
[----:B------:R-:W-:Y:S01]  /*44e0*/  FADD.FTZ R60, R63, -R52 ;  /* 0x800000343f3c7221 */ /* 0x000fe20000010000 */
[----:B------:R-:W-:Y:S01]  /*44f0*/  FMUL.FTZ R58, R50, UR6 ;  /* 0x00000006323a7c20 */ /* 0x000fe20008410000 */
[----:B------:R-:W-:-:S02]  /*4500*/  FMUL.FTZ R52, R48, UR6 ;  /* 0x0000000630347c20 */ /* 0x000fc40008410000 */
        /* <DEDUP_REMOVED lines=9> */
[C---:B------:R-:W-:Y:S02]  /*45a0*/  LOP3.LUT P6, RZ, R77.reuse, 0xff0000, RZ, 0xc0, !PT ;  /* 0x00ff00004dff7812 */ /* 0x040fe400078cc0ff */
        /* <DEDUP_REMOVED lines=11> */
[----:B------:R-:W-:Y:S02]  /*4660*/  PRMT R140, R56, 0x7632, R140 ;  /* 0x00007632388c7816 */ /* 0x000fe4000000008c */
[----:B------:R-:W-:Y:S02]  /*4670*/  PRMT R142, R58, 0x7632, R142 ;  /* 0x000076323a8e7816 */ /* 0x000fe4000000008e */
[C---:B------:R-:W-:Y:S02]  /*4680*/  PRMT R143, R52.reuse, 0x7632, R143 ;  /* 0x00007632348f7816 */ /* 0x040fe4000000008f */
[----:B------:R-:W-:Y:S01]  /*4690*/  PRMT R59, R52, 0x7610, R59 ;  /* 0x00007610343b7816 */ /* 0x000fe2000000003b */
[----:B------:R-:W-:Y:S06]  /*46a0*/  BRA `(.L_x_1317) ;  /* 0x0000000c00fc7947 */ /* 0x000fec0003800000 */
.L_x_1316:
[-CC-:B01----:R-:W-:Y:S01]  /*46b0*/  FFMA.FTZ R52, R89, R91.reuse, R90.reuse ;  /* 0x0000005b59347223 */ /* 0x183fe2000001005a */
        /* <DEDUP_REMOVED lines=8> */
[----:B------:R-:W-:Y:S01]  /*4740*/  LOP3.LUT P5, RZ, R110, 0xff00, RZ, 0xc0, !PT ;  /* 0x0000ff006eff7812 */ /* 0x000fe200078ac0ff */
[----:B------:R-:W-:Y:S01]  /*4750*/  FFMA.FTZ R56, R141, R53, R46 ;  /* 0x000000358d387223 */ /* 0x000fe2000001002e */
[----:B------:R-:W-:Y:S01]  /*4760*/  LOP3.LUT P6, RZ, R77, 0xff00, RZ, 0xc0, !PT ;  /* 0x0000ff004dff7812 */ /* 0x000fe200078cc0ff */
[----:B------:R-:W-:Y:S01]  /*4770*/  FMUL.FTZ R52, R52, UR6 ;  /* 0x0000000634347c20 */ /* 0x000fe20008410000 */
[C---:B------:R-:W-:Y:S01]  /*4780*/  FFMA.FTZ R87, R141.reuse, R87, R44 ;  /* 0x000000578d577223 */ /* 0x040fe2000001002c */
[----:B------:R-:W-:Y:S01]  /*4790*/  FMUL.FTZ R57, R56, UR6 ;  /* 0x0000000638397c20 */ /* 0x000fe20008410000 */
[----:B------:R-:W-:-:S02]  /*47a0*/  FFMA.FTZ R141, R141, R58, R47 ;  /* 0x0000003a8d8d7223 */ /* 0x000fc4000001002f */
[----:B------:R-:W-:Y:S01]  /*47b0*/  FSEL R53, R52, RZ, P5 ;  /* 0x000000ff34357208 */ /* 0x000fe20002800000 */
[----:B------:R-:W-:Y:S01]  /*47c0*/  FMUL.FTZ R87, R87, UR6 ;  /* 0x0000000657577c20 */ /* 0x000fe20008410000 */
[----:B------:R-:W-:Y:S01]  /*47d0*/  LOP3.LUT P5, RZ, R110, 0xff0000, RZ, 0xc0, !PT ;  /* 0x00ff00006eff7812 */ /* 0x000fe200078ac0ff */
[----:B------:R-:W-:Y:S01]  /*47e0*/  FMUL.FTZ R141, R141, UR6 ;  /* 0x000000068d8d7c20 */ /* 0x000fe20008410000 */
[----:B------:R-:W-:Y:S02]  /*47f0*/  FSEL R56, R52, RZ, P6 ;  /* 0x000000ff34387208 */ /* 0x000fe40003000000 */
[----:B------:R-:W-:Y:S02]  /*4800*/  LOP3.LUT P6, RZ, R110, 0xff, RZ, 0xc0, !PT ;  /* 0x000000ff6eff7812 */ /* 0x000fe400078cc0ff */
[----:B------:R-:W-:Y:S02]  /*4810*/  FSEL R58, R57, RZ, P5 ;  /* 0x000000ff393a7208 */ /* 0x000fe40002800000 */
[----:B------:R-:W-:-:S02]  /*4820*/  LOP3.LUT P5, RZ, R77, 0xff, RZ, 0xc0, !PT ;  /* 0x000000ff4dff7812 */ /* 0x000fc400078ac0ff */
[----:B------:R-:W-:Y:S02]  /*4830*/  FSEL R52, R87, RZ, P6 ;  /* 0x000000ff57347208 */ /* 0x000fe40003000000 */
        /* <DEDUP_REMOVED lines=14> */
[----:B------:R-:W-:Y:S02]  /*4920*/  PRMT R142, R58, 0x7632, R142 ;  /* 0x000076323a8e7816 */ /* 0x000fe4000000008e */
[C---:B------:R-:W-:Y:S02]  /*4930*/  PRMT R143, R52.reuse, 0x7632, R143 ;  /* 0x00007632348f7816 */ /* 0x040fe4000000008f */
[----:B------:R-:W-:Y:S01]  /*4940*/  PRMT R59, R52, 0x7610, R59 ;  /* 0x00007610343b7816 */ /* 0x000fe2000000003b */
[----:B------:R-:W-:Y:S06]  /*4950*/  BRA `(.L_x_1317) ;  /* 0x0000000c00507947 */ /* 0x000fec0003800000 */
.L_x_1315:
        /* <DEDUP_REMOVED lines=9> */
[----:B------:R-:W-:Y:S01]  /*49f0*/  FMUL.FTZ R49, R141, R48 ;  /* 0x000000308d317220 */ /* 0x000fe20000410000 */
[----:B------:R-:W-:Y:S01]  /*4a00*/  LOP3.LUT P6, RZ, R77, 0xff00, RZ, 0xc0, !PT ;  /* 0x0000ff004dff7812 */ /* 0x000fe200078cc0ff */
[C---:B------:R-:W-:Y:S01]  /*4a10*/  FMUL.FTZ R50, R141.reuse, R50 ;  /* 0x000000328d327220 */ /* 0x040fe20000410000 */
[----:B------:R-:W-:Y:S01]  /*4a20*/  FMUL.FTZ R48, R141, R88 ;  /* 0x000000588d307220 */ /* 0x000fe20000410000 */
[----:B------:R-:W-:Y:S01]  /*4a30*/  FMUL.FTZ R51, R49, UR6 ;  /* 0x0000000631337c20 */ /* 0x000fe20008410000 */
[----:B------:R-:W-:Y:S01]  /*4a40*/  FADD.FTZ R60, R63, -R52 ;  /* 0x800000343f3c7221 */ /* 0x000fe20000010000 */
[----:B------:R-:W-:Y:S01]  /*4a50*/  FMUL.FTZ R58, R50, UR6 ;  /* 0x00000006323a7c20 */ /* 0x000fe20008410000 */
[----:B------:R-:W-:-:S02]  /*4a60*/  FMUL.FTZ R52, R48, UR6 ;  /* 0x0000000630347c20 */ /* 0x000fc40008410000 */
        /* <DEDUP_REMOVED lines=26> */
.L_x_1318:
[-CC-:B01----:R-:W-:Y:S01]  /*4c10*/  FFMA.FTZ R52, R89, R91.reuse, R90.reuse ;  /* 0x0000005b59347223 */ /* 0x183fe2000001005a */
[-CC-:B------:R-:W-:Y:S01]  /*4c20*/  FFMA.FTZ R53, R86, R91.reuse, R90.reuse ;  /* 0x0000005b56357223 */ /* 0x180fe2000001005a */
[-CC-:B------:R-:W-:Y:S01]  /*4c30*/  FFMA.FTZ R88, R88, R91.reuse, R90.reuse ;  /* 0x0000005b58587223 */ /* 0x180fe2000001005a */
[----:B------:R-:W-:Y:S01]  /*4c40*/  FFMA.FTZ R56, R83, R91, R90 ;  /* 0x0000005b53387223 */ /* 0x000fe2000001005a */
[----:B------:R-:W-:Y:S01]  /*4c50*/  FADD.FTZ R52, R85, -R52 ;  /* 0x8000003455347221 */ /* 0x000fe20000010000 */
[----:B------:R-:W-:Y:S01]  /*4c60*/  FADD.FTZ R84, R84, -R53 ;  /* 0x8000003554547221 */ /* 0x000fe20000010000 */
[----:B------:R-:W-:Y:S01]  /*4c70*/  FADD.FTZ R88, R87, -R88 ;  /* 0x8000005857587221 */ /* 0x000fe20000010000 */
[----:B------:R-:W-:Y:S01]  /*4c80*/  LOP3.LUT P5, RZ, R110, 0xff00, RZ, 0xc0, !PT ;  /* 0x0000ff006eff7812 */ /* 0x000fe200078ac0ff */
[C---:B------:R-:W-:Y:S01]  /*4c90*/  FMUL.FTZ R52, R141.reuse, R52 ;  /* 0x000000348d347220 */ /* 0x040fe20000410000 */
[----:B------:R-:W-:Y:S01]  /*4ca0*/  FMUL.FTZ R84, R141, R84 ;  /* 0x000000548d547220 */ /* 0x000fe20000410000 */
[----:B------:R-:W-:Y:S01]  /*4cb0*/  LOP3.LUT P6, RZ, R77, 0xff00, RZ, 0xc0, !PT ;  /* 0x0000ff004dff7812 */ /* 0x000fe200078cc0ff */
[----:B------:R-:W-:Y:S01]  /*4cc0*/  FMUL.FTZ R88, R141, R88 ;  /* 0x000000588d587220 */ /* 0x000fe20000410000 */
[----:B------:R-:W-:Y:S01]  /*4cd0*/  FMUL.FTZ R52, R52, UR6 ;  /* 0x0000000634347c20 */ /* 0x000fe20008410000 */
[----:B------:R-:W-:Y:S01]  /*4ce0*/  FADD.FTZ R58, R63, -R56 ;  /* 0x800000383f3a7221 */ /* 0x000fe20000010000 */
[----:B------:R-:W-:Y:S01]  /*4cf0*/  FMUL.FTZ R84, R84, UR6 ;  /* 0x0000000654547c20 */ /* 0x000fe20008410000 */
[----:B------:R-:W-:-:S02]  /*4d00*/  FMUL.FTZ R88, R88, UR6 ;  /* 0x0000000658587c20 */ /* 0x000fc40008410000 */
[----:B------:R-:W-:Y:S01]  /*4d10*/  FSEL R56, R52, RZ, P5 ;  /* 0x000000ff34387208 */ /* 0x000fe20002800000 */
[----:B------:R-:W-:Y:S01]  /*4d20*/  FMUL.FTZ R141, R141, R58 ;  /* 0x0000003a8d8d7220 */ /* 0x000fe20000410000 */
[----:B------:R-:W-:Y:S02]  /*4d30*/  LOP3.LUT P5, RZ, R110, 0xff0000, RZ, 0xc0, !PT ;  /* 0x00ff00006eff7812 */ /* 0x000fe400078ac0ff */
[----:B------:R-:W-:Y:S01]  /*4d40*/  FSEL R57, R52, RZ, P6 ;  /* 0x000000ff34397208 */ /* 0x000fe20003000000 */
[----:B------:R-:W-:Y:S01]  /*4d50*/  FMUL.FTZ R141, R141, UR6 ;  /* 0x000000068d8d7c20 */ /* 0x000fe20008410000 */
[----:B------:R-:W-:Y:S02]  /*4d60*/  LOP3.LUT P6, RZ, R110, 0xff, RZ, 0xc0, !PT ;  /* 0x000000ff6eff7812 */ /* 0x000fe400078cc0ff */
[----:B------:R-:W-:Y:S02]  /*4d70*/  FSEL R58, R84, RZ, P5 ;  /* 0x000000ff543a7208 */ /* 0x000fe40002800000 */
[----:B------:R-:W-:-:S02]  /*4d80*/  LOP3.LUT P5, RZ, R77, 0xff, RZ, 0xc0, !PT ;  /* 0x000000ff4dff7812 */ /* 0x000fc400078ac0ff */
[C---:B------:R-:W-:Y:S02]  /*4d90*/  FSEL R52, R88.reuse, RZ, P6 ;  /* 0x000000ff58347208 */ /* 0x040fe40003000000 */
        /* <DEDUP_REMOVED lines=18> */
.L_x_1314:
[----:B------:R-:W-:Y:S05]  /*4ec0*/  @!P2 BRA `(.L_x_1319) ;  /* 0x0000000000fca947 */ /* 0x000fea0003800000 */
[----:B------:R-:W-:Y:S05]  /*4ed0*/  @!P1 BRA `(.L_x_1320) ;  /* 0x00000000007c9947 */ /* 0x000fea0003800000 */
[-CC-:B------:R-:W-:Y:S01]  /*4ee0*/  FFMA.FTZ R88, R88, R91.reuse, R90.reuse ;  /* 0x0000005b58587223 */ /* 0x180fe2000001005a */
[-CC-:B0-----:R-:W-:Y:S01]  /*4ef0*/  FFMA.FTZ R48, R89, R91.reuse, R90.reuse ;  /* 0x0000005b59307223 */ /* 0x181fe2000001005a */
        /* <DEDUP_REMOVED lines=8> */
[----:B------:R-:W-:Y:S01]  /*4f80*/  FFMA.FTZ R50, R141, R51, R46 ;  /* 0x000000338d327223 */ /* 0x000fe2000001002e */
[----:B------:R-:W-:Y:S01]  /*4f90*/  LOP3.LUT P6, RZ, R110, 0xff, RZ, 0xc0, !PT ;  /* 0x000000ff6eff7812 */ /* 0x000fe200078cc0ff */
[----:B-1----:R-:W-:Y:S01]  /*4fa0*/  FMUL.FTZ R52, R48, UR6 ;  /* 0x0000000630347c20 */ /* 0x002fe20008410000 */
[----:B------:R-:W-:Y:S01]  /*4fb0*/  FMUL.FTZ R53, R49, UR6 ;  /* 0x0000000631357c20 */ /* 0x000fe20008410000 */
[----:B------:R-:W-:Y:S01]  /*4fc0*/  FFMA.FTZ R51, R141, R90, R47 ;  /* 0x0000005a8d337223 */ /* 0x000fe2000001002f */
[----:B------:R-:W-:Y:S01]  /*4fd0*/  LOP3.LUT P5, RZ, R110, 0xff00, RZ, 0xc0, !PT ;  /* 0x0000ff006eff7812 */ /* 0x000fe200078ac0ff */
[----:B------:R-:W-:Y:S01]  /*4fe0*/  FMUL.FTZ R56, R50, UR6 ;  /* 0x0000000632387c20 */ /* 0x000fe20008410000 */
[----:B------:R-:W-:Y:S01]  /*4ff0*/  FSEL R52, R52, RZ, P6 ;  /* 0x000000ff34347208 */ /* 0x000fe20003000000 */
[----:B------:R-:W-:Y:S01]  /*5000*/  FMUL.FTZ R57, R51, UR6 ;  /* 0x0000000633397c20 */ /* 0x000fe20008410000 */
[----:B------:R-:W-:-:S02]  /*5010*/  FSEL R53, R53, RZ, P5 ;  /* 0x000000ff35357208 */ /* 0x000fc40002800000 */
[C---:B------:R-:W-:Y:S02]  /*5020*/  LOP3.LUT P6, RZ, R110.reuse, 0xff0000, RZ, 0xc0, !PT ;  /* 0x00ff00006eff7812 */ /* 0x040fe400078cc0ff */
[----:B------:R-:W-:Y:S02]  /*5030*/  ISETP.GE.U32.AND P5, PT, R110, 0x1000000, PT ;  /* 0x010000006e00780c */ /* 0x000fe40003fa6070 */
        /* <DEDUP_REMOVED lines=9> */
.L_x_1320:
[-CC-:B------:R-:W-:Y:S01]  /*50d0*/  FFMA.FTZ R88, R88, R91.reuse, R90.reuse ;  /* 0x0000005b58587223 */ /* 0x180fe2000001005a */
[-CC-:B01----:R-:W-:Y:S01]  /*50e0*/  FFMA.FTZ R52, R89, R91.reuse, R90.reuse ;  /* 0x0000005b59347223 */ /* 0x183fe2000001005a */
        /* <DEDUP_REMOVED lines=8> */
[C---:B------:R-:W-:Y:S01]  /*5170*/  FFMA.FTZ R53, R141.reuse, R53, R46 ;  /* 0x000000358d357223 */ /* 0x040fe2000001002e */
[----:B------:R-:W-:Y:S01]  /*5180*/  LOP3.LUT P6, RZ, R110, 0xff, RZ, 0xc0, !PT ;  /* 0x000000ff6eff7812 */ /* 0x000fe200078cc0ff */
[----:B------:R-:W-:Y:S01]  /*5190*/  FMUL.FTZ R88, R88, UR6 ;  /* 0x0000000658587c20 */ /* 0x000fe20008410000 */
        /* <DEDUP_REMOVED lines=18> */
.L_x_1319:
        /* <DEDUP_REMOVED lines=12> */
[----:B------:R-:W-:Y:S01]  /*5380*/  FMUL.FTZ R50, R141, R84 ;  /* 0x000000548d327220 */ /* 0x000fe20000410000 */
[----:B-1----:R-:W-:Y:S01]  /*5390*/  FMUL.FTZ R52, R48, UR6 ;  /* 0x0000000630347c20 */ /* 0x002fe20008410000 */
[----:B------:R-:W-:Y:S01]  /*53a0*/  FMUL.FTZ R53, R49, UR6 ;  /* 0x0000000631357c20 */ /* 0x000fe20008410000 */
[----:B------:R-:W-:Y:S01]  /*53b0*/  FMUL.FTZ R51, R141, R90 ;  /* 0x0000005a8d337220 */ /* 0x000fe20000410000 */
        /* <DEDUP_REMOVED lines=16> */
.L_x_1321:
        /* <DEDUP_REMOVED lines=29> */
[----:B------:R-:W-:-:S07]  /*5690*/  PRMT R58, R57, 0x7610, R58 ;  /* 0x00007610393a7816 */ /* 0x000fce000000003a */
.L_x_1317:
        /* <DEDUP_REMOVED lines=19> */
.L_x_1322:
[----:B------:R-:W-:Y:S01]  /*57d0*/  UPLOP3.LUT UP1, UPT, UPT, UPT, UP1, 0x40, 0x4 ;  /* 0x000000000004789c */ /* 0x000fe20003f2e810 */
[----:B------:R-:W-:Y:S10]  /*57e0*/  @!P4 BRA `(.L_x_1323) ;  /* 0xffffffac00d8c947 */ /* 0x000ff4000383ffff */
[----:B0-----:R-:W-:Y:S01]  /*57f0*/  MOV R48, R74 ;  /* 0x0000004a00307202 */ /* 0x001fe20000000f00 */
        /* <DEDUP_REMOVED lines=19> */
[----:B-1----:R-:W-:Y:S01]  /*5930*/  MOV R54, R3 ;  /* 0x0000000300367202 */ /* 0x002fe20000000f00 */
        /* <DEDUP_REMOVED lines=27> */
.L_x_1293:
        /* <DEDUP_REMOVED lines=24> */
.L_x_1324:
        /* <DEDUP_REMOVED lines=9> */
.L_x_3537:


//--------------------- .text._ZN10layer_norm22ln_bwd_finalize_kernelINS_22Kernel_traits_finalizeILj1536E13__nv_bfloat16S2_fS2_fjLb0ELj1024ELj4ENS_18Kernel_traits_baseILj1536ES2_S2_fS2_fjLj1024EEEEELb0ELb0EEEvNS_9BwdParamsE --------------------------
	.section	.text._ZN10layer_norm22ln_bwd_finalize_kernelINS_22Kernel_traits_finalizeILj1536E13__nv_bfloat16S2_fS2_fjLb0ELj1024ELj4ENS_18Kernel_traits_baseILj1536ES2_S2_fS2_fjLj1024EEEEELb0ELb0EEEvNS_9BwdParamsE,"ax",@progbits
	.align	128
        .global         _ZN10layer_norm22ln_bwd_finalize_kernelINS_22Kernel_traits_finalizeILj1536E13__nv_bfloat16S2_fS2_fjLb0ELj1024ELj4ENS_18Kernel_traits_baseILj1536ES2_S2_fS2_fjLj1024EEEEELb0ELb0EEEvNS_9BwdParamsE
        .type           _ZN10layer_norm22ln_bwd_finalize_kernelINS_22Kernel_traits_finalizeILj1536E13__nv_bfloat16S2_fS2_fjLb0ELj1024ELj4ENS_18Kernel_traits_baseILj1536ES2_S2_fS2_fjLj1024EEEEELb0ELb0EEEvNS_9BwdParamsE,@function
        .size           _ZN10layer_norm22ln_bwd_finalize_kernelINS_22Kernel_traits_finalizeILj1536E13__nv_bfloat16S2_fS2_fjLb0ELj1024ELj4ENS_18Kernel_traits_baseILj1536ES2_S2_fS2_fjLj1024EEEEELb0ELb0EEEvNS_9BwdParamsE,(.L_x_3538 - _ZN10layer_norm22ln_bwd_finalize_kernelINS_22Kernel_traits_finalizeILj1536E13__nv_bfloat16S2_fS2_fjLb0ELj1024ELj4ENS_18Kernel_traits_baseILj1536ES2_S2_fS2_fjLj1024EEEEELb0ELb0EEEvNS_9BwdParamsE)
        .other          _ZN10layer_norm22ln_bwd_finalize_kernelINS_22Kernel_traits_finalizeILj1536E13__nv_bfloat16S2_fS2_fjLb0ELj1024ELj4ENS_18Kernel_traits_baseILj1536ES2_S2_fS2_fjLj1024EEEEELb0ELb0EEEvNS_9BwdParamsE,@"STO_CUDA_ENTRY STV_DEFAULT"
_ZN10layer_norm22ln_bwd_finalize_kernelINS_22Kernel_traits_finalizeILj1536E13__nv_bfloat16S2_fS2_fjLb0ELj1024ELj4ENS_18Kernel_traits_baseILj1536ES2_S2_fS2_fjLj1024EEEEELb0ELb0EEEvNS_9BwdParamsE:
.text._ZN10layer_norm22ln_bwd_finalize_kernelINS_22Kernel_traits_finalizeILj1536E13__nv_bfloat16S2_fS2_fjLb0ELj1024ELj4ENS_18Kernel_traits_baseILj1536ES2_S2_fS2_fjLj1024EEEEELb0ELb0EEEvNS_9BwdParamsE:
        /* <DEDUP_REMOVED lines=78> */
.L_x_1329:
        /* <DEDUP_REMOVED lines=118> */
.L_x_1328:
[----:B------:R-:W-:Y:S05]  /*0c40*/  BSYNC.RECONVERGENT B1 ;  /* 0x0000000000017941 */ /* 0x000fea0003800200 */
.L_x_1327:
        /* <DEDUP_REMOVED lines=68> */
.L_x_1331:
[----:B------:R-:W-:Y:S05]  /*1090*/  BSYNC.RECONVERGENT B1 ;  /* 0x0000000000017941 */ /* 0x000fea0003800200 */
.L_x_1330:
        /* <DEDUP_REMOVED lines=37> */
.L_x_1333:
[----:B------:R-:W-:Y:S05]  /*12f0*/  BSYNC.RECONVERGENT B1 ;  /* 0x0000000000017941 */ /* 0x000fea0003800200 */
.L_x_1332:
[----:B------:R-:W-:Y:S05]  /*1300*/  @!P1 BRA `(.L_x_1326) ;  /* 0x00000000003c9947 */ /* 0x000fea0003800000 */
[----:B------:R-:W0:Y:S01]  /*1310*/  LDC.64 R8, c[0x0][0x440] ;  /* 0x00011000ff087b82 */ /* 0x000e220000000a00 */
[----:B------:R-:W-:Y:S01]  /*1320*/  IMAD R2, R2, R54, R7 ;  /* 0x0000003602027224 */ /* 0x000fe200078e0207 */
[----:B------:R-:W-:-:S04]  /*1330*/  IADD3 R0, PT, PT, -R0, RZ, RZ ;  /* 0x000000ff00007210 */ /* 0x000fc80007ffe1ff */
[----:B------:R-:W-:Y:S02]  /*1340*/  IADD3 R13, PT, PT, R57, R2, RZ ;  /* 0x00000002390d7210 */ /* 0x000fe40007ffe0ff */
[----:B------:R-:W1:Y:S05]  /*1350*/  LDC.64 R10, c[0x0][0x448] ;  /* 0x00011200ff0a7b82 */ /* 0x000e6a0000000a00 */
.L_x_1334:
        /* <DEDUP_REMOVED lines=10> */
.L_x_1326:
[----:B------:R-:W-:Y:S05]  /*1400*/  BSYNC.RECONVERGENT B0 ;  /* 0x0000000000007941 */ /* 0x000fea0003800200 */
.L_x_1325:
        /* <DEDUP_REMOVED lines=62> */
.L_x_1335:
        /* <DEDUP_REMOVED lines=9> */
.L_x_3538:


//--------------------- .text._ZN10layer_norm40ln_parallel_residual_bwd_finalize_kernelINS_22Kernel_traits_finalizeILj1536E13__nv_bfloat16S2_fS2_fjLb0ELj1024ELj4ENS_18Kernel_traits_baseILj1536ES2_S2_fS2_fjLj1024EEEEELb0EEEvNS_9BwdParamsE --------------------------
	.section	.text._ZN10layer_norm40ln_parallel_residual_bwd_finalize_kernelINS_22Kernel_traits_finalizeILj1536E13__nv_bfloat16S2_fS2_fjLb0ELj1024ELj4ENS_18Kernel_traits_baseILj1536ES2_S2_fS2_fjLj1024EEEEELb0EEEvNS_9BwdParamsE,"ax",@progbits
	.align	128
        .global         _ZN10layer_norm40ln_parallel_residual_bwd_finalize_kernelINS_22Kernel_traits_finalizeILj1536E13__nv_bfloat16S2_fS2_fjLb0ELj1024ELj4ENS_18Kernel_traits_baseILj1536ES2_S2_fS2_fjLj1024EEEEELb0EEEvNS_9BwdParamsE
        .type           _ZN10layer_norm40ln_parallel_residual_bwd_finalize_kernelINS_22Kernel_traits_finalizeILj1536E13__nv_bfloat16S2_fS2_fjLb0ELj1024ELj4ENS_18Kernel_traits_baseILj1536ES2_S2_fS2_fjLj1024EEEEELb0EEEvNS_9BwdParamsE,@function
        .size           _ZN10layer_norm40ln_parallel_residual_bwd_finalize_kernelINS_22Kernel_traits_finalizeILj1536E13__nv_bfloat16S2_fS2_fjLb0ELj1024ELj4ENS_18Kernel_traits_baseILj1536ES2_S2_fS2_fjLj1024EEEEELb0EEEvNS_9BwdParamsE,(.L_x_3539 - _ZN10layer_norm40ln_parallel_residual_bwd_finalize_kernelINS_22Kernel_traits_finalizeILj1536E13__nv_bfloat16S2_fS2_fjLb0ELj1024ELj4ENS_18Kernel_traits_baseILj1536ES2_S2_fS2_fjLj1024EEEEELb0EEEvNS_9BwdParamsE)
        .other          _ZN10layer_norm40ln_parallel_residual_bwd_finalize_kernelINS_22Kernel_traits_finalizeILj1536E13__nv_bfloat16S2_fS2_fjLb0ELj1024ELj4ENS_18Kernel_traits_baseILj1536ES2_S2_fS2_fjLj1024EEEEELb0EEEvNS_9BwdParamsE,@"STO_CUDA_ENTRY STV_DEFAULT"
_ZN10layer_norm40ln_parallel_residual_bwd_finalize_kernelINS_22Kernel_traits_finalizeILj1536E13__nv_bfloat16S2_fS2_fjLb0ELj1024ELj4ENS_18Kernel_traits_baseILj1536ES2_S2_fS2_fjLj1024EEEEELb0EEEvNS_9BwdParamsE:
.text._ZN10layer_norm40ln_parallel_residual_bwd_finalize_kernelINS_22Kernel_traits_finalizeILj1536E13__nv_bfloat16S2_fS2_fjLb0ELj1024ELj4ENS_18Kernel_traits_baseILj1536ES2_S2_fS2_fjLj1024EEEEELb0EEEvNS_9BwdParamsE:
        /* <DEDUP_REMOVED lines=58> */
.L_x_1340:
        /* <DEDUP_REMOVED lines=112> */
.L_x_1339:
[----:B------:R-:W-:Y:S05]  /*0aa0*/  BSYNC.RECONVERGENT B1 ;  /* 0x0000000000017941 */ /* 0x000fea0003800200 */
.L_x_1338:
        /* <DEDUP_REMOVED lines=66> */
.L_x_1342:
[----:B------:R-:W-:Y:S05]  /*0ed0*/  BSYNC.RECONVERGENT B1 ;  /* 0x0000000000017941 */ /* 0x000fea0003800200 */
.L_x_1341:
        /* <DEDUP_REMOVED lines=36> */
.L_x_1344:
[----:B------:R-:W-:Y:S05]  /*1120*/  BSYNC.RECONVERGENT B1 ;  /* 0x0000000000017941 */ /* 0x000fea0003800200 */
.L_x_1343:
        /* <DEDUP_REMOVED lines=18> */
.L_x_1337:
[----:B------:R-:W-:Y:S05]  /*1250*/  BSYNC.RECONVERGENT B0 ;  /* 0x0000000000007941 */ /* 0x000fea0003800200 */
.L_x_1336:
        /* <DEDUP_REMOVED lines=96> */
.L_x_1345:
        /* <DEDUP_REMOVED lines=10> */
.L_x_3539:


//--------------------- .text._ZN10layer_norm31ln_parallel_residual_bwd_kernelINS_13Kernel_traitsI13__nv_bfloat16S2_fS2_fjLj1536ELj1ELj1ELj4ELj8ENS_18Kernel_traits_baseILj1536ES2_S2_fS2_fjLj128EEEEELb1ELb1ELb0EEEvNS_9BwdParamsE --------------------------
	.section	.text._ZN10layer_norm31ln_parallel_residual_bwd_kernelINS_13Kernel_traitsI13__nv_bfloat16S2_fS2_fjLj1536ELj1ELj1ELj4ELj8ENS_18Kernel_traits_baseILj1536ES2_S2_fS2_fjLj128EEEEELb1ELb1ELb0EEEvNS_9BwdParamsE,"ax",@progbits
	.align	128
        .global         _ZN10layer_norm31ln_parallel_residual_bwd_kernelINS_13Kernel_traitsI13__nv_bfloat16S2_fS2_fjLj1536ELj1ELj1ELj4ELj8ENS_18Kernel_traits_baseILj1536ES2_S2_fS2_fjLj128EEEEELb1ELb1ELb0EEEvNS_9BwdParamsE
        .type           _ZN10layer_norm31ln_parallel_residual_bwd_kernelINS_13Kernel_traitsI13__nv_bfloat16S2_fS2_fjLj1536ELj1ELj1ELj4ELj8ENS_18Kernel_traits_baseILj1536ES2_S2_fS2_fjLj128EEEEELb1ELb1ELb0EEEvNS_9BwdParamsE,@function
        .size           _ZN10layer_norm31ln_parallel_residual_bwd_kernelINS_13Kernel_traitsI13__nv_bfloat16S2_fS2_fjLj1536ELj1ELj1ELj4ELj8ENS_18Kernel_traits_baseILj1536ES2_S2_fS2_fjLj128EEEEELb1ELb1ELb0EEEvNS_9BwdParamsE,(.L_x_3540 - _ZN10layer_norm31ln_parallel_residual_bwd_kernelINS_13Kernel_traitsI13__nv_bfloat16S2_fS2_fjLj1536ELj1ELj1ELj4ELj8ENS_18Kernel_traits_baseILj1536ES2_S2_fS2_fjLj128EEEEELb1ELb1ELb0EEEvNS_9BwdParamsE)
        .other          _ZN10layer_norm31ln_parallel_residual_bwd_kernelINS_13Kernel_traitsI13__nv_bfloat16S2_fS2_fjLj1536ELj1ELj1ELj4ELj8ENS_18Kernel_traits_baseILj1536ES2_S2_fS2_fjLj128EEEEELb1ELb1ELb0EEEvNS_9BwdParamsE,@"STO_CUDA_ENTRY STV_DEFAULT"
_ZN10layer_norm31ln_parallel_residual_bwd_kernelINS_13Kernel_traitsI13__nv_bfloat16S2_fS2_fjLj1536ELj1ELj1ELj4ELj8ENS_18Kernel_traits_baseILj1536ES2_S2_fS2_fjLj128EEEEELb1ELb1ELb0EEEvNS_9BwdParamsE:
.text._ZN10layer_norm31ln_parallel_residual_bwd_kernelINS_13Kernel_traitsI13__nv_bfloat16S2_fS2_fjLj1536ELj1ELj1ELj4ELj8ENS_18Kernel_traits_baseILj1536ES2_S2_fS2_fjLj128EEEEELb1ELb1ELb0EEEvNS_9BwdParamsE:
        /* <DEDUP_REMOVED lines=68> */
[----:B------:R-:W2:Y:S01]  /*0440*/  LDCU.U8 UR28, c[0x0][0x410] ;  /* 0x00008200ff1c77ac */ /* 0x000ea20008000000 */
[----:B------:R-:W3:Y:S01]  /*0450*/  LDCU UR26, c[0x0][0x400] ;  /* 0x00008000ff1a77ac */ /* 0x000ee20008000800 */
[----:B------:R-:W4:Y:S01]  /*0460*/  LDCU.64 UR10, c[0x0][0x478] ;  /* 0x00008f00ff0a77ac */ /* 0x000f220008000a00 */
[----:B------:R-:W0:Y:S01]  /*0470*/  LDCU.64 UR30, c[0x0][0x438] ;  /* 0x00008700ff1e77ac */ /* 0x000e220008000a00 */
[----:B------:R-:W0:Y:S01]  /*0480*/  LDCU.64 UR24, c[0x0][0x470] ;  /* 0x00008e00ff1877ac */ /* 0x000e220008000a00 */
[----:B------:R-:W0:Y:S01]  /*0490*/  LDCU.128 UR12, c[0x0][0x3c0] ;  /* 0x00007800ff0c77ac */ /* 0x000e220008000c00 */
[----:B------:R-:W0:Y:S01]  /*04a0*/  LDCU.64 UR22, c[0x0][0x380] ;  /* 0x00007000ff1677ac */ /* 0x000e220008000a00 */
[----:B------:R-:W-:-:S05]  /*04b0*/  UMOV UR4, UR7 ;  /* 0x0000000700047c82 */ /* 0x000fca0008000000 */
.L_x_1387:
[----:B0-----:R-:W-:Y:S02]  /*04c0*/  UIMAD.WIDE UR18, UR4, 0x4, UR14 ;  /* 0x00000004041278a5 */ /* 0x001fe4000f8e020e */
[----:B------:R-:W-:-:S04]  /*04d0*/  UIMAD.WIDE UR16, UR4, 0x4, UR12 ;  /* 0x00000004041078a5 */ /* 0x000fc8000f8e020c */
[----:B-123--:R-:W-:Y:S02]  /*04e0*/  IMAD.U32 R60, RZ, RZ, UR18 ;  /* 0x00000012ff3c7e24 */ /* 0x00efe4000f8e00ff */
        /* <DEDUP_REMOVED lines=12> */
[----:B------:R-:W-:-:S05]  /*05b0*/  IMAD.U32 R19, RZ, RZ, UR6 ;  /* 0x00000006ff137e24 */ /* 0x000fca000f8e00ff */
[----:B------:R-:W-:-:S05]  /*05c0*/  LEA.HI.SX32 R19, R19, R68, 0x1e ;  /* 0x0000004413137211 */ /* 0x000fca00078ff2ff */
[----:B------:R-:W-:Y:S01]  /*05d0*/  IMAD.MOV.U32 R99, RZ, RZ, R19 ;  /* 0x000000ffff637224 */ /* 0x000fe200078e0013 */
[----:B-----5:R-:W-:Y:S02]  /*05e0*/  R2UR UR16, R60 ;  /* 0x000000003c1072ca */ /* 0x020fe400000e0000 */
[----:B--2---:R-:W-:Y:S01]  /*05f0*/  FSEL R98, R62, RZ, !P4 ;  /* 0x000000ff3e627208 */ /* 0x004fe20006000000 */
[----:B------:R-:W-:-:S12]  /*0600*/  @!P1 BRA `(.L_x_1348) ;  /* 0x0000000000f09947 */ /* 0x000fd80003800000 */
[----:B------:R-:W0:Y:S01]  /*0610*/  LDC.64 R64, c[0x0][0x428] ;  /* 0x00010a00ff407b82 */ /* 0x000e220000000a00 */
[----:B------:R-:W-:Y:S02]  /*0620*/  ISETP.NE.U32.AND P0, PT, RZ, UR30, PT ;  /* 0x0000001eff007c0c */ /* 0x000fe4000bf05070 */
[----:B------:R-:W-:-:S05]  /*0630*/  ISETP.NE.U32.AND P1, PT, RZ, UR24, PT ;  /* 0x00000018ff007c0c */ /* 0x000fca000bf25070 */
[----:B------:R-:W1:Y:S01]  /*0640*/  LDC.64 R60, c[0x0][0x3a8] ;  /* 0x0000ea00ff3c7b82 */ /* 0x000e620000000a00 */
[----:B------:R-:W-:-:S07]  /*0650*/  ISETP.NE.AND.EX P0, PT, RZ, UR31, PT, P0 ;  /* 0x0000001fff007c0c */ /* 0x000fce000bf05300 */
[----:B------:R-:W2:Y:S01]  /*0660*/  LDC.64 R72, c[0x0][0x3b0] ;  /* 0x0000ec00ff487b82 */ /* 0x000ea20000000a00 */
[----:B0-----:R-:W-:-:S07]  /*0670*/  IMAD.WIDE.U32 R64, R19, 0x8, R64 ;  /* 0x0000000813407825 */ /* 0x001fce00078e0040 */
[----:B------:R-:W0:Y:S01]  /*0680*/  @P0 LDC.64 R66, c[0x0][0x438] ;  /* 0x00010e00ff420b82 */ /* 0x000e220000000a00 */
[----:B------:R-:W3:Y:S01]  /*0690*/  LDG.E.64 R64, desc[UR20][R64.64] ;  /* 0x0000001440407981 */ /* 0x000ee2000c1e1b00 */
[----:B-1----:R-:W-:-:S06]  /*06a0*/  IMAD.WIDE.U32 R60, R19, 0x10, R60 ;  /* 0x00000010133c7825 */ /* 0x002fcc00078e003c */
[----:B------:R-:W4:Y:S01]  /*06b0*/  LDG.E.128 R60, desc[UR20][R60.64] ;  /* 0x000000143c3c7981 */ /* 0x000f22000c1e1d00 */
[----:B0-----:R-:W-:-:S05]  /*06c0*/  @P0 IMAD.WIDE.U32 R66, R19, 0x10, R66 ;  /* 0x0000001013420825 */ /* 0x001fca00078e0042 */
[----:B------:R-:W5:Y:S01]  /*06d0*/  @P0 LDG.E.128 R44, desc[UR20][R66.64] ;  /* 0x00000014422c0981 */ /* 0x000f62000c1e1d00 */
[----:B------:R-:W-:-:S13]  /*06e0*/  ISETP.NE.AND.EX P1, PT, RZ, UR25, PT, P1 ;  /* 0x00000019ff007c0c */ /* 0x000fda000bf25310 */
[----:B------:R-:W0:Y:S01]  /*06f0*/  @P1 LDC.64 R70, c[0x0][0x3b8] ;  /* 0x0000ee00ff461b82 */ /* 0x000e220000000a00 */
[----:B--2---:R-:W-:-:S05]  /*0700*/  IMAD.WIDE.U32 R72, R19, 0x4, R72 ;  /* 0x0000000413487825 */ /* 0x004fca00078e0048 */
[----:B------:R-:W5:Y:S01]  /*0710*/  LDG.E R17, desc[UR20][R72.64] ;  /* 0x0000001448117981 */ /* 0x000f62000c1e1900 */
[----:B0-----:R-:W-:-:S05]  /*0720*/  @P1 IMAD.WIDE.U32 R70, R19, 0x4, R70 ;  /* 0x0000000413461825 */ /* 0x001fca00078e0046 */
[----:B------:R0:W5:Y:S01]  /*0730*/  @P1 LDG.E R18, desc[UR20][R70.64] ;  /* 0x0000001446121981 */ /* 0x000162000c1e1900 */
[----:B---3--:R-:W-:Y:S01]  /*0740*/  IMAD.MOV.U32 R69, RZ, RZ, R64 ;  /* 0x000000ffff457224 */ /* 0x008fe200078e0040 */
[--C-:B------:R-:W-:Y:S01]  /*0750*/  SHF.R.U64 R74, R64, 0x10, R65.reuse ;  /* 0x00000010404a7819 */ /* 0x100fe20000001241 */
[----:B------:R-:W-:Y:S01]  /*0760*/  IMAD.U32 R64, R82, 0x10000, RZ ;  /* 0x0001000052407824 */ /* 0x000fe200078e00ff */
[--C-:B------:R-:W-:Y:S01]  /*0770*/  SHF.R.U32.HI R99, RZ, 0x10, R65.reuse ;  /* 0x00000010ff637819 */ /* 0x100fe20000011641 */
[----:B------:R-:W-:Y:S02]  /*0780*/  IMAD.U32 R69, R69, 0x10000, RZ ;  /* 0x0001000045457824 */ /* 0x000fe400078e00ff */
[C---:B----4-:R-:W-:Y:S01]  /*0790*/  FADD.FTZ R3, -R98.reuse, R60 ;  /* 0x0000003c62037221 */ /* 0x050fe20000010100 */
[----:B------:R-:W-:Y:S02]  /*07a0*/  IMAD.MOV.U32 R76, RZ, RZ, R65 ;  /* 0x000000ffff4c7224 */ /* 0x000fe400078e0041 */
[C---:B------:R-:W-:Y:S01]  /*07b0*/  FADD.FTZ R65, -R98.reuse, R62 ;  /* 0x0000003e62417221 */ /* 0x040fe20000010100 */
[----:B------:R-:W-:Y:S01]  /*07c0*/  FADD.FTZ R61, -R98, R61 ;  /* 0x0000003d623d7221 */ /* 0x000fe20000010100 */
[----:B------:R-:W-:Y:S01]  /*07d0*/  FMUL.FTZ R3, R3, UR16 ;  /* 0x0000001003037c20 */ /* 0x000fe20008410000 */
[----:B------:R-:W-:-:S02]  /*07e0*/  IMAD.U32 R60, R11, 0x10000, RZ ;  /* 0x000100000b3c7824 */ /* 0x000fc400078e00ff */
[-C--:B0-----:R-:W-:Y:S01]  /*07f0*/  FMUL.FTZ R70, R64, R69.reuse ;  /* 0x0000004540467220 */ /* 0x081fe20000410000 */
[----:B------:R-:W-:Y:S02]  /*0800*/  IMAD.U32 R62, R74, 0x10000, RZ ;  /* 0x000100004a3e7824 */ /* 0x000fe400078e00ff */
[----:B------:R-:W-:Y:S01]  /*0810*/  FADD.FTZ R73, -R98, R63 ;  /* 0x0000003f62497221 */ /* 0x000fe20000010100 */
[----:B------:R-:W-:Y:S01]  /*0820*/  FADD.FTZ R28, R28, R69 ;  /* 0x000000451c1c7221 */ /* 0x000fe20000010000 */
[----:B------:R-:W-:Y:S01]  /*0830*/  FFMA.FTZ R40, R3, R69, R40 ;  /* 0x0000004503287223 */ /* 0x000fe20000010028 */
[----:B------:R-:W-:Y:S02]  /*0840*/  IMAD.U32 R74, R83, 0x10000, RZ ;  /* 0x00010000534a7824 */ /* 0x000fe400078e00ff */
[----:B------:R-:W-:Y:S01]  /*0850*/  FMUL.FTZ R72, R61, UR16 ;  /* 0x000000103d487c20 */ /* 0x000fe20008410000 */
[----:B------:R-:W-:Y:S02]  /*0860*/  IMAD.U32 R63, R76, 0x10000, RZ ;  /* 0x000100004c3f7824 */ /* 0x000fe400078e00ff */
[----:B------:R-:W-:Y:S01]  /*0870*/  FMUL.FTZ R69, R60, R62 ;  /* 0x0000003e3c457220 */ /* 0x000fe20000410000 */
[----:B------:R-:W-:Y:S01]  /*0880*/  FMUL.FTZ R71, R65, UR16 ;  /* 0x0000001041477c20 */ /* 0x000fe20008410000 */
[----:B------:R-:W-:Y:S01]  /*0890*/  FADD.FTZ R60, RZ, R70 ;  /* 0x00000046ff3c7221 */ /* 0x000fe20000010000 */
[----:B------:R-:W-:Y:S01]  /*08a0*/  FFMA.FTZ R61, R3, R70, RZ ;  /* 0x00000046033d7223 */ /* 0x000fe200000100ff */
[----:B------:R-:W-:Y:S01]  /*08b0*/  FADD.FTZ R29, R29, R62 ;  /* 0x0000003e1d1d7221 */ /* 0x000fe20000010000 */
[----:B------:R-:W-:Y:S01]  /*08c0*/  FFMA.FTZ R41, R72, R62, R41 ;  /* 0x0000003e48297223 */ /* 0x000fe20000010029 */
[-C--:B------:R-:W-:Y:S01]  /*08d0*/  FMUL.FTZ R74, R74, R63.reuse ;  /* 0x0000003f4a4a7220 */ /* 0x080fe20000410000 */
[----:B------:R-:W-:Y:S01]  /*08e0*/  FADD.FTZ R30, R30, R63 ;  /* 0x0000003f1e1e7221 */ /* 0x000fe20000010000 */
[----:B------:R-:W-:Y:S01]  /*08f0*/  FFMA.FTZ R42, R71, R63, R42 ;  /* 0x0000003f472a7223 */ /* 0x000fe2000001002a */
[----:B------:R-:W-:-:S02]  /*0900*/  IMAD.U32 R62, R12, 0x10000, RZ ;  /* 0x000100000c3e7824 */ /* 0x000fc400078e00ff */
[----:B------:R-:W-:Y:S01]  /*0910*/  FADD.FTZ R63, R60, R69 ;  /* 0x000000453c3f7221 */ /* 0x000fe20000010000 */
[----:B------:R-:W-:Y:S02]  /*0920*/  IMAD.U32 R64, R99, 0x10000, RZ ;  /* 0x0001000063407824 */ /* 0x000fe400078e00ff */
[----:B------:R-:W-:Y:S01]  /*0930*/  FFMA.FTZ R60, R72, R69, R61 ;  /* 0x00000045483c7223 */ /* 0x000fe2000001003d */
[----:B------:R-:W-:Y:S01]  /*0940*/  FMUL.FTZ R76, R73, UR16 ;  /* 0x00000010494c7c20 */ /* 0x000fe20008410000 */
[----:B------:R-:W-:Y:S01]  /*0950*/  FMUL.FTZ R73, R62, R64 ;  /* 0x000000403e497220 */ /* 0x000fe20000410000 */
[----:B------:R-:W-:Y:S01]  /*0960*/  FADD.FTZ R62, R63, R74 ;  /* 0x0000004a3f3e7221 */ /* 0x000fe20000010000 */
[----:B------:R-:W-:Y:S01]  /*0970*/  FFMA.FTZ R60, R71, R74, R60 ;  /* 0x0000004a473c7223 */ /* 0x000fe2000001003c */
[----:B------:R-:W-:Y:S01]  /*0980*/  FADD.FTZ R31, R31, R64 ;  /* 0x000000401f1f7221 */ /* 0x000fe20000010000 */
[----:B------:R-:W-:Y:S01]  /*0990*/  FFMA.FTZ R43, R76, R64, R43 ;  /* 0x000000404c2b7223 */ /* 0x000fe2000001002b */
[----:B------:R-:W-:-:S02]  /*09a0*/  VIADD R99, R19, 0x80 ;  /* 0x0000008013637836 */ /* 0x000fc40000000000 */
[----:B------:R-:W-:Y:S01]  /*09b0*/  FADD.FTZ R101, R62, R73 ;  /* 0x000000493e657221 */ /* 0x000fe20000010000 */
[----:B------:R-:W-:-:S07]  /*09c0*/  FFMA.FTZ R100, R76, R73, R60 ;  /* 0x000000494c647223 */ /* 0x000fce000001003c */
.L_x_1348:
[----:B---34-:R-:W-:Y:S05]  /*09d0*/  BSYNC.RECONVERGENT B0 ;  /* 0x0000000000007941 */ /* 0x018fea0003800200 */
.L_x_1347:
[----:B------:R-:W-:Y:S04]  /*09e0*/  BSSY.RECONVERGENT B0, `(.L_x_1349) ;  /* 0x000003e000007945 */ /* 0x000fe80003800200 */
[----:B------:R-:W-:Y:S05]  /*09f0*/  @!P2 BRA `(.L_x_1350) ;  /* 0x0000000000f0a947 */ /* 0x000fea0003800000 */
        /* <DEDUP_REMOVED lines=15> */
[----:B--2---:R-:W-:-:S04]  /*0af0*/  IMAD.WIDE.U32 R80, R99, 0x4, R80 ;  /* 0x0000000463507825 */ /* 0x004fc800078e0050 */
[----:B------:R-:W-:Y:S01]  /*0b00*/  IMAD.U32 R77, R4, 0x10000, RZ ;  /* 0x00010000044d7824 */ /* 0x000fe200078e00ff */
[----:B------:R1:W5:Y:S01]  /*0b10*/  LDG.E R15, desc[UR20][R80.64] ;  /* 0x00000014500f7981 */ /* 0x000362000c1e1900 */
[----:B0-----:R-:W-:-:S05]  /*0b20*/  @P1 IMAD.WIDE.U32 R78, R99, 0x4, R78 ;  /* 0x00000004634e1825 */ /* 0x001fca00078e004e */
[----:B------:R0:W5:Y:S01]  /*0b30*/  @P1 LDG.E R16, desc[UR20][R78.64] ;  /* 0x000000144e101981 */ /* 0x000162000c1e1900 */
[----:B------:R-:W-:Y:S02]  /*0b40*/  VIADD R99, R99, 0x80 ;  /* 0x0000008063637836 */ /* 0x000fe40000000000 */
[----:B---3--:R-:W-:Y:S01]  /*0b50*/  IMAD.MOV.U32 R75, RZ, RZ, R64 ;  /* 0x000000ffff4b7224 */ /* 0x008fe200078e0040 */
[--C-:B------:R-:W-:Y:S01]  /*0b60*/  SHF.R.U64 R84, R64, 0x10, R65.reuse ;  /* 0x0000001040547819 */ /* 0x100fe20000001241 */
[--C-:B------:R-:W-:Y:S01]  /*0b70*/  IMAD.MOV.U32 R86, RZ, RZ, R65.reuse ;  /* 0x000000ffff567224 */ /* 0x100fe200078e0041 */
[----:B------:R-:W-:Y:S01]  /*0b80*/  SHF.R.U32.HI R102, RZ, 0x10, R65 ;  /* 0x00000010ff667819 */ /* 0x000fe20000011641 */
[----:B------:R-:W-:Y:S02]  /*0b90*/  IMAD.U32 R64, R2, 0x10000, RZ ;  /* 0x0001000002407824 */ /* 0x000fe400078e00ff */
[C---:B----4-:R-:W-:Y:S01]  /*0ba0*/  FADD.FTZ R60, -R98.reuse, R60 ;  /* 0x0000003c623c7221 */ /* 0x050fe20000010100 */
[----:B------:R-:W-:Y:S01]  /*0bb0*/  FADD.FTZ R65, -R98, R61 ;  /* 0x0000003d62417221 */ /* 0x000fe20000010100 */
[----:B------:R-:W-:-:S02]  /*0bc0*/  IMAD.U32 R61, R75, 0x10000, RZ ;  /* 0x000100004b3d7824 */ /* 0x000fc400078e00ff */
[----:B------:R-:W-:Y:S01]  /*0bd0*/  FADD.FTZ R62, -R98, R62 ;  /* 0x0000003e623e7221 */ /* 0x000fe20000010100 */
[----:B------:R-:W-:Y:S01]  /*0be0*/  FMUL.FTZ R75, R60, UR16 ;  /* 0x000000103c4b7c20 */ /* 0x000fe20008410000 */
[----:B------:R-:W-:Y:S02]  /*0bf0*/  IMAD.U32 R60, R84, 0x10000, RZ ;  /* 0x00010000543c7824 */ /* 0x000fe400078e00ff */
[----:B-1----:R-:W-:Y:S01]  /*0c00*/  FMUL.FTZ R80, R65, UR16 ;  /* 0x0000001041507c20 */ /* 0x002fe20008410000 */
[----:B0-----:R-:W-:Y:S01]  /*0c10*/  FMUL.FTZ R78, R64, R61 ;  /* 0x0000003d404e7220 */ /* 0x001fe20000410000 */
[----:B------:R-:W-:Y:S01]  /*0c20*/  FADD.FTZ R81, -R98, R63 ;  /* 0x0000003f62517221 */ /* 0x000fe20000010100 */
[----:B------:R-:W-:Y:S02]  /*0c30*/  IMAD.U32 R84, R5, 0x10000, RZ ;  /* 0x0001000005547824 */ /* 0x000fe400078e00ff */
[----:B------:R-:W-:Y:S01]  /*0c40*/  FMUL.FTZ R77, R77, R60 ;  /* 0x0000003c4d4d7220 */ /* 0x000fe20000410000 */
[----:B------:R-:W-:-:S02]  /*0c50*/  IMAD.U32 R63, R86, 0x10000, RZ ;  /* 0x00010000563f7824 */ /* 0x000fc400078e00ff */
[----:B------:R-:W-:Y:S01]  /*0c60*/  FADD.FTZ R25, R25, R60 ;  /* 0x0000003c19197221 */ /* 0x000fe20000010000 */
[----:B------:R-:W-:Y:S01]  /*0c70*/  FFMA.FTZ R37, R80, R60, R37 ;  /* 0x0000003c50257223 */ /* 0x000fe20000010025 */
[----:B------:R-:W-:Y:S01]  /*0c80*/  FMUL.FTZ R79, R62, UR16 ;  /* 0x000000103e4f7c20 */ /* 0x000fe20008410000 */
[----:B------:R-:W-:Y:S01]  /*0c90*/  FADD.FTZ R24, R24, R61 ;  /* 0x0000003d18187221 */ /* 0x000fe20000010000 */
[----:B------:R-:W-:Y:S01]  /*0ca0*/  FFMA.FTZ R36, R75, R61, R36 ;  /* 0x0000003d4b247223 */ /* 0x000fe20000010024 */
[----:B------:R-:W-:Y:S01]  /*0cb0*/  FADD.FTZ R60, R101, R78 ;  /* 0x0000004e653c7221 */ /* 0x000fe20000010000 */
[----:B------:R-:W-:Y:S01]  /*0cc0*/  FFMA.FTZ R61, R75, R78, R100 ;  /* 0x0000004e4b3d7223 */ /* 0x000fe20000010064 */
[-C--:B------:R-:W-:Y:S01]  /*0cd0*/  FMUL.FTZ R84, R84, R63.reuse ;  /* 0x0000003f54547220 */ /* 0x080fe20000410000 */
[----:B------:R-:W-:Y:S01]  /*0ce0*/  FADD.FTZ R26, R26, R63 ;  /* 0x0000003f1a1a7221 */ /* 0x000fe20000010000 */
[----:B------:R-:W-:Y:S01]  /*0cf0*/  FFMA.FTZ R38, R79, R63, R38 ;  /* 0x0000003f4f267223 */ /* 0x000fe20000010026 */
[----:B------:R-:W-:Y:S01]  /*0d00*/  FADD.FTZ R63, R60, R77 ;  /* 0x0000004d3c3f7221 */ /* 0x000fe20000010000 */
[----:B------:R-:W-:-:S02]  /*0d10*/  IMAD.U32 R64, R6, 0x10000, RZ ;  /* 0x0001000006407824 */ /* 0x000fc400078e00ff */
[----:B------:R-:W-:Y:S01]  /*0d20*/  FFMA.FTZ R60, R80, R77, R61 ;  /* 0x0000004d503c7223 */ /* 0x000fe2000001003d */
[----:B------:R-:W-:Y:S02]  /*0d30*/  IMAD.U32 R65, R102, 0x10000, RZ ;  /* 0x0001000066417824 */ /* 0x000fe400078e00ff */
[----:B------:R-:W-:Y:S01]  /*0d40*/  FMUL.FTZ R86, R81, UR16 ;  /* 0x0000001051567c20 */ /* 0x000fe20008410000 */
[----:B------:R-:W-:Y:S01]  /*0d50*/  FADD.FTZ R62, R63, R84 ;  /* 0x000000543f3e7221 */ /* 0x000fe20000010000 */
[----:B------:R-:W-:Y:S01]  /*0d60*/  FFMA.FTZ R60, R79, R84, R60 ;  /* 0x000000544f3c7223 */ /* 0x000fe2000001003c */
[-C--:B------:R-:W-:Y:S01]  /*0d70*/  FMUL.FTZ R81, R64, R65.reuse ;  /* 0x0000004140517220 */ /* 0x080fe20000410000 */
[----:B------:R-:W-:Y:S01]  /*0d80*/  FADD.FTZ R27, R27, R65 ;  /* 0x000000411b1b7221 */ /* 0x000fe20000010000 */
[----:B------:R-:W-:Y:S02]  /*0d90*/  FFMA.FTZ R39, R86, R65, R39 ;  /* 0x0000004156277223 */ /* 0x000fe40000010027 */
[----:B------:R-:W-:Y:S01]  /*0da0*/  FADD.FTZ R101, R62, R81 ;  /* 0x000000513e657221 */ /* 0x000fe20000010000 */
[----:B------:R-:W-:-:S07]  /*0db0*/  FFMA.FTZ R100, R86, R81, R60 ;  /* 0x0000005156647223 */ /* 0x000fce000001003c */
.L_x_1350:
[----:B------:R-:W-:Y:S05]  /*0dc0*/  BSYNC.RECONVERGENT B0 ;  /* 0x0000000000007941 */ /* 0x000fea0003800200 */
.L_x_1349:
        /* <DEDUP_REMOVED lines=14> */
[----:B------:R-:W5:Y:S01]  /*0eb0*/  @P1 LDG.E R13, desc[UR20][R66.64] ;  /* 0x00000014420d1981 */ /* 0x000f62000c1e1900 */
[----:B------:R-:W-:-:S13]  /*0ec0*/  ISETP.NE.AND.EX P0, PT, RZ, UR31, PT, P0 ;  /* 0x0000001fff007c0c */ /* 0x000fda000bf05300 */
[----:B------:R-:W0:Y:S01]  /*0ed0*/  @P0 LDC.64 R88, c[0x0][0x438] ;  /* 0x00010e00ff580b82 */ /* 0x000e220000000a00 */
[----:B--2---:R-:W-:-:S04]  /*0ee0*/  IMAD.WIDE.U32 R90, R99, 0x4, R90 ;  /* 0x00000004635a7825 */ /* 0x004fc800078e005a */
[----:B------:R-:W-:Y:S01]  /*0ef0*/  IMAD.U32 R87, R8, 0x10000, RZ ;  /* 0x0001000008577824 */ /* 0x000fe200078e00ff */
[----:B------:R1:W5:Y:S01]  /*0f00*/  LDG.E R14, desc[UR20][R90.64] ;  /* 0x000000145a0e7981 */ /* 0x000362000c1e1900 */
[----:B0-----:R-:W-:-:S05]  /*0f10*/  @P0 IMAD.WIDE.U32 R88, R99, 0x10, R88 ;  /* 0x0000001063580825 */ /* 0x001fca00078e0058 */
[----:B------:R0:W5:Y:S01]  /*0f20*/  @P0 LDG.E.128 R52, desc[UR20][R88.64] ;  /* 0x0000001458340981 */ /* 0x000162000c1e1d00 */
[----:B-1----:R-:W-:Y:S02]  /*0f30*/  IMAD.U32 R91, R10, 0x10000, RZ ;  /* 0x000100000a5b7824 */ /* 0x002fe400078e00ff */
        /* <DEDUP_REMOVED lines=11> */
[----:B------:R-:W-:Y:S01]  /*0ff0*/  FMUL.FTZ R90, R65, UR16 ;  /* 0x00000010415a7c20 */ /* 0x000fe20008410000 */
        /* <DEDUP_REMOVED lines=18> */
[----:B------:R-:W-:Y:S01]  /*1120*/  FMUL.FTZ R94, R98, UR16 ;  /* 0x00000010625e7c20 */ /* 0x000fe20008410000 */
[----:B------:R-:W-:Y:S01]  /*1130*/  FADD.FTZ R62, R63, R92 ;  /* 0x0000005c3f3e7221 */ /* 0x000fe20000010000 */
[----:B------:R-:W-:Y:S01]  /*1140*/  FMUL.FTZ R91, R91, R64 ;  /* 0x000000405b5b7220 */ /* 0x000fe20000410000 */
[----:B------:R-:W-:Y:S01]  /*1150*/  FFMA.FTZ R60, R89, R92, R60 ;  /* 0x0000005c593c7223 */ /* 0x000fe2000001003c */
[----:B------:R-:W-:Y:S01]  /*1160*/  FADD.FTZ R23, R23, R64 ;  /* 0x0000004017177221 */ /* 0x000fe20000010000 */
[----:B------:R-:W-:Y:S01]  /*1170*/  FFMA.FTZ R35, R94, R64, R35 ;  /* 0x000000405e237223 */ /* 0x000fe20000010023 */
[----:B------:R-:W-:Y:S01]  /*1180*/  FADD.FTZ R101, R62, R91 ;  /* 0x0000005b3e657221 */ /* 0x000fe20000010000 */
[----:B------:R-:W-:-:S07]  /*1190*/  FFMA.FTZ R100, R94, R91, R60 ;  /* 0x0000005b5e647223 */ /* 0x000fce000001003c */
.L_x_1352:
[----:B------:R-:W-:Y:S05]  /*11a0*/  BSYNC.RECONVERGENT B0 ;  /* 0x0000000000007941 */ /* 0x000fea0003800200 */
.L_x_1351:
        /* <DEDUP_REMOVED lines=32> */
.L_x_1354:
[----:B------:R-:W-:Y:S05]  /*13b0*/  BSYNC.RECONVERGENT B0 ;  /* 0x0000000000007941 */ /* 0x000fea0003800200 */
.L_x_1353:
        /* <DEDUP_REMOVED lines=70> */
.L_x_1359:
        /* <DEDUP_REMOVED lines=13> */
[----:B-----5:R-:W-:Y:S01]  /*18f0*/  LOP3.LUT P6, RZ, R17, 0xff, RZ, 0xc0, !PT ;  /* 0x000000ff11ff7812 */ /* 0x020fe200078cc0ff */
        /* <DEDUP_REMOVED lines=17> */
.L_x_1358:
        /* <DEDUP_REMOVED lines=16> */
[----:B------:R-:W-:Y:S01]  /*1b10*/  LOP3.LUT P6, RZ, R17, 0xff, RZ, 0xc0, !PT ;  /* 0x000000ff11ff7812 */ /* 0x000fe200078cc0ff */
[----:B------:R-:W-:Y:S01]  /*1b20*/  FMUL.FTZ R60, R60, UR27 ;  /* 0x0000001b3c3c7c20 */ /* 0x000fe20008410000 */
[----:B------:R-:W-:Y:S01]  /*1b30*/  FFMA.FTZ R63, R64, UR16, R47 ;  /* 0x00000010403f7c23 */ /* 0x000fe2000801002f */
        /* <DEDUP_REMOVED lines=17> */
.L_x_1361:
        /* <DEDUP_REMOVED lines=11> */
[----:B------:R-:W-:Y:S01]  /*1d00*/  FFMA.FTZ R59, R60, UR16, R47 ;  /* 0x000000103c3b7c23 */ /* 0x000fe2000801002f */
[----:B------:R-:W-:Y:S01]  /*1d10*/  FMUL.FTZ R60, R56, UR27 ;  /* 0x0000001b383c7c20 */ /* 0x000fe20008410000 */
        /* <DEDUP_REMOVED lines=18> */
.L_x_1357:
        /* <DEDUP_REMOVED lines=25> */
[C---:B------:R-:W-:Y:S02]  /*1fd0*/  LOP3.LUT P5, RZ, R17.reuse, 0xff0000, RZ, 0xc0, !PT ;  /* 0x00ff000011ff7812 */ /* 0x040fe400078ac0ff */
[----:B------:R-:W-:Y:S01]  /*1fe0*/  F2FP.BF16.F32.PACK_AB R96, R60, R63 ;  /* 0x0000003f3c60723e */ /* 0x000fe200000010ff */
[----:B------:R-:W-:Y:S01]  /*1ff0*/  FFMA.FTZ R60, R76, UR9, R66 ;  /* 0x000000094c3c7c23 */ /* 0x000fe20008010042 */
[----:B------:R-:W-:Y:S02]  /*2000*/  LOP3.LUT P0, RZ, R17, 0xff, RZ, 0xc0, !PT ;  /* 0x000000ff11ff7812 */ /* 0x000fe4000780c0ff */
[----:B------:R-:W-:Y:S01]  /*2010*/  FSEL R95, R65, RZ, P5 ;  /* 0x000000ff415f7208 */ /* 0x000fe20002800000 */
[----:B------:R-:W-:Y:S01]  /*2020*/  FADD.FTZ R60, R73, -R60 ;  /* 0x8000003c493c7221 */ /* 0x000fe20000010000 */
[----:B------:R-:W-:-:S02]  /*2030*/  FSEL R63, R61, RZ, P0 ;  /* 0x000000ff3d3f7208 */ /* 0x000fc40000000000 */
[----:B------:R-:W-:Y:S01]  /*2040*/  LOP3.LUT P0, RZ, R18, 0xff0000, RZ, 0xc0, !PT ;  /* 0x00ff000012ff7812 */ /* 0x000fe2000780c0ff */
[----:B------:R-:W-:Y:S01]  /*2050*/  FMUL.FTZ R60, R60, UR16 ;  /* 0x000000103c3c7c20 */ /* 0x000fe20008410000 */
[----:B------:R-:W-:-:S03]  /*2060*/  ISETP.GE.U32.AND P5, PT, R18, 0x1000000, PT ;  /* 0x010000001200780c */ /* 0x000fc60003fa6070 */
[----:B------:R-:W-:Y:S01]  /*2070*/  FMUL.FTZ R62, R60, UR27 ;  /* 0x0000001b3c3e7c20 */ /* 0x000fe20008410000 */
        /* <DEDUP_REMOVED lines=17> */
.L_x_1363:
[--C-:B------:R-:W-:Y:S01]  /*2190*/  FFMA.FTZ R57, R3, UR9, R66.reuse ;  /* 0x0000000903397c23 */ /* 0x100fe20008010042 */
[----:B-----5:R-:W-:Y:S01]  /*21a0*/  LOP3.LUT P0, RZ, R17, 0xff, RZ, 0xc0, !PT ;  /* 0x000000ff11ff7812 */ /* 0x020fe2000780c0ff */
[--C-:B------:R-:W-:Y:S01]  /*21b0*/  FFMA.FTZ R60, R72, UR9, R66.reuse ;  /* 0x00000009483c7c23 */ /* 0x100fe20008010042 */
[----:B------:R-:W-:Y:S01]  /*21c0*/  LOP3.LUT P5, RZ, R18, 0xff, RZ, 0xc0, !PT ;  /* 0x000000ff12ff7812 */ /* 0x000fe200078ac0ff */
[----:B------:R-:W-:Y:S01]  /*21d0*/  FADD.FTZ R57, R70, -R57 ;  /* 0x8000003946397221 */ /* 0x000fe20000010000 */
[----:B------:R-:W-:Y:S01]  /*21e0*/  FFMA.FTZ R59, R71, UR9, R66 ;  /* 0x00000009473b7c23 */ /* 0x000fe20008010042 */
[----:B------:R-:W-:Y:S01]  /*21f0*/  FADD.FTZ R60, R69, -R60 ;  /* 0x8000003c453c7221 */ /* 0x000fe20000010000 */
[----:B------:R-:W-:Y:S01]  /*2200*/  LOP3.LUT P6, RZ, R18, 0xff00, RZ, 0xc0, !PT ;  /* 0x0000ff0012ff7812 */ /* 0x000fe200078cc0ff */
[----:B------:R-:W-:Y:S01]  /*2210*/  FMUL.FTZ R56, R57, UR16 ;  /* 0x0000001039387c20 */ /* 0x000fe20008410000 */
[----:B------:R-:W-:-:S03]  /*2220*/  FADD.FTZ R59, R74, -R59 ;  /* 0x8000003b4a3b7221 */ /* 0x000fc60000010000 */
[----:B------:R-:W-:-:S05]  /*2230*/  FMUL.FTZ R57, R56, UR27 ;  /* 0x0000001b38397c20 */ /* 0x000fca0008410000 */
[C---:B------:R-:W-:Y:S02]  /*2240*/  FSEL R58, R57.reuse, RZ, P0 ;  /* 0x000000ff393a7208 */ /* 0x040fe40000000000 */
[----:B------:R-:W-:Y:S02]  /*2250*/  FSEL R57, R57, RZ, P5 ;  /* 0x000000ff39397208 */ /* 0x000fe40002800000 */
[----:B------:R-:W-:Y:S02]  /*2260*/  LOP3.LUT P0, RZ, R17, 0xff00, RZ, 0xc0, !PT ;  /* 0x0000ff0011ff7812 */ /* 0x000fe4000780c0ff */
[----:B------:R-:W-:Y:S01]  /*2270*/  F2FP.BF16.F32.PACK_AB R67, R57, R58 ;  /* 0x0000003a3943723e */ /* 0x000fe200000010ff */
[----:B------:R-:W-:Y:S01]  /*2280*/  FFMA.FTZ R58, R76, UR9, R66 ;  /* 0x000000094c3a7c23 */ /* 0x000fe20008010042 */
[----:B------:R-:W-:Y:S01]  /*2290*/  FMUL.FTZ R57, R60, UR16 ;  /* 0x000000103c397c20 */ /* 0x000fe20008410000 */
[----:B------:R-:W-:Y:S02]  /*22a0*/  LOP3.LUT P5, RZ, R17, 0xff0000, RZ, 0xc0, !PT ;  /* 0x00ff000011ff7812 */ /* 0x000fe400078ac0ff */
[----:B------:R-:W-:Y:S01]  /*22b0*/  FADD.FTZ R61, R73, -R58 ;  /* 0x8000003a493d7221 */ /* 0x000fe20000010000 */
[----:B------:R-:W-:Y:S01]  /*22c0*/  FMUL.FTZ R58, R59, UR16 ;  /* 0x000000103b3a7c20 */ /* 0x000fe20008410000 */
[----:B------:R-:W-:Y:S01]  /*22d0*/  FMUL.FTZ R60, R57, UR27 ;  /* 0x0000001b393c7c20 */ /* 0x000fe20008410000 */
[----:B------:R-:W-:Y:S01]  /*22e0*/  PRMT R93, R67, 0x7632, R93 ;  /* 0x00007632435d7816 */ /* 0x000fe2000000005d */
[----:B------:R-:W-:Y:S01]  /*22f0*/  FMUL.FTZ R59, R61, UR16 ;  /* 0x000000103d3b7c20 */ /* 0x000fe20008410000 */
[----:B------:R-:W-:-:S02]  /*2300*/  FMUL.FTZ R62, R58, UR27 ;  /* 0x0000001b3a3e7c20 */ /* 0x000fc40008410000 */
[C---:B------:R-:W-:Y:S01]  /*2310*/  FSEL R61, R60.reuse, RZ, P0 ;  /* 0x000000ff3c3d7208 */ /* 0x040fe20000000000 */
        /* <DEDUP_REMOVED lines=17> */
[----:B------:R-:W-:Y:S01]  /*2430*/  PRMT R99, R60, 0x7610, R99 ;  /* 0x000076103c637816 */ /* 0x000fe20000000063 */
[----:B------:R-:W-:Y:S06]  /*2440*/  BRA `(.L_x_1360) ;  /* 0x0000000400747947 */ /* 0x000fec0003800000 */
.L_x_1362:
        /* <DEDUP_REMOVED lines=13> */
[----:B------:R-:W-:Y:S01]  /*2520*/  FFMA.FTZ R60, R60, UR16, R45 ;  /* 0x000000103c3c7c23 */ /* 0x000fe2000801002d */
[----:B------:R-:W-:Y:S01]  /*2530*/  FADD.FTZ R65, R74, -R65 ;  /* 0x800000414a417221 */ /* 0x000fe20000010000 */
[----:B------:R-:W-:-:S02]  /*2540*/  FFMA.FTZ R61, R61, UR16, R44 ;  /* 0x000000103d3d7c23 */ /* 0x000fc4000801002c */
[----:B------:R-:W-:Y:S01]  /*2550*/  FMUL.FTZ R60, R60, UR27 ;  /* 0x0000001b3c3c7c20 */ /* 0x000fe20008410000 */
[----:B------:R-:W-:Y:S01]  /*2560*/  FFMA.FTZ R65, R65, UR16, R46 ;  /* 0x0000001041417c23 */ /* 0x000fe2000801002e */
        /* <DEDUP_REMOVED lines=10> */
[----:B------:R-:W-:-:S02]  /*2610*/  FSEL R95, R65, RZ, P0 ;  /* 0x000000ff415f7208 */ /* 0x000fc40000000000 */
[----:B------:R-:W-:Y:S01]  /*2620*/  LOP3.LUT P6, RZ, R18, 0xff0000, RZ, 0xc0, !PT ;  /* 0x00ff000012ff7812 */ /* 0x000fe200078cc0ff */
[----:B------:R-:W-:Y:S01]  /*2630*/  FFMA.FTZ R60, R60, UR16, R47 ;  /* 0x000000103c3c7c23 */ /* 0x000fe2000801002f */
        /* <DEDUP_REMOVED lines=19> */
.L_x_1364:
        /* <DEDUP_REMOVED lines=8> */
[----:B------:R-:W-:Y:S01]  /*27f0*/  FFMA.FTZ R56, R57, UR16, R44 ;  /* 0x0000001039387c23 */ /* 0x000fe2000801002c */
[----:B------:R-:W-:-:S03]  /*2800*/  FADD.FTZ R59, R74, -R59 ;  /* 0x8000003b4a3b7221 */ /* 0x000fc60000010000 */
[----:B------:R-:W-:-:S05]  /*2810*/  FMUL.FTZ R57, R56, UR27 ;  /* 0x0000001b38397c20 */ /* 0x000fca0008410000 */
[C---:B------:R-:W-:Y:S02]  /*2820*/  FSEL R58, R57.reuse, RZ, P0 ;  /* 0x000000ff393a7208 */ /* 0x040fe40000000000 */
[----:B------:R-:W-:Y:S02]  /*2830*/  FSEL R57, R57, RZ, P5 ;  /* 0x000000ff39397208 */ /* 0x000fe40002800000 */
[----:B------:R-:W-:Y:S02]  /*2840*/  LOP3.LUT P0, RZ, R17, 0xff00, RZ, 0xc0, !PT ;  /* 0x0000ff0011ff7812 */ /* 0x000fe4000780c0ff */
[----:B------:R-:W-:Y:S01]  /*2850*/  F2FP.BF16.F32.PACK_AB R67, R57, R58 ;  /* 0x0000003a3943723e */ /* 0x000fe200000010ff */
[----:B------:R-:W-:Y:S01]  /*2860*/  FFMA.FTZ R58, R76, UR9, R66 ;  /* 0x000000094c3a7c23 */ /* 0x000fe20008010042 */
[----:B------:R-:W-:Y:S01]  /*2870*/  FFMA.FTZ R57, R60, UR16, R45 ;  /* 0x000000103c397c23 */ /* 0x000fe2000801002d */
[----:B------:R-:W-:Y:S02]  /*2880*/  LOP3.LUT P5, RZ, R17, 0xff0000, RZ, 0xc0, !PT ;  /* 0x00ff000011ff7812 */ /* 0x000fe400078ac0ff */
[----:B------:R-:W-:Y:S01]  /*2890*/  FADD.FTZ R62, R73, -R58 ;  /* 0x8000003a493e7221 */ /* 0x000fe20000010000 */
[----:B------:R-:W-:Y:S01]  /*28a0*/  FFMA.FTZ R58, R59, UR16, R46 ;  /* 0x000000103b3a7c23 */ /* 0x000fe2000801002e */
[----:B------:R-:W-:Y:S01]  /*28b0*/  FMUL.FTZ R60, R57, UR27 ;  /* 0x0000001b393c7c20 */ /* 0x000fe20008410000 */
[----:B------:R-:W-:Y:S01]  /*28c0*/  PRMT R93, R67, 0x7632, R93 ;  /* 0x00007632435d7816 */ /* 0x000fe2000000005d */
[----:B------:R-:W-:Y:S01]  /*28d0*/  FFMA.FTZ R59, R62, UR16, R47 ;  /* 0x000000103e3b7c23 */ /* 0x000fe2000801002f */
        /* <DEDUP_REMOVED lines=19> */
[----:B------:R-:W-:-:S07]  /*2a10*/  PRMT R99, R60, 0x7610, R99 ;  /* 0x000076103c637816 */ /* 0x000fce0000000063 */
.L_x_1360:
        /* <DEDUP_REMOVED lines=24> */
.L_x_1365:
[----:B------:R-:W-:-:S07]  /*2ba0*/  VIADD R19, R19, 0x80 ;  /* 0x0000008013137836 */ /* 0x000fce0000000000 */
.L_x_1356:
[----:B------:R-:W-:Y:S05]  /*2bb0*/  BSYNC.RECONVERGENT B0 ;  /* 0x0000000000007941 */ /* 0x000fea0003800200 */
.L_x_1355:
        /* <DEDUP_REMOVED lines=12> */
[--C-:B0-----:R-:W-:Y:S01]  /*2c80*/  FFMA.FTZ R57, R75, UR9, R66.reuse ;  /* 0x000000094b397c23 */ /* 0x101fe20008010042 */
[--C-:B------:R-:W-:Y:S01]  /*2c90*/  FFMA.FTZ R58, R80, UR9, R66.reuse ;  /* 0x00000009503a7c23 */ /* 0x100fe20008010042 */
[----:B-----5:R-:W-:Y:S01]  /*2ca0*/  LOP3.LUT P6, RZ, R15, 0xff, RZ, 0xc0, !PT ;  /* 0x000000ff0fff7812 */ /* 0x020fe200078cc0ff */
[----:B------:R-:W-:Y:S01]  /*2cb0*/  FFMA.FTZ R64, R86, UR9, R66 ;  /* 0x0000000956407c23 */ /* 0x000fe20008010042 */
[----:B------:R-:W-:Y:S01]  /*2cc0*/  FADD.FTZ R57, R78, -R57 ;  /* 0x800000394e397221 */ /* 0x000fe20000010000 */
[----:B------:R-:W-:Y:S01]  /*2cd0*/  FADD.FTZ R58, R77, -R58 ;  /* 0x8000003a4d3a7221 */ /* 0x000fe20000010000 */
[----:B------:R-:W-:Y:S01]  /*2ce0*/  LOP3.LUT P5, RZ, R16, 0xff, RZ, 0xc0, !PT ;  /* 0x000000ff10ff7812 */ /* 0x000fe200078ac0ff */
[----:B------:R-:W-:Y:S01]  /*2cf0*/  FADD.FTZ R96, R81, -R64 ;  /* 0x8000004051607221 */ /* 0x000fe20000010000 */
[----:B------:R-:W-:Y:S01]  /*2d00*/  FFMA.FTZ R56, R57, UR16, R48 ;  /* 0x0000001039387c23 */ /* 0x000fe20008010030 */
[----:B------:R-:W-:-:S03]  /*2d10*/  FFMA.FTZ R57, R79, UR9, R66 ;  /* 0x000000094f397c23 */ /* 0x000fc60008010042 */
[----:B------:R-:W-:Y:S01]  /*2d20*/  FMUL.FTZ R59, R56, UR27 ;  /* 0x0000001b383b7c20 */ /* 0x000fe20008410000 */
[----:B-1----:R-:W-:Y:S01]  /*2d30*/  FADD.FTZ R61, R84, -R57 ;  /* 0x80000039543d7221 */ /* 0x002fe20000010000 */
[----:B------:R-:W-:-:S03]  /*2d40*/  FFMA.FTZ R57, R58, UR16, R49 ;  /* 0x000000103a397c23 */ /* 0x000fc60008010031 */
[----:B------:R-:W-:Y:S01]  /*2d50*/  FSEL R60, R59, RZ, P6 ;  /* 0x000000ff3b3c7208 */ /* 0x000fe20003000000 */
[----:B------:R-:W-:Y:S01]  /*2d60*/  FFMA.FTZ R58, R61, UR16, R50 ;  /* 0x000000103d3a7c23 */ /* 0x000fe20008010032 */
[----:B------:R-:W-:Y:S01]  /*2d70*/  FMUL.FTZ R62, R57, UR27 ;  /* 0x0000001b393e7c20 */ /* 0x000fe20008410000 */
[----:B------:R-:W-:Y:S02]  /*2d80*/  LOP3.LUT P6, RZ, R15, 0xff00, RZ, 0xc0, !PT ;  /* 0x0000ff000fff7812 */ /* 0x000fe400078cc0ff */
[----:B------:R-:W-:Y:S01]  /*2d90*/  FSEL R61, R59, RZ, P5 ;  /* 0x000000ff3b3d7208 */ /* 0x000fe20002800000 */
[----:B------:R-:W-:Y:S01]  /*2da0*/  FMUL.FTZ R64, R58, UR27 ;  /* 0x0000001b3a407c20 */ /* 0x000fe20008410000 */
[----:B------:R-:W-:Y:S01]  /*2db0*/  LOP3.LUT P5, RZ, R16, 0xff00, RZ, 0xc0, !PT ;  /* 0x0000ff0010ff7812 */ /* 0x000fe200078ac0ff */
[----:B------:R-:W-:Y:S01]  /*2dc0*/  FFMA.FTZ R59, R96, UR16, R51 ;  /* 0x00000010603b7c23 */ /* 0x000fe20008010033 */
[C---:B------:R-:W-:Y:S02]  /*2dd0*/  FSEL R63, R62.reuse, RZ, P6 ;  /* 0x000000ff3e3f7208 */ /* 0x040fe40003000000 */
[----:B------:R-:W-:Y:S01]  /*2de0*/  LOP3.LUT P6, RZ, R15, 0xff0000, RZ, 0xc0, !PT ;  /* 0x00ff00000fff7812 */ /* 0x000fe200078cc0ff */
[----:B------:R-:W-:Y:S01]  /*2df0*/  FMUL.FTZ R67, R59, UR27 ;  /* 0x0000001b3b437c20 */ /* 0x000fe20008410000 */
[----:B------:R-:W-:-:S02]  /*2e00*/  FSEL R62, R62, RZ, P5 ;  /* 0x000000ff3e3e7208 */ /* 0x000fc40002800000 */
[----:B------:R-:W-:Y:S02]  /*2e10*/  LOP3.LUT P5, RZ, R16, 0xff0000, RZ, 0xc0, !PT ;  /* 0x00ff000010ff7812 */ /* 0x000fe400078ac0ff */
[C---:B------:R-:W-:Y:S02]  /*2e20*/  FSEL R65, R64.reuse, RZ, P6 ;  /* 0x000000ff40417208 */ /* 0x040fe40003000000 */
[----:B------:R-:W-:Y:S02]  /*2e30*/  FSEL R64, R64, RZ, P5 ;  /* 0x000000ff40407208 */ /* 0x000fe40002800000 */
[----:B------:R-:W-:Y:S02]  /*2e40*/  ISETP.GE.U32.AND P6, PT, R15, 0x1000000, PT ;  /* 0x010000000f00780c */ /* 0x000fe40003fc6070 */
[----:B------:R-:W-:Y:S02]  /*2e50*/  ISETP.GE.U32.AND P5, PT, R16, 0x1000000, PT ;  /* 0x010000001000780c */ /* 0x000fe40003fa6070 */
[----:B------:R-:W-:-:S02]  /*2e60*/  F2FP.BF16.F32.PACK_AB R95, R61, R60 ;  /* 0x0000003c3d5f723e */ /* 0x000fc400000010ff */
[C---:B------:R-:W-:Y:S02]  /*2e70*/  FSEL R60, R67.reuse, RZ, P6 ;  /* 0x000000ff433c7208 */ /* 0x040fe40003000000 */
        /* <DEDUP_REMOVED lines=12> */
.L_x_1370:
[--C-:B01----:R-:W-:Y:S01]  /*2f40*/  FFMA.FTZ R60, R80, UR9, R66.reuse ;  /* 0x00000009503c7c23 */ /* 0x103fe20008010042 */
[--C-:B------:R-:W-:Y:S01]  /*2f50*/  FFMA.FTZ R63, R79, UR9, R66.reuse ;  /* 0x000000094f3f7c23 */ /* 0x100fe20008010042 */
[----:B------:R-:W-:Y:S01]  /*2f60*/  FFMA.FTZ R61, R75, UR9, R66 ;  /* 0x000000094b3d7c23 */ /* 0x000fe20008010042 */
[----:B-----5:R-:W-:Y:S01]  /*2f70*/  LOP3.LUT P5, RZ, R15, 0xff00, RZ, 0xc0, !PT ;  /* 0x0000ff000fff7812 */ /* 0x020fe200078ac0ff */
[----:B------:R-:W-:Y:S01]  /*2f80*/  FADD.FTZ R60, R77, -R60 ;  /* 0x8000003c4d3c7221 */ /* 0x000fe20000010000 */
[----:B------:R-:W-:Y:S01]  /*2f90*/  FADD.FTZ R63, R84, -R63 ;  /* 0x8000003f543f7221 */ /* 0x000fe20000010000 */
[----:B------:R-:W-:Y:S01]  /*2fa0*/  FADD.FTZ R61, R78, -R61 ;  /* 0x8000003d4e3d7221 */ /* 0x000fe20000010000 */
[----:B------:R-:W-:Y:S01]  /*2fb0*/  LOP3.LUT P6, RZ, R16, 0xff00, RZ, 0xc0, !PT ;  /* 0x0000ff0010ff7812 */ /* 0x000fe200078cc0ff */
[----:B------:R-:W-:Y:S01]  /*2fc0*/  FFMA.FTZ R60, R60, UR16, R49 ;  /* 0x000000103c3c7c23 */ /* 0x000fe20008010031 */
[----:B------:R-:W-:Y:S01]  /*2fd0*/  FFMA.FTZ R63, R63, UR16, R50 ;  /* 0x000000103f3f7c23 */ /* 0x000fe20008010032 */
[----:B------:R-:W-:Y:S01]  /*2fe0*/  FFMA.FTZ R61, R61, UR16, R48 ;  /* 0x000000103d3d7c23 */ /* 0x000fe20008010030 */
[----:B------:R-:W-:Y:S01]  /*2ff0*/  FFMA.FTZ R96, R86, UR9, R66 ;  /* 0x0000000956607c23 */ /* 0x000fe20008010042 */
[----:B------:R-:W-:Y:S01]  /*3000*/  FMUL.FTZ R60, R60, UR27 ;  /* 0x0000001b3c3c7c20 */ /* 0x000fe20008410000 */
[----:B------:R-:W-:Y:S01]  /*3010*/  FMUL.FTZ R64, R63, UR27 ;  /* 0x0000001b3f407c20 */ /* 0x000fe20008410000 */
[----:B------:R-:W-:Y:S01]  /*3020*/  FMUL.FTZ R61, R61, UR27 ;  /* 0x0000001b3d3d7c20 */ /* 0x000fe20008410000 */
[----:B------:R-:W-:-:S02]  /*3030*/  FADD.FTZ R96, R81, -R96 ;  /* 0x8000006051607221 */ /* 0x000fc40000010000 */
[C---:B------:R-:W-:Y:S02]  /*3040*/  FSEL R62, R60.reuse, RZ, P5 ;  /* 0x000000ff3c3e7208 */ /* 0x040fe40002800000 */
[----:B------:R-:W-:Y:S01]  /*3050*/  FSEL R63, R60, RZ, P6 ;  /* 0x000000ff3c3f7208 */ /* 0x000fe20003000000 */
[----:B------:R-:W-:Y:S01]  /*3060*/  FFMA.FTZ R96, R96, UR16, R51 ;  /* 0x0000001060607c23 */ /* 0x000fe20008010033 */
        /* <DEDUP_REMOVED lines=19> */
[C---:B------:R-:W-:Y:S02]  /*31a0*/  PRMT R96, R64.reuse, 0x7632, R96 ;  /* 0x0000763240607816 */ /* 0x040fe40000000060 */
[----:B------:R-:W-:Y:S02]  /*31b0*/  PRMT R98, R64, 0x7610, R98 ;  /* 0x0000761040627816 */ /* 0x000fe40000000062 */
[C---:B------:R-:W-:Y:S02]  /*31c0*/  PRMT R97, R60.reuse, 0x7632, R97 ;  /* 0x000076323c617816 */ /* 0x040fe40000000061 */
[----:B------:R-:W-:Y:S01]  /*31d0*/  PRMT R99, R60, 0x7610, R99 ;  /* 0x000076103c637816 */ /* 0x000fe20000000063 */
[----:B------:R-:W-:Y:S06]  /*31e0*/  BRA `(.L_x_1371) ;  /* 0x0000000c00847947 */ /* 0x000fec0003800000 */
.L_x_1369:
[----:B01----:R-:W0:Y:S02]  /*31f0*/  LDC.64 R60, c[0x0][0x478] ;  /* 0x00011e00ff3c7b82 */ /* 0x003e240000000a00 */
[----:B0-----:R-:W-:-:S04]  /*3200*/  ISETP.NE.U32.AND P0, PT, R60, RZ, PT ;  /* 0x000000ff3c00720c */ /* 0x001fc80003f05070 */
[----:B------:R-:W-:-:S13]  /*3210*/  ISETP.NE.AND.EX P0, PT, R61, RZ, PT, P0 ;  /* 0x000000ff3d00720c */ /* 0x000fda0003f05300 */
[----:B------:R-:W-:Y:S05]  /*3220*/  @!P0 BRA `(.L_x_1372) ;  /* 0x0000000000b08947 */ /* 0x000fea0003800000 */
[--C-:B------:R-:W-:Y:S01]  /*3230*/  FFMA.FTZ R57, R75, UR9, R66.reuse ;  /* 0x000000094b397c23 */ /* 0x100fe20008010042 */
[--C-:B------:R-:W-:Y:S01]  /*3240*/  FFMA.FTZ R58, R80, UR9, R66.reuse ;  /* 0x00000009503a7c23 */ /* 0x100fe20008010042 */
[----:B-----5:R-:W-:Y:S01]  /*3250*/  LOP3.LUT P6, RZ, R15, 0xff, RZ, 0xc0, !PT ;  /* 0x000000ff0fff7812 */ /* 0x020fe200078cc0ff */
[----:B------:R-:W-:Y:S01]  /*3260*/  FFMA.FTZ R64, R86, UR9, R66 ;  /* 0x0000000956407c23 */ /* 0x000fe20008010042 */
[----:B------:R-:W-:Y:S01]  /*3270*/  FADD.FTZ R57, R78, -R57 ;  /* 0x800000394e397221 */ /* 0x000fe20000010000 */
[----:B------:R-:W-:Y:S01]  /*3280*/  FADD.FTZ R58, R77, -R58 ;  /* 0x8000003a4d3a7221 */ /* 0x000fe20000010000 */
[----:B------:R-:W-:Y:S02]  /*3290*/  LOP3.LUT P5, RZ, R16, 0xff, RZ, 0xc0, !PT ;  /* 0x000000ff10ff7812 */ /* 0x000fe400078ac0ff */
[----:B------:R-:W-:Y:S01]  /*32a0*/  FMUL.FTZ R56, R57, UR16 ;  /* 0x0000001039387c20 */ /* 0x000fe20008410000 */
[----:B------:R-:W-:-:S03]  /*32b0*/  FFMA.FTZ R57, R79, UR9, R66 ;  /* 0x000000094f397c23 */ /* 0x000fc60008010042 */
[----:B------:R-:W-:Y:S01]  /*32c0*/  FMUL.FTZ R59, R56, UR27 ;  /* 0x0000001b383b7c20 */ /* 0x000fe20008410000 */
[----:B------:R-:W-:Y:S01]  /*32d0*/  FADD.FTZ R61, R84, -R57 ;  /* 0x80000039543d7221 */ /* 0x000fe20000010000 */
[----:B------:R-:W-:-:S03]  /*32e0*/  FMUL.FTZ R57, R58, UR16 ;  /* 0x000000103a397c20 */ /* 0x000fc60008410000 */
[----:B------:R-:W-:Y:S01]  /*32f0*/  FSEL R60, R59, RZ, P6 ;  /* 0x000000ff3b3c7208 */ /* 0x000fe20003000000 */
[----:B------:R-:W-:Y:S01]  /*3300*/  FMUL.FTZ R58, R61, UR16 ;  /* 0x000000103d3a7c20 */ /* 0x000fe20008410000 */
[----:B------:R-:W-:Y:S01]  /*3310*/  FMUL.FTZ R62, R57, UR27 ;  /* 0x0000001b393e7c20 */ /* 0x000fe20008410000 */
[----:B------:R-:W-:Y:S02]  /*3320*/  LOP3.LUT P6, RZ, R15, 0xff00, RZ, 0xc0, !PT ;  /* 0x0000ff000fff7812 */ /* 0x000fe400078cc0ff */
[----:B------:R-:W-:Y:S01]  /*3330*/  FSEL R61, R59, RZ, P5 ;  /* 0x000000ff3b3d7208 */ /* 0x000fe20002800000 */
[----:B------:R-:W-:Y:S01]  /*3340*/  FADD.FTZ R59, R81, -R64 ;  /* 0x80000040513b7221 */ /* 0x000fe20000010000 */
[----:B------:R-:W-:Y:S01]  /*3350*/  LOP3.LUT P5, RZ, R16, 0xff00, RZ, 0xc0, !PT ;  /* 0x0000ff0010ff7812 */ /* 0x000fe200078ac0ff */
[----:B------:R-:W-:Y:S01]  /*3360*/  FMUL.FTZ R64, R58, UR27 ;  /* 0x0000001b3a407c20 */ /* 0x000fe20008410000 */
[----:B------:R-:W-:Y:S01]  /*3370*/  FSEL R63, R62, RZ, P6 ;  /* 0x000000ff3e3f7208 */ /* 0x000fe20003000000 */
[----:B------:R-:W-:Y:S01]  /*3380*/  FMUL.FTZ R59, R59, UR16 ;  /* 0x000000103b3b7c20 */ /* 0x000fe20008410000 */
[----:B------:R-:W-:-:S02]  /*3390*/  LOP3.LUT P6, RZ, R15, 0xff0000, RZ, 0xc0, !PT ;  /* 0x00ff00000fff7812 */ /* 0x000fc400078cc0ff */
[----:B------:R-:W-:Y:S01]  /*33a0*/  FSEL R62, R62, RZ, P5 ;  /* 0x000000ff3e3e7208 */ /* 0x000fe20002800000 */
[----:B------:R-:W-:Y:S01]  /*33b0*/  FMUL.FTZ R67, R59, UR27 ;  /* 0x0000001b3b437c20 */ /* 0x000fe20008410000 */
        /* <DEDUP_REMOVED lines=19> */
.L_x_1372:
        /* <DEDUP_REMOVED lines=13> */
[----:B------:R-:W-:Y:S01]  /*35c0*/  FMUL.FTZ R64, R63, UR27 ;  /* 0x0000001b3f407c20 */ /* 0x000fe20008410000 */
[----:B------:R-:W-:Y:S01]  /*35d0*/  FMUL.FTZ R61, R61, UR27 ;  /* 0x0000001b3d3d7c20 */ /* 0x000fe20008410000 */
[----:B------:R-:W-:-:S02]  /*35e0*/  FADD.FTZ R96, R81, -R96 ;  /* 0x8000006051607221 */ /* 0x000fc40000010000 */
[C---:B------:R-:W-:Y:S02]  /*35f0*/  FSEL R62, R60.reuse, RZ, P5 ;  /* 0x000000ff3c3e7208 */ /* 0x040fe40002800000 */
[----:B------:R-:W-:Y:S01]  /*3600*/  FSEL R63, R60, RZ, P6 ;  /* 0x000000ff3c3f7208 */ /* 0x000fe20003000000 */
[----:B------:R-:W-:Y:S01]  /*3610*/  FMUL.FTZ R96, R96, UR16 ;  /* 0x0000001060607c20 */ /* 0x000fe20008410000 */
        /* <DEDUP_REMOVED lines=24> */
.L_x_1368:
[----:B------:R-:W-:-:S04]  /*37a0*/  UISETP.NE.U32.AND UP3, UPT, UR30, URZ, UPT ;  /* 0x000000ff1e00728c */ /* 0x000fc8000bf65070 */
[----:B------:R-:W-:-:S09]  /*37b0*/  UISETP.NE.AND.EX UP3, UPT, UR31, URZ, UPT, UP3 ;  /* 0x000000ff1f00728c */ /* 0x000fd2000bf65330 */
[----:B------:R-:W-:Y:S05]  /*37c0*/  BRA.U !UP3, `(.L_x_1373) ;  /* 0x000000050b087547 */ /* 0x000fea000b800000 */
[----:B01----:R-:W0:Y:S02]  /*37d0*/  LDC.64 R60, c[0x0][0x478] ;  /* 0x00011e00ff3c7b82 */ /* 0x003e240000000a00 */
[----:B0-----:R-:W-:-:S04]  /*37e0*/  ISETP.NE.U32.AND P0, PT, R60, RZ, PT ;  /* 0x000000ff3c00720c */ /* 0x001fc80003f05070 */
[----:B------:R-:W-:-:S13]  /*37f0*/  ISETP.NE.AND.EX P0, PT, R61, RZ, PT, P0 ;  /* 0x000000ff3d00720c */ /* 0x000fda0003f05300 */
[----:B------:R-:W-:Y:S05]  /*3800*/  @!P0 BRA `(.L_x_1374) ;  /* 0x00000000007c8947 */ /* 0x000fea0003800000 */
        /* <DEDUP_REMOVED lines=13> */
[----:B------:R-:W-:Y:S01]  /*38e0*/  FMUL.FTZ R61, R57, UR27 ;  /* 0x0000001b393d7c20 */ /* 0x000fe20008410000 */
[----:B------:R-:W-:Y:S01]  /*38f0*/  LOP3.LUT P5, RZ, R15, 0xff00, RZ, 0xc0, !PT ;  /* 0x0000ff000fff7812 */ /* 0x000fe200078ac0ff */
[----:B------:R-:W-:Y:S01]  /*3900*/  FFMA.FTZ R59, R62, UR16, R51 ;  /* 0x000000103e3b7c23 */ /* 0x000fe20008010033 */
        /* <DEDUP_REMOVED lines=15> */
.L_x_1374:
        /* <DEDUP_REMOVED lines=10> */
[----:B------:R-:W-:Y:S01]  /*3aa0*/  LOP3.LUT P6, RZ, R15, 0xff, RZ, 0xc0, !PT ;  /* 0x000000ff0fff7812 */ /* 0x000fe200078cc0ff */
[----:B------:R-:W-:Y:S01]  /*3ab0*/  FFMA.FTZ R63, R63, UR16, R50 ;  /* 0x000000103f3f7c23 */ /* 0x000fe20008010032 */
        /* <DEDUP_REMOVED lines=19> */
.L_x_1373:
        /* <DEDUP_REMOVED lines=18> */
[C---:B-----5:R-:W-:Y:S01]  /*3d10*/  LOP3.LUT P6, RZ, R15.reuse, 0xff, RZ, 0xc0, !PT ;  /* 0x000000ff0fff7812 */ /* 0x060fe200078cc0ff */
[----:B------:R-:W-:Y:S01]  /*3d20*/  FMUL.FTZ R62, R58, UR27 ;  /* 0x0000001b3a3e7c20 */ /* 0x000fe20008410000 */
[----:B------:R-:W-:Y:S01]  /*3d30*/  LOP3.LUT P5, RZ, R15, 0xff00, RZ, 0xc0, !PT ;  /* 0x0000ff000fff7812 */ /* 0x000fe200078ac0ff */
[----:B------:R-:W-:Y:S01]  /*3d40*/  FMUL.FTZ R63, R59, UR27 ;  /* 0x0000001b3b3f7c20 */ /* 0x000fe20008410000 */
[----:B------:R-:W-:-:S02]  /*3d50*/  FSEL R60, R60, RZ, P6 ;  /* 0x000000ff3c3c7208 */ /* 0x000fc40003000000 */
        /* <DEDUP_REMOVED lines=12> */
.L_x_1375:
        /* <DEDUP_REMOVED lines=30> */
.L_x_1371:
        /* <DEDUP_REMOVED lines=20> */
.L_x_1376:
[----:B------:R-:W-:-:S07]  /*4140*/  VIADD R19, R19, 0x80 ;  /* 0x0000008013137836 */ /* 0x000fce0000000000 */
.L_x_1367:
[----:B------:R-:W-:Y:S05]  /*4150*/  BSYNC.RECONVERGENT B0 ;  /* 0x0000000000007941 */ /* 0x000fea0003800200 */
.L_x_1366:
        /* <DEDUP_REMOVED lines=14> */
[----:B-1----:R-:W-:Y:S01]  /*4240*/  FFMA.FTZ R61, R89, UR9, R66 ;  /* 0x00000009593d7c23 */ /* 0x002fe20008010042 */
[----:B-----5:R-:W-:Y:S01]  /*4250*/  ISETP.GE.U32.AND P6, PT, R14, 0x1000000, PT ;  /* 0x010000000e00780c */ /* 0x020fe20003fc6070 */
[----:B------:R-:W-:Y:S01]  /*4260*/  FADD.FTZ R58, R91, -R56 ;  /* 0x800000385b3a7221 */ /* 0x000fe20000010000 */
[----:B------:R-:W-:Y:S01]  /*4270*/  FFMA.FTZ R56, R90, UR9, R66 ;  /* 0x000000095a387c23 */ /* 0x000fe20008010042 */
[----:B------:R-:W-:Y:S01]  /*4280*/  FADD.FTZ R57, R88, -R57 ;  /* 0x8000003958397221 */ /* 0x000fe20000010000 */
[----:B------:R-:W-:Y:S01]  /*4290*/  FADD.FTZ R61, R92, -R61 ;  /* 0x8000003d5c3d7221 */ /* 0x000fe20000010000 */
[----:B------:R-:W-:Y:S01]  /*42a0*/  FFMA.FTZ R59, R58, UR16, R55 ;  /* 0x000000103a3b7c23 */ /* 0x000fe20008010037 */
[----:B------:R-:W-:Y:S01]  /*42b0*/  FADD.FTZ R58, R87, -R56 ;  /* 0x80000038573a7221 */ /* 0x000fe20000010000 */
[----:B------:R-:W-:Y:S01]  /*42c0*/  FFMA.FTZ R56, R57, UR16, R52 ;  /* 0x0000001039387c23 */ /* 0x000fe20008010034 */
[----:B------:R-:W-:Y:S01]  /*42d0*/  LOP3.LUT P5, RZ, R14, 0xff, RZ, 0xc0, !PT ;  /* 0x000000ff0eff7812 */ /* 0x000fe200078ac0ff */
[----:B------:R-:W-:Y:S01]  /*42e0*/  FMUL.FTZ R66, R59, UR27 ;  /* 0x0000001b3b427c20 */ /* 0x000fe20008410000 */
[----:B------:R-:W-:Y:S01]  /*42f0*/  FFMA.FTZ R57, R58, UR16, R53 ;  /* 0x000000103a397c23 */ /* 0x000fe20008010035 */
[----:B------:R-:W-:Y:S01]  /*4300*/  FMUL.FTZ R60, R56, UR27 ;  /* 0x0000001b383c7c20 */ /* 0x000fe20008410000 */
[----:B------:R-:W-:-:S02]  /*4310*/  FFMA.FTZ R58, R61, UR16, R54 ;  /* 0x000000103d3a7c23 */ /* 0x000fc40008010036 */
[----:B------:R-:W-:Y:S01]  /*4320*/  FSEL R95, R66, RZ, P6 ;  /* 0x000000ff425f7208 */ /* 0x000fe20003000000 */
[----:B------:R-:W-:Y:S01]  /*4330*/  FMUL.FTZ R62, R57, UR27 ;  /* 0x0000001b393e7c20 */ /* 0x000fe20008410000 */
[----:B------:R-:W-:Y:S01]  /*4340*/  FSEL R61, R60, RZ, P5 ;  /* 0x000000ff3c3d7208 */ /* 0x000fe20002800000 */
[----:B------:R-:W-:Y:S01]  /*4350*/  FMUL.FTZ R64, R58, UR27 ;  /* 0x0000001b3a407c20 */ /* 0x000fe20008410000 */
[----:B------:R-:W-:Y:S02]  /*4360*/  LOP3.LUT P6, RZ, R13, 0xff, RZ, 0xc0, !PT ;  /* 0x000000ff0dff7812 */ /* 0x000fe400078cc0ff */
[----:B------:R-:W-:Y:S02]  /*4370*/  LOP3.LUT P5, RZ, R14, 0xff00, RZ, 0xc0, !PT ;  /* 0x0000ff000eff7812 */ /* 0x000fe400078ac0ff */
[----:B------:R-:W-:Y:S02]  /*4380*/  FSEL R60, R60, RZ, P6 ;  /* 0x000000ff3c3c7208 */ /* 0x000fe40003000000 */
[----:B------:R-:W-:-:S02]  /*4390*/  FSEL R63, R62, RZ, P5 ;  /* 0x000000ff3e3f7208 */ /* 0x000fc40002800000 */
[C---:B------:R-:W-:Y:S02]  /*43a0*/  LOP3.LUT P6, RZ, R13.reuse, 0xff00, RZ, 0xc0, !PT ;  /* 0x0000ff000dff7812 */ /* 0x040fe400078cc0ff */
[----:B------:R-:W-:Y:S02]  /*43b0*/  LOP3.LUT P5, RZ, R14, 0xff0000, RZ, 0xc0, !PT ;  /* 0x00ff00000eff7812 */ /* 0x000fe400078ac0ff */
[----:B------:R-:W-:Y:S02]  /*43c0*/  FSEL R62, R62, RZ, P6 ;  /* 0x000000ff3e3e7208 */ /* 0x000fe40003000000 */
[----:B------:R-:W-:Y:S02]  /*43d0*/  FSEL R65, R64, RZ, P5 ;  /* 0x000000ff40417208 */ /* 0x000fe40002800000 */
[C---:B------:R-:W-:Y:S02]  /*43e0*/  LOP3.LUT P6, RZ, R13.reuse, 0xff0000, RZ, 0xc0, !PT ;  /* 0x00ff00000dff7812 */ /* 0x040fe400078cc0ff */
[----:B------:R-:W-:-:S02]  /*43f0*/  ISETP.GE.U32.AND P5, PT, R13, 0x1000000, PT ;  /* 0x010000000d00780c */ /* 0x000fc40003fa6070 */
[----:B------:R-:W-:Y:S02]  /*4400*/  FSEL R64, R64, RZ, P6 ;  /* 0x000000ff40407208 */ /* 0x000fe40003000000 */
[----:B------:R-:W-:Y:S02]  /*4410*/  FSEL R66, R66, RZ, P5 ;  /* 0x000000ff42427208 */ /* 0x000fe40002800000 */
[----:B------:R-:W-:Y:S02]  /*4420*/  F2FP.BF16.F32.PACK_AB R60, R60, R61 ;  /* 0x0000003d3c3c723e */ /* 0x000fe400000010ff */
        /* <DEDUP_REMOVED lines=9> */
[----:B------:R-:W-:Y:S01]  /*44c0*/  PRMT R97, R99, 0x7632, R97 ;  /* 0x0000763263617816 */ /* 0x000fe20000000061 */
[----:B------:R-:W-:Y:S06]  /*44d0*/  BRA `(.L_x_1382) ;  /* 0x0000001000387947 */ /* 0x000fec0003800000 */
.L_x_1381:
        /* <DEDUP_REMOVED lines=44> */
.L_x_1380:
[----:B01----:R-:W0:Y:S02]  /*47a0*/  LDC.64 R60, c[0x0][0x478] ;  /* 0x00011e00ff3c7b82 */ /* 0x003e240000000a00 */
[----:B0-----:R-:W-:-:S04]  /*47b0*/  ISETP.NE.U32.AND P0, PT, R60, RZ, PT ;  /* 0x000000ff3c00720c */ /* 0x001fc80003f05070 */
[----:B------:R-:W-:-:S13]  /*47c0*/  ISETP.NE.AND.EX P0, PT, R61, RZ, PT, P0 ;  /* 0x000000ff3d00720c */ /* 0x000fda0003f05300 */
[----:B------:R-:W-:Y:S05]  /*47d0*/  @!P0 BRA `(.L_x_1383) ;  /* 0x0000000000b08947 */ /* 0x000fea0003800000 */
[--C-:B------:R-:W-:Y:S01]  /*47e0*/  FFMA.FTZ R56, R94, UR9, R66.reuse ;  /* 0x000000095e387c23 */ /* 0x100fe20008010042 */
[--C-:B------:R-:W-:Y:S01]  /*47f0*/  FFMA.FTZ R57, R85, UR9, R66.reuse ;  /* 0x0000000955397c23 */ /* 0x100fe20008010042 */
[----:B------:R-:W-:Y:S01]  /*4800*/  FFMA.FTZ R61, R89, UR9, R66 ;  /* 0x00000009593d7c23 */ /* 0x000fe20008010042 */
[----:B-----5:R-:W-:Y:S01]  /*4810*/  ISETP.GE.U32.AND P6, PT, R14, 0x1000000, PT ;  /* 0x010000000e00780c */ /* 0x020fe20003fc6070 */
[----:B------:R-:W-:Y:S01]  /*4820*/  FADD.FTZ R59, R91, -R56 ;  /* 0x800000385b3b7221 */ /* 0x000fe20000010000 */
[----:B------:R-:W-:Y:S01]  /*4830*/  FFMA.FTZ R56, R90, UR9, R66 ;  /* 0x000000095a387c23 */ /* 0x000fe20008010042 */
[----:B------:R-:W-:Y:S01]  /*4840*/  FADD.FTZ R57, R88, -R57 ;  /* 0x8000003958397221 */ /* 0x000fe20000010000 */
[----:B------:R-:W-:Y:S01]  /*4850*/  FADD.FTZ R61, R92, -R61 ;  /* 0x8000003d5c3d7221 */ /* 0x000fe20000010000 */
[----:B------:R-:W-:Y:S01]  /*4860*/  FMUL.FTZ R59, R59, UR16 ;  /* 0x000000103b3b7c20 */ /* 0x000fe20008410000 */
[----:B------:R-:W-:Y:S01]  /*4870*/  FADD.FTZ R58, R87, -R56 ;  /* 0x80000038573a7221 */ /* 0x000fe20000010000 */
[----:B------:R-:W-:Y:S01]  /*4880*/  FMUL.FTZ R56, R57, UR16 ;  /* 0x0000001039387c20 */ /* 0x000fe20008410000 */
[----:B------:R-:W-:Y:S01]  /*4890*/  LOP3.LUT P5, RZ, R14, 0xff, RZ, 0xc0, !PT ;  /* 0x000000ff0eff7812 */ /* 0x000fe200078ac0ff */
[----:B------:R-:W-:Y:S01]  /*48a0*/  FMUL.FTZ R66, R59, UR27 ;  /* 0x0000001b3b427c20 */ /* 0x000fe20008410000 */
[----:B------:R-:W-:Y:S01]  /*48b0*/  FMUL.FTZ R57, R58, UR16 ;  /* 0x000000103a397c20 */ /* 0x000fe20008410000 */
[----:B------:R-:W-:Y:S01]  /*48c0*/  FMUL.FTZ R60, R56, UR27 ;  /* 0x0000001b383c7c20 */ /* 0x000fe20008410000 */
[----:B------:R-:W-:-:S02]  /*48d0*/  FMUL.FTZ R58, R61, UR16 ;  /* 0x000000103d3a7c20 */ /* 0x000fc40008410000 */
        /* <DEDUP_REMOVED lines=28> */
.L_x_1383:
        /* <DEDUP_REMOVED lines=44> */
.L_x_1379:
        /* <DEDUP_REMOVED lines=38> */
.L_x_1385:
[--C-:B------:R-:W-:Y:S01]  /*4fc0*/  FFMA.FTZ R60, R94, UR9, R66.reuse ;  /* 0x000000095e3c7c23 */ /* 0x100fe20008010042 */
[--C-:B------:R-:W-:Y:S01]  /*4fd0*/  FFMA.FTZ R61, R85, UR9, R66.reuse ;  /* 0x00000009553d7c23 */ /* 0x100fe20008010042 */
[----:B------:R-:W-:Y:S01]  /*4fe0*/  FFMA.FTZ R63, R89, UR9, R66 ;  /* 0x00000009593f7c23 */ /* 0x000fe20008010042 */
[----:B-----5:R-:W-:Y:S01]  /*4ff0*/  LOP3.LUT P6, RZ, R14, 0xff, RZ, 0xc0, !PT ;  /* 0x000000ff0eff7812 */ /* 0x020fe200078cc0ff */
[----:B------:R-:W-:Y:S01]  /*5000*/  FADD.FTZ R62, R91, -R60 ;  /* 0x8000003c5b3e7221 */ /* 0x000fe20000010000 */
[----:B------:R-:W-:Y:S01]  /*5010*/  FADD.FTZ R61, R88, -R61 ;  /* 0x8000003d583d7221 */ /* 0x000fe20000010000 */
[----:B------:R-:W-:Y:S01]  /*5020*/  FFMA.FTZ R60, R90, UR9, R66 ;  /* 0x000000095a3c7c23 */ /* 0x000fe20008010042 */
[----:B------:R-:W-:Y:S01]  /*5030*/  FADD.FTZ R63, R92, -R63 ;  /* 0x8000003f5c3f7221 */ /* 0x000fe20000010000 */
[----:B------:R-:W-:Y:S01]  /*5040*/  FFMA.FTZ R62, R62, UR16, R55 ;  /* 0x000000103e3e7c23 */ /* 0x000fe20008010037 */
[----:B------:R-:W-:Y:S01]  /*5050*/  FFMA.FTZ R61, R61, UR16, R52 ;  /* 0x000000103d3d7c23 */ /* 0x000fe20008010034 */
[----:B------:R-:W-:Y:S01]  /*5060*/  FADD.FTZ R60, R87, -R60 ;  /* 0x8000003c573c7221 */ /* 0x000fe20000010000 */
[----:B------:R-:W-:Y:S01]  /*5070*/  ISETP.GE.U32.AND P5, PT, R14, 0x1000000, PT ;  /* 0x010000000e00780c */ /* 0x000fe20003fa6070 */
[----:B------:R-:W-:Y:S01]  /*5080*/  FMUL.FTZ R62, R62, UR27 ;  /* 0x0000001b3e3e7c20 */ /* 0x000fe20008410000 */
[----:B------:R-:W-:Y:S01]  /*5090*/  FMUL.FTZ R61, R61, UR27 ;  /* 0x0000001b3d3d7c20 */ /* 0x000fe20008410000 */
[----:B------:R-:W-:Y:S01]  /*50a0*/  FFMA.FTZ R60, R60, UR16, R53 ;  /* 0x000000103c3c7c23 */ /* 0x000fe20008010035 */
[----:B------:R-:W-:-:S02]  /*50b0*/  FFMA.FTZ R63, R63, UR16, R54 ;  /* 0x000000103f3f7c23 */ /* 0x000fc40008010036 */
[----:B------:R-:W-:Y:S01]  /*50c0*/  FSEL R62, R62, RZ, P5 ;  /* 0x000000ff3e3e7208 */ /* 0x000fe20002800000 */
[----:B------:R-:W-:Y:S01]  /*50d0*/  FMUL.FTZ R60, R60, UR27 ;  /* 0x0000001b3c3c7c20 */ /* 0x000fe20008410000 */
[----:B------:R-:W-:Y:S01]  /*50e0*/  FMUL.FTZ R63, R63, UR27 ;  /* 0x0000001b3f3f7c20 */ /* 0x000fe20008410000 */
[----:B------:R-:W-:Y:S02]  /*50f0*/  FSEL R61, R61, RZ, P6 ;  /* 0x000000ff3d3d7208 */ /* 0x000fe40003000000 */
[C---:B------:R-:W-:Y:S02]  /*5100*/  LOP3.LUT P5, RZ, R14.reuse, 0xff00, RZ, 0xc0, !PT ;  /* 0x0000ff000eff7812 */ /* 0x040fe400078ac0ff */
[----:B------:R-:W-:Y:S02]  /*5110*/  LOP3.LUT P6, RZ, R14, 0xff0000, RZ, 0xc0, !PT ;  /* 0x00ff00000eff7812 */ /* 0x000fe400078cc0ff */
        /* <DEDUP_REMOVED lines=9> */
.L_x_1384:
        /* <DEDUP_REMOVED lines=15> */
[----:B-----5:R-:W-:Y:S01]  /*52a0*/  LOP3.LUT P6, RZ, R14, 0xff, RZ, 0xc0, !PT ;  /* 0x000000ff0eff7812 */ /* 0x020fe200078cc0ff */
        /* <DEDUP_REMOVED lines=19> */
.L_x_1386:
        /* <DEDUP_REMOVED lines=8> */
[----:B------:R-:W-:Y:S01]  /*5460*/  FMUL.FTZ R62, R62, UR16 ;  /* 0x000000103e3e7c20 */ /* 0x000fe20008410000 */
[----:B------:R-:W-:Y:S01]  /*5470*/  FMUL.FTZ R61, R61, UR16 ;  /* 0x000000103d3d7c20 */ /* 0x000fe20008410000 */
[----:B------:R-:W-:Y:S01]  /*5480*/  FADD.FTZ R60, R87, -R60 ;  /* 0x8000003c573c7221 */ /* 0x000fe20000010000 */
[----:B------:R-:W-:Y:S01]  /*5490*/  ISETP.GE.U32.AND P5, PT, R14, 0x1000000, PT ;  /* 0x010000000e00780c */ /* 0x000fe20003fa6070 */
[----:B------:R-:W-:Y:S01]  /*54a0*/  FMUL.FTZ R62, R62, UR27 ;  /* 0x0000001b3e3e7c20 */ /* 0x000fe20008410000 */
[----:B------:R-:W-:Y:S01]  /*54b0*/  FMUL.FTZ R61, R61, UR27 ;  /* 0x0000001b3d3d7c20 */ /* 0x000fe20008410000 */
[----:B------:R-:W-:Y:S01]  /*54c0*/  FMUL.FTZ R60, R60, UR16 ;  /* 0x000000103c3c7c20 */ /* 0x000fe20008410000 */
[----:B------:R-:W-:-:S02]  /*54d0*/  FMUL.FTZ R63, R63, UR16 ;  /* 0x000000103f3f7c20 */ /* 0x000fc40008410000 */
        /* <DEDUP_REMOVED lines=13> */
[----:B------:R-:W-:-:S07]  /*55b0*/  PRMT R66, R62, 0x7610, R66 ;  /* 0x000076103e427816 */ /* 0x000fce0000000042 */
.L_x_1382:
        /* <DEDUP_REMOVED lines=20> */
.L_x_1378:
[----:B------:R-:W-:Y:S05]  /*5700*/  BSYNC.RECONVERGENT B0 ;  /* 0x0000000000007941 */ /* 0x000fea0003800200 */
.L_x_1377:
[----:B------:R-:W-:Y:S01]  /*5710*/  UPLOP3.LUT UP1, UPT, UPT, UPT, UP1, 0x40, 0x4 ;  /* 0x000000000004789c */ /* 0x000fe20003f2e810 */
[----:B------:R-:W-:Y:S10]  /*5720*/  BRA.U !UP2, `(.L_x_1387) ;  /* 0xffffffad0a647547 */ /* 0x000ff4000b83ffff */
.L_x_1346:
[----:B------:R-:W4:Y:S01]  /*5730*/  LDC.64 R2, c[0x0][0x440] ;  /* 0x00011000ff027b82 */ /* 0x000f220000000a00 */
[----:B------:R-:W-:-:S06]  /*5740*/  UIMAD UR5, UR7, UR8, URZ ;  /* 0x00000008070572a4 */ /* 0x000fcc000f8e02ff */
[----:B-----5:R-:W-:Y:S01]  /*5750*/  IMAD.U32 R11, RZ, RZ, UR5 ;  /* 0x00000005ff0b7e24 */ /* 0x020fe2000f8e00ff */
[----:B------:R-:W0:Y:S04]  /*5760*/  LDC.64 R4, c[0x0][0x448] ;  /* 0x00011200ff047b82 */ /* 0x000e280000000a00 */
[----:B------:R-:W-:-:S04]  /*5770*/  LEA.HI R11, R11, R68, RZ, 0x1e ;  /* 0x000000440b0b7211 */ /* 0x000fc800078ff0ff */
[----:B------:R-:W1:Y:S08]  /*5780*/  LDC.64 R6, c[0x0][0x440] ;  /* 0x00011000ff067b82 */ /* 0x000e700000000a00 */
[----:B------:R-:W2:Y:S01]  /*5790*/  LDC.64 R8, c[0x0][0x448] ;  /* 0x00011200ff087b82 */ /* 0x000ea20000000a00 */
[----:B----4-:R-:W-:-:S05]  /*57a0*/  @P1 IMAD.WIDE.U32 R2, R11, 0x10, R2 ;  /* 0x000000100b021825 */ /* 0x010fca00078e0002 */
[----:B------:R4:W-:Y:S01]  /*57b0*/  @P1 STG.E.128 desc[UR20][R2.64], R28 ;  /* 0x0000001c02001986 */ /* 0x0009e2000c101d14 */
[----:B0-----:R-:W-:-:S04]  /*57c0*/  @P1 IMAD.WIDE.U32 R4, R11, 0x10, R4 ;  /* 0x000000100b041825 */ /* 0x001fc800078e0004 */
[----:B------:R-:W-:Y:S01]  /*57d0*/  @P1 VIADD R11, R11, 0x80 ;  /* 0x000000800b0b1836 */ /* 0x000fe20000000000 */
[----:B------:R4:W-:Y:S03]  /*57e0*/  @P1 STG.E.128 desc[UR20][R4.64], R40 ;  /* 0x0000002804001986 */ /* 0x0009e6000c101d14 */
[----:B-1----:R-:W-:-:S05]  /*57f0*/  @P2 IMAD.WIDE.U32 R6, R11, 0x10, R6 ;  /* 0x000000100b062825 */ /* 0x002fca00078e0006 */
[----:B------:R4:W-:Y:S01]  /*5800*/  @P2 STG.E.128 desc[UR20][R6.64], R24 ;  /* 0x0000001806002986 */ /* 0x0009e2000c101d14 */
[----:B--2---:R-:W-:-:S05]  /*5810*/  @P2 IMAD.WIDE.U32 R8, R11, 0x10, R8 ;  /* 0x000000100b082825 */ /* 0x004fca00078e0008 */
[----:B------:R4:W-:Y:S01]  /*5820*/  @P2 STG.E.128 desc[UR20][R8.64], R36 ;  /* 0x0000002408002986 */ /* 0x0009e2000c101d14 */
[----:B------:R-:W-:Y:S05]  /*5830*/  @!P3 EXIT ;  /* 0x000000000000b94d */ /* 0x000fea0003800000 */
[----:B----4-:R-:W0:Y:S01]  /*5840*/  LDC.64 R2, c[0x0][0x440] ;  /* 0x00011000ff027b82 */ /* 0x010e220000000a00 */
[----:B------:R-:W-:-:S07]  /*5850*/  @P2 VIADD R11, R11, 0x80 ;  /* 0x000000800b0b2836 */ /* 0x000fce0000000000 */
[----:B------:R-:W1:Y:S01]  /*5860*/  LDC.64 R4, c[0x0][0x448] ;  /* 0x00011200ff047b82 */ /* 0x000e620000000a00 */
[----:B0-----:R-:W-:-:S05]  /*5870*/  IMAD.WIDE.U32 R2, R11, 0x10, R2 ;  /* 0x000000100b027825 */ /* 0x001fca00078e0002 */
[----:B------:R-:W-:Y:S01]  /*5880*/  STG.E.128 desc[UR20][R2.64], R20 ;  /* 0x0000001402007986 */ /* 0x000fe2000c101d14 */
[----:B-1----:R-:W-:-:S05]  /*5890*/  IMAD.WIDE.U32 R4, R11, 0x10, R4 ;  /* 0x000000100b047825 */ /* 0x002fca00078e0004 */
[----:B------:R-:W-:Y:S01]  /*58a0*/  STG.E.128 desc[UR20][R4.64], R32 ;  /* 0x0000002004007986 */ /* 0x000fe2000c101d14 */
[----:B------:R-:W-:Y:S05]  /*58b0*/  EXIT ;  /* 0x000000000000794d */ /* 0x000fea0003800000 */
.L_x_1388:
        /* <DEDUP_REMOVED lines=12> */
.L_x_3540:


//--------------------- .text._ZN10layer_norm22ln_bwd_finalize_kernelINS_22Kernel_traits_finalizeILj1536E13__nv_bfloat16S2_fS2_fjLb0ELj1024ELj4ENS_18Kernel_traits_baseILj1536ES2_S2_fS2_fjLj1024EEEEELb0ELb1EEEvNS_9BwdParamsE --------------------------
	.section	.text._ZN10layer_norm22ln_bwd_finalize_kernelINS_22Kernel_traits_finalizeILj1536E13__nv_bfloat16S2_fS2_fjLb0ELj1024ELj4ENS_18Kernel_traits_baseILj1536ES2_S2_fS2_fjLj1024EEEEELb0ELb1EEEvNS_9BwdParamsE,"ax",@progbits
	.align	128
        .global         _ZN10layer_norm22ln_bwd_finalize_kernelINS_22Kernel_traits_finalizeILj1536E13__nv_bfloat16S2_fS2_fjLb0ELj1024ELj4ENS_18Kernel_traits_baseILj1536ES2_S2_fS2_fjLj1024EEEEELb0ELb1EEEvNS_9BwdParamsE
        .type           _ZN10layer_norm22ln_bwd_finalize_kernelINS_22Kernel_traits_finalizeILj1536E13__nv_bfloat16S2_fS2_fjLb0ELj1024ELj4ENS_18Kernel_traits_baseILj1536ES2_S2_fS2_fjLj1024EEEEELb0ELb1EEEvNS_9BwdParamsE,@function
        .size           _ZN10layer_norm22ln_bwd_finalize_kernelINS_22Kernel_traits_finalizeILj1536E13__nv_bfloat16S2_fS2_fjLb0ELj1024ELj4ENS_18Kernel_traits_baseILj1536ES2_S2_fS2_fjLj1024EEEEELb0ELb1EEEvNS_9BwdParamsE,(.L_x_3541 - _ZN10layer_norm22ln_bwd_finalize_kernelINS_22Kernel_traits_finalizeILj1536E13__nv_bfloat16S2_fS2_fjLb0ELj1024ELj4ENS_18Kernel_traits_baseILj1536ES2_S2_fS2_fjLj1024EEEEELb0ELb1EEEvNS_9BwdParamsE)
        .other          _ZN10layer_norm22ln_bwd_finalize_kernelINS_22Kernel_traits_finalizeILj1536E13__nv_bfloat16S2_fS2_fjLb0ELj1024ELj4ENS_18Kernel_traits_baseILj1536ES2_S2_fS2_fjLj1024EEEEELb0ELb1EEEvNS_9BwdParamsE,@"STO_CUDA_ENTRY STV_DEFAULT"
_ZN10layer_norm22ln_bwd_finalize_kernelINS_22Kernel_traits_finalizeILj1536E13__nv_bfloat16S2_fS2_fjLb0ELj1024ELj4ENS_18Kernel_traits_baseILj1536ES2_S2_fS2_fjLj1024EEEEELb0ELb1EEEvNS_9BwdParamsE:
.text._ZN10layer_norm22ln_bwd_finalize_kernelINS_22Kernel_traits_finalizeILj1536E13__nv_bfloat16S2_fS2_fjLb0ELj1024ELj4ENS_18Kernel_traits_baseILj1536ES2_S2_fS2_fjLj1024EEEEELb0ELb1EEEvNS_9BwdParamsE:
        /* <DEDUP_REMOVED lines=77> */
.L_x_1393:
        /* <DEDUP_REMOVED lines=118> */
.L_x_1392:
[----:B------:R-:W-:Y:S05]  /*0c30*/  BSYNC.RECONVERGENT B1 ;  /* 0x0000000000017941 */ /* 0x000fea0003800200 */
.L_x_1391:
        /* <DEDUP_REMOVED lines=69> */
.L_x_1395:
[----:B------:R-:W-:Y:S05]  /*1090*/  BSYNC.RECONVERGENT B1 ;  /* 0x0000000000017941 */ /* 0x000fea0003800200 */
.L_x_1394:
        /* <DEDUP_REMOVED lines=38> */
.L_x_1397:
[----:B------:R-:W-:Y:S05]  /*1300*/  BSYNC.RECONVERGENT B1 ;  /* 0x0000000000017941 */ /* 0x000fea0003800200 */
.L_x_1396:
[----:B------:R-:W-:Y:S05]  /*1310*/  @!P1 BRA `(.L_x_1390) ;  /* 0x0000000000409947 */ /* 0x000fea0003800000 */
[----:B------:R-:W0:Y:S01]  /*1320*/  LDC R12, c[0x0][0x388] ;  /* 0x0000e200ff0c7b82 */ /* 0x000e220000000800 */
[----:B------:R-:W-:-:S07]  /*1330*/  IADD3 R0, PT, PT, -R0, RZ, RZ ;  /* 0x000000ff00007210 */ /* 0x000fce0007ffe1ff */
[----:B------:R-:W1:Y:S08]  /*1340*/  LDC.64 R8, c[0x0][0x440] ;  /* 0x00011000ff087b82 */ /* 0x000e700000000a00 */
[----:B------:R-:W2:Y:S01]  /*1350*/  LDC.64 R10, c[0x0][0x448] ;  /* 0x00011200ff0a7b82 */ /* 0x000ea20000000a00 */
[----:B0-----:R-:W-:-:S05]  /*1360*/  IMAD R2, R2, R12, R5 ;  /* 0x0000000c02027224 */ /* 0x001fca00078e0205 */
[----:B------:R-:W-:-:S07]  /*1370*/  IADD3 R13, PT, PT, R57, R2, RZ ;  /* 0x00000002390d7210 */ /* 0x000fce0007ffe0ff */
.L_x_1398:
        /* <DEDUP_REMOVED lines=10> */
.L_x_1390:
[----:B------:R-:W-:Y:S05]  /*1420*/  BSYNC.RECONVERGENT B0 ;  /* 0x0000000000007941 */ /* 0x000fea0003800200 */
.L_x_1389:
        /* <DEDUP_REMOVED lines=59> */
.L_x_1399:
        /* <DEDUP_REMOVED lines=10> */
.L_x_3541:


//--------------------- .text._ZN10layer_norm40ln_parallel_residual_bwd_finalize_kernelINS_22Kernel_traits_finalizeILj1536E13__nv_bfloat16S2_fS2_fjLb0ELj1024ELj4ENS_18Kernel_traits_baseILj1536ES2_S2_fS2_fjLj1024EEEEELb1EEEvNS_9BwdParamsE --------------------------
	.section	.text._ZN10layer_norm40ln_parallel_residual_bwd_finalize_kernelINS_22Kernel_traits_finalizeILj1536E13__nv_bfloat16S2_fS2_fjLb0ELj1024ELj4ENS_18Kernel_traits_baseILj1536ES2_S2_fS2_fjLj1024EEEEELb1EEEvNS_9BwdParamsE,"ax",@progbits
	.align	128
        .global         _ZN10layer_norm40ln_parallel_residual_bwd_finalize_kernelINS_22Kernel_traits_finalizeILj1536E13__nv_bfloat16S2_fS2_fjLb0ELj1024ELj4ENS_18Kernel_traits_baseILj1536ES2_S2_fS2_fjLj1024EEEEELb1EEEvNS_9BwdParamsE
        .type           _ZN10layer_norm40ln_parallel_residual_bwd_finalize_kernelINS_22Kernel_traits_finalizeILj1536E13__nv_bfloat16S2_fS2_fjLb0ELj1024ELj4ENS_18Kernel_traits_baseILj1536ES2_S2_fS2_fjLj1024EEEEELb1EEEvNS_9BwdParamsE,@function
        .size           _ZN10layer_norm40ln_parallel_residual_bwd_finalize_kernelINS_22Kernel_traits_finalizeILj1536E13__nv_bfloat16S2_fS2_fjLb0ELj1024ELj4ENS_18Kernel_traits_baseILj1536ES2_S2_fS2_fjLj1024EEEEELb1EEEvNS_9BwdParamsE,(.L_x_3542 - _ZN10layer_norm40ln_parallel_residual_bwd_finalize_kernelINS_22Kernel_traits_finalizeILj1536E13__nv_bfloat16S2_fS2_fjLb0ELj1024ELj4ENS_18Kernel_traits_baseILj1536ES2_S2_fS2_fjLj1024EEEEELb1EEEvNS_9BwdParamsE)
        .other          _ZN10layer_norm40ln_parallel_residual_bwd_finalize_kernelINS_22Kernel_traits_finalizeILj1536E13__nv_bfloat16S2_fS2_fjLb0ELj1024ELj4ENS_18Kernel_traits_baseILj1536ES2_S2_fS2_fjLj1024EEEEELb1EEEvNS_9BwdParamsE,@"STO_CUDA_ENTRY STV_DEFAULT"
_ZN10layer_norm40ln_parallel_residual_bwd_finalize_kernelINS_22Kernel_traits_finalizeILj1536E13__nv_bfloat16S2_fS2_fjLb0ELj1024ELj4ENS_18Kernel_traits_baseILj1536ES2_S2_fS2_fjLj1024EEEEELb1EEEvNS_9BwdParamsE:
.text._ZN10layer_norm40ln_parallel_residual_bwd_finalize_kernelINS_22Kernel_traits_finalizeILj1536E13__nv_bfloat16S2_fS2_fjLb0ELj1024ELj4ENS_18Kernel_traits_baseILj1536ES2_S2_fS2_fjLj1024EEEEELb1EEEvNS_9BwdParamsE:
        /* <DEDUP_REMOVED lines=57> */
.L_x_1404:
        /* <DEDUP_REMOVED lines=112> */
.L_x_1403:
[----:B------:R-:W-:Y:S05]  /*0a90*/  BSYNC.RECONVERGENT B1 ;  /* 0x0000000000017941 */ /* 0x000fea0003800200 */
.L_x_1402:
        /* <DEDUP_REMOVED lines=67> */
.L_x_1406:
[----:B------:R-:W-:Y:S05]  /*0ed0*/  BSYNC.RECONVERGENT B1 ;  /* 0x0000000000017941 */ /* 0x000fea0003800200 */
.L_x_1405:
        /* <DEDUP_REMOVED lines=37> */
.L_x_1408:
[----:B------:R-:W-:Y:S05]  /*1130*/  BSYNC.RECONVERGENT B1 ;  /* 0x0000000000017941 */ /* 0x000fea0003800200 */
.L_x_1407:
        /* <DEDUP_REMOVED lines=19> */
.L_x_1401:
[----:B------:R-:W-:Y:S05]  /*1270*/  BSYNC.RECONVERGENT B0 ;  /* 0x0000000000007941 */ /* 0x000fea0003800200 */
.L_x_1400:
        /* <DEDUP_REMOVED lines=93> */
.L_x_1409:
        /* <DEDUP_REMOVED lines=11> */
.L_x_3542:


//--------------------- .text._ZN10layer_norm31ln_parallel_residual_bwd_kernelINS_13Kernel_traitsI13__nv_bfloat16S2_fS2_fjLj1536ELj1ELj1ELj4ELj8ENS_18Kernel_traits_baseILj1536ES2_S2_fS2_fjLj128EEEEELb1ELb1ELb1EEEvNS_9BwdParamsE --------------------------
	.section	.text._ZN10layer_norm31ln_parallel_residual_bwd_kernelINS_13Kernel_traitsI13__nv_bfloat16S2_fS2_fjLj1536ELj1ELj1ELj4ELj8ENS_18Kernel_traits_baseILj1536ES2_S2_fS2_fjLj128EEEEELb1ELb1ELb1EEEvNS_9BwdParamsE,"ax",@progbits
	.align	128
        .global         _ZN10layer_norm31ln_parallel_residual_bwd_kernelINS_13Kernel_traitsI13__nv_bfloat16S2_fS2_fjLj1536ELj1ELj1ELj4ELj8ENS_18Kernel_traits_baseILj1536ES2_S2_fS2_fjLj128EEEEELb1ELb1ELb1EEEvNS_9BwdParamsE
        .type           _ZN10layer_norm31ln_parallel_residual_bwd_kernelINS_13Kernel_traitsI13__nv_bfloat16S2_fS2_fjLj1536ELj1ELj1ELj4ELj8ENS_18Kernel_traits_baseILj1536ES2_S2_fS2_fjLj128EEEEELb1ELb1ELb1EEEvNS_9BwdParamsE,@function
        .size           _ZN10layer_norm31ln_parallel_residual_bwd_kernelINS_13Kernel_traitsI13__nv_bfloat16S2_fS2_fjLj1536ELj1ELj1ELj4ELj8ENS_18Kernel_traits_baseILj1536ES2_S2_fS2_fjLj128EEEEELb1ELb1ELb1EEEvNS_9BwdParamsE,(.L_x_3543 - _ZN10layer_norm31ln_parallel_residual_bwd_kernelINS_13Kernel_traitsI13__nv_bfloat16S2_fS2_fjLj1536ELj1ELj1ELj4ELj8ENS_18Kernel_traits_baseILj1536ES2_S2_fS2_fjLj128EEEEELb1ELb1ELb1EEEvNS_9BwdParamsE)
        .other          _ZN10layer_norm31ln_parallel_residual_bwd_kernelINS_13Kernel_traitsI13__nv_bfloat16S2_fS2_fjLj1536ELj1ELj1ELj4ELj8ENS_18Kernel_traits_baseILj1536ES2_S2_fS2_fjLj128EEEEELb1ELb1ELb1EEEvNS_9BwdParamsE,@"STO_CUDA_ENTRY STV_DEFAULT"
_ZN10layer_norm31ln_parallel_residual_bwd_kernelINS_13Kernel_traitsI13__nv_bfloat16S2_fS2_fjLj1536ELj1ELj1ELj4ELj8ENS_18Kernel_traits_baseILj1536ES2_S2_fS2_fjLj128EEEEELb1ELb1ELb1EEEvNS_9BwdParamsE:
.text._ZN10layer_norm31ln_parallel_residual_bwd_kernelINS_13Kernel_traitsI13__nv_bfloat16S2_fS2_fjLj1536ELj1ELj1ELj4ELj8ENS_18Kernel_traits_baseILj1536ES2_S2_fS2_fjLj128EEEEELb1ELb1ELb1EEEvNS_9BwdParamsE:
        /* <DEDUP_REMOVED lines=20> */
[----:B------:R-:W-:Y:S02]  /*0140*/  PLOP3.LUT P3, PT, PT, PT, PT, 0x8, 0x80 ;  /* 0x000000000080781c */ /* 0x000fe40003f6e170 */
[----:B------:R-:W-:Y:S02]  /*0150*/  CS2R R20, SRZ ;  /* 0x0000000000147805 */ /* 0x000fe4000001ff00 */
[----:B------:R-:W-:Y:S02]  /*0160*/  SHF.R.U32.HI R10, RZ, 0x5, R3 ;  /* 0x00000005ff0a7819 */ /* 0x000fe40000011603 */
[----:B------:R-:W-:Y:S02]  /*0170*/  CS2R R22, SRZ ;  /* 0x0000000000167805 */ /* 0x000fe4000001ff00 */
[----:B------:R-:W-:Y:S02]  /*0180*/  CS2R R12, SRZ ;  /* 0x00000000000c7805 */ /* 0x000fe4000001ff00 */
[----:B------:R-:W-:-:S02]  /*0190*/  CS2R R52, SRZ ;  /* 0x0000000000347805 */ /* 0x000fc4000001ff00 */
[----:B------:R-:W-:Y:S02]  /*01a0*/  CS2R R54, SRZ ;  /* 0x0000000000367805 */ /* 0x000fe4000001ff00 */
[----:B------:R-:W-:Y:S02]  /*01b0*/  CS2R R56, SRZ ;  /* 0x0000000000387805 */ /* 0x000fe4000001ff00 */
[----:B------:R-:W-:Y:S02]  /*01c0*/  CS2R R16, SRZ ;  /* 0x0000000000107805 */ /* 0x000fe4000001ff00 */
[----:B------:R-:W-:Y:S01]  /*01d0*/  CS2R R58, SRZ ;  /* 0x00000000003a7805 */ /* 0x000fe2000001ff00 */
[----:B------:R-:W-:Y:S01]  /*01e0*/  IMAD.MOV.U32 R11, RZ, RZ, RZ ;  /* 0x000000ffff0b7224 */ /* 0x000fe200078e00ff */
[----:B------:R-:W-:Y:S02]  /*01f0*/  CS2R R88, SRZ ;  /* 0x0000000000587805 */ /* 0x000fe4000001ff00 */
[----:B------:R-:W-:Y:S01]  /*0200*/  CS2R R14, SRZ ;  /* 0x00000000000e7805 */ /* 0x000fe2000001ff00 */
[----:B------:R-:W-:Y:S01]  /*0210*/  IMAD.MOV.U32 R87, RZ, RZ, RZ ;  /* 0x000000ffff577224 */ /* 0x000fe200078e00ff */
[----:B------:R-:W1:Y:S01]  /*0220*/  LDCU.U8 UR9, c[0x0][0x410] ;  /* 0x00008200ff0977ac */ /* 0x000e620008000000 */
[----:B------:R-:W3:Y:S01]  /*0230*/  LDCU UR8, c[0x0][0x408] ;  /* 0x00008100ff0877ac */ /* 0x000ee20008000800 */
[----:B------:R-:W4:Y:S01]  /*0240*/  LDCU UR24, c[0x0][0x388] ;  /* 0x00007100ff1877ac */ /* 0x000f220008000800 */
[----:B0-----:R-:W-:Y:S01]  /*0250*/  IMAD.WIDE.U32 R8, R3, 0x8, R8 ;  /* 0x0000000803087825 */ /* 0x001fe200078e0008 */
[----:B------:R-:W0:Y:S04]  /*0260*/  LDCU UR25, c[0x0][0x400] ;  /* 0x00008000ff1977ac */ /* 0x000e280008000800 */
[----:B--2---:R-:W2:Y:S01]  /*0270*/  LDG.E.64 R60, desc[UR20][R8.64+0x800] ;  /* 0x00080014083c7981 */ /* 0x004ea2000c1e1b00 */
[----:B------:R-:W0:Y:S03]  /*0280*/  LDCU.64 UR10, c[0x0][0x478] ;  /* 0x00008f00ff0a77ac */ /* 0x000e260008000a00 */
[----:B------:R-:W5:Y:S01]  /*0290*/  LDG.E.64 R62, desc[UR20][R8.64+0x400] ;  /* 0x00040014083e7981 */ /* 0x000f62000c1e1b00 */
[----:B------:R-:W0:Y:S03]  /*02a0*/  LDCU.128 UR12, c[0x0][0x3c0] ;  /* 0x00007800ff0c77ac */ /* 0x000e260008000c00 */
[----:B------:R-:W3:Y:S01]  /*02b0*/  LDG.E.64 R64, desc[UR20][R8.64] ;  /* 0x0000001408407981 */ /* 0x000ee2000c1e1b00 */
[----:B------:R-:W-:Y:S01]  /*02c0*/  CS2R R18, SRZ ;  /* 0x0000000000127805 */ /* 0x000fe2000001ff00 */
[----:B------:R-:W0:Y:S01]  /*02d0*/  LDCU.64 UR22, c[0x0][0x438] ;  /* 0x00008700ff1677ac */ /* 0x000e220008000a00 */
[----:B------:R-:W0:Y:S01]  /*02e0*/  LDCU.64 UR26, c[0x0][0x380] ;  /* 0x00007000ff1a77ac */ /* 0x000e220008000a00 */
[----:B------:R-:W0:Y:S01]  /*02f0*/  LDCU.64 UR28, c[0x0][0x470] ;  /* 0x00008e00ff1c77ac */ /* 0x000e220008000a00 */
        /* <DEDUP_REMOVED lines=9> */
[C---:B---3--:R-:W-:Y:S01]  /*0390*/  IMAD.U32 R8, R64.reuse, 0x10000, RZ ;  /* 0x0001000040087824 */ /* 0x048fe200078e00ff */
[--C-:B------:R-:W-:Y:S01]  /*03a0*/  SHF.R.U64 R64, R64, 0x10, R65.reuse ;  /* 0x0000001040407819 */ /* 0x100fe20000001241 */
[----:B------:R-:W-:Y:S01]  /*03b0*/  IMAD.U32 R60, R60, 0x10000, RZ ;  /* 0x000100003c3c7824 */ /* 0x000fe200078e00ff */
[----:B------:R-:W-:Y:S01]  /*03c0*/  SHF.L.U32 R9, R65, 0x10, RZ ;  /* 0x0000001041097819 */ /* 0x000fe200000006ff */
[----:B------:R-:W-:Y:S01]  /*03d0*/  IMAD.U32 R61, R61, 0x10000, RZ ;  /* 0x000100003d3d7824 */ /* 0x000fe200078e00ff */
[----:B------:R-:W-:Y:S01]  /*03e0*/  SHF.R.U32.HI R65, RZ, 0x10, R65 ;  /* 0x00000010ff417819 */ /* 0x000fe20000011641 */
[----:B------:R-:W-:Y:S01]  /*03f0*/  IMAD.U32 R63, R63, 0x10000, RZ ;  /* 0x000100003f3f7824 */ /* 0x000fe200078e00ff */
[----:B------:R-:W-:Y:S01]  /*0400*/  SHF.L.U32 R62, R62, 0x10, RZ ;  /* 0x000000103e3e7819 */ /* 0x000fe200000006ff */
[----:B------:R-:W-:-:S02]  /*0410*/  IMAD.U32 R64, R64, 0x10000, RZ ;  /* 0x0001000040407824 */ /* 0x000fc400078e00ff */
[----:B01--4-:R-:W-:-:S07]  /*0420*/  IMAD.U32 R65, R65, 0x10000, RZ ;  /* 0x0001000041417824 */ /* 0x013fce00078e00ff */
.L_x_1438:
[----:B0-----:R-:W0:Y:S01]  /*0430*/  LDC.64 R48, c[0x0][0x3a8] ;  /* 0x0000ea00ff307b82 */ /* 0x001e220000000a00 */
[----:B------:R-:W-:Y:S02]  /*0440*/  UIMAD UR5, UR4, UR24, URZ ;  /* 0x00000018040572a4 */ /* 0x000fe4000f8e02ff */
[----:B------:R-:W-:Y:S02]  /*0450*/  UIMAD.WIDE UR16, UR4, 0x4, UR12 ;  /* 0x00000004041078a5 */ /* 0x000fe4000f8e020c */
[----:B------:R-:W-:Y:S02]  /*0460*/  USHF.R.S32.HI UR6, URZ, 0x1f, UR5 ;  /* 0x0000001fff067899 */ /* 0x000fe40008011405 */
[----:B------:R-:W-:Y:S01]  /*0470*/  UIMAD.WIDE UR18, UR4, 0x4, UR14 ;  /* 0x00000004041278a5 */ /* 0x000fe2000f8e020e */
[----:B-1----:R-:W1:Y:S01]  /*0480*/  LDC.64 R76, c[0x0][0x428] ;  /* 0x00010a00ff4c7b82 */ /* 0x002e620000000a00 */
[----:B------:R-:W-:Y:S01]  /*0490*/  ULEA.HI UR6, UR6, UR5, URZ, 0x2 ;  /* 0x0000000506067291 */ /* 0x000fe2000f8f10ff */
[----:B------:R-:W-:Y:S01]  /*04a0*/  MOV R50, UR16 ;  /* 0x0000001000327c02 */ /* 0x000fe20008000f00 */
[----:B------:R-:W-:-:S04]  /*04b0*/  IMAD.U32 R51, RZ, RZ, UR17 ;  /* 0x00000011ff337e24 */ /* 0x000fc8000f8e00ff */
[----:B------:R-:W-:Y:S01]  /*04c0*/  IMAD.U32 R66, RZ, RZ, UR6 ;  /* 0x00000006ff427e24 */ /* 0x000fe2000f8e00ff */
[----:B------:R-:W2:Y:S04]  /*04d0*/  LDG.E R92, desc[UR20][R50.64] ;  /* 0x00000014325c7981 */ /* 0x000ea8000c1e1900 */
[----:B------:R-:W-:-:S05]  /*04e0*/  LEA.HI.SX32 R66, R66, R3, 0x1e ;  /* 0x0000000342427211 */ /* 0x000fca00078ff2ff */
[----:B0-----:R-:W-:-:S06]  /*04f0*/  IMAD.WIDE.U32 R40, R66, 0x10, R48 ;  /* 0x0000001042287825 */ /* 0x001fcc00078e0030 */
[----:B------:R-:W3:Y:S01]  /*0500*/  LDG.E.128 R40, desc[UR20][R40.64] ;  /* 0x0000001428287981 */ /* 0x000ee2000c1e1d00 */
[C---:B------:R-:W-:Y:S02]  /*0510*/  VIADD R67, R66.reuse, 0x80 ;  /* 0x0000008042437836 */ /* 0x040fe40000000000 */
[----:B------:R-:W-:Y:S02]  /*0520*/  IMAD.U32 R70, RZ, RZ, UR18 ;  /* 0x00000012ff467e24 */ /* 0x000fe4000f8e00ff */
[----:B------:R-:W-:Y:S02]  /*0530*/  IMAD.U32 R71, RZ, RZ, UR19 ;  /* 0x00000013ff477e24 */ /* 0x000fe4000f8e00ff */
[----:B------:R-:W-:Y:S01]  /*0540*/  IMAD.WIDE.U32 R44, R67, 0x10, R48 ;  /* 0x00000010432c7825 */ /* 0x000fe200078e0030 */
[C---:B------:R-:W-:Y:S02]  /*0550*/  IADD3 R68, PT, PT, R66.reuse, 0x100, RZ ;  /* 0x0000010042447810 */ /* 0x040fe40007ffe0ff */
[----:B------:R0:W4:Y:S01]  /*0560*/  LDG.E R80, desc[UR20][R70.64] ;  /* 0x0000001446507981 */ /* 0x000122000c1e1900 */
[----:B-1----:R-:W-:-:S03]  /*0570*/  IMAD.WIDE.U32 R78, R66, 0x8, R76 ;  /* 0x00000008424e7825 */ /* 0x002fc600078e004c */
[----:B------:R-:W4:Y:S01]  /*0580*/  LDG.E.128 R44, desc[UR20][R44.64] ;  /* 0x000000142c2c7981 */ /* 0x000f22000c1e1d00 */
[----:B------:R-:W-:-:S03]  /*0590*/  IMAD.WIDE.U32 R74, R67, 0x8, R76 ;  /* 0x00000008434a7825 */ /* 0x000fc600078e004c */
[----:B------:R-:W4:Y:S01]  /*05a0*/  LDG.E.64 R78, desc[UR20][R78.64] ;  /* 0x000000144e4e7981 */ /* 0x000f22000c1e1b00 */
[C---:B------:R-:W-:Y:S01]  /*05b0*/  IMAD.WIDE.U32 R48, R68.reuse, 0x10, R48 ;  /* 0x0000001044307825 */ /* 0x040fe200078e0030 */
[----:B------:R-:W-:Y:S01]  /*05c0*/  ISETP.NE.U32.AND P2, PT, RZ, UR22, PT ;  /* 0x00000016ff007c0c */ /* 0x000fe2000bf45070 */
[----:B0-----:R-:W0:Y:S01]  /*05d0*/  LDC.64 R70, c[0x0][0x3b0] ;  /* 0x0000ec00ff467b82 */ /* 0x001e220000000a00 */
[----:B------:R-:W4:Y:S04]  /*05e0*/  LDG.E.64 R74, desc[UR20][R74.64] ;  /* 0x000000144a4a7981 */ /* 0x000f28000c1e1b00 */
[----:B------:R-:W4:Y:S01]  /*05f0*/  LDG.E.128 R48, desc[UR20][R48.64] ;  /* 0x0000001430307981 */ /* 0x000f22000c1e1d00 */
[----:B------:R-:W-:-:S06]  /*0600*/  IMAD.WIDE.U32 R76, R68, 0x8, R76 ;  /* 0x00000008444c7825 */ /* 0x000fcc00078e004c */
[----:B------:R-:W4:Y:S01]  /*0610*/  LDG.E.64 R76, desc[UR20][R76.64] ;  /* 0x000000144c4c7981 */ /* 0x000f22000c1e1b00 */
[----:B------:R-:W-:Y:S02]  /*0620*/  ISETP.NE.AND.EX P2, PT, RZ, UR23, PT, P2 ;  /* 0x00000017ff007c0c */ /* 0x000fe4000bf45320 */
[----:B------:R-:W-:Y:S02]  /*0630*/  ISETP.NE.AND P5, PT, RZ, UR9, PT ;  /* 0x00000009ff007c0c */ /* 0x000fe4000bfa5270 */
[----:B------:R-:W-:-:S04]  /*0640*/  ISETP.NE.U32.AND P1, PT, RZ, UR28, PT ;  /* 0x0000001cff007c0c */ /* 0x000fc8000bf25070 */
[----:B------:R-:W-:-:S05]  /*0650*/  ISETP.NE.AND.EX P1, PT, RZ, UR29, PT, P1 ;  /* 0x0000001dff007c0c */ /* 0x000fca000bf25310 */
[----:B------:R-:W1:Y:S08]  /*0660*/  @P2 LDC.64 R82, c[0x0][0x438] ;  /* 0x00010e00ff522b82 */ /* 0x000e700000000a00 */
[----:B------:R-:W0:Y:S08]  /*0670*/  @P2 LDC.64 R84, c[0x0][0x438] ;  /* 0x00010e00ff542b82 */ /* 0x000e300000000a00 */
[----:B------:R-:W0:Y:S01]  /*0680*/  @P1 LDC.64 R72, c[0x0][0x3b8] ;  /* 0x0000ee00ff481b82 */ /* 0x000e220000000a00 */
[----:B-1----:R-:W-:-:S05]  /*0690*/  @P2 IMAD.WIDE.U32 R82, R67, 0x10, R82 ;  /* 0x0000001043522825 */ /* 0x002fca00078e0052 */
[----:B------:R-:W5:Y:S01]  /*06a0*/  @P2 LDG.E.128 R28, desc[UR20][R82.64] ;  /* 0x00000014521c2981 */ /* 0x000f62000c1e1d00 */
[----:B0-----:R-:W-:-:S05]  /*06b0*/  @P2 IMAD.WIDE.U32 R84, R68, 0x10, R84 ;  /* 0x0000001044542825 */ /* 0x001fca00078e0054 */
[----:B------:R-:W5:Y:S01]  /*06c0*/  @P2 LDG.E.128 R32, desc[UR20][R84.64] ;  /* 0x0000001454202981 */ /* 0x000f62000c1e1d00 */
[----:B------:R-:W-:-:S05]  /*06d0*/  @P1 IMAD.WIDE.U32 R72, R66, 0x4, R72 ;  /* 0x0000000442481825 */ /* 0x000fca00078e0048 */
[----:B------:R-:W5:Y:S01]  /*06e0*/  @P1 LDG.E R69, desc[UR20][R72.64] ;  /* 0x0000001448451981 */ /* 0x000f62000c1e1900 */
[----:B------:R-:W0:Y:S01]  /*06f0*/  S2R R112, SR_CgaCtaId ;  /* 0x0000000000707919 */ /* 0x000e220000008800 */
[----:B--2---:R-:W-:-:S05]  /*0700*/  FSEL R92, R92, RZ, !P5 ;  /* 0x000000ff5c5c7208 */ /* 0x004fca0006800000 */
[C---:B---3--:R-:W-:Y:S01]  /*0710*/  FADD.FTZ R95, -R92.reuse, R40 ;  /* 0x000000285c5f7221 */ /* 0x048fe20000010100 */
[----:B------:R-:W-:Y:S02]  /*0720*/  FADD.FTZ R94, -R92, R41 ;  /* 0x000000295c5e7221 */ /* 0x000fe40000010100 */
[----:B------:R-:W1:Y:S01]  /*0730*/  @P2 LDC.64 R40, c[0x0][0x438] ;  /* 0x00010e00ff282b82 */ /* 0x000e620000000a00 */
[----:B----4-:R-:W-:-:S07]  /*0740*/  R2UR UR16, R80 ;  /* 0x00000000501072ca */ /* 0x010fce00000e0000 */
[----:B------:R-:W2:Y:S01]  /*0750*/  @P1 LDC.64 R80, c[0x0][0x3b8] ;  /* 0x0000ee00ff501b82 */ /* 0x000ea20000000a00 */
[C---:B------:R-:W-:Y:S01]  /*0760*/  FADD.FTZ R100, -R92.reuse, R44 ;  /* 0x0000002c5c647221 */ /* 0x040fe20000010100 */
[C---:B------:R-:W-:Y:S01]  /*0770*/  FADD.FTZ R101, -R92.reuse, R45 ;  /* 0x0000002d5c657221 */ /* 0x040fe20000010100 */
[C---:B------:R-:W-:Y:S01]  /*0780*/  FADD.FTZ R102, -R92.reuse, R46 ;  /* 0x0000002e5c667221 */ /* 0x040fe20000010100 */
[----:B------:R-:W-:Y:S01]  /*0790*/  FADD.FTZ R103, -R92, R47 ;  /* 0x0000002f5c677221 */ /* 0x000fe20000010100 */
[----:B------:R-:W-:-:S04]  /*07a0*/  IMAD.WIDE.U32 R44, R66, 0x4, R70 ;  /* 0x00000004422c7825 */ /* 0x000fc800078e0046 */
[----:B------:R-:W-:-:S04]  /*07b0*/  IMAD.WIDE.U32 R46, R67, 0x4, R70 ;  /* 0x00000004432e7825 */ /* 0x000fc800078e0046 */
[----:B------:R-:W-:-:S04]  /*07c0*/  IMAD.WIDE.U32 R70, R68, 0x4, R70 ;  /* 0x0000000444467825 */ /* 0x000fc800078e0046 */
[----:B------:R-:W-:Y:S01]  /*07d0*/  IMAD.MOV.U32 R97, RZ, RZ, R78 ;  /* 0x000000ffff617224 */ /* 0x000fe200078e004e */
[--C-:B------:R-:W-:Y:S01]  /*07e0*/  SHF.R.U64 R78, R78, 0x10, R79.reuse ;  /* 0x000000104e4e7819 */ /* 0x100fe2000000124f */
[----:B------:R-:W-:Y:S01]  /*07f0*/  IMAD.MOV.U32 R99, RZ, RZ, R79 ;  /* 0x000000ffff637224 */ /* 0x000fe200078e004f */
[----:B------:R-:W-:Y:S01]  /*0800*/  SHF.R.U64 R105, R74, 0x10, R75 ;  /* 0x000000104a697819 */ /* 0x000fe2000000124b */
[----:B------:R-:W-:Y:S01]  /*0810*/  IMAD.MOV.U32 R104, RZ, RZ, R74 ;  /* 0x000000ffff687224 */ /* 0x000fe200078e004a */
[----:B------:R3:W5:Y:S01]  /*0820*/  LDG.E R70, desc[UR20][R70.64] ;  /* 0x0000001446467981 */ /* 0x000762000c1e1900 */
[----:B------:R-:W-:Y:S02]  /*0830*/  IMAD.U32 R97, R97, 0x10000, RZ ;  /* 0x0001000061617824 */ /* 0x000fe400078e00ff */
[C---:B------:R-:W-:Y:S01]  /*0840*/  FADD.FTZ R96, -R92.reuse, R42 ;  /* 0x0000002a5c607221 */ /* 0x040fe20000010100 */
[----:B------:R-:W-:Y:S01]  /*0850*/  FADD.FTZ R98, -R92, R43 ;  /* 0x0000002b5c627221 */ /* 0x000fe20000010100 */
[----:B------:R4:W5:Y:S01]  /*0860*/  LDG.E R74, desc[UR20][R46.64] ;  /* 0x000000142e4a7981 */ /* 0x000962000c1e1900 */
[----:B-1----:R-:W-:-:S04]  /*0870*/  @P2 IMAD.WIDE.U32 R40, R66, 0x10, R40 ;  /* 0x0000001042282825 */ /* 0x002fc800078e0028 */
[C---:B------:R-:W-:Y:S01]  /*0880*/  FADD.FTZ R50, -R92.reuse, R50 ;  /* 0x000000325c327221 */ /* 0x040fe20000010100 */
[C---:B------:R-:W-:Y:S01]  /*0890*/  FADD.FTZ R51, -R92.reuse, R51 ;  /* 0x000000335c337221 */ /* 0x040fe20000010100 */
[----:B------:R-:W1:Y:S01]  /*08a0*/  @P1 LDC.64 R42, c[0x0][0x3b8] ;  /* 0x0000ee00ff2a1b82 */ /* 0x000e620000000a00 */
[C---:B---3--:R-:W-:Y:S01]  /*08b0*/  FADD.FTZ R71, -R92.reuse, R49 ;  /* 0x000000315c477221 */ /* 0x048fe20000010100 */
[----:B------:R-:W-:Y:S01]  /*08c0*/  SHF.R.U32.HI R79, RZ, 0x10, R79 ;  /* 0x00000010ff4f7819 */ /* 0x000fe2000001164f */
[----:B------:R3:W5:Y:S01]  /*08d0*/  @P2 LDG.E.128 R24, desc[UR20][R40.64] ;  /* 0x0000001428182981 */ /* 0x000762000c1e1d00 */
[----:B----4-:R-:W-:Y:S01]  /*08e0*/  FADD.FTZ R46, -R92, R48 ;  /* 0x000000305c2e7221 */ /* 0x010fe20000010100 */
[----:B------:R-:W-:Y:S01]  /*08f0*/  FMUL.FTZ R48, R95, UR16 ;  /* 0x000000105f307c20 */ /* 0x000fe20008410000 */
[----:B------:R-:W-:Y:S02]  /*0900*/  IMAD.U32 R92, R99, 0x10000, RZ ;  /* 0x00010000635c7824 */ /* 0x000fe400078e00ff */
[----:B------:R-:W-:Y:S01]  /*0910*/  FMUL.FTZ R99, R8, R97 ;  /* 0x0000006108637220 */ /* 0x000fe20000410000 */
[----:B------:R-:W-:-:S02]  /*0920*/  IMAD.U32 R95, R78, 0x10000, RZ ;  /* 0x000100004e5f7824 */ /* 0x000fc400078e00ff */
[----:B------:R-:W-:Y:S02]  /*0930*/  FMUL.FTZ R94, R94, UR16 ;  /* 0x000000105e5e7c20 */ /* 0x000fe40008410000 */
[----:B------:R-:W-:Y:S01]  /*0940*/  FMUL.FTZ R109, R64, R95 ;  /* 0x0000005f406d7220 */ /* 0x000fe20000410000 */
[----:B---3--:R-:W-:Y:S01]  /*0950*/  FADD.FTZ R40, RZ, R99 ;  /* 0x00000063ff287221 */ /* 0x008fe20000010000 */
[----:B------:R-:W-:Y:S01]  /*0960*/  FFMA.FTZ R41, R48, R99, RZ ;  /* 0x0000006330297223 */ /* 0x000fe200000100ff */
[----:B------:R-:W-:Y:S01]  /*0970*/  SHF.L.U32 R115, R79, 0x10, RZ ;  /* 0x000000104f737819 */ /* 0x000fe200000006ff */
[----:B------:R-:W-:Y:S01]  /*0980*/  FMUL.FTZ R111, R9, R92 ;  /* 0x0000005c096f7220 */ /* 0x000fe20000410000 */
[----:B------:R-:W-:Y:S01]  /*0990*/  FADD.FTZ R40, R40, R109 ;  /* 0x0000006d28287221 */ /* 0x000fe20000010000 */
[----:B------:R-:W-:Y:S01]  /*09a0*/  FMUL.FTZ R96, R96, UR16 ;  /* 0x0000001060607c20 */ /* 0x000fe20008410000 */
[----:B------:R-:W-:Y:S01]  /*09b0*/  FFMA.FTZ R41, R94, R109, R41 ;  /* 0x0000006d5e297223 */ /* 0x000fe20000010029 */
[----:B------:R-:W-:Y:S01]  /*09c0*/  FMUL.FTZ R82, R101, UR16 ;  /* 0x0000001065527c20 */ /* 0x000fe20008410000 */
[----:B------:R-:W-:Y:S01]  /*09d0*/  FMUL.FTZ R113, R65, R115 ;  /* 0x0000007341717220 */ /* 0x000fe20000410000 */
[----:B------:R-:W-:-:S02]  /*09e0*/  IMAD.U32 R101, R104, 0x10000, RZ ;  /* 0x0001000068657824 */ /* 0x000fc400078e00ff */
[----:B------:R-:W-:Y:S01]  /*09f0*/  FADD.FTZ R40, R40, R111 ;  /* 0x0000006f28287221 */ /* 0x000fe20000010000 */
[----:B------:R-:W-:Y:S01]  /*0a00*/  FMUL.FTZ R98, R98, UR16 ;  /* 0x0000001062627c20 */ /* 0x000fe20008410000 */
[----:B------:R-:W-:Y:S01]  /*0a10*/  FFMA.FTZ R41, R96, R111, R41 ;  /* 0x0000006f60297223 */ /* 0x000fe20000010029 */
[----:B------:R-:W-:Y:S02]  /*0a20*/  IMAD.MOV.U32 R106, RZ, RZ, R75 ;  /* 0x000000ffff6a7224 */ /* 0x000fe400078e004b */
[----:B------:R-:W-:Y:S01]  /*0a30*/  FMUL.FTZ R85, R6, R101 ;  /* 0x0000006506557220 */ /* 0x000fe20000410000 */
[----:B------:R-:W-:Y:S02]  /*0a40*/  IMAD.U32 R105, R105, 0x10000, RZ ;  /* 0x0001000069697824 */ /* 0x000fe400078e00ff */
[----:B------:R-:W-:Y:S01]  /*0a50*/  FADD.FTZ R40, R40, R113 ;  /* 0x0000007128287221 */ /* 0x000fe20000010000 */
[----:B------:R-:W-:Y:S01]  /*0a60*/  FMUL.FTZ R100, R100, UR16 ;  /* 0x0000001064647c20 */ /* 0x000fe20008410000 */
[----:B------:R-:W-:Y:S01]  /*0a70*/  FFMA.FTZ R41, R98, R113, R41 ;  /* 0x0000007162297223 */ /* 0x000fe20000010029 */
[----:B--2---:R-:W-:Y:S01]  /*0a80*/  @P1 IMAD.WIDE.U32 R80, R68, 0x4, R80 ;  /* 0x0000000444501825 */ /* 0x004fe200078e0050 */
[----:B------:R-:W-:-:S03]  /*0a90*/  SHF.R.U32.HI R107, RZ, 0x10, R75 ;  /* 0x00000010ff6b7819 */ /* 0x000fc6000001164b */
[----:B------:R-:W-:Y:S01]  /*0aa0*/  FMUL.FTZ R83, R62, R105 ;  /* 0x000000693e537220 */ /* 0x000fe20000410000 */
[----:B------:R-:W-:Y:S01]  /*0ab0*/  FADD.FTZ R40, R40, R85 ;  /* 0x0000005528287221 */ /* 0x000fe20000010000 */
[----:B------:R-:W-:Y:S02]  /*0ac0*/  IMAD.U32 R106, R106, 0x10000, RZ ;  /* 0x000100006a6a7824 */ /* 0x000fe400078e00ff */
[----:B------:R-:W-:Y:S01]  /*0ad0*/  FFMA.FTZ R41, R100, R85, R41 ;  /* 0x0000005564297223 */ /* 0x000fe20000010029 */
[----:B------:R2:W5:Y:S01]  /*0ae0*/  LDG.E R75, desc[UR20][R44.64] ;  /* 0x000000142c4b7981 */ /* 0x000562000c1e1900 */
[----:B------:R-:W-:Y:S02]  /*0af0*/  IMAD.U32 R107, R107, 0x10000, RZ ;  /* 0x000100006b6b7824 */ /* 0x000fe400078e00ff */
[----:B------:R-:W-:Y:S01]  /*0b00*/  FADD.FTZ R40, R40, R83 ;  /* 0x0000005328287221 */ /* 0x000fe20000010000 */
[----:B------:R3:W5:Y:S01]  /*0b10*/  @P1 LDG.E R0, desc[UR20][R80.64] ;  /* 0x0000001450001981 */ /* 0x000762000c1e1900 */
[----:B------:R-:W-:Y:S01]  /*0b20*/  FMUL.FTZ R102, R102, UR16 ;  /* 0x0000001066667c20 */ /* 0x000fe20008410000 */
[----:B------:R-:W-:Y:S01]  /*0b30*/  FFMA.FTZ R41, R82, R83, R41 ;  /* 0x0000005352297223 */ /* 0x000fe20000010029 */
[----:B------:R-:W-:Y:S01]  /*0b40*/  FMUL.FTZ R84, R103, UR16 ;  /* 0x0000001067547c20 */ /* 0x000fe20008410000 */
[----:B--2---:R-:W-:Y:S01]  /*0b50*/  MOV R45, R76 ;  /* 0x0000004c002d7202 */ /* 0x004fe20000000f00 */
[----:B-1----:R-:W-:-:S04]  /*0b60*/  @P1 IMAD.WIDE.U32 R42, R67, 0x4, R42 ;  /* 0x00000004432a1825 */ /* 0x002fc800078e002a */
[----:B---3--:R-:W-:Y:S01]  /*0b70*/  FMUL.FTZ R81, R7, R106 ;  /* 0x0000006a07517220 */ /* 0x008fe20000410000 */
[----:B------:R-:W-:Y:S01]  /*0b80*/  SHF.R.U64 R44, R76, 0x10, R77 ;  /* 0x000000104c2c7819 */ /* 0x000fe2000000124d */
[----:B------:R-:W-:Y:S01]  /*0b90*/  FMUL.FTZ R79, R63, R107 ;  /* 0x0000006b3f4f7220 */ /* 0x000fe20000410000 */
[----:B------:R-:W-:Y:S01]  /*0ba0*/  SHF.L.U32 R103, R45, 0x10, RZ ;  /* 0x000000102d677819 */ /* 0x000fe200000006ff */
[----:B------:R-:W-:Y:S01]  /*0bb0*/  FADD.FTZ R40, R40, R81 ;  /* 0x0000005128287221 */ /* 0x000fe20000010000 */
[----:B------:R-:W-:Y:S01]  /*0bc0*/  FFMA.FTZ R41, R102, R81, R41 ;  /* 0x0000005166297223 */ /* 0x000fe20000010029 */
[----:B------:R1:W5:Y:S01]  /*0bd0*/  @P1 LDG.E R2, desc[UR20][R42.64] ;  /* 0x000000142a021981 */ /* 0x000362000c1e1900 */
[----:B------:R-:W-:Y:S02]  /*0be0*/  IMAD.U32 R104, R44, 0x10000, RZ ;  /* 0x000100002c687824 */ /* 0x000fe400078e00ff */
[----:B------:R-:W-:Y:S01]  /*0bf0*/  FMUL.FTZ R76, R4, R103 ;  /* 0x00000067044c7220 */ /* 0x000fe20000410000 */
[----:B------:R-:W-:Y:S01]  /*0c00*/  FADD.FTZ R45, R40, R79 ;  /* 0x0000004f282d7221 */ /* 0x000fe20000010000 */
[----:B------:R-:W-:Y:S01]  /*0c10*/  FMUL.FTZ R49, R46, UR16 ;  /* 0x000000102e317c20 */ /* 0x000fe20008410000 */
[----:B------:R-:W-:Y:S01]  /*0c20*/  FFMA.FTZ R40, R84, R79, R41 ;  /* 0x0000004f54287223 */ /* 0x000fe20000010029 */
[----:B------:R-:W-:Y:S01]  /*0c30*/  FMUL.FTZ R78, R60, R104 ;  /* 0x000000683c4e7220 */ /* 0x000fe20000410000 */
[----:B------:R-:W-:Y:S01]  /*0c40*/  FADD.FTZ R41, R45, R76 ;  /* 0x0000004c2d297221 */ /* 0x000fe20000010000 */
[--C-:B-1----:R-:W-:Y:S01]  /*0c50*/  IMAD.MOV.U32 R42, RZ, RZ, R77.reuse ;  /* 0x000000ffff2a7224 */ /* 0x102fe200078e004d */
[----:B------:R-:W-:Y:S01]  /*0c60*/  SHF.R.U32.HI R43, RZ, 0x10, R77 ;  /* 0x00000010ff2b7819 */ /* 0x000fe2000001164d */
[----:B------:R-:W-:Y:S01]  /*0c70*/  FMUL.FTZ R71, R71, UR16 ;  /* 0x0000001047477c20 */ /* 0x000fe20008410000 */
[----:B------:R-:W-:Y:S01]  /*0c80*/  FFMA.FTZ R40, R49, R76, R40 ;  /* 0x0000004c31287223 */ /* 0x000fe20000010028 */
[----:B------:R-:W-:-:S02]  /*0c90*/  IMAD.U32 R108, R42, 0x10000, RZ ;  /* 0x000100002a6c7824 */ /* 0x000fc400078e00ff */
[----:B------:R-:W-:Y:S01]  /*0ca0*/  FADD.FTZ R42, R41, R78 ;  /* 0x0000004e292a7221 */ /* 0x000fe20000010000 */
[----:B------:R-:W-:Y:S01]  /*0cb0*/  FMUL.FTZ R72, R50, UR16 ;  /* 0x0000001032487c20 */ /* 0x000fe20008410000 */
[----:B------:R-:W-:Y:S02]  /*0cc0*/  IMAD.U32 R110, R43, 0x10000, RZ ;  /* 0x000100002b6e7824 */ /* 0x000fe400078e00ff */
[----:B------:R-:W-:Y:S01]  /*0cd0*/  FMUL.FTZ R73, R5, R108 ;  /* 0x0000006c05497220 */ /* 0x000fe20000410000 */
[----:B------:R-:W-:Y:S01]  /*0ce0*/  FFMA.FTZ R41, R71, R78, R40 ;  /* 0x0000004e47297223 */ /* 0x000fe20000010028 */
[----:B------:R-:W-:Y:S01]  /*0cf0*/  FMUL.FTZ R77, R51, UR16 ;  /* 0x00000010334d7c20 */ /* 0x000fe20008410000 */
[----:B------:R-:W-:Y:S01]  /*0d00*/  FMUL.FTZ R80, R61, R110 ;  /* 0x0000006e3d507220 */ /* 0x000fe20000410000 */
[----:B------:R-:W-:Y:S01]  /*0d10*/  FADD.FTZ R43, R42, R73 ;  /* 0x000000492a2b7221 */ /* 0x000fe20000010000 */
[----:B------:R-:W-:-:S03]  /*0d20*/  FFMA.FTZ R40, R72, R73, R41 ;  /* 0x0000004948287223 */ /* 0x000fc60000010029 */
[----:B------:R-:W-:Y:S01]  /*0d30*/  FADD.FTZ R43, R43, R80 ;  /* 0x000000502b2b7221 */ /* 0x000fe20000010000 */
[----:B------:R-:W-:-:S04]  /*0d40*/  FFMA.FTZ R40, R77, R80, R40 ;  /* 0x000000504d287223 */ /* 0x000fc80000010028 */
        /* <DEDUP_REMOVED lines=14> */
[----:B------:R-:W-:Y:S02]  /*0e30*/  LOP3.LUT P4, RZ, R3, 0x1f, RZ, 0xc0, !PT ;  /* 0x0000001f03ff7812 */ /* 0x000fe4000788c0ff */
[----:B------:R-:W-:Y:S02]  /*0e40*/  MOV R41, 0x400 ;  /* 0x0000040000297802 */ /* 0x000fe40000000f00 */
[----:B------:R-:W-:Y:S01]  /*0e50*/  PLOP3.LUT P0, PT, PT, PT, PT, 0x80, 0x8 ;  /* 0x000000000008781c */ /* 0x000fe20003f0f070 */
[----:B-1----:R-:W-:Y:S01]  /*0e60*/  FADD.FTZ R43, R46, R43 ;  /* 0x0000002b2e2b7221 */ /* 0x002fe20000010000 */
[----:B--2---:R-:W-:-:S04]  /*0e70*/  FADD.FTZ R40, R47, R40 ;  /* 0x000000282f287221 */ /* 0x004fc80000010000 */
[----:B------:R-:W1:Y:S04]  /*0e80*/  SHFL.DOWN PT, R50, R43, 0x1, 0x1f ;  /* 0x08201f002b327f89 */ /* 0x000e6800000e0000 */
[----:B------:R-:W2:Y:S01]  /*0e90*/  SHFL.DOWN PT, R51, R40, 0x1, 0x1f ;  /* 0x08201f0028337f89 */ /* 0x000ea200000e0000 */
[----:B------:R-:W-:Y:S02]  /*0ea0*/  @!P4 PLOP3.LUT P0, PT, P3, PT, PT, 0x80, 0x8 ;  /* 0x000000000008c81c */ /* 0x000fe40001f0f070 */
[----:B0-----:R-:W-:-:S05]  /*0eb0*/  LEA R44, R112, R41, 0x18 ;  /* 0x00000029702c7211 */ /* 0x001fca00078ec0ff */
[----:B------:R-:W-:-:S05]  /*0ec0*/  VIADD R42, R44, 0x1820 ;  /* 0x000018202c2a7836 */ /* 0x000fca0000000000 */
[----:B------:R-:W-:Y:S01]  /*0ed0*/  @!P4 MOV R41, R42 ;  /* 0x0000002a0029c202 */ /* 0x000fe20000000f00 */
[----:B------:R-:W-:-:S04]  /*0ee0*/  @!P0 VIADD R41, R44, 0x1800 ;  /* 0x000018002c298836 */ /* 0x000fc80000000000 */
[----:B------:R-:W-:Y:S02]  /*0ef0*/  @!P4 IMAD R112, R10, 0x8, R41 ;  /* 0x000000080a70c824 */ /* 0x000fe400078e0229 */
[----:B-1----:R-:W-:Y:S01]  /*0f00*/  FADD.FTZ R50, R43, R50 ;  /* 0x000000322b327221 */ /* 0x002fe20000010000 */
[----:B--2---:R-:W-:-:S05]  /*0f10*/  FADD.FTZ R51, R40, R51 ;  /* 0x0000003328337221 */ /* 0x004fca0000010000 */
[----:B------:R-:W-:Y:S01]  /*0f20*/  @!P4 STS.64 [R112], R50 ;  /* 0x000000327000c388 */ /* 0x000fe20000000a00 */
[C---:B------:R-:W-:Y:S01]  /*0f30*/  @!P3 VIADD R42, R44.reuse, 0x1800 ;  /* 0x000018002c2ab836 */ /* 0x040fe20000000000 */
[----:B------:R-:W-:Y:S01]  /*0f40*/  BAR.SYNC.DEFER_BLOCKING 0x0 ;  /* 0x0000000000007b1d */ /* 0x000fe20000010000 */
[C---:B------:R-:W-:Y:S01]  /*0f50*/  VIADD R45, R44.reuse, 0x1830 ;  /* 0x000018302c2d7836 */ /* 0x040fe20000000000 */
[----:B------:R-:W-:-:S04]  /*0f60*/  @!P3 IADD3 R45, PT, PT, R44, 0x1810, RZ ;  /* 0x000018102c2db810 */ /* 0x000fc80007ffe0ff */
[----:B------:R-:W0:Y:S04]  /*0f70*/  LDS.128 R40, [R42] ;  /* 0x000000002a287984 */ /* 0x000e280000000c00 */
[----:B------:R-:W1:Y:S01]  /*0f80*/  LDS.128 R44, [R45] ;  /* 0x000000002d2c7984 */ /* 0x000e620000000c00 */
[----:B------:R-:W-:-:S04]  /*0f90*/  UISETP.NE.U32.AND UP0, UPT, UR28, URZ, UPT ;  /* 0x000000ff1c00728c */ /* 0x000fc8000bf05070 */
[----:B------:R-:W-:Y:S01]  /*0fa0*/  UISETP.NE.AND.EX UP0, UPT, UR29, URZ, UPT, UP0 ;  /* 0x000000ff1d00728c */ /* 0x000fe2000bf05300 */
[----:B------:R-:W-:Y:S01]  /*0fb0*/  FFMA.FTZ R15, R48, R97, R15 ;  /* 0x00000061300f7223 */ /* 0x000fe2000001000f */
[----:B------:R-:W-:Y:S01]  /*0fc0*/  UIADD3 UR4, UPT, UPT, UR4, UR26, URZ ;  /* 0x0000001a04047290 */ /* 0x000fe2000fffe0ff */
        /* <DEDUP_REMOVED lines=34> */
[----:B------:R-:W-:Y:S01]  /*11f0*/  FSEL R51, R41, RZ, !P5 ;  /* 0x000000ff29337208 */ /* 0x000fe20006800000 */
[----:B------:R-:W-:Y:S01]  /*1200*/  UISETP.GE.AND UP1, UPT, UR4, UR27, UPT ;  /* 0x0000001b0400728c */ /* 0x000fe2000bf26270 */
[----:B------:R-:W-:Y:S10]  /*1210*/  BRA.U UP0, `(.L_x_1411) ;  /* 0x0000000900247547 */ /* 0x000ff4000b800000 */
        /* <DEDUP_REMOVED lines=39> */
.L_x_1413:
        /* <DEDUP_REMOVED lines=31> */
.L_x_1412:
        /* <DEDUP_REMOVED lines=36> */
.L_x_1415:
        /* <DEDUP_REMOVED lines=31> */
.L_x_1411:
        /* <DEDUP_REMOVED lines=52> */
.L_x_1417:
[--C-:B------:R-:W-:Y:S01]  /*1df0*/  FFMA.FTZ R94, R94, UR17, R51.reuse ;  /* 0x000000115e5e7c23 */ /* 0x100fe20008010033 */
[----:B-----5:R-:W-:Y:S01]  /*1e00*/  LOP3.LUT P6, RZ, R75, 0xff00, RZ, 0xc0, !PT ;  /* 0x0000ff004bff7812 */ /* 0x020fe200078cc0ff */
[--C-:B------:R-:W-:Y:S01]  /*1e10*/  FFMA.FTZ R48, R48, UR17, R51.reuse ;  /* 0x0000001130307c23 */ /* 0x100fe20008010033 */
[--C-:B------:R-:W-:Y:S01]  /*1e20*/  FFMA.FTZ R96, R96, UR17, R51.reuse ;  /* 0x0000001160607c23 */ /* 0x100fe20008010033 */
        /* <DEDUP_REMOVED lines=9> */
[C---:B------:R-:W-:Y:S01]  /*1ec0*/  LOP3.LUT P0, RZ, R75.reuse, 0xff0000, RZ, 0xc0, !PT ;  /* 0x00ff00004bff7812 */ /* 0x040fe2000780c0ff */
[----:B------:R-:W-:Y:S01]  /*1ed0*/  FMUL.FTZ R40, R36, UR8 ;  /* 0x0000000824287c20 */ /* 0x000fe20008410000 */
[----:B------:R-:W-:-:S02]  /*1ee0*/  ISETP.GE.U32.AND P5, PT, R75, 0x1000000, PT ;  /* 0x010000004b00780c */ /* 0x000fc40003fa6070 */
[----:B------:R-:W-:Y:S02]  /*1ef0*/  FSEL R39, R38, RZ, P6 ;  /* 0x000000ff26277208 */ /* 0x000fe40003000000 */
[C---:B------:R-:W-:Y:S02]  /*1f00*/  LOP3.LUT P6, RZ, R69.reuse, 0xff00, RZ, 0xc0, !PT ;  /* 0x0000ff0045ff7812 */ /* 0x040fe400078cc0ff */
[----:B------:R-:W-:Y:S02]  /*1f10*/  FSEL R41, R40, RZ, P4 ;  /* 0x000000ff28297208 */ /* 0x000fe40002000000 */
[----:B------:R-:W-:Y:S02]  /*1f20*/  FSEL R38, R38, RZ, P6 ;  /* 0x000000ff26267208 */ /* 0x000fe40003000000 */
[----:B------:R-:W-:Y:S02]  /*1f30*/  LOP3.LUT P6, RZ, R69, 0xff, RZ, 0xc0, !PT ;  /* 0x000000ff45ff7812 */ /* 0x000fe400078cc0ff */
[----:B------:R-:W-:Y:S01]  /*1f40*/  F2FP.BF16.F32.PACK_AB R44, R38, R39 ;  /* 0x00000027262c723e */ /* 0x000fe200000010ff */
[----:B------:R-:W-:Y:S01]  /*1f50*/  FMUL.FTZ R38, R96, UR16 ;  /* 0x0000001060267c20 */ /* 0x000fe20008410000 */
[----:B------:R-:W-:Y:S01]  /*1f60*/  FMUL.FTZ R39, R98, UR16 ;  /* 0x0000001062277c20 */ /* 0x000fe20008410000 */
[----:B------:R-:W-:-:S02]  /*1f70*/  FSEL R40, R40, RZ, P6 ;  /* 0x000000ff28287208 */ /* 0x000fc40003000000 */
[----:B------:R-:W-:Y:S01]  /*1f80*/  FMUL.FTZ R42, R38, UR8 ;  /* 0x00000008262a7c20 */ /* 0x000fe20008410000 */
[----:B------:R-:W-:Y:S01]  /*1f90*/  LOP3.LUT P4, RZ, R69, 0xff0000, RZ, 0xc0, !PT ;  /* 0x00ff000045ff7812 */ /* 0x000fe2000788c0ff */
        /* <DEDUP_REMOVED lines=17> */
.L_x_1416:
        /* <DEDUP_REMOVED lines=13> */
[----:B------:R-:W-:Y:S01]  /*2180*/  FFMA.FTZ R94, R94, UR16, R25 ;  /* 0x000000105e5e7c23 */ /* 0x000fe20008010019 */
[----:B------:R-:W-:Y:S01]  /*2190*/  FFMA.FTZ R99, R99, UR16, R24 ;  /* 0x0000001063637c23 */ /* 0x000fe20008010018 */
[----:B------:R-:W-:Y:S01]  /*21a0*/  FADD.FTZ R98, R113, -R98 ;  /* 0x8000006271627221 */ /* 0x000fe20000010000 */
[----:B------:R-:W-:Y:S01]  /*21b0*/  LOP3.LUT P4, RZ, R75, 0xff, RZ, 0xc0, !PT ;  /* 0x000000ff4bff7812 */ /* 0x000fe2000788c0ff */
[----:B------:R-:W-:Y:S01]  /*21c0*/  FMUL.FTZ R94, R94, UR8 ;  /* 0x000000085e5e7c20 */ /* 0x000fe20008410000 */
[----:B------:R-:W-:Y:S01]  /*21d0*/  FMUL.FTZ R99, R99, UR8 ;  /* 0x0000000863637c20 */ /* 0x000fe20008410000 */
[----:B------:R-:W-:Y:S01]  /*21e0*/  FFMA.FTZ R111, R111, UR16, R26 ;  /* 0x000000106f6f7c23 */ /* 0x000fe2000801001a */
[----:B------:R-:W-:Y:S01]  /*21f0*/  FFMA.FTZ R98, R98, UR16, R27 ;  /* 0x0000001062627c23 */ /* 0x000fe2000801001b */
        /* <DEDUP_REMOVED lines=28> */
.L_x_1418:
        /* <DEDUP_REMOVED lines=22> */
[----:B------:R-:W-:Y:S01]  /*2520*/  FFMA.FTZ R38, R111, UR16, R26 ;  /* 0x000000106f267c23 */ /* 0x000fe2000801001a */
[----:B------:R-:W-:Y:S01]  /*2530*/  FFMA.FTZ R39, R98, UR16, R27 ;  /* 0x0000001062277c23 */ /* 0x000fe2000801001b */
        /* <DEDUP_REMOVED lines=18> */
[----:B------:R-:W-:-:S07]  /*2660*/  PRMT R75, R43, 0x7610, R75 ;  /* 0x000076102b4b7816 */ /* 0x000fce000000004b */
.L_x_1414:
        /* <DEDUP_REMOVED lines=22> */
.L_x_1419:
[----:B------:R-:W-:Y:S05]  /*27d0*/  @!P1 BRA `(.L_x_1420) ;  /* 0x0000000800b89947 */ /* 0x000fea0003800000 */
[----:B------:R-:W-:Y:S05]  /*27e0*/  @!P2 BRA `(.L_x_1421) ;  /* 0x000000040060a947 */ /* 0x000fea0003800000 */
        /* <DEDUP_REMOVED lines=9> */
[----:B0-----:R-:W-:Y:S01]  /*2880*/  FFMA.FTZ R37, R82, UR16, R29 ;  /* 0x0000001052257c23 */ /* 0x001fe2000801001d */
[----:B------:R-:W-:Y:S01]  /*2890*/  FFMA.FTZ R38, R81, UR16, R30 ;  /* 0x0000001051267c23 */ /* 0x000fe2000801001e */
[----:B------:R-:W-:Y:S01]  /*28a0*/  FFMA.FTZ R36, R85, UR16, R28 ;  /* 0x0000001055247c23 */ /* 0x000fe2000801001c */
[----:B------:R-:W-:Y:S01]  /*28b0*/  LOP3.LUT P4, RZ, R2, 0xff00, RZ, 0xc0, !PT ;  /* 0x0000ff0002ff7812 */ /* 0x000fe2000788c0ff */
[----:B------:R-:W-:Y:S01]  /*28c0*/  FMUL.FTZ R39, R37, UR8 ;  /* 0x0000000825277c20 */ /* 0x000fe20008410000 */
[----:B------:R-:W-:Y:S01]  /*28d0*/  FMUL.FTZ R46, R38, UR8 ;  /* 0x00000008262e7c20 */ /* 0x000fe20008410000 */
[----:B------:R-:W-:Y:S01]  /*28e0*/  LOP3.LUT P6, RZ, R74, 0xff0000, RZ, 0xc0, !PT ;  /* 0x00ff00004aff7812 */ /* 0x000fe200078cc0ff */
[----:B------:R-:W-:Y:S01]  /*28f0*/  FADD.FTZ R84, R79, -R84 ;  /* 0x800000544f547221 */ /* 0x000fe20000010000 */
[----:B-1----:R-:W-:Y:S01]  /*2900*/  FMUL.FTZ R42, R36, UR8 ;  /* 0x00000008242a7c20 */ /* 0x002fe20008410000 */
[----:B------:R-:W-:-:S02]  /*2910*/  FSEL R44, R39, RZ, P5 ;  /* 0x000000ff272c7208 */ /* 0x000fc40002800000 */
[----:B------:R-:W-:Y:S02]  /*2920*/  LOP3.LUT P5, RZ, R74, 0xff, RZ, 0xc0, !PT ;  /* 0x000000ff4aff7812 */ /* 0x000fe400078ac0ff */
[----:B------:R-:W-:Y:S01]  /*2930*/  FSEL R45, R39, RZ, P4 ;  /* 0x000000ff272d7208 */ /* 0x000fe20002000000 */
[----:B------:R-:W-:Y:S01]  /*2940*/  FFMA.FTZ R39, R84, UR16, R31 ;  /* 0x0000001054277c23 */ /* 0x000fe2000801001f */
[----:B------:R-:W-:Y:S02]  /*2950*/  FSEL R47, R46, RZ, P6 ;  /* 0x000000ff2e2f7208 */ /* 0x000fe40003000000 */
[----:B------:R-:W-:Y:S01]  /*2960*/  LOP3.LUT P6, RZ, R2, 0xff, RZ, 0xc0, !PT ;  /* 0x000000ff02ff7812 */ /* 0x000fe200078cc0ff */
[----:B------:R-:W-:Y:S01]  /*2970*/  FMUL.FTZ R48, R39, UR8 ;  /* 0x0000000827307c20 */ /* 0x000fe20008410000 */
[C---:B------:R-:W-:Y:S02]  /*2980*/  FSEL R43, R42.reuse, RZ, P5 ;  /* 0x000000ff2a2b7208 */ /* 0x040fe40002800000 */
        /* <DEDUP_REMOVED lines=11> */
[----:B------:R-:W-:Y:S02]  /*2a40*/  PRMT R90, R75, 0x7632, R90 ;  /* 0x000076324b5a7816 */ /* 0x000fe4000000005a */
[----:B------:R-:W-:-:S02]  /*2a50*/  PRMT R91, R44, 0x7632, R91 ;  /* 0x000076322c5b7816 */ /* 0x000fc4000000005b */
[----:B------:R-:W-:Y:S02]  /*2a60*/  PRMT R86, R46, 0x7632, R86 ;  /* 0x000076322e567816 */ /* 0x000fe40000000056 */
[C---:B------:R-:W-:Y:S02]  /*2a70*/  PRMT R93, R42.reuse, 0x7632, R93 ;  /* 0x000076322a5d7816 */ /* 0x040fe4000000005d */
[----:B------:R-:W-:Y:S01]  /*2a80*/  PRMT R47, R42, 0x7610, R47 ;  /* 0x000076102a2f7816 */ /* 0x000fe2000000002f */
[----:B------:R-:W-:Y:S06]  /*2a90*/  BRA `(.L_x_1423) ;  /* 0x0000001000007947 */ /* 0x000fec0003800000 */
.L_x_1422:
        /* <DEDUP_REMOVED lines=8> */
[----:B------:R-:W-:Y:S01]  /*2b20*/  FFMA.FTZ R82, R82, UR16, R29 ;  /* 0x0000001052527c23 */ /* 0x000fe2000801001d */
[----:B------:R-:W-:Y:S01]  /*2b30*/  FFMA.FTZ R81, R81, UR16, R30 ;  /* 0x0000001051517c23 */ /* 0x000fe2000801001e */
[----:B------:R-:W-:Y:S01]  /*2b40*/  FFMA.FTZ R85, R85, UR16, R28 ;  /* 0x0000001055557c23 */ /* 0x000fe2000801001c */
[----:B------:R-:W-:Y:S01]  /*2b50*/  LOP3.LUT P6, RZ, R74, 0xff0000, RZ, 0xc0, !PT ;  /* 0x00ff00004aff7812 */ /* 0x000fe200078cc0ff */
[----:B------:R-:W-:Y:S01]  /*2b60*/  FMUL.FTZ R82, R82, UR8 ;  /* 0x0000000852527c20 */ /* 0x000fe20008410000 */
[----:B------:R-:W-:Y:S01]  /*2b70*/  FMUL.FTZ R81, R81, UR8 ;  /* 0x0000000851517c20 */ /* 0x000fe20008410000 */
[----:B------:R-:W-:Y:S01]  /*2b80*/  FADD.FTZ R84, R79, -R84 ;  /* 0x800000544f547221 */ /* 0x000fe20000010000 */
[----:B------:R-:W-:Y:S01]  /*2b90*/  FMUL.FTZ R85, R85, UR8 ;  /* 0x0000000855557c20 */ /* 0x000fe20008410000 */
[----:B------:R-:W-:-:S02]  /*2ba0*/  LOP3.LUT P4, RZ, R2, 0xff00, RZ, 0xc0, !PT ;  /* 0x0000ff0002ff7812 */ /* 0x000fc4000788c0ff */
[----:B01----:R-:W-:Y:S01]  /*2bb0*/  FSEL R43, R82, RZ, P5 ;  /* 0x000000ff522b7208 */ /* 0x003fe20002800000 */
[----:B------:R-:W-:Y:S01]  /*2bc0*/  FFMA.FTZ R84, R84, UR16, R31 ;  /* 0x0000001054547c23 */ /* 0x000fe2000801001f */
[----:B------:R-:W-:Y:S02]  /*2bd0*/  LOP3.LUT P5, RZ, R74, 0xff, RZ, 0xc0, !PT ;  /* 0x000000ff4aff7812 */ /* 0x000fe400078ac0ff */
[----:B------:R-:W-:Y:S01]  /*2be0*/  FSEL R44, R81, RZ, P6 ;  /* 0x000000ff512c7208 */ /* 0x000fe20003000000 */
        /* <DEDUP_REMOVED lines=24> */
.L_x_1421:
        /* <DEDUP_REMOVED lines=9> */
[----:B0-----:R-:W-:Y:S01]  /*2e00*/  FMUL.FTZ R37, R82, UR16 ;  /* 0x0000001052257c20 */ /* 0x001fe20008410000 */
[----:B------:R-:W-:Y:S01]  /*2e10*/  FMUL.FTZ R38, R102, UR16 ;  /* 0x0000001066267c20 */ /* 0x000fe20008410000 */
[----:B------:R-:W-:Y:S01]  /*2e20*/  FMUL.FTZ R36, R100, UR16 ;  /* 0x0000001064247c20 */ /* 0x000fe20008410000 */
        /* <DEDUP_REMOVED lines=9> */
[----:B------:R-:W-:Y:S01]  /*2ec0*/  FMUL.FTZ R39, R84, UR16 ;  /* 0x0000001054277c20 */ /* 0x000fe20008410000 */
        /* <DEDUP_REMOVED lines=21> */
.L_x_1424:
        /* <DEDUP_REMOVED lines=15> */
[----:B------:R-:W-:Y:S01]  /*3110*/  FMUL.FTZ R100, R100, UR8 ;  /* 0x0000000864647c20 */ /* 0x000fe20008410000 */
[----:B------:R-:W-:-:S02]  /*3120*/  LOP3.LUT P4, RZ, R2, 0xff00, RZ, 0xc0, !PT ;  /* 0x0000ff0002ff7812 */ /* 0x000fc4000788c0ff */
[----:B01----:R-:W-:Y:S01]  /*3130*/  FSEL R44, R82, RZ, P5 ;  /* 0x000000ff522c7208 */ /* 0x003fe20002800000 */
[----:B------:R-:W-:Y:S01]  /*3140*/  FMUL.FTZ R84, R84, UR16 ;  /* 0x0000001054547c20 */ /* 0x000fe20008410000 */
        /* <DEDUP_REMOVED lines=21> */
[----:B------:R-:W-:Y:S01]  /*32a0*/  PRMT R47, R42, 0x7610, R47 ;  /* 0x000076102a2f7816 */ /* 0x000fe2000000002f */
[----:B------:R-:W-:Y:S06]  /*32b0*/  BRA `(.L_x_1423) ;  /* 0x0000000400f87947 */ /* 0x000fec0003800000 */
.L_x_1420:
        /* <DEDUP_REMOVED lines=10> */
[----:B0-----:R-:W-:Y:S01]  /*3360*/  FFMA.FTZ R36, R85, UR16, R28 ;  /* 0x0000001055247c23 */ /* 0x001fe2000801001c */
[----:B------:R-:W-:Y:S01]  /*3370*/  LOP3.LUT P6, RZ, R74, 0xff, RZ, 0xc0, !PT ;  /* 0x000000ff4aff7812 */ /* 0x000fe200078cc0ff */
[----:B------:R-:W-:Y:S01]  /*3380*/  FFMA.FTZ R37, R82, UR16, R29 ;  /* 0x0000001052257c23 */ /* 0x000fe2000801001d */
[----:B------:R-:W-:Y:S01]  /*3390*/  FFMA.FTZ R38, R81, UR16, R30 ;  /* 0x0000001051267c23 */ /* 0x000fe2000801001e */
[----:B-1----:R-:W-:Y:S01]  /*33a0*/  FMUL.FTZ R42, R36, UR8 ;  /* 0x00000008242a7c20 */ /* 0x002fe20008410000 */
        /* <DEDUP_REMOVED lines=18> */
.L_x_1426:
        /* <DEDUP_REMOVED lines=8> */
[----:B------:R-:W-:Y:S01]  /*3550*/  FFMA.FTZ R85, R85, UR16, R28 ;  /* 0x0000001055557c23 */ /* 0x000fe2000801001c */
[----:B------:R-:W-:Y:S01]  /*3560*/  LOP3.LUT P6, RZ, R74, 0xff, RZ, 0xc0, !PT ;  /* 0x000000ff4aff7812 */ /* 0x000fe200078cc0ff */
        /* <DEDUP_REMOVED lines=16> */
[C---:B01----:R-:W-:Y:S02]  /*3670*/  PRMT R44, R82.reuse, 0x7632, R44 ;  /* 0x00007632522c7816 */ /* 0x043fe4000000002c */
[----:B------:R-:W-:Y:S02]  /*3680*/  PRMT R75, R82, 0x7610, R75 ;  /* 0x00007610524b7816 */ /* 0x000fe4000000004b */
[C---:B------:R-:W-:Y:S02]  /*3690*/  PRMT R47, R81.reuse, 0x7632, R47 ;  /* 0x00007632512f7816 */ /* 0x040fe4000000002f */
[----:B------:R-:W-:Y:S01]  /*36a0*/  PRMT R46, R81, 0x7610, R46 ;  /* 0x00007610512e7816 */ /* 0x000fe2000000002e */
[----:B------:R-:W-:Y:S06]  /*36b0*/  BRA `(.L_x_1423) ;  /* 0x0000000000f87947 */ /* 0x000fec0003800000 */
.L_x_1425:
        /* <DEDUP_REMOVED lines=10> */
[----:B------:R-:W-:Y:S01]  /*3760*/  LOP3.LUT P6, RZ, R74, 0xff, RZ, 0xc0, !PT ;  /* 0x000000ff4aff7812 */ /* 0x000fe200078cc0ff */
[----:B------:R-:W-:Y:S01]  /*3770*/  FMUL.FTZ R37, R82, UR16 ;  /* 0x0000001052257c20 */ /* 0x000fe20008410000 */
[----:B------:R-:W-:Y:S01]  /*3780*/  FMUL.FTZ R38, R102, UR16 ;  /* 0x0000001066267c20 */ /* 0x000fe20008410000 */
[----:B-1----:R-:W-:Y:S01]  /*3790*/  FMUL.FTZ R42, R36, UR8 ;  /* 0x00000008242a7c20 */ /* 0x002fe20008410000 */
        /* <DEDUP_REMOVED lines=18> */
.L_x_1427:
        /* <DEDUP_REMOVED lines=21> */
[----:B01----:R-:W-:Y:S02]  /*3a10*/  FSEL R43, R82, RZ, P5 ;  /* 0x000000ff522b7208 */ /* 0x003fe40002800000 */
        /* <DEDUP_REMOVED lines=8> */
.L_x_1423:
        /* <DEDUP_REMOVED lines=19> */
.L_x_1428:
[----:B------:R-:W-:Y:S05]  /*3bd0*/  @!P1 BRA `(.L_x_1429) ;  /* 0x0000000800d09947 */ /* 0x000fea0003800000 */
[----:B------:R-:W-:Y:S05]  /*3be0*/  @!P2 BRA `(.L_x_1430) ;  /* 0x000000040064a947 */ /* 0x000fea0003800000 */
[----:B------:R-:W-:Y:S05]  /*3bf0*/  @!P0 BRA `(.L_x_1431) ;  /* 0x0000000000b08947 */ /* 0x000fea0003800000 */
        /* <DEDUP_REMOVED lines=8> */
[----:B0-----:R-:W-:Y:S01]  /*3c80*/  FFMA.FTZ R37, R78, UR16, R33 ;  /* 0x000000104e257c23 */ /* 0x001fe20008010021 */
[----:B------:R-:W-:Y:S01]  /*3c90*/  FFMA.FTZ R36, R49, UR16, R32 ;  /* 0x0000001031247c23 */ /* 0x000fe20008010020 */
[----:B------:R-:W-:Y:S01]  /*3ca0*/  FADD.FTZ R73, R73, -R72 ;  /* 0x8000004849497221 */ /* 0x000fe20000010000 */
[----:B------:R-:W-:Y:S01]  /*3cb0*/  FADD.FTZ R80, R80, -R51 ;  /* 0x8000003350507221 */ /* 0x000fe20000010000 */
[----:B------:R-:W-:Y:S01]  /*3cc0*/  FMUL.FTZ R38, R37, UR8 ;  /* 0x0000000825267c20 */ /* 0x000fe20008410000 */
[----:B-1----:R-:W-:Y:S01]  /*3cd0*/  FMUL.FTZ R42, R36, UR8 ;  /* 0x00000008242a7c20 */ /* 0x002fe20008410000 */
[----:B------:R-:W-:-:S02]  /*3ce0*/  LOP3.LUT P5, RZ, R70, 0xff, RZ, 0xc0, !PT ;  /* 0x000000ff46ff7812 */ /* 0x000fc400078ac0ff */
[----:B------:R-:W-:Y:S02]  /*3cf0*/  LOP3.LUT P2, RZ, R70, 0xff0000, RZ, 0xc0, !PT ;  /* 0x00ff000046ff7812 */ /* 0x000fe4000784c0ff */
[C---:B------:R-:W-:Y:S02]  /*3d00*/  FSEL R39, R38.reuse, RZ, P4 ;  /* 0x000000ff26277208 */ /* 0x040fe40002000000 */
[----:B------:R-:W-:Y:S02]  /*3d10*/  FSEL R38, R38, RZ, P6 ;  /* 0x000000ff26267208 */ /* 0x000fe40003000000 */
[----:B------:R-:W-:Y:S02]  /*3d20*/  LOP3.LUT P6, RZ, R0, 0xff, RZ, 0xc0, !PT ;  /* 0x000000ff00ff7812 */ /* 0x000fe400078cc0ff */
[----:B------:R-:W-:Y:S01]  /*3d30*/  F2FP.BF16.F32.PACK_AB R46, R38, R39 ;  /* 0x00000027262e723e */ /* 0x000fe200000010ff */
[----:B------:R-:W-:Y:S01]  /*3d40*/  FFMA.FTZ R38, R73, UR16, R34 ;  /* 0x0000001049267c23 */ /* 0x000fe20008010022 */
[----:B------:R-:W-:Y:S01]  /*3d50*/  FFMA.FTZ R39, R80, UR16, R35 ;  /* 0x0000001050277c23 */ /* 0x000fe20008010023 */
[----:B------:R-:W-:-:S02]  /*3d60*/  FSEL R43, R42, RZ, P5 ;  /* 0x000000ff2a2b7208 */ /* 0x000fc40002800000 */
[----:B------:R-:W-:Y:S01]  /*3d70*/  FSEL R42, R42, RZ, P6 ;  /* 0x000000ff2a2a7208 */ /* 0x000fe20003000000 */
[----:B------:R-:W-:Y:S01]  /*3d80*/  FMUL.FTZ R44, R38, UR8 ;  /* 0x00000008262c7c20 */ /* 0x000fe20008410000 */
[----:B------:R-:W-:Y:S01]  /*3d90*/  LOP3.LUT P5, RZ, R0, 0xff0000, RZ, 0xc0, !PT ;  /* 0x00ff000000ff7812 */ /* 0x000fe200078ac0ff */
[----:B------:R-:W-:Y:S01]  /*3da0*/  FMUL.FTZ R45, R39, UR8 ;  /* 0x00000008272d7c20 */ /* 0x000fe20008410000 */
[----:B------:R-:W-:Y:S02]  /*3db0*/  ISETP.GE.U32.AND P4, PT, R70, 0x1000000, PT ;  /* 0x010000004600780c */ /* 0x000fe40003f86070 */
        /* <DEDUP_REMOVED lines=16> */
.L_x_1431:
[--C-:B------:R-:W-:Y:S01]  /*3ec0*/  FFMA.FTZ R71, R71, UR17, R51.reuse ;  /* 0x0000001147477c23 */ /* 0x100fe20008010033 */
[--C-:B------:R-:W-:Y:S01]  /*3ed0*/  FFMA.FTZ R49, R49, UR17, R51.reuse ;  /* 0x0000001131317c23 */ /* 0x100fe20008010033 */
[--C-:B------:R-:W-:Y:S01]  /*3ee0*/  FFMA.FTZ R72, R72, UR17, R51.reuse ;  /* 0x0000001148487c23 */ /* 0x100fe20008010033 */
[----:B------:R-:W-:Y:S01]  /*3ef0*/  FFMA.FTZ R51, R77, UR17, R51 ;  /* 0x000000114d337c23 */ /* 0x000fe20008010033 */
[----:B------:R-:W-:Y:S01]  /*3f00*/  FADD.FTZ R78, R78, -R71 ;  /* 0x800000474e4e7221 */ /* 0x000fe20000010000 */
[----:B------:R-:W-:Y:S01]  /*3f10*/  FADD.FTZ R49, R76, -R49 ;  /* 0x800000314c317221 */ /* 0x000fe20000010000 */
[----:B------:R-:W-:Y:S01]  /*3f20*/  LOP3.LUT P4, RZ, R70, 0xff00, RZ, 0xc0, !PT ;  /* 0x0000ff0046ff7812 */ /* 0x000fe2000788c0ff */
[----:B------:R-:W-:Y:S01]  /*3f30*/  FADD.FTZ R73, R73, -R72 ;  /* 0x8000004849497221 */ /* 0x000fe20000010000 */
[----:B------:R-:W-:Y:S01]  /*3f40*/  FFMA.FTZ R78, R78, UR16, R33 ;  /* 0x000000104e4e7c23 */ /* 0x000fe20008010021 */
[----:B------:R-:W-:Y:S01]  /*3f50*/  LOP3.LUT P6, RZ, R0, 0xff00, RZ, 0xc0, !PT ;  /* 0x0000ff0000ff7812 */ /* 0x000fe200078cc0ff */
[----:B------:R-:W-:Y:S01]  /*3f60*/  FFMA.FTZ R49, R49, UR16, R32 ;  /* 0x0000001031317c23 */ /* 0x000fe20008010020 */
[----:B------:R-:W-:Y:S01]  /*3f70*/  FADD.FTZ R80, R80, -R51 ;  /* 0x8000003350507221 */ /* 0x000fe20000010000 */
[----:B------:R-:W-:Y:S01]  /*3f80*/  FMUL.FTZ R78, R78, UR8 ;  /* 0x000000084e4e7c20 */ /* 0x000fe20008410000 */
[----:B------:R-:W-:Y:S01]  /*3f90*/  LOP3.LUT P5, RZ, R70, 0xff, RZ, 0xc0, !PT ;  /* 0x000000ff46ff7812 */ /* 0x000fe200078ac0ff */
[----:B------:R-:W-:Y:S01]  /*3fa0*/  FMUL.FTZ R49, R49, UR8 ;  /* 0x0000000831317c20 */ /* 0x000fe20008410000 */
[----:B------:R-:W-:Y:S01]  /*3fb0*/  FFMA.FTZ R73, R73, UR16, R34 ;  /* 0x0000001049497c23 */ /* 0x000fe20008010022 */
[----:B------:R-:W-:Y:S01]  /*3fc0*/  FFMA.FTZ R80, R80, UR16, R35 ;  /* 0x0000001050507c23 */ /* 0x000fe20008010023 */
[----:B01----:R-:W-:-:S02]  /*3fd0*/  FSEL R42, R78, RZ, P4 ;  /* 0x000000ff4e2a7208 */ /* 0x003fc40002000000 */
[----:B------:R-:W-:Y:S01]  /*3fe0*/  FSEL R43, R78, RZ, P6 ;  /* 0x000000ff4e2b7208 */ /* 0x000fe20003000000 */
[----:B------:R-:W-:Y:S01]  /*3ff0*/  FMUL.FTZ R73, R73, UR8 ;  /* 0x0000000849497c20 */ /* 0x000fe20008410000 */
[----:B------:R-:W-:Y:S01]  /*4000*/  LOP3.LUT P6, RZ, R0, 0xff, RZ, 0xc0, !PT ;  /* 0x000000ff00ff7812 */ /* 0x000fe200078cc0ff */
[----:B------:R-:W-:Y:S01]  /*4010*/  FMUL.FTZ R80, R80, UR8 ;  /* 0x0000000850507c20 */ /* 0x000fe20008410000 */
[----:B------:R-:W-:Y:S02]  /*4020*/  F2FP.BF16.F32.PACK_AB R44, R43, R42 ;  /* 0x0000002a2b2c723e */ /* 0x000fe400000010ff */
[C---:B------:R-:W-:Y:S02]  /*4030*/  FSEL R42, R49.reuse, RZ, P5 ;  /* 0x000000ff312a7208 */ /* 0x040fe40002800000 */
[----:B------:R-:W-:Y:S02]  /*4040*/  FSEL R49, R49, RZ, P6 ;  /* 0x000000ff31317208 */ /* 0x000fe40003000000 */
[----:B------:R-:W-:-:S02]  /*4050*/  LOP3.LUT P2, RZ, R70, 0xff0000, RZ, 0xc0, !PT ;  /* 0x00ff000046ff7812 */ /* 0x000fc4000784c0ff */
[----:B------:R-:W-:Y:S02]  /*4060*/  ISETP.GE.U32.AND P4, PT, R70, 0x1000000, PT ;  /* 0x010000004600780c */ /* 0x000fe40003f86070 */
[C---:B------:R-:W-:Y:S02]  /*4070*/  LOP3.LUT P5, RZ, R0.reuse, 0xff0000, RZ, 0xc0, !PT ;  /* 0x00ff000000ff7812 */ /* 0x040fe400078ac0ff */
[----:B------:R-:W-:Y:S02]  /*4080*/  ISETP.GE.U32.AND P6, PT, R0, 0x1000000, PT ;  /* 0x010000000000780c */ /* 0x000fe40003fc6070 */
[----:B------:R-:W-:Y:S02]  /*4090*/  F2FP.BF16.F32.PACK_AB R49, R49, R42 ;  /* 0x0000002a3131723e */ /* 0x000fe400000010ff */
[----:B------:R-:W-:Y:S02]  /*40a0*/  FSEL R42, R73, RZ, P2 ;  /* 0x000000ff492a7208 */ /* 0x000fe40001000000 */
        /* <DEDUP_REMOVED lines=13> */
.L_x_1430:
        /* <DEDUP_REMOVED lines=9> */
[----:B0-----:R-:W-:Y:S01]  /*4210*/  FMUL.FTZ R37, R71, UR16 ;  /* 0x0000001047257c20 */ /* 0x001fe20008410000 */
[----:B------:R-:W-:Y:S01]  /*4220*/  FMUL.FTZ R36, R49, UR16 ;  /* 0x0000001031247c20 */ /* 0x000fe20008410000 */
        /* <DEDUP_REMOVED lines=10> */
[----:B------:R-:W-:Y:S01]  /*42d0*/  FMUL.FTZ R38, R72, UR16 ;  /* 0x0000001048267c20 */ /* 0x000fe20008410000 */
[----:B------:R-:W-:Y:S01]  /*42e0*/  FMUL.FTZ R39, R51, UR16 ;  /* 0x0000001033277c20 */ /* 0x000fe20008410000 */
        /* <DEDUP_REMOVED lines=22> */
.L_x_1433:
        /* <DEDUP_REMOVED lines=8> */
[----:B------:R-:W-:Y:S01]  /*44d0*/  FMUL.FTZ R71, R71, UR16 ;  /* 0x0000001047477c20 */ /* 0x000fe20008410000 */
[----:B------:R-:W-:Y:S01]  /*44e0*/  LOP3.LUT P6, RZ, R0, 0xff00, RZ, 0xc0, !PT ;  /* 0x0000ff0000ff7812 */ /* 0x000fe200078cc0ff */
[----:B------:R-:W-:Y:S01]  /*44f0*/  FMUL.FTZ R49, R49, UR16 ;  /* 0x0000001031317c20 */ /* 0x000fe20008410000 */
[----:B------:R-:W-:Y:S01]  /*4500*/  FADD.FTZ R72, R73, -R72 ;  /* 0x8000004849487221 */ /* 0x000fe20000010000 */
[----:B------:R-:W-:Y:S01]  /*4510*/  FMUL.FTZ R71, R71, UR8 ;  /* 0x0000000847477c20 */ /* 0x000fe20008410000 */
[----:B------:R-:W-:Y:S01]  /*4520*/  LOP3.LUT P5, RZ, R70, 0xff, RZ, 0xc0, !PT ;  /* 0x000000ff46ff7812 */ /* 0x000fe200078ac0ff */
[----:B------:R-:W-:Y:S01]  /*4530*/  FMUL.FTZ R49, R49, UR8 ;  /* 0x0000000831317c20 */ /* 0x000fe20008410000 */
[----:B------:R-:W-:Y:S01]  /*4540*/  FMUL.FTZ R51, R51, UR16 ;  /* 0x0000001033337c20 */ /* 0x000fe20008410000 */
[----:B------:R-:W-:Y:S01]  /*4550*/  FMUL.FTZ R72, R72, UR16 ;  /* 0x0000001048487c20 */ /* 0x000fe20008410000 */
[----:B01----:R-:W-:-:S02]  /*4560*/  FSEL R42, R71, RZ, P4 ;  /* 0x000000ff472a7208 */ /* 0x003fc40002000000 */
[----:B------:R-:W-:Y:S01]  /*4570*/  FSEL R71, R71, RZ, P6 ;  /* 0x000000ff47477208 */ /* 0x000fe20003000000 */
[----:B------:R-:W-:Y:S01]  /*4580*/  FMUL.FTZ R51, R51, UR8 ;  /* 0x0000000833337c20 */ /* 0x000fe20008410000 */
[----:B------:R-:W-:Y:S01]  /*4590*/  LOP3.LUT P6, RZ, R0, 0xff, RZ, 0xc0, !PT ;  /* 0x000000ff00ff7812 */ /* 0x000fe200078cc0ff */
[----:B------:R-:W-:Y:S01]  /*45a0*/  FMUL.FTZ R72, R72, UR8 ;  /* 0x0000000848487c20 */ /* 0x000fe20008410000 */
[----:B------:R-:W-:Y:S02]  /*45b0*/  F2FP.BF16.F32.PACK_AB R71, R71, R42 ;  /* 0x0000002a4747723e */ /* 0x000fe400000010ff */
[C---:B------:R-:W-:Y:S02]  /*45c0*/  FSEL R42, R49.reuse, RZ, P5 ;  /* 0x000000ff312a7208 */ /* 0x040fe40002800000 */
[----:B------:R-:W-:Y:S02]  /*45d0*/  ISETP.GE.U32.AND P4, PT, R70, 0x1000000, PT ;  /* 0x010000004600780c */ /* 0x000fe40003f86070 */
[----:B------:R-:W-:-:S02]  /*45e0*/  FSEL R49, R49, RZ, P6 ;  /* 0x000000ff31317208 */ /* 0x000fc40003000000 */
[----:B------:R-:W-:Y:S02]  /*45f0*/  LOP3.LUT P2, RZ, R70, 0xff0000, RZ, 0xc0, !PT ;  /* 0x00ff000046ff7812 */ /* 0x000fe4000784c0ff */
        /* <DEDUP_REMOVED lines=18> */
.L_x_1429:
        /* <DEDUP_REMOVED lines=11> */
[----:B------:R-:W-:Y:S01]  /*47d0*/  FFMA.FTZ R37, R78, UR16, R33 ;  /* 0x000000104e257c23 */ /* 0x000fe20008010021 */
[----:B------:R-:W-:Y:S01]  /*47e0*/  FFMA.FTZ R38, R73, UR16, R34 ;  /* 0x0000001049267c23 */ /* 0x000fe20008010022 */
[----:B------:R-:W-:Y:S01]  /*47f0*/  FFMA.FTZ R39, R80, UR16, R35 ;  /* 0x0000001050277c23 */ /* 0x000fe20008010023 */
[----:B-1----:R-:W-:Y:S01]  /*4800*/  FMUL.FTZ R42, R36, UR8 ;  /* 0x00000008242a7c20 */ /* 0x002fe20008410000 */
        /* <DEDUP_REMOVED lines=18> */
.L_x_1435:
        /* <DEDUP_REMOVED lines=9> */
[----:B------:R-:W-:Y:S01]  /*49c0*/  FFMA.FTZ R78, R78, UR16, R33 ;  /* 0x000000104e4e7c23 */ /* 0x000fe20008010021 */
[----:B------:R-:W-:Y:S01]  /*49d0*/  FFMA.FTZ R73, R73, UR16, R34 ;  /* 0x0000001049497c23 */ /* 0x000fe20008010022 */
[----:B------:R-:W-:Y:S01]  /*49e0*/  FFMA.FTZ R80, R80, UR16, R35 ;  /* 0x0000001050507c23 */ /* 0x000fe20008010023 */
[----:B------:R-:W-:Y:S01]  /*49f0*/  FMUL.FTZ R49, R49, UR8 ;  /* 0x0000000831317c20 */ /* 0x000fe20008410000 */
[----:B------:R-:W-:Y:S01]  /*4a00*/  FMUL.FTZ R78, R78, UR8 ;  /* 0x000000084e4e7c20 */ /* 0x000fe20008410000 */
[C---:B------:R-:W-:Y:S01]  /*4a10*/  LOP3.LUT P2, RZ, R70.reuse, 0xff, RZ, 0xc0, !PT ;  /* 0x000000ff46ff7812 */ /* 0x040fe2000784c0ff */
        /* <DEDUP_REMOVED lines=16> */
.L_x_1434:
        /* <DEDUP_REMOVED lines=12> */
[----:B------:R-:W-:Y:S01]  /*4be0*/  FMUL.FTZ R39, R51, UR16 ;  /* 0x0000001033277c20 */ /* 0x000fe20008410000 */
        /* <DEDUP_REMOVED lines=19> */
.L_x_1436:
        /* <DEDUP_REMOVED lines=21> */
[----:B01----:R-:W-:Y:S02]  /*4e70*/  FSEL R42, R71, RZ, P4 ;  /* 0x000000ff472a7208 */ /* 0x003fe40002000000 */
[----:B------:R-:W-:-:S02]  /*4e80*/  FSEL R72, R72, RZ, P5 ;  /* 0x000000ff48487208 */ /* 0x000fc40002800000 */
[----:B------:R-:W-:Y:S02]  /*4e90*/  FSEL R51, R51, RZ, P6 ;  /* 0x000000ff33337208 */ /* 0x000fe40003000000 */
[----:B------:R-:W-:Y:S02]  /*4ea0*/  F2FP.BF16.F32.PACK_AB R42, R42, R49 ;  /* 0x000000312a2a723e */ /* 0x000fe400000010ff */
[----:B------:R-:W-:Y:S02]  /*4eb0*/  F2FP.BF16.F32.PACK_AB R51, R51, R72 ;  /* 0x000000483333723e */ /* 0x000fe400000010ff */
[C---:B------:R-:W-:Y:S02]  /*4ec0*/  PRMT R44, R42.reuse, 0x7632, R44 ;  /* 0x000076322a2c7816 */ /* 0x040fe4000000002c */
[----:B------:R-:W-:Y:S02]  /*4ed0*/  PRMT R47, R42, 0x7610, R47 ;  /* 0x000076102a2f7816 */ /* 0x000fe4000000002f */
[----:B------:R-:W-:-:S02]  /*4ee0*/  PRMT R49, R51, 0x7632, R49 ;  /* 0x0000763233317816 */ /* 0x000fc40000000031 */
[----:B------:R-:W-:-:S07]  /*4ef0*/  PRMT R46, R51, 0x7610, R46 ;  /* 0x00007610332e7816 */ /* 0x000fce000000002e */
.L_x_1432:
        /* <DEDUP_REMOVED lines=19> */
.L_x_1437:
[----:B------:R-:W-:Y:S01]  /*5030*/  PLOP3.LUT P3, PT, P3, PT, PT, 0x8, 0x80 ;  /* 0x000000000080781c */ /* 0x000fe20001f6e170 */
[----:B------:R-:W-:-:S12]  /*5040*/  BRA.U !UP1, `(.L_x_1438) ;  /* 0xffffffb109f87547 */ /* 0x000fd8000b83ffff */
        /* <DEDUP_REMOVED lines=22> */
[----:B------:R-:W-:-:S07]  /*51b0*/  IMAD.MOV.U32 R19, RZ, RZ, R21 ;  /* 0x000000ffff137224 */ /* 0x000fce00078e0015 */
.L_x_1410:
[----:B------:R-:W3:Y:S08]  /*51c0*/  LDC R0, c[0x0][0x388] ;  /* 0x0000e200ff007b82 */ /* 0x000ef00000000800 */
[----:B------:R-:W4:Y:S08]  /*51d0*/  LDC.64 R8, c[0x0][0x440] ;  /* 0x00011000ff087b82 */ /* 0x000f300000000a00 */
[----:B------:R-:W5:Y:S01]  /*51e0*/  LDC.64 R10, c[0x0][0x448] ;  /* 0x00011200ff0a7b82 */ /* 0x000f620000000a00 */
[----:B---3--:R-:W-:-:S05]  /*51f0*/  IMAD R0, R0, UR7, RZ ;  /* 0x0000000700007c24 */ /* 0x008fca000f8e02ff */
        /* <DEDUP_REMOVED lines=10> */
.L_x_1439:
        /* <DEDUP_REMOVED lines=14> */
.L_x_3543:


//--------------------- .text._ZN10layer_norm31ln_parallel_residual_bwd_kernelINS_13Kernel_traitsIf13__nv_bfloat16fS2_fjLj1536ELj1ELj1ELj4ELj8ENS_18Kernel_traits_baseILj1536EfS2_fS2_fjLj128EEEEELb0ELb0ELb0EEEvNS_9BwdParamsE --------------------------
	.section	.text._ZN10layer_norm31ln_parallel_residual_bwd_kernelINS_13Kernel_traitsIf13__nv_bfloat16fS2_fjLj1536ELj1ELj1ELj4ELj8ENS_18Kernel_traits_baseILj1536EfS2_fS2_fjLj128EEEEELb0ELb0ELb0EEEvNS_9BwdParamsE,"ax",@progbits
	.align	128
        .global         _ZN10layer_norm31ln_parallel_residual_bwd_kernelINS_13Kernel_traitsIf13__nv_bfloat16fS2_fjLj1536ELj1ELj1ELj4ELj8ENS_18Kernel_traits_baseILj1536EfS2_fS2_fjLj128EEEEELb0ELb0ELb0EEEvNS_9BwdParamsE
        .type           _ZN10layer_norm31ln_parallel_residual_bwd_kernelINS_13Kernel_traitsIf13__nv_bfloat16fS2_fjLj1536ELj1ELj1ELj4ELj8ENS_18Kernel_traits_baseILj1536EfS2_fS2_fjLj128EEEEELb0ELb0ELb0EEEvNS_9BwdParamsE,@function
        .size           _ZN10layer_norm31ln_parallel_residual_bwd_kernelINS_13Kernel_traitsIf13__nv_bfloat16fS2_fjLj1536ELj1ELj1ELj4ELj8ENS_18Kernel_traits_baseILj1536EfS2_fS2_fjLj128EEEEELb0ELb0ELb0EEEvNS_9BwdParamsE,(.L_x_3544 - _ZN10layer_norm31ln_parallel_residual_bwd_kernelINS_13Kernel_traitsIf13__nv_bfloat16fS2_fjLj1536ELj1ELj1ELj4ELj8ENS_18Kernel_traits_baseILj1536EfS2_fS2_fjLj128EEEEELb0ELb0ELb0EEEvNS_9BwdParamsE)
        .other          _ZN10layer_norm31ln_parallel_residual_bwd_kernelINS_13Kernel_traitsIf13__nv_bfloat16fS2_fjLj1536ELj1ELj1ELj4ELj8ENS_18Kernel_traits_baseILj1536EfS2_fS2_fjLj128EEEEELb0ELb0ELb0EEEvNS_9BwdParamsE,@"STO_CUDA_ENTRY STV_DEFAULT"
_ZN10layer_norm31ln_parallel_residual_bwd_kernelINS_13Kernel_traitsIf13__nv_bfloat16fS2_fjLj1536ELj1ELj1ELj4ELj8ENS_18Kernel_traits_baseILj1536EfS2_fS2_fjLj128EEEEELb0ELb0ELb0EEEvNS_9BwdParamsE:
.text._ZN10layer_norm31ln_parallel_residual_bwd_kernelINS_13Kernel_traitsIf13__nv_bfloat16fS2_fjLj1536ELj1ELj1ELj4ELj8ENS_18Kernel_traits_baseILj1536EfS2_fS2_fjLj128EEEEELb0ELb0ELb0EEEvNS_9BwdParamsE:
        /* <DEDUP_REMOVED lines=29> */
[----:B------:R2:W5:Y:S03]  /*01d0*/  @P1 LDG.E.128 R68, desc[UR20][R12.64] ;  /* 0x000000140c441981 */ /* 0x000566000c1e1d00 */
        /* <DEDUP_REMOVED lines=30> */
[----:B---3--:R-:W-:Y:S06]  /*03c0*/  BRA.U UP0, `(.L_x_1440) ;  /* 0x0000003d00047547 */ /* 0x008fec000b800000 */
        /* <DEDUP_REMOVED lines=36> */
.L_x_1481:
[----:B0-----:R-:W-:Y:S02]  /*0610*/  UIMAD.WIDE UR14, UR9, 0x4, UR18 ;  /* 0x00000004090e78a5 */ /* 0x001fe4000f8e0212 */
[----:B------:R-:W-:-:S04]  /*0620*/  UIMAD.WIDE UR4, UR9, 0x4, UR16 ;  /* 0x00000004090478a5 */ /* 0x000fc8000f8e0210 */
[----:B-12---:R-:W-:Y:S02]  /*0630*/  MOV R94, UR14 ;  /* 0x0000000e005e7c02 */ /* 0x006fe40008000f00 */
[----:B------:R-:W-:Y:S02]  /*0640*/  MOV R95, UR15 ;  /* 0x0000000f005f7c02 */ /* 0x000fe40008000f00 */
[----:B---3--:R-:W-:Y:S02]  /*0650*/  MOV R92, UR4 ;  /* 0x00000004005c7c02 */ /* 0x008fe40008000f00 */
[----:B------:R-:W-:Y:S01]  /*0660*/  MOV R93, UR5 ;  /* 0x00000005005d7c02 */ /* 0x000fe20008000f00 */
[----:B------:R-:W2:Y:S04]  /*0670*/  LDG.E R94, desc[UR20][R94.64] ;  /* 0x000000145e5e7981 */ /* 0x000ea8000c1e1900 */
[----:B------:R-:W3:Y:S01]  /*0680*/  LDG.E R92, desc[UR20][R92.64] ;  /* 0x000000145c5c7981 */ /* 0x000ee2000c1e1900 */
[----:B------:R-:W-:Y:S01]  /*0690*/  UIMAD UR4, UR9, UR6, URZ ;  /* 0x00000006090472a4 */ /* 0x000fe2000f8e02ff */
[----:B------:R-:W-:Y:S01]  /*06a0*/  BSSY.RECONVERGENT B0, `(.L_x_1441) ;  /* 0x0000054000007945 */ /* 0x000fe20003800200 */
[----:B------:R-:W-:Y:S01]  /*06b0*/  HFMA2 R97, -RZ, RZ, 0, 0 ;  /* 0x00000000ff617431 */ /* 0x000fe200000001ff */
[C---:B------:R-:W-:Y:S01]  /*06c0*/  ISETP.GE.U32.AND P1, PT, R0.reuse, 0x100, PT ;  /* 0x000001000000780c */ /* 0x040fe20003f26070 */
[----:B------:R-:W-:Y:S01]  /*06d0*/  USHF.R.S32.HI UR5, URZ, 0x1f, UR4 ;  /* 0x0000001fff057899 */ /* 0x000fe20008011404 */
[----:B------:R-:W-:-:S02]  /*06e0*/  ISETP.GE.U32.AND P2, PT, R0, 0x180, PT ;  /* 0x000001800000780c */ /* 0x000fc40003f46070 */
[----:B------:R-:W-:Y:S01]  /*06f0*/  MOV R98, RZ ;  /* 0x000000ff00627202 */ /* 0x000fe20000000f00 */
[----:B------:R-:W-:-:S06]  /*0700*/  ULEA.HI UR5, UR5, UR4, URZ, 0x2 ;  /* 0x0000000405057291 */ /* 0x000fcc000f8f10ff */
[----:B------:R-:W-:-:S04]  /*0710*/  MOV R2, UR5 ;  /* 0x0000000500027c02 */ /* 0x000fc80008000f00 */
[----:B------:R-:W-:-:S04]  /*0720*/  LEA.HI.SX32 R2, R2, R125, 0x1e ;  /* 0x0000007d02027211 */ /* 0x000fc800078ff2ff */
[----:B------:R-:W-:Y:S02]  /*0730*/  MOV R99, R2 ;  /* 0x0000000200637202 */ /* 0x000fe40000000f00 */
[----:B--2---:R-:W-:Y:S02]  /*0740*/  R2UR UR14, R94 ;  /* 0x000000005e0e72ca */ /* 0x004fe400000e0000 */
[----:B---3--:R-:W-:Y:S01]  /*0750*/  FSEL R96, R92, RZ, !P4 ;  /* 0x000000ff5c607208 */ /* 0x008fe20006000000 */
[----:B------:R-:W-:-:S12]  /*0760*/  @!P3 BRA `(.L_x_1442) ;  /* 0x00000004001cb947 */ /* 0x000fd80003800000 */
        /* <DEDUP_REMOVED lines=8> */
[----:B------:R-:W3:Y:S01]  /*07f0*/  LDG.E.128 R92, desc[UR20][R92.64] ;  /* 0x000000145c5c7981 */ /* 0x000ee2000c1e1d00 */
[----:B----4-:R-:W-:-:S04]  /*0800*/  ISETP.NE.U32.AND P0, PT, RZ, UR24, PT ;  /* 0x00000018ff007c0c */ /* 0x010fc8000bf05070 */
[----:B------:R-:W-:-:S13]  /*0810*/  ISETP.NE.AND.EX P0, PT, RZ, UR25, PT, P0 ;  /* 0x00000019ff007c0c */ /* 0x000fda000bf05300 */
[----:B------:R-:W0:Y:S02]  /*0820*/  @P0 LDC.64 R122, c[0x0][0x438] ;  /* 0x00010e00ff7a0b82 */ /* 0x000e240000000a00 */
[----:B0-----:R-:W-:-:S05]  /*0830*/  @P0 IMAD.WIDE.U32 R122, R2, 0x10, R122 ;  /* 0x00000010027a0825 */ /* 0x001fca00078e007a */
[----:B------:R0:W5:Y:S01]  /*0840*/  @P0 LDG.E.128 R8, desc[UR20][R122.64] ;  /* 0x000000147a080981 */ /* 0x000162000c1e1d00 */
[----:B------:R-:W-:Y:S02]  /*0850*/  MOV R97, R98 ;  /* 0x0000006200617202 */ /* 0x000fe40000000f00 */
[----:B------:R-:W-:Y:S02]  /*0860*/  SHF.R.U64 R130, R98, 0x10, R99 ;  /* 0x0000001062827819 */ /* 0x000fe40000001263 */
[----:B------:R-:W-:Y:S02]  /*0870*/  MOV R124, R99 ;  /* 0x00000063007c7202 */ /* 0x000fe40000000f00 */
[----:B--2---:R-:W-:Y:S02]  /*0880*/  MOV R98, R120 ;  /* 0x0000007800627202 */ /* 0x004fe40000000f00 */
[----:B------:R-:W-:Y:S02]  /*0890*/  SHF.R.U64 R119, R120, 0x10, R121 ;  /* 0x0000001078777819 */ /* 0x000fe40000001279 */
[----:B------:R-:W-:-:S02]  /*08a0*/  SHF.R.U32.HI R129, RZ, 0x10, R99 ;  /* 0x00000010ff817819 */ /* 0x000fc40000011663 */
[----:B------:R-:W-:Y:S02]  /*08b0*/  MOV R125, R121 ;  /* 0x00000079007d7202 */ /* 0x000fe40000000f00 */
[----:B------:R-:W-:Y:S01]  /*08c0*/  SHF.R.U32.HI R128, RZ, 0x10, R121 ;  /* 0x00000010ff807819 */ /* 0x000fe20000011679 */
[----:B---3--:R-:W-:Y:S01]  /*08d0*/  FADD.FTZ R121, -R96, R94 ;  /* 0x0000005e60797221 */ /* 0x008fe20000010100 */
[----:B------:R-:W-:Y:S01]  /*08e0*/  SHF.L.U32 R99, R98, 0x10, RZ ;  /* 0x0000001062637819 */ /* 0x000fe200000006ff */
[C---:B0-----:R-:W-:Y:S01]  /*08f0*/  FADD.FTZ R122, -R96.reuse, R93 ;  /* 0x0000005d607a7221 */ /* 0x041fe20000010100 */
[----:B------:R-:W-:Y:S01]  /*0900*/  SHF.L.U32 R94, R119, 0x10, RZ ;  /* 0x00000010775e7819 */ /* 0x000fe200000006ff */
[----:B------:R-:W-:Y:S01]  /*0910*/  FADD.FTZ R3, -R96, R92 ;  /* 0x0000005c60037221 */ /* 0x000fe20000010100 */
[----:B------:R-:W-:Y:S01]  /*0920*/  SHF.L.U32 R97, R97, 0x10, RZ ;  /* 0x0000001061617819 */ /* 0x000fe200000006ff */
[----:B-----5:R-:W-:Y:S01]  /*0930*/  FMUL.FTZ R93, R76, R99 ;  /* 0x000000634c5d7220 */ /* 0x020fe20000410000 */
[----:B------:R-:W-:Y:S01]  /*0940*/  SHF.L.U32 R92, R130, 0x10, RZ ;  /* 0x00000010825c7819 */ /* 0x000fe200000006ff */
[----:B------:R-:W-:Y:S01]  /*0950*/  FMUL.FTZ R122, R122, UR14 ;  /* 0x0000000e7a7a7c20 */ /* 0x000fe20008410000 */
[----:B------:R-:W-:Y:S01]  /*0960*/  FMUL.FTZ R98, R77, R94 ;  /* 0x0000005e4d627220 */ /* 0x000fe20000410000 */
[----:B------:R-:W-:-:S02]  /*0970*/  SHF.L.U32 R125, R125, 0x10, RZ ;  /* 0x000000107d7d7819 */ /* 0x000fc400000006ff */
[----:B------:R-:W-:Y:S01]  /*0980*/  SHF.L.U32 R128, R128, 0x10, RZ ;  /* 0x0000001080807819 */ /* 0x000fe200000006ff */
[----:B------:R-:W-:Y:S01]  /*0990*/  FFMA.FTZ R120, R80, R97, R93 ;  /* 0x0000006150787223 */ /* 0x000fe2000001005d */
[----:B------:R-:W-:Y:S01]  /*09a0*/  FADD.FTZ R21, R21, R94 ;  /* 0x0000005e15157221 */ /* 0x000fe20000010000 */
[----:B------:R-:W-:Y:S01]  /*09b0*/  FFMA.FTZ R33, R122, R94, R33 ;  /* 0x0000005e7a217223 */ /* 0x000fe20000010021 */
[----:B------:R-:W-:Y:S01]  /*09c0*/  FADD.FTZ R126, -R96, R95 ;  /* 0x0000005f607e7221 */ /* 0x000fe20000010100 */
[----:B------:R-:W-:Y:S01]  /*09d0*/  FADD.FTZ R45, R45, R92 ;  /* 0x0000005c2d2d7221 */ /* 0x000fe20000010000 */
[-C--:B------:R-:W-:Y:S01]  /*09e0*/  FFMA.FTZ R119, R81, R92.reuse, R98 ;  /* 0x0000005c51777223 */ /* 0x080fe20000010062 */
[----:B------:R-:W-:Y:S01]  /*09f0*/  FFMA.FTZ R57, R122, R92, R57 ;  /* 0x0000005c7a397223 */ /* 0x000fe20000010039 */
[----:B------:R-:W-:Y:S01]  /*0a00*/  SHF.L.U32 R93, R124, 0x10, RZ ;  /* 0x000000107c5d7819 */ /* 0x000fe200000006ff */
[----:B------:R-:W-:Y:S01]  /*0a10*/  FMUL.FTZ R95, R78, R125 ;  /* 0x0000007d4e5f7220 */ /* 0x000fe20000410000 */
[----:B------:R-:W-:Y:S01]  /*0a20*/  SHF.L.U32 R94, R129, 0x10, RZ ;  /* 0x00000010815e7819 */ /* 0x000fe200000006ff */
[----:B------:R-:W-:Y:S01]  /*0a30*/  FMUL.FTZ R121, R121, UR14 ;  /* 0x0000000e79797c20 */ /* 0x000fe20008410000 */
[----:B------:R-:W-:Y:S01]  /*0a40*/  FMUL.FTZ R92, R79, R128 ;  /* 0x000000804f5c7220 */ /* 0x000fe20000410000 */
[----:B------:R-:W-:Y:S01]  /*0a50*/  FMUL.FTZ R3, R3, UR14 ;  /* 0x0000000e03037c20 */ /* 0x000fe20008410000 */
[----:B------:R-:W-:Y:S01]  /*0a60*/  FADD.FTZ R46, R46, R93 ;  /* 0x0000005d2e2e7221 */ /* 0x000fe20000010000 */
[-C--:B------:R-:W-:Y:S01]  /*0a70*/  FFMA.FTZ R124, R82, R93.reuse, R95 ;  /* 0x0000005d527c7223 */ /* 0x080fe2000001005f */
[----:B------:R-:W-:Y:S01]  /*0a80*/  FFMA.FTZ R58, R121, R93, R58 ;  /* 0x0000005d793a7223 */ /* 0x000fe2000001003a */
[----:B------:R-:W-:Y:S01]  /*0a90*/  FFMA.FTZ R123, R83, R94, R92 ;  /* 0x0000005e537b7223 */ /* 0x000fe2000001005c */
[----:B------:R-:W-:Y:S01]  /*0aa0*/  FADD.FTZ R92, RZ, R120 ;  /* 0x00000078ff5c7221 */ /* 0x000fe20000010000 */
[----:B------:R-:W-:-:S03]  /*0ab0*/  FFMA.FTZ R93, R3, R120, RZ ;  /* 0x00000078035d7223 */ /* 0x000fc600000100ff */
[----:B------:R-:W-:Y:S01]  /*0ac0*/  FADD.FTZ R95, R92, R119 ;  /* 0x000000775c5f7221 */ /* 0x000fe20000010000 */
[----:B------:R-:W-:Y:S01]  /*0ad0*/  FFMA.FTZ R93, R122, R119, R93 ;  /* 0x000000777a5d7223 */ /* 0x000fe2000001005d */
[----:B------:R-:W-:Y:S02]  /*0ae0*/  FMUL.FTZ R126, R126, UR14 ;  /* 0x0000000e7e7e7c20 */ /* 0x000fe40008410000 */
        /* <DEDUP_REMOVED lines=15> */
.L_x_1442:
[----:B-1--4-:R-:W-:Y:S05]  /*0be0*/  BSYNC.RECONVERGENT B0 ;  /* 0x0000000000007941 */ /* 0x012fea0003800200 */
.L_x_1441:
        /* <DEDUP_REMOVED lines=13> */
[----:B------:R-:W0:Y:S02]  /*0cc0*/  @P0 LDC.64 R108, c[0x0][0x438] ;  /* 0x00010e00ff6c0b82 */ /* 0x000e240000000a00 */
[----:B0-----:R-:W-:-:S05]  /*0cd0*/  @P0 IMAD.WIDE.U32 R108, R99, 0x10, R108 ;  /* 0x00000010636c0825 */ /* 0x001fca00078e006c */
[----:B------:R0:W5:Y:S01]  /*0ce0*/  @P0 LDG.E.128 R4, desc[UR20][R108.64] ;  /* 0x000000146c040981 */ /* 0x000162000c1e1d00 */
[----:B------:R-:W-:Y:S02]  /*0cf0*/  IADD3 R99, PT, PT, R99, 0x80, RZ ;  /* 0x0000008063637810 */ /* 0x000fe40007ffe0ff */
[----:B---3--:R-:W-:Y:S02]  /*0d00*/  MOV R110, R106 ;  /* 0x0000006a006e7202 */ /* 0x008fe40000000f00 */
[----:B------:R-:W-:Y:S02]  /*0d10*/  SHF.R.U64 R130, R106, 0x10, R107 ;  /* 0x000000106a827819 */ /* 0x000fe4000000126b */
[----:B------:R-:W-:Y:S02]  /*0d20*/  MOV R111, R107 ;  /* 0x0000006b006f7202 */ /* 0x000fe40000000f00 */
[----:B----4-:R-:W-:Y:S02]  /*0d30*/  MOV R106, R104 ;  /* 0x00000068006a7202 */ /* 0x010fe40000000f00 */
[----:B------:R-:W-:-:S02]  /*0d40*/  SHF.R.U64 R104, R104, 0x10, R105 ;  /* 0x0000001068687819 */ /* 0x000fc40000001269 */
[----:B------:R-:W-:Y:S02]  /*0d50*/  SHF.R.U32.HI R129, RZ, 0x10, R107 ;  /* 0x00000010ff817819 */ /* 0x000fe4000001166b */
[----:B------:R-:W-:Y:S01]  /*0d60*/  SHF.L.U32 R107, R106, 0x10, RZ ;  /* 0x000000106a6b7819 */ /* 0x000fe200000006ff */
[C---:B--2---:R-:W-:Y:S01]  /*0d70*/  FADD.FTZ R92, -R96.reuse, R92 ;  /* 0x0000005c605c7221 */ /* 0x044fe20000010100 */
[C---:B0-----:R-:W-:Y:S01]  /*0d80*/  FADD.FTZ R109, -R96.reuse, R94 ;  /* 0x0000005e606d7221 */ /* 0x041fe20000010100 */
[----:B------:R-:W-:Y:S01]  /*0d90*/  MOV R125, R105 ;  /* 0x00000069007d7202 */ /* 0x000fe20000000f00 */
[----:B------:R-:W-:Y:S01]  /*0da0*/  FADD.FTZ R106, -R96, R93 ;  /* 0x0000005d606a7221 */ /* 0x000fe20000010100 */
[----:B------:R-:W-:Y:S02]  /*0db0*/  SHF.L.U32 R94, R104, 0x10, RZ ;  /* 0x00000010685e7819 */ /* 0x000fe400000006ff */
[----:B------:R-:W-:Y:S01]  /*0dc0*/  SHF.R.U32.HI R128, RZ, 0x10, R105 ;  /* 0x00000010ff807819 */ /* 0x000fe20000011669 */
[----:B------:R-:W-:Y:S01]  /*0dd0*/  FMUL.FTZ R105, R92, UR14 ;  /* 0x0000000e5c697c20 */ /* 0x000fe20008410000 */
[----:B------:R-:W-:Y:S01]  /*0de0*/  SHF.L.U32 R93, R110, 0x10, RZ ;  /* 0x000000106e5d7819 */ /* 0x000fe200000006ff */
[----:B------:R-:W-:Y:S01]  /*0df0*/  FADD.FTZ R110, -R96, R95 ;  /* 0x0000005f606e7221 */ /* 0x000fe20000010100 */
[----:B-----5:R-:W-:Y:S01]  /*0e00*/  FMUL.FTZ R95, R68, R107 ;  /* 0x0000006b445f7220 */ /* 0x020fe20000410000 */
[----:B------:R-:W-:Y:S01]  /*0e10*/  SHF.L.U32 R92, R130, 0x10, RZ ;  /* 0x00000010825c7819 */ /* 0x000fe200000006ff */
[----:B------:R-:W-:Y:S01]  /*0e20*/  FMUL.FTZ R106, R106, UR14 ;  /* 0x0000000e6a6a7c20 */ /* 0x000fe20008410000 */
[----:B------:R-:W-:Y:S01]  /*0e30*/  SHF.L.U32 R125, R125, 0x10, RZ ;  /* 0x000000107d7d7819 */ /* 0x000fe200000006ff */
[-C--:B------:R-:W-:Y:S01]  /*0e40*/  FMUL.FTZ R108, R69, R94.reuse ;  /* 0x0000005e456c7220 */ /* 0x080fe20000410000 */
[----:B------:R-:W-:Y:S01]  /*0e50*/  SHF.L.U32 R128, R128, 0x10, RZ ;  /* 0x0000001080807819 */ /* 0x000fe200000006ff */
[----:B------:R-:W-:Y:S01]  /*0e60*/  FADD.FTZ R40, R40, R93 ;  /* 0x0000005d28287221 */ /* 0x000fe20000010000 */
[-C--:B------:R-:W-:Y:S01]  /*0e70*/  FFMA.FTZ R104, R72, R93.reuse, R95 ;  /* 0x0000005d48687223 */ /* 0x080fe2000001005f */
[C---:B------:R-:W-:Y:S01]  /*0e80*/  FFMA.FTZ R52, R105.reuse, R93, R52 ;  /* 0x0000005d69347223 */ /* 0x040fe20000010034 */
[----:B------:R-:W-:Y:S01]  /*0e90*/  FADD.FTZ R16, R16, R107 ;  /* 0x0000006b10107221 */ /* 0x000fe20000010000 */
[----:B------:R-:W-:Y:S01]  /*0ea0*/  FFMA.FTZ R28, R105, R107, R28 ;  /* 0x0000006b691c7223 */ /* 0x000fe2000001001c */
[----:B------:R-:W-:Y:S01]  /*0eb0*/  FADD.FTZ R17, R17, R94 ;  /* 0x0000005e11117221 */ /* 0x000fe20000010000 */
[C---:B------:R-:W-:Y:S01]  /*0ec0*/  FFMA.FTZ R29, R106.reuse, R94, R29 ;  /* 0x0000005e6a1d7223 */ /* 0x040fe2000001001d */
[----:B------:R-:W-:Y:S01]  /*0ed0*/  SHF.L.U32 R111, R111, 0x10, RZ ;  /* 0x000000106f6f7819 */ /* 0x000fe200000006ff */
[----:B------:R-:W-:Y:S01]  /*0ee0*/  FADD.FTZ R41, R41, R92 ;  /* 0x0000005c29297221 */ /* 0x000fe20000010000 */
[-C--:B------:R-:W-:Y:S01]  /*0ef0*/  FFMA.FTZ R107, R73, R92.reuse, R108 ;  /* 0x0000005c496b7223 */ /* 0x080fe2000001006c */
[----:B------:R-:W-:Y:S01]  /*0f00*/  FFMA.FTZ R53, R106, R92, R53 ;  /* 0x0000005c6a357223 */ /* 0x000fe20000010035 */
[----:B------:R-:W-:Y:S01]  /*0f10*/  SHF.L.U32 R94, R129, 0x10, RZ ;  /* 0x00000010815e7819 */ /* 0x000fe200000006ff */
[----:B------:R-:W-:Y:S01]  /*0f20*/  FMUL.FTZ R93, R70, R125 ;  /* 0x0000007d465d7220 */ /* 0x000fe20000410000 */
[----:B------:R-:W-:Y:S01]  /*0f30*/  FMUL.FTZ R109, R109, UR14 ;  /* 0x0000000e6d6d7c20 */ /* 0x000fe20008410000 */
[----:B------:R-:W-:Y:S01]  /*0f40*/  FMUL.FTZ R92, R71, R128 ;  /* 0x00000080475c7220 */ /* 0x000fe20000410000 */
[----:B------:R-:W-:Y:S01]  /*0f50*/  FADD.FTZ R42, R42, R111 ;  /* 0x0000006f2a2a7221 */ /* 0x000fe20000010000 */
[-C--:B------:R-:W-:Y:S01]  /*0f60*/  FFMA.FTZ R108, R74, R111.reuse, R93 ;  /* 0x0000006f4a6c7223 */ /* 0x080fe2000001005d */
[----:B------:R-:W-:Y:S01]  /*0f70*/  FFMA.FTZ R54, R109, R111, R54 ;  /* 0x0000006f6d367223 */ /* 0x000fe20000010036 */
[----:B------:R-:W-:Y:S01]  /*0f80*/  FFMA.FTZ R111, R75, R94, R92 ;  /* 0x0000005e4b6f7223 */ /* 0x000fe2000001005c */
[----:B------:R-:W-:Y:S01]  /*0f90*/  FADD.FTZ R92, R97, R104 ;  /* 0x00000068615c7221 */ /* 0x000fe20000010000 */
[----:B------:R-:W-:-:S03]  /*0fa0*/  FFMA.FTZ R93, R105, R104, R98 ;  /* 0x00000068695d7223 */ /* 0x000fc60000010062 */
        /* <DEDUP_REMOVED lines=13> */
.L_x_1444:
[----:B------:R-:W-:Y:S05]  /*1080*/  BSYNC.RECONVERGENT B0 ;  /* 0x0000000000007941 */ /* 0x000fea0003800200 */
.L_x_1443:
        /* <DEDUP_REMOVED lines=16> */
[----:B---3--:R-:W-:Y:S02]  /*1190*/  MOV R103, R112 ;  /* 0x0000007000677202 */ /* 0x008fe40000000f00 */
[----:B------:R-:W-:Y:S02]  /*11a0*/  SHF.R.U64 R112, R112, 0x10, R113 ;  /* 0x0000001070707819 */ /* 0x000fe40000001271 */
[----:B------:R-:W-:Y:S02]  /*11b0*/  SHF.L.U32 R103, R103, 0x10, RZ ;  /* 0x0000001067677819 */ /* 0x000fe400000006ff */
[----:B------:R-:W-:Y:S02]  /*11c0*/  MOV R125, R113 ;  /* 0x00000071007d7202 */ /* 0x000fe40000000f00 */
[----:B----4-:R-:W-:Y:S02]  /*11d0*/  MOV R99, R114 ;  /* 0x0000007200637202 */ /* 0x010fe40000000f00 */
[----:B------:R-:W-:-:S02]  /*11e0*/  SHF.R.U64 R131, R114, 0x10, R115 ;  /* 0x0000001072837819 */ /* 0x000fc40000001273 */
[----:B------:R-:W-:Y:S02]  /*11f0*/  SHF.L.U32 R99, R99, 0x10, RZ ;  /* 0x0000001063637819 */ /* 0x000fe400000006ff */
[----:B------:R-:W-:Y:S01]  /*1200*/  MOV R118, R115 ;  /* 0x0000007300767202 */ /* 0x000fe20000000f00 */
[C---:B--2---:R-:W-:Y:S01]  /*1210*/  FADD.FTZ R92, -R96.reuse, R92 ;  /* 0x0000005c605c7221 */ /* 0x044fe20000010100 */
[C---:B------:R-:W-:Y:S01]  /*1220*/  FADD.FTZ R114, -R96.reuse, R93 ;  /* 0x0000005d60727221 */ /* 0x040fe20000010100 */
[----:B0-----:R-:W-:Y:S01]  /*1230*/  FADD.FTZ R117, -R96, R94 ;  /* 0x0000005e60757221 */ /* 0x001fe20000010100 */
[----:B-----5:R-:W-:Y:S01]  /*1240*/  FMUL.FTZ R93, R60, R103 ;  /* 0x000000673c5d7220 */ /* 0x020fe20000410000 */
[----:B------:R-:W-:Y:S02]  /*1250*/  SHF.L.U32 R94, R112, 0x10, RZ ;  /* 0x00000010705e7819 */ /* 0x000fe400000006ff */
[----:B------:R-:W-:Y:S02]  /*1260*/  SHF.L.U32 R125, R125, 0x10, RZ ;  /* 0x000000107d7d7819 */ /* 0x000fe400000006ff */
[----:B------:R-:W-:Y:S01]  /*1270*/  SHF.R.U32.HI R129, RZ, 0x10, R113 ;  /* 0x00000010ff817819 */ /* 0x000fe20000011671 */
[----:B------:R-:W-:Y:S01]  /*1280*/  FMUL.FTZ R113, R92, UR14 ;  /* 0x0000000e5c717c20 */ /* 0x000fe20008410000 */
[----:B------:R-:W-:Y:S01]  /*1290*/  FADD.FTZ R128, -R96, R95 ;  /* 0x0000005f60807221 */ /* 0x000fe20000010100 */
[----:B------:R-:W-:Y:S01]  /*12a0*/  FFMA.FTZ R112, R64, R99, R93 ;  /* 0x0000006340707223 */ /* 0x000fe2000001005d */
[----:B------:R-:W-:Y:S01]  /*12b0*/  SHF.L.U32 R92, R131, 0x10, RZ ;  /* 0x00000010835c7819 */ /* 0x000fe200000006ff */
[----:B------:R-:W-:Y:S01]  /*12c0*/  FMUL.FTZ R96, R61, R94 ;  /* 0x0000005e3d607220 */ /* 0x000fe20000410000 */
[----:B------:R-:W-:Y:S01]  /*12d0*/  SHF.L.U32 R93, R118, 0x10, RZ ;  /* 0x00000010765d7819 */ /* 0x000fe200000006ff */
[----:B------:R-:W-:Y:S01]  /*12e0*/  FMUL.FTZ R114, R114, UR14 ;  /* 0x0000000e72727c20 */ /* 0x000fe20008410000 */
[----:B------:R-:W-:Y:S01]  /*12f0*/  FMUL.FTZ R95, R62, R125 ;  /* 0x0000007d3e5f7220 */ /* 0x000fe20000410000 */
[----:B------:R-:W-:Y:S01]  /*1300*/  FMUL.FTZ R117, R117, UR14 ;  /* 0x0000000e75757c20 */ /* 0x000fe20008410000 */
[----:B------:R-:W-:Y:S01]  /*1310*/  SHF.R.U32.HI R130, RZ, 0x10, R115 ;  /* 0x00000010ff827819 */ /* 0x000fe20000011673 */
[-C--:B------:R-:W-:Y:S01]  /*1320*/  FFMA.FTZ R115, R65, R92.reuse, R96 ;  /* 0x0000005c41737223 */ /* 0x080fe20000010060 */
[----:B------:R-:W-:Y:S01]  /*1330*/  FADD.FTZ R37, R37, R92 ;  /* 0x0000005c25257221 */ /* 0x000fe20000010000 */
[----:B------:R-:W-:Y:S01]  /*1340*/  FFMA.FTZ R49, R114, R92, R49 ;  /* 0x0000005c72317223 */ /* 0x000fe20000010031 */
[----:B------:R-:W-:Y:S01]  /*1350*/  SHF.L.U32 R96, R129, 0x10, RZ ;  /* 0x0000001081607819 */ /* 0x000fe200000006ff */
[----:B------:R-:W-:Y:S01]  /*1360*/  FADD.FTZ R38, R38, R93 ;  /* 0x0000005d26267221 */ /* 0x000fe20000010000 */
[-C--:B------:R-:W-:Y:S01]  /*1370*/  FFMA.FTZ R116, R66, R93.reuse, R95 ;  /* 0x0000005d42747223 */ /* 0x080fe2000001005f */
[----:B------:R-:W-:Y:S01]  /*1380*/  FFMA.FTZ R50, R117, R93, R50 ;  /* 0x0000005d75327223 */ /* 0x000fe20000010032 */
[----:B------:R-:W-:Y:S01]  /*1390*/  FADD.FTZ R92, R97, R112 ;  /* 0x00000070615c7221 */ /* 0x000fe20000010000 */
[----:B------:R-:W-:Y:S01]  /*13a0*/  FFMA.FTZ R93, R113, R112, R98 ;  /* 0x00000070715d7223 */ /* 0x000fe20000010062 */
[----:B------:R-:W-:Y:S01]  /*13b0*/  FADD.FTZ R13, R13, R94 ;  /* 0x0000005e0d0d7221 */ /* 0x000fe20000010000 */
[----:B------:R-:W-:Y:S01]  /*13c0*/  FFMA.FTZ R25, R114, R94, R25 ;  /* 0x0000005e72197223 */ /* 0x000fe20000010019 */
[----:B------:R-:W-:Y:S01]  /*13d0*/  SHF.L.U32 R94, R130, 0x10, RZ ;  /* 0x00000010825e7819 */ /* 0x000fe200000006ff */
[----:B------:R-:W-:Y:S01]  /*13e0*/  FMUL.FTZ R118, R128, UR14 ;  /* 0x0000000e80767c20 */ /* 0x000fe20008410000 */
[----:B------:R-:W-:Y:S01]  /*13f0*/  FMUL.FTZ R128, R63, R96 ;  /* 0x000000603f807220 */ /* 0x000fe20000410000 */
[----:B------:R-:W-:Y:S01]  /*1400*/  FADD.FTZ R95, R92, R115 ;  /* 0x000000735c5f7221 */ /* 0x000fe20000010000 */
[----:B------:R-:W-:Y:S01]  /*1410*/  FFMA.FTZ R93, R114, R115, R93 ;  /* 0x00000073725d7223 */ /* 0x000fe2000001005d */
[----:B------:R-:W-:Y:S01]  /*1420*/  FADD.FTZ R12, R12, R103 ;  /* 0x000000670c0c7221 */ /* 0x000fe20000010000 */
[----:B------:R-:W-:Y:S01]  /*1430*/  FFMA.FTZ R24, R113, R103, R24 ;  /* 0x0000006771187223 */ /* 0x000fe20000010018 */
        /* <DEDUP_REMOVED lines=13> */
.L_x_1446:
[----:B------:R-:W-:Y:S05]  /*1510*/  BSYNC.RECONVERGENT B0 ;  /* 0x0000000000007941 */ /* 0x000fea0003800200 */
.L_x_1445:
        /* <DEDUP_REMOVED lines=32> */
.L_x_1448:
[----:B------:R-:W-:Y:S05]  /*1720*/  BSYNC.RECONVERGENT B0 ;  /* 0x0000000000007941 */ /* 0x000fea0003800200 */
.L_x_1447:
        /* <DEDUP_REMOVED lines=57> */
[----:B------:R-:W-:Y:S01]  /*1ac0*/  PRMT R128, R95, 0x7610, R128 ;  /* 0x000076105f807816 */ /* 0x000fe20000000080 */
[----:B------:R-:W-:Y:S06]  /*1ad0*/  BRA `(.L_x_1454) ;  /* 0x0000000800747947 */ /* 0x000fec0003800000 */
.L_x_1453:
        /* <DEDUP_REMOVED lines=22> */
.L_x_1452:
        /* <DEDUP_REMOVED lines=22> */
.L_x_1455:
        /* <DEDUP_REMOVED lines=21> */
.L_x_1451:
        /* <DEDUP_REMOVED lines=26> */
[----:B------:R-:W-:Y:S01]  /*2090*/  PRMT R128, R95, 0x7610, R128 ;  /* 0x000076105f807816 */ /* 0x000fe20000000080 */
[----:B------:R-:W-:Y:S06]  /*20a0*/  BRA `(.L_x_1454) ;  /* 0x0000000400007947 */ /* 0x000fec0003800000 */
.L_x_1457:
        /* <DEDUP_REMOVED lines=22> */
.L_x_1456:
        /* <DEDUP_REMOVED lines=22> */
.L_x_1458:
        /* <DEDUP_REMOVED lines=20> */
.L_x_1454:
        /* <DEDUP_REMOVED lines=24> */
.L_x_1459:
[----:B------:R-:W-:-:S07]  /*2630*/  IADD3 R2, PT, PT, R2, 0x80, RZ ;  /* 0x0000008002027810 */ /* 0x000fce0007ffe0ff */
.L_x_1450:
[----:B------:R-:W-:Y:S05]  /*2640*/  BSYNC.RECONVERGENT B0 ;  /* 0x0000000000007941 */ /* 0x000fea0003800200 */
.L_x_1449:
        /* <DEDUP_REMOVED lines=16> */
[----:B------:R-:W-:Y:S01]  /*2750*/  FADD.FTZ R91, R108, -R91 ;  /* 0x8000005b6c5b7221 */ /* 0x000fe20000010000 */
[----:B------:R-:W-:Y:S01]  /*2760*/  FADD.FTZ R89, R104, -R89 ;  /* 0x8000005968597221 */ /* 0x000fe20000010000 */
[----:B-1----:R-:W-:Y:S01]  /*2770*/  FADD.FTZ R96, R111, -R90 ;  /* 0x8000005a6f607221 */ /* 0x002fe20000010000 */
        /* <DEDUP_REMOVED lines=14> */
.L_x_1464:
[--C-:B0-----:R-:W-:Y:S01]  /*2860*/  FFMA.FTZ R89, R105, UR15, R92.reuse ;  /* 0x0000000f69597c23 */ /* 0x101fe2000801005c */
[--C-:B------:R-:W-:Y:S01]  /*2870*/  FFMA.FTZ R88, R106, UR15, R92.reuse ;  /* 0x0000000f6a587c23 */ /* 0x100fe2000801005c */
[--C-:B------:R-:W-:Y:S01]  /*2880*/  FFMA.FTZ R91, R109, UR15, R92.reuse ;  /* 0x0000000f6d5b7c23 */ /* 0x100fe2000801005c */
[----:B-1----:R-:W-:Y:S01]  /*2890*/  FFMA.FTZ R94, R110, UR15, R92 ;  /* 0x0000000f6e5e7c23 */ /* 0x002fe2000801005c */
        /* <DEDUP_REMOVED lines=13> */
.L_x_1463:
        /* <DEDUP_REMOVED lines=25> */
.L_x_1466:
        /* <DEDUP_REMOVED lines=18> */
.L_x_1462:
        /* <DEDUP_REMOVED lines=28> */
.L_x_1468:
        /* <DEDUP_REMOVED lines=17> */
.L_x_1467:
        /* <DEDUP_REMOVED lines=25> */
.L_x_1469:
        /* <DEDUP_REMOVED lines=16> */
[----:B------:R-:W-:-:S07]  /*3180*/  PRMT R128, R95, 0x7610, R128 ;  /* 0x000076105f807816 */ /* 0x000fce0000000080 */
.L_x_1465:
        /* <DEDUP_REMOVED lines=20> */
.L_x_1470:
[----:B------:R-:W-:-:S07]  /*32d0*/  IADD3 R2, PT, PT, R2, 0x80, RZ ;  /* 0x0000008002027810 */ /* 0x000fce0007ffe0ff */
.L_x_1461:
[----:B------:R-:W-:Y:S05]  /*32e0*/  BSYNC.RECONVERGENT B0 ;  /* 0x0000000000007941 */ /* 0x000fea0003800200 */
.L_x_1460:
        /* <DEDUP_REMOVED lines=33> */
.L_x_1475:
        /* <DEDUP_REMOVED lines=17> */
.L_x_1474:
        /* <DEDUP_REMOVED lines=26> */
.L_x_1477:
        /* <DEDUP_REMOVED lines=19> */
.L_x_1473:
        /* <DEDUP_REMOVED lines=28> */
.L_x_1479:
        /* <DEDUP_REMOVED lines=17> */
.L_x_1478:
        /* <DEDUP_REMOVED lines=26> */
.L_x_1480:
        /* <DEDUP_REMOVED lines=18> */
.L_x_1476:
        /* <DEDUP_REMOVED lines=20> */
.L_x_1472:
[----:B------:R-:W-:Y:S05]  /*3fb0*/  BSYNC.RECONVERGENT B0 ;  /* 0x0000000000007941 */ /* 0x000fea0003800200 */
.L_x_1471:
[----:B------:R-:W-:Y:S01]  /*3fc0*/  UPLOP3.LUT UP1, UPT, UPT, UPT, UP1, 0x40, 0x4 ;  /* 0x000000000004789c */ /* 0x000fe20003f2e810 */
[----:B------:R-:W-:Y:S10]  /*3fd0*/  BRA.U !UP2, `(.L_x_1481) ;  /* 0xffffffc50a8c7547 */ /* 0x000ff4000b83ffff */
.L_x_1440:
[----:B------:R-:W4:Y:S01]  /*3fe0*/  S2UR UR4, SR_CTAID.X ;  /* 0x00000000000479c3 */ /* 0x000f220000002500 */
[----:B------:R-:W-:Y:S01]  /*3ff0*/  BSSY.RECONVERGENT B0, `(.L_x_1482) ;  /* 0x0000012000007945 */ /* 0x000fe20003800200 */
[----:B----4-:R-:W-:-:S06]  /*4000*/  UIMAD UR4, UR4, UR6, URZ ;  /* 0x00000006040472a4 */ /* 0x010fcc000f8e02ff */
[----:B------:R-:W-:-:S04]  /*4010*/  MOV R0, UR4 ;  /* 0x0000000400007c02 */ /* 0x000fc80008000f00 */
[----:B------:R-:W-:Y:S01]  /*4020*/  LEA.HI R125, R0, R125, RZ, 0x1e ;  /* 0x0000007d007d7211 */ /* 0x000fe200078ff0ff */
[----:B------:R-:W-:Y:S06]  /*4030*/  @!P3 BRA `(.L_x_1483) ;  /* 0x000000000034b947 */ /* 0x000fec0003800000 */
[----:B------:R-:W4:Y:S08]  /*4040*/  LDC.64 R2, c[0x0][0x440] ;  /* 0x00011000ff027b82 */ /* 0x000f300000000a00 */
[----:B------:R-:W0:Y:S08]  /*4050*/  LDC.64 R4, c[0x0][0x448] ;  /* 0x00011200ff047b82 */ /* 0x000e300000000a00 */
        /* <DEDUP_REMOVED lines=11> */
.L_x_1483:
[----:B------:R-:W-:Y:S05]  /*4110*/  BSYNC.RECONVERGENT B0 ;  /* 0x0000000000007941 */ /* 0x000fea0003800200 */
.L_x_1482:
[----:B------:R-:W-:Y:S04]  /*4120*/  BSSY.RECONVERGENT B0, `(.L_x_1484) ;  /* 0x000000f000007945 */ /* 0x000fe80003800200 */
[----:B------:R-:W-:Y:S05]  /*4130*/  @!P1 BRA `(.L_x_1485) ;  /* 0x0000000000349947 */ /* 0x000fea0003800000 */
[----:B----4-:R-:W4:Y:S08]  /*4140*/  LDC.64 R2, c[0x0][0x440] ;  /* 0x00011000ff027b82 */ /* 0x010f300000000a00 */
        /* <DEDUP_REMOVED lines=12> */
.L_x_1485:
[----:B------:R-:W-:Y:S05]  /*4210*/  BSYNC.RECONVERGENT B0 ;  /* 0x0000000000007941 */ /* 0x000fea0003800200 */
.L_x_1484:
[----:B------:R-:W-:Y:S05]  /*4220*/  @!P2 EXIT ;  /* 0x000000000000a94d */ /* 0x000fea0003800000 */
[----:B----4-:R-:W4:Y:S08]  /*4230*/  LDC.64 R2, c[0x0][0x440] ;  /* 0x00011000ff027b82 */ /* 0x010f300000000a00 */
[----:B------:R-:W0:Y:S08]  /*4240*/  LDC.64 R4, c[0x0][0x448] ;  /* 0x00011200ff047b82 */ /* 0x000e300000000a00 */
        /* <DEDUP_REMOVED lines=11> */
.L_x_1486:
        /* <DEDUP_REMOVED lines=16> */
.L_x_3544:


//--------------------- .text._ZN10layer_norm31ln_parallel_residual_bwd_kernelINS_13Kernel_traitsIf13__nv_bfloat16fS2_fjLj1536ELj1ELj1ELj4ELj8ENS_18Kernel_traits_baseILj1536EfS2_fS2_fjLj128EEEEELb0ELb0ELb1EEEvNS_9BwdParamsE --------------------------
	.section	.text._ZN10layer_norm31ln_parallel_residual_bwd_kernelINS_13Kernel_traitsIf13__nv_bfloat16fS2_fjLj1536ELj1ELj1ELj4ELj8ENS_18Kernel_traits_baseILj1536EfS2_fS2_fjLj128EEEEELb0ELb0ELb1EEEvNS_9BwdParamsE,"ax",@progbits
	.align	128
        .global         _ZN10layer_norm31ln_parallel_residual_bwd_kernelINS_13Kernel_traitsIf13__nv_bfloat16fS2_fjLj1536ELj1ELj1ELj4ELj8ENS_18Kernel_traits_baseILj1536EfS2_fS2_fjLj128EEEEELb0ELb0ELb1EEEvNS_9BwdParamsE
        .type           _ZN10layer_norm31ln_parallel_residual_bwd_kernelINS_13Kernel_traitsIf13__nv_bfloat16fS2_fjLj1536ELj1ELj1ELj4ELj8ENS_18Kernel_traits_baseILj1536EfS2_fS2_fjLj128EEEEELb0ELb0ELb1EEEvNS_9BwdParamsE,@function
        .size           _ZN10layer_norm31ln_parallel_residual_bwd_kernelINS_13Kernel_traitsIf13__nv_bfloat16fS2_fjLj1536ELj1ELj1ELj4ELj8ENS_18Kernel_traits_baseILj1536EfS2_fS2_fjLj128EEEEELb0ELb0ELb1EEEvNS_9BwdParamsE,(.L_x_3545 - _ZN10layer_norm31ln_parallel_residual_bwd_kernelINS_13Kernel_traitsIf13__nv_bfloat16fS2_fjLj1536ELj1ELj1ELj4ELj8ENS_18Kernel_traits_baseILj1536EfS2_fS2_fjLj128EEEEELb0ELb0ELb1EEEvNS_9BwdParamsE)
        .other          _ZN10layer_norm31ln_parallel_residual_bwd_kernelINS_13Kernel_traitsIf13__nv_bfloat16fS2_fjLj1536ELj1ELj1ELj4ELj8ENS_18Kernel_traits_baseILj1536EfS2_fS2_fjLj128EEEEELb0ELb0ELb1EEEvNS_9BwdParamsE,@"STO_CUDA_ENTRY STV_DEFAULT"
_ZN10layer_norm31ln_parallel_residual_bwd_kernelINS_13Kernel_traitsIf13__nv_bfloat16fS2_fjLj1536ELj1ELj1ELj4ELj8ENS_18Kernel_traits_baseILj1536EfS2_fS2_fjLj128EEEEELb0ELb0ELb1EEEvNS_9BwdParamsE:
.text._ZN10layer_norm31ln_parallel_residual_bwd_kernelINS_13Kernel_traitsIf13__nv_bfloat16fS2_fjLj1536ELj1ELj1ELj4ELj8ENS_18Kernel_traits_baseILj1536EfS2_fS2_fjLj128EEEEELb0ELb0ELb1EEEvNS_9BwdParamsE:
        /* <DEDUP_REMOVED lines=53> */
[----:B0-----:R0:W5:Y:S01]  /*0350*/  LDG.E.128 R24, desc[UR14][R2.64] ;  /* 0x0000000e02187981 */ /* 0x001162000c1e1d00 */
[----:B------:R-:W-:-:S02]  /*0360*/  CS2R R120, SRZ ;  /* 0x0000000000787805 */ /* 0x000fc4000001ff00 */
[----:B------:R-:W-:Y:S01]  /*0370*/  CS2R R96, SRZ ;  /* 0x0000000000607805 */ /* 0x000fe2000001ff00 */
[----:B--2---:R-:W-:Y:S01]  /*0380*/  IMAD.WIDE.U32 R28, R56, 0x10, R28 ;  /* 0x00000010381c7825 */ /* 0x004fe200078e001c */
[----:B------:R0:W5:Y:S01]  /*0390*/  LDG.E.128 R20, desc[UR14][R2.64+0x800] ;  /* 0x0008000e02147981 */ /* 0x000162000c1e1d00 */
[----:B------:R-:W-:Y:S01]  /*03a0*/  UPLOP3.LUT UP1, UPT, UPT, UPT, UPT, 0x40, 0x4 ;  /* 0x000000000004789c */ /* 0x000fe20003f2e870 */
[----:B------:R-:W1:Y:S02]  /*03b0*/  LDCU UR21, c[0x0][0x388] ;  /* 0x00007100ff1577ac */ /* 0x000e640008000800 */
[----:B------:R0:W5:Y:S01]  /*03c0*/  LDG.E.128 R16, desc[UR14][R2.64+0x1000] ;  /* 0x0010000e02107981 */ /* 0x000162000c1e1d00 */
[----:B------:R-:W2:Y:S03]  /*03d0*/  LDCU.U8 UR20, c[0x0][0x410] ;  /* 0x00008200ff1477ac */ /* 0x000ea60008000000 */
[----:B------:R0:W5:Y:S01]  /*03e0*/  LDG.E.128 R12, desc[UR14][R28.64] ;  /* 0x0000000e1c0c7981 */ /* 0x000162000c1e1d00 */
[----:B------:R-:W3:Y:S03]  /*03f0*/  LDCU UR26, c[0x0][0x400] ;  /* 0x00008000ff1a77ac */ /* 0x000ee60008000800 */
[----:B------:R0:W5:Y:S01]  /*0400*/  LDG.E.128 R8, desc[UR14][R28.64+0x800] ;  /* 0x0008000e1c087981 */ /* 0x000162000c1e1d00 */
[----:B------:R-:W4:Y:S03]  /*0410*/  LDCU.64 UR12, c[0x0][0x470] ;  /* 0x00008e00ff0c77ac */ /* 0x000f260008000a00 */
[----:B------:R0:W5:Y:S01]  /*0420*/  LDG.E.128 R4, desc[UR14][R28.64+0x1000] ;  /* 0x0010000e1c047981 */ /* 0x000162000c1e1d00 */
[----:B------:R-:W-:-:S02]  /*0430*/  CS2R R98, SRZ ;  /* 0x0000000000627805 */ /* 0x000fc4000001ff00 */
[----:B------:R-:W-:Y:S02]  /*0440*/  CS2R R100, SRZ ;  /* 0x0000000000647805 */ /* 0x000fe4000001ff00 */
[----:B------:R-:W-:Y:S01]  /*0450*/  CS2R R102, SRZ ;  /* 0x0000000000667805 */ /* 0x000fe2000001ff00 */
[----:B------:R-:W0:Y:S01]  /*0460*/  LDCU.64 UR10, c[0x0][0x478] ;  /* 0x00008f00ff0a77ac */ /* 0x000e220008000a00 */
[----:B------:R-:W0:Y:S01]  /*0470*/  LDCU.128 UR16, c[0x0][0x3c0] ;  /* 0x00007800ff1077ac */ /* 0x000e220008000c00 */
[----:B------:R-:W0:Y:S01]  /*0480*/  LDCU.64 UR22, c[0x0][0x438] ;  /* 0x00008700ff1677ac */ /* 0x000e220008000a00 */
[----:B-12---:R-:W0:Y:S03]  /*0490*/  LDCU.64 UR24, c[0x0][0x380] ;  /* 0x00007000ff1877ac */ /* 0x006e260008000a00 */
.L_x_1517:
[----:B-1----:R-:W1:Y:S01]  /*04a0*/  LDC.64 R54, c[0x0][0x430] ;  /* 0x00010c00ff367b82 */ /* 0x002e620000000a00 */
[----:B------:R-:W-:Y:S02]  /*04b0*/  UIMAD UR5, UR4, UR21, URZ ;  /* 0x00000015040572a4 */ /* 0x000fe4000f8e02ff */
[----:B0-----:R-:W-:Y:S02]  /*04c0*/  UIMAD.WIDE UR8, UR4, 0x4, UR16 ;  /* 0x00000004040878a5 */ /* 0x001fe4000f8e0210 */
[----:B------:R-:W-:-:S03]  /*04d0*/  USHF.R.S32.HI UR6, URZ, 0x1f, UR5 ;  /* 0x0000001fff067899 */ /* 0x000fc60008011405 */
[----:B------:R-:W0:Y:S01]  /*04e0*/  LDC.64 R52, c[0x0][0x3a8] ;  /* 0x0000ea00ff347b82 */ /* 0x000e220000000a00 */
[----:B------:R-:W-:Y:S01]  /*04f0*/  ULEA.HI UR6, UR6, UR5, URZ, 0x2 ;  /* 0x0000000506067291 */ /* 0x000fe2000f8f10ff */
[----:B------:R-:W-:Y:S02]  /*0500*/  MOV R50, UR8 ;  /* 0x0000000800327c02 */ /* 0x000fe40008000f00 */
[----:B------:R-:W-:-:S03]  /*0510*/  MOV R51, UR9 ;  /* 0x0000000900337c02 */ /* 0x000fc60008000f00 */
[----:B------:R-:W-:Y:S01]  /*0520*/  MOV R123, UR6 ;  /* 0x00000006007b7c02 */ /* 0x000fe20008000f00 */
[----:B------:R-:W2:Y:S01]  /*0530*/  LDC.64 R60, c[0x0][0x428] ;  /* 0x00010a00ff3c7b82 */ /* 0x000ea20000000a00 */
[----:B------:R-:W-:Y:S01]  /*0540*/  UIMAD.WIDE UR6, UR4, 0x4, UR18 ;  /* 0x00000004040678a5 */ /* 0x000fe2000f8e0212 */
[----:B------:R-:W3:Y:S01]  /*0550*/  LDG.E R0, desc[UR14][R50.64] ;  /* 0x0000000e32007981 */ /* 0x000ee2000c1e1900 */
[----:B------:R-:W-:-:S04]  /*0560*/  LEA.HI.SX32 R123, R123, R56, 0x1e ;  /* 0x000000387b7b7211 */ /* 0x000fc800078ff2ff */
[----:B------:R-:W-:Y:S01]  /*0570*/  MOV R62, UR6 ;  /* 0x00000006003e7c02 */ /* 0x000fe20008000f00 */
[C---:B-1----:R-:W-:Y:S01]  /*0580*/  IMAD.WIDE.U32 R56, R123.reuse, 0x8, R54 ;  /* 0x000000087b387825 */ /* 0x042fe200078e0036 */
[----:B------:R-:W-:Y:S02]  /*0590*/  MOV R63, UR7 ;  /* 0x00000007003f7c02 */ /* 0x000fe40008000f00 */
[----:B------:R-:W-:-:S03]  /*05a0*/  IADD3 R125, PT, PT, R123, 0x80, RZ ;  /* 0x000000807b7d7810 */ /* 0x000fc60007ffe0ff */
[----:B------:R-:W4:Y:S01]  /*05b0*/  LDG.E.64 R56, desc[UR14][R56.64] ;  /* 0x0000000e38387981 */ /* 0x000f22000c1e1b00 */
[----:B0-----:R-:W-:-:S03]  /*05c0*/  IMAD.WIDE.U32 R44, R123, 0x10, R52 ;  /* 0x000000107b2c7825 */ /* 0x001fc600078e0034 */
[----:B------:R0:W4:Y:S01]  /*05d0*/  LDG.E R128, desc[UR14][R62.64] ;  /* 0x0000000e3e807981 */ /* 0x000122000c1e1900 */
[----:B------:R-:W-:-:S03]  /*05e0*/  IMAD.WIDE.U32 R48, R125, 0x10, R52 ;  /* 0x000000107d307825 */ /* 0x000fc600078e0034 */
[----:B------:R-:W4:Y:S01]  /*05f0*/  LDG.E.128 R44, desc[UR14][R44.64] ;  /* 0x0000000e2c2c7981 */ /* 0x000f22000c1e1d00 */
[C---:B--2---:R-:W-:Y:S01]  /*0600*/  IMAD.WIDE.U32 R2, R123.reuse, 0x8, R60 ;  /* 0x000000087b027825 */ /* 0x044fe200078e003c */
[----:B------:R-:W-:Y:S02]  /*0610*/  IADD3 R129, PT, PT, R123, 0x100, RZ ;  /* 0x000001007b817810 */ /* 0x000fe40007ffe0ff */
[----:B------:R-:W2:Y:S04]  /*0620*/  LDG.E.128 R48, desc[UR14][R48.64] ;  /* 0x0000000e30307981 */ /* 0x000ea8000c1e1d00 */
[----:B------:R-:W2:Y:S01]  /*0630*/  LDG.E.64 R2, desc[UR14][R2.64] ;  /* 0x0000000e02027981 */ /* 0x000ea2000c1e1b00 */
[----:B------:R-:W-:-:S04]  /*0640*/  IMAD.WIDE.U32 R64, R129, 0x8, R54 ;  /* 0x0000000881407825 */ /* 0x000fc800078e0036 */
[C---:B------:R-:W-:Y:S02]  /*0650*/  IMAD.WIDE.U32 R108, R125.reuse, 0x8, R54 ;  /* 0x000000087d6c7825 */ /* 0x040fe400078e0036 */
[----:B------:R-:W2:Y:S02]  /*0660*/  LDG.E.64 R64, desc[UR14][R64.64] ;  /* 0x0000000e40407981 */ /* 0x000ea4000c1e1b00 */
[----:B------:R-:W-:-:S04]  /*0670*/  IMAD.WIDE.U32 R58, R125, 0x8, R60 ;  /* 0x000000087d3a7825 */ /* 0x000fc800078e003c */
[C---:B0-----:R-:W-:Y:S02]  /*0680*/  IMAD.WIDE.U32 R62, R129.reuse, 0x8, R60 ;  /* 0x00000008813e7825 */ /* 0x041fe400078e003c */
[----:B------:R3:W2:Y:S02]  /*0690*/  LDG.E.64 R60, desc[UR14][R108.64] ;  /* 0x0000000e6c3c7981 */ /* 0x0006a4000c1e1b00 */
[----:B------:R-:W-:Y:S02]  /*06a0*/  IMAD.WIDE.U32 R52, R129, 0x10, R52 ;  /* 0x0000001081347825 */ /* 0x000fe400078e0034 */
[----:B------:R-:W2:Y:S04]  /*06b0*/  LDG.E.64 R58, desc[UR14][R58.64] ;  /* 0x0000000e3a3a7981 */ /* 0x000ea8000c1e1b00 */
[----:B------:R-:W2:Y:S04]  /*06c0*/  LDG.E.128 R52, desc[UR14][R52.64] ;  /* 0x0000000e34347981 */ /* 0x000ea8000c1e1d00 */
[----:B------:R-:W2:Y:S01]  /*06d0*/  LDG.E.64 R62, desc[UR14][R62.64] ;  /* 0x0000000e3e3e7981 */ /* 0x000ea2000c1e1b00 */
[----:B------:R-:W-:-:S04]  /*06e0*/  ISETP.NE.U32.AND P0, PT, RZ, UR22, PT ;  /* 0x00000016ff007c0c */ /* 0x000fc8000bf05070 */
[----:B------:R-:W-:Y:S02]  /*06f0*/  ISETP.NE.AND.EX P0, PT, RZ, UR23, PT, P0 ;  /* 0x00000017ff007c0c */ /* 0x000fe4000bf05300 */
[----:B------:R-:W-:-:S11]  /*0700*/  ISETP.NE.AND P2, PT, RZ, UR20, PT ;  /* 0x00000014ff007c0c */ /* 0x000fd6000bf45270 */
[----:B------:R-:W0:Y:S08]  /*0710*/  @P0 LDC.64 R70, c[0x0][0x438] ;  /* 0x00010e00ff460b82 */ /* 0x000e300000000a00 */
        /* <DEDUP_REMOVED lines=9> */
[----:B----4-:R-:W-:Y:S02]  /*07b0*/  MOV R137, R56 ;  /* 0x0000003800897202 */ /* 0x010fe40000000f00 */
[----:B------:R-:W-:Y:S02]  /*07c0*/  SHF.R.U64 R136, R56, 0x10, R57 ;  /* 0x0000001038887819 */ /* 0x000fe40000001239 */
[----:B------:R-:W-:Y:S02]  /*07d0*/  R2UR UR9, R128 ;  /* 0x00000000800972ca */ /* 0x000fe400000e0000 */
[----:B------:R-:W-:Y:S01]  /*07e0*/  SHF.L.U32 R137, R137, 0x10, RZ ;  /* 0x0000001089897819 */ /* 0x000fe200000006ff */
[----:B------:R-:W-:Y:S01]  /*07f0*/  FADD.FTZ R0, -R108, R44 ;  /* 0x0000002c6c007221 */ /* 0x000fe20000010100 */
[----:B------:R-:W-:-:S02]  /*0800*/  SHF.L.U32 R136, R136, 0x10, RZ ;  /* 0x0000001088887819 */ /* 0x000fc400000006ff */
[----:B------:R-:W-:Y:S01]  /*0810*/  MOV R135, R57 ;  /* 0x0000003900877202 */ /* 0x000fe20000000f00 */
[----:B--2---:R-:W-:Y:S01]  /*0820*/  FADD.FTZ R56, -R108, R49 ;  /* 0x000000316c387221 */ /* 0x004fe20000010100 */
[----:B------:R-:W-:Y:S02]  /*0830*/  MOV R44, R2 ;  /* 0x00000002002c7202 */ /* 0x000fe40000000f00 */
[--C-:B------:R-:W-:Y:S01]  /*0840*/  SHF.R.U64 R2, R2, 0x10, R3.reuse ;  /* 0x0000001002027819 */ /* 0x100fe20000001203 */
[----:B------:R-:W-:Y:S01]  /*0850*/  FMUL.FTZ R149, R12, R137 ;  /* 0x000000890c957220 */ /* 0x000fe20000410000 */
[----:B------:R-:W-:Y:S02]  /*0860*/  SHF.L.U32 R49, R44, 0x10, RZ ;  /* 0x000000102c317819 */ /* 0x000fe400000006ff */
[----:B------:R-:W-:Y:S02]  /*0870*/  MOV R139, R3 ;  /* 0x00000003008b7202 */ /* 0x000fe40000000f00 */
[----:B------:R-:W-:Y:S01]  /*0880*/  SHF.R.U32.HI R133, RZ, 0x10, R3 ;  /* 0x00000010ff857819 */ /* 0x000fe20000011603 */
[----:B------:R-:W-:Y:S01]  /*0890*/  FADD.FTZ R3, -R108, R48 ;  /* 0x000000306c037221 */ /* 0x000fe20000010100 */
[----:B------:R-:W-:Y:S01]  /*08a0*/  SHF.L.U32 R48, R2, 0x10, RZ ;  /* 0x0000001002307819 */ /* 0x000fe200000006ff */
[----:B------:R-:W-:Y:S01]  /*08b0*/  FMUL.FTZ R2, R13, R136 ;  /* 0x000000880d027220 */ /* 0x000fe20000410000 */
[----:B------:R-:W-:Y:S01]  /*08c0*/  SHF.R.U32.HI R134, RZ, 0x10, R57 ;  /* 0x00000010ff867819 */ /* 0x000fe20000011639 */
[----:B------:R-:W-:Y:S01]  /*08d0*/  FFMA.FTZ R149, R24, R49, R149 ;  /* 0x0000003118957223 */ /* 0x000fe20000010095 */
[----:B------:R-:W-:Y:S01]  /*08e0*/  SHF.L.U32 R135, R135, 0x10, RZ ;  /* 0x0000001087877819 */ /* 0x000fe200000006ff */
[----:B------:R-:W-:Y:S01]  /*08f0*/  FADD.FTZ R45, -R108, R45 ;  /* 0x0000002d6c2d7221 */ /* 0x000fe20000010100 */
[----:B------:R-:W-:Y:S01]  /*0900*/  FMUL.FTZ R0, R0, UR9 ;  /* 0x0000000900007c20 */ /* 0x000fe20008410000 */
[----:B0-----:R-:W-:Y:S01]  /*0910*/  MOV R71, R60 ;  /* 0x0000003c00477202 */ /* 0x001fe20000000f00 */
[----:B------:R-:W-:Y:S01]  /*0920*/  FFMA.FTZ R151, R25, R48, R2 ;  /* 0x0000003019977223 */ /* 0x000fe20000010002 */
[----:B------:R-:W-:Y:S01]  /*0930*/  MOV R146, R64 ;  /* 0x0000004000927202 */ /* 0x000fe20000000f00 */
[----:B------:R-:W-:Y:S01]  /*0940*/  FMUL.FTZ R153, R14, R135 ;  /* 0x000000870e997220 */ /* 0x000fe20000410000 */
[----:B------:R-:W-:Y:S01]  /*0950*/  SHF.R.U64 R145, R64, 0x10, R65 ;  /* 0x0000001040917819 */ /* 0x000fe20000001241 */
[----:B------:R-:W-:Y:S01]  /*0960*/  FMUL.FTZ R64, R3, UR9 ;  /* 0x0000000903407c20 */ /* 0x000fe20008410000 */
[----:B------:R-:W-:Y:S01]  /*0970*/  SHF.L.U32 R139, R139, 0x10, RZ ;  /* 0x000000108b8b7819 */ /* 0x000fe200000006ff */
[----:B------:R-:W-:Y:S01]  /*0980*/  FADD.FTZ R2, RZ, R149 ;  /* 0x00000095ff027221 */ /* 0x000fe20000010000 */
[----:B------:R-:W-:Y:S01]  /*0990*/  SHF.L.U32 R134, R134, 0x10, RZ ;  /* 0x0000001086867819 */ /* 0x000fe200000006ff */
[----:B------:R-:W-:Y:S01]  /*09a0*/  FADD.FTZ R46, -R108, R46 ;  /* 0x0000002e6c2e7221 */ /* 0x000fe20000010100 */
[----:B------:R-:W-:Y:S01]  /*09b0*/  FMUL.FTZ R128, R45, UR9 ;  /* 0x000000092d807c20 */ /* 0x000fe20008410000 */
[----:B------:R-:W-:Y:S01]  /*09c0*/  FFMA.FTZ R3, R0, R149, RZ ;  /* 0x0000009500037223 */ /* 0x000fe200000100ff */
[----:B------:R-:W-:Y:S01]  /*09d0*/  MOV R132, R58 ;  /* 0x0000003a00847202 */ /* 0x000fe20000000f00 */
[----:B------:R-:W-:Y:S01]  /*09e0*/  FADD.FTZ R47, -R108, R47 ;  /* 0x0000002f6c2f7221 */ /* 0x000fe20000010100 */
[----:B------:R-:W-:Y:S01]  /*09f0*/  SHF.R.U64 R131, R58, 0x10, R59 ;  /* 0x000000103a837819 */ /* 0x000fe2000000123b */
[C---:B------:R-:W-:Y:S01]  /*0a00*/  FADD.FTZ R50, -R108.reuse, R50 ;  /* 0x000000326c327221 */ /* 0x040fe20000010100 */
[----:B------:R-:W-:Y:S01]  /*0a10*/  MOV R130, R59 ;  /* 0x0000003b00827202 */ /* 0x000fe20000000f00 */
[C---:B------:R-:W-:Y:S01]  /*0a20*/  FADD.FTZ R51, -R108.reuse, R51 ;  /* 0x000000336c337221 */ /* 0x040fe20000010100 */
[----:B------:R-:W-:Y:S01]  /*0a30*/  SHF.R.U32.HI R109, RZ, 0x10, R59 ;  /* 0x00000010ff6d7819 */ /* 0x000fe2000001163b */
[----:B------:R-:W-:Y:S01]  /*0a40*/  FADD.FTZ R52, -R108, R52 ;  /* 0x000000346c347221 */ /* 0x000fe20000010100 */
[----:B-1----:R-:W-:Y:S01]  /*0a50*/  SHF.R.U64 R69, R60, 0x10, R61 ;  /* 0x000000103c457819 */ /* 0x002fe2000000123d */
[C---:B------:R-:W-:Y:S01]  /*0a60*/  FADD.FTZ R53, -R108.reuse, R53 ;  /* 0x000000356c357221 */ /* 0x040fe20000010100 */
[----:B------:R-:W-:Y:S01]  /*0a70*/  SHF.L.U32 R133, R133, 0x10, RZ ;  /* 0x0000001085857819 */ /* 0x000fe200000006ff */
[C---:B------:R-:W-:Y:S01]  /*0a80*/  FADD.FTZ R54, -R108.reuse, R54 ;  /* 0x000000366c367221 */ /* 0x040fe20000010100 */
[----:B------:R-:W-:Y:S01]  /*0a90*/  SHF.L.U32 R71, R71, 0x10, RZ ;  /* 0x0000001047477819 */ /* 0x000fe200000006ff */
[----:B------:R-:W-:Y:S01]  /*0aa0*/  FADD.FTZ R59, -R108, R55 ;  /* 0x000000376c3b7221 */ /* 0x000fe20000010100 */
[----:B------:R-:W-:Y:S01]  /*0ab0*/  FMUL.FTZ R44, R15, R134 ;  /* 0x000000860f2c7220 */ /* 0x000fe20000410000 */
[----:B------:R-:W-:Y:S01]  /*0ac0*/  FFMA.FTZ R153, R26, R139, R153 ;  /* 0x0000008b1a997223 */ /* 0x000fe20000010099 */
[----:B------:R-:W-:Y:S01]  /*0ad0*/  FADD.FTZ R2, R151, R2 ;  /* 0x0000000297027221 */ /* 0x000fe20000010000 */
[----:B------:R-:W-:Y:S01]  /*0ae0*/  FMUL.FTZ R108, R46, UR9 ;  /* 0x000000092e6c7c20 */ /* 0x000fe20008410000 */
[----:B------:R-:W-:Y:S01]  /*0af0*/  FFMA.FTZ R3, R128, R151, R3 ;  /* 0x0000009780037223 */ /* 0x000fe20000010003 */
[----:B------:R-:W-:Y:S01]  /*0b00*/  MOV R140, R61 ;  /* 0x0000003d008c7202 */ /* 0x000fe20000000f00 */
[----:B------:R-:W-:Y:S01]  /*0b10*/  FFMA.FTZ R155, R27, R133, R44 ;  /* 0x000000851b9b7223 */ /* 0x000fe2000001002c */
[----:B------:R-:W-:Y:S01]  /*0b20*/  MOV R147, R65 ;  /* 0x0000004100937202 */ /* 0x000fe20000000f00 */
[----:B------:R-:W-:Y:S01]  /*0b30*/  FADD.FTZ R2, R153, R2 ;  /* 0x0000000299027221 */ /* 0x000fe20000010000 */
[----:B------:R-:W-:Y:S01]  /*0b40*/  SHF.R.U32.HI R148, RZ, 0x10, R65 ;  /* 0x00000010ff947819 */ /* 0x000fe20000011641 */
[----:B------:R-:W-:Y:S01]  /*0b50*/  FMUL.FTZ R65, R8, R71 ;  /* 0x0000004708417220 */ /* 0x000fe20000410000 */
[----:B------:R-:W-:-:S02]  /*0b60*/  SHF.L.U32 R132, R132, 0x10, RZ ;  /* 0x0000001084847819 */ /* 0x000fc400000006ff */
[----:B------:R-:W-:Y:S01]  /*0b70*/  SHF.L.U32 R69, R69, 0x10, RZ ;  /* 0x0000001045457819 */ /* 0x000fe200000006ff */
[----:B------:R-:W-:Y:S01]  /*0b80*/  FMUL.FTZ R70, R47, UR9 ;  /* 0x000000092f467c20 */ /* 0x000fe20008410000 */
[----:B------:R-:W-:Y:S01]  /*0b90*/  FFMA.FTZ R3, R108, R153, R3 ;  /* 0x000000996c037223 */ /* 0x000fe20000010003 */
[----:B------:R-:W-:Y:S01]  /*0ba0*/  SHF.R.U32.HI R138, RZ, 0x10, R61 ;  /* 0x00000010ff8a7819 */ /* 0x000fe2000001163d */
        /* <DEDUP_REMOVED lines=8> */
[----:B------:R-:W-:Y:S01]  /*0c30*/  SHF.L.U32 R138, R138, 0x10, RZ ;  /* 0x000000108a8a7819 */ /* 0x000fe200000006ff */
[----:B------:R-:W-:Y:S01]  /*0c40*/  FMUL.FTZ R67, R10, R140 ;  /* 0x0000008c0a437220 */ /* 0x000fe20000410000 */
[----:B------:R-:W-:Y:S01]  /*0c50*/  SHF.R.U64 R142, R62, 0x10, R63 ;  /* 0x000000103e8e7819 */ /* 0x000fe2000000123f */
[----:B------:R-:W-:Y:S01]  /*0c60*/  FADD.FTZ R3, R65, R2 ;  /* 0x0000000241037221 */ /* 0x000fe20000010000 */
[----:B------:R-:W-:Y:S01]  /*0c70*/  MOV R143, R63 ;  /* 0x0000003f008f7202 */ /* 0x000fe20000000f00 */
[----:B------:R-:W-:Y:S01]  /*0c80*/  FFMA.FTZ R44, R64, R65, R45 ;  /* 0x00000041402c7223 */ /* 0x000fe2000001002d */
[----:B------:R-:W-:Y:S01]  /*0c90*/  SHF.R.U32.HI R144, RZ, 0x10, R63 ;  /* 0x00000010ff907819 */ /* 0x000fe2000001163f */
[----:B------:R-:W-:Y:S01]  /*0ca0*/  FMUL.FTZ R63, R56, UR9 ;  /* 0x00000009383f7c20 */ /* 0x000fe20008410000 */
[----:B------:R-:W-:Y:S01]  /*0cb0*/  MOV R141, R62 ;  /* 0x0000003e008d7202 */ /* 0x000fe20000000f00 */
[----:B------:R-:W-:Y:S01]  /*0cc0*/  FMUL.FTZ R68, R11, R138 ;  /* 0x0000008a0b447220 */ /* 0x000fe20000410000 */
[----:B------:R-:W-:Y:S01]  /*0cd0*/  SHF.L.U32 R109, R109, 0x10, RZ ;  /* 0x000000106d6d7819 */ /* 0x000fe200000006ff */
[----:B------:R-:W-:Y:S01]  /*0ce0*/  FFMA.FTZ R67, R22, R130, R67 ;  /* 0x0000008216437223 */ /* 0x000fe20000010043 */
        /* <DEDUP_REMOVED lines=19> */
[----:B------:R-:W-:Y:S01]  /*0e20*/  FFMA.FTZ R58, R17, R142, R58 ;  /* 0x0000008e113a7223 */ /* 0x000fe2000001003a */
[----:B------:R-:W-:Y:S01]  /*0e30*/  SHF.L.U32 R148, R148, 0x10, RZ ;  /* 0x0000001094947819 */ /* 0x000fe200000006ff */
[----:B------:R-:W-:Y:S01]  /*0e40*/  FADD.FTZ R3, R55, R2 ;  /* 0x0000000237037221 */ /* 0x000fe20000010000 */
[----:B------:R-:W-:Y:S01]  /*0e50*/  FMUL.FTZ R53, R53, UR9 ;  /* 0x0000000935357c20 */ /* 0x000fe20008410000 */
[----:B------:R-:W-:Y:S01]  /*0e60*/  FMUL.FTZ R57, R6, R147 ;  /* 0x0000009306397220 */ /* 0x000fe20000410000 */
[----:B------:R-:W-:Y:S01]  /*0e70*/  FFMA.FTZ R2, R52, R55, R45 ;  /* 0x0000003734027223 */ /* 0x000fe2000001002d */
[----:B------:R-:W-:Y:S01]  /*0e80*/  SHF.L.U32 R144, R144, 0x10, RZ ;  /* 0x0000001090907819 */ /* 0x000fe200000006ff */
[----:B------:R-:W-:Y:S01]  /*0e90*/  FADD.FTZ R44, R3, R58 ;  /* 0x0000003a032c7221 */ /* 0x000fe20000010000 */
[----:B------:R-:W-:Y:S01]  /*0ea0*/  FMUL.FTZ R54, R54, UR9 ;  /* 0x0000000936367c20 */ /* 0x000fe20008410000 */
[----:B------:R-:W-:Y:S01]  /*0eb0*/  FMUL.FTZ R60, R7, R148 ;  /* 0x00000094073c7220 */ /* 0x000fe20000410000 */
[----:B------:R-:W-:Y:S01]  /*0ec0*/  FFMA.FTZ R57, R18, R143, R57 ;  /* 0x0000008f12397223 */ /* 0x000fe20000010039 */
[----:B------:R-:W-:Y:S01]  /*0ed0*/  FFMA.FTZ R3, R53, R58, R2 ;  /* 0x0000003a35037223 */ /* 0x000fe20000010002 */
[----:B------:R-:W-:Y:S01]  /*0ee0*/  FMUL.FTZ R59, R59, UR9 ;  /* 0x000000093b3b7c20 */ /* 0x000fe20008410000 */
[----:B------:R-:W-:Y:S01]  /*0ef0*/  FFMA.FTZ R60, R19, R144, R60 ;  /* 0x00000090133c7223 */ /* 0x000fe2000001003c */
        /* <DEDUP_REMOVED lines=36> */
.L_x_1489:
[----:B------:R-:W-:Y:S05]  /*1140*/  BSYNC.RECONVERGENT B0 ;  /* 0x0000000000007941 */ /* 0x000fea0003800200 */
.L_x_1488:
[----:B------:R-:W1:Y:S08]  /*1150*/  S2UR UR6, SR_CgaCtaId ;  /* 0x00000000000679c3 */ /* 0x000e700000008800 */
[----:B------:R-:W-:Y:S01]  /*1160*/  BAR.SYNC.DEFER_BLOCKING 0x0 ;  /* 0x0000000000007b1d */ /* 0x000fe20000010000 */
[----:B------:R-:W-:Y:S01]  /*1170*/  FFMA.FTZ R121, R0, R49, R121 ;  /* 0x0000003100797223 */ /* 0x000fe20000010079 */
[----:B------:R-:W-:Y:S01]  /*1180*/  FADD.FTZ R120, R49, R120 ;  /* 0x0000007831787221 */ /* 0x000fe20000010000 */
[----:B------:R-:W-:Y:S01]  /*1190*/  FFMA.FTZ R117, R128, R48, R117 ;  /* 0x0000003080757223 */ /* 0x000fe20000010075 */
[----:B------:R-:W-:Y:S01]  /*11a0*/  FADD.FTZ R116, R48, R116 ;  /* 0x0000007430747221 */ /* 0x000fe20000010000 */
[----:B------:R-:W-:Y:S01]  /*11b0*/  UISETP.NE.U32.AND UP0, UPT, UR22, URZ, UPT ;  /* 0x000000ff1600728c */ /* 0x000fe2000bf05070 */
[----:B------:R-:W-:Y:S01]  /*11c0*/  FFMA.FTZ R113, R108, R139, R113 ;  /* 0x0000008b6c717223 */ /* 0x000fe20000010071 */
[----:B------:R-:W-:Y:S01]  /*11d0*/  UMOV UR5, 0x400 ;  /* 0x0000040000057882 */ /* 0x000fe20000000000 */
        /* <DEDUP_REMOVED lines=95> */
.L_x_1492:
        /* <DEDUP_REMOVED lines=23> */
.L_x_1491:
        /* <DEDUP_REMOVED lines=22> */
.L_x_1494:
        /* <DEDUP_REMOVED lines=21> */
.L_x_1490:
        /* <DEDUP_REMOVED lines=29> */
.L_x_1496:
        /* <DEDUP_REMOVED lines=23> */
.L_x_1495:
        /* <DEDUP_REMOVED lines=22> */
.L_x_1497:
        /* <DEDUP_REMOVED lines=20> */
.L_x_1493:
        /* <DEDUP_REMOVED lines=24> */
.L_x_1498:
        /* <DEDUP_REMOVED lines=24> */
.L_x_1501:
        /* <DEDUP_REMOVED lines=17> */
.L_x_1500:
        /* <DEDUP_REMOVED lines=17> */
[C---:B------:R-:W-:Y:S02]  /*26f0*/  PRMT R0, R65.reuse, 0x7632, R0 ;  /* 0x0000763241007816 */ /* 0x040fe40000000000 */
[----:B------:R-:W-:-:S02]  /*2700*/  PRMT R49, R65, 0x7610, R49 ;  /* 0x0000761041317816 */ /* 0x000fc40000000031 */
[----:B------:R-:W-:Y:S02]  /*2710*/  PRMT R122, R61, 0x7610, R122 ;  /* 0x000076103d7a7816 */ /* 0x000fe4000000007a */
[----:B------:R-:W-:Y:S02]  /*2720*/  PRMT R127, R48, 0x7610, R127 ;  /* 0x00007610307f7816 */ /* 0x000fe4000000007f */
[----:B------:R-:W-:Y:S02]  /*2730*/  PRMT R126, R0, 0x7610, R126 ;  /* 0x00007610007e7816 */ /* 0x000fe4000000007e */
[----:B------:R-:W-:Y:S01]  /*2740*/  PRMT R124, R49, 0x7610, R124 ;  /* 0x00007610317c7816 */ /* 0x000fe2000000007c */
[----:B------:R-:W-:Y:S06]  /*2750*/  BRA `(.L_x_1502) ;  /* 0x0000000400947947 */ /* 0x000fec0003800000 */
.L_x_1503:
        /* <DEDUP_REMOVED lines=17> */
[----:B------:R-:W-:Y:S01]  /*2870*/  PRMT R48, R67, 0x7610, R48 ;  /* 0x0000761043307816 */ /* 0x000fe20000000030 */
[----:B------:R-:W-:Y:S06]  /*2880*/  BRA `(.L_x_1502) ;  /* 0x0000000400487947 */ /* 0x000fec0003800000 */
.L_x_1499:
        /* <DEDUP_REMOVED lines=23> */
.L_x_1505:
        /* <DEDUP_REMOVED lines=17> */
.L_x_1504:
        /* <DEDUP_REMOVED lines=24> */
.L_x_1506:
        /* <DEDUP_REMOVED lines=18> */
.L_x_1502:
[----:B-1----:R-:W0:Y:S01]  /*2db0*/  @P1 LDC.64 R44, c[0x0][0x478] ;  /* 0x00011e00ff2c1b82 */ /* 0x002e220000000a00 */
        /* <DEDUP_REMOVED lines=18> */
.L_x_1507:
        /* <DEDUP_REMOVED lines=24> */
.L_x_1510:
        /* <DEDUP_REMOVED lines=17> */
.L_x_1509:
        /* <DEDUP_REMOVED lines=24> */
.L_x_1512:
        /* <DEDUP_REMOVED lines=19> */
.L_x_1508:
        /* <DEDUP_REMOVED lines=23> */
.L_x_1514:
        /* <DEDUP_REMOVED lines=17> */
.L_x_1513:
        /* <DEDUP_REMOVED lines=24> */
.L_x_1515:
        /* <DEDUP_REMOVED lines=18> */
.L_x_1511:
[----:B-1----:R-:W0:Y:S01]  /*3940*/  @P1 LDC.64 R44, c[0x0][0x478] ;  /* 0x00011e00ff2c1b82 */ /* 0x002e220000000a00 */
        /* <DEDUP_REMOVED lines=18> */
.L_x_1516:
[----:B------:R-:W-:Y:S01]  /*3a70*/  UPLOP3.LUT UP1, UPT, UPT, UPT, UP1, 0x40, 0x4 ;  /* 0x000000000004789c */ /* 0x000fe20003f2e810 */
[----:B------:R-:W-:Y:S10]  /*3a80*/  BRA.U !UP2, `(.L_x_1517) ;  /* 0xffffffc90a847547 */ /* 0x000ff4000b83ffff */
        /* <DEDUP_REMOVED lines=18> */
[----:B-----5:R-:W-:Y:S02]  /*3bb0*/  MOV R28, R87 ;  /* 0x00000057001c7202 */ /* 0x020fe40000000f00 */
        /* <DEDUP_REMOVED lines=16> */
[----:B0-----:R-:W-:-:S02]  /*3cc0*/  MOV R44, R75 ;  /* 0x0000004b002c7202 */ /* 0x001fc40000000f00 */
        /* <DEDUP_REMOVED lines=12> */
.L_x_1487:
        /* <DEDUP_REMOVED lines=25> */
.L_x_1518:
        /* <DEDUP_REMOVED lines=14> */
.L_x_3545:


//--------------------- .text._ZN10layer_norm31ln_parallel_residual_bwd_kernelINS_13Kernel_traitsIf13__nv_bfloat16fS2_fjLj1536ELj1ELj1ELj4ELj8ENS_18Kernel_traits_baseILj1536EfS2_fS2_fjLj128EEEEELb0ELb1ELb0EEEvNS_9BwdParamsE --------------------------
	.section	.text._ZN10layer_norm31ln_parallel_residual_bwd_kernelINS_13Kernel_traitsIf13__nv_bfloat16fS2_fjLj1536ELj1ELj1ELj4ELj8ENS_18Kernel_traits_baseILj1536EfS2_fS2_fjLj128EEEEELb0ELb1ELb0EEEvNS_9BwdParamsE,"ax",@progbits
	.align	128
        .global         _ZN10layer_norm31ln_parallel_residual_bwd_kernelINS_13Kernel_traitsIf13__nv_bfloat16fS2_fjLj1536ELj1ELj1ELj4ELj8ENS_18Kernel_traits_baseILj1536EfS2_fS2_fjLj128EEEEELb0ELb1ELb0EEEvNS_9BwdParamsE
        .type           _ZN10layer_norm31ln_parallel_residual_bwd_kernelINS_13Kernel_traitsIf13__nv_bfloat16fS2_fjLj1536ELj1ELj1ELj4ELj8ENS_18Kernel_traits_baseILj1536EfS2_fS2_fjLj128EEEEELb0ELb1ELb0EEEvNS_9BwdParamsE,@function
        .size           _ZN10layer_norm31ln_parallel_residual_bwd_kernelINS_13Kernel_traitsIf13__nv_bfloat16fS2_fjLj1536ELj1ELj1ELj4ELj8ENS_18Kernel_traits_baseILj1536EfS2_fS2_fjLj128EEEEELb0ELb1ELb0EEEvNS_9BwdParamsE,(.L_x_3546 - _ZN10layer_norm31ln_parallel_residual_bwd_kernelINS_13Kernel_traitsIf13__nv_bfloat16fS2_fjLj1536ELj1ELj1ELj4ELj8ENS_18Kernel_traits_baseILj1536EfS2_fS2_fjLj128EEEEELb0ELb1ELb0EEEvNS_9BwdParamsE)
        .other          _ZN10layer_norm31ln_parallel_residual_bwd_kernelINS_13Kernel_traitsIf13__nv_bfloat16fS2_fjLj1536ELj1ELj1ELj4ELj8ENS_18Kernel_traits_baseILj1536EfS2_fS2_fjLj128EEEEELb0ELb1ELb0EEEvNS_9BwdParamsE,@"STO_CUDA_ENTRY STV_DEFAULT"
_ZN10layer_norm31ln_parallel_residual_bwd_kernelINS_13Kernel_traitsIf13__nv_bfloat16fS2_fjLj1536ELj1ELj1ELj4ELj8ENS_18Kernel_traits_baseILj1536EfS2_fS2_fjLj128EEEEELb0ELb1ELb0EEEvNS_9BwdParamsE:
.text._ZN10layer_norm31ln_parallel_residual_bwd_kernelINS_13Kernel_traitsIf13__nv_bfloat16fS2_fjLj1536ELj1ELj1ELj4ELj8ENS_18Kernel_traits_baseILj1536EfS2_fS2_fjLj128EEEEELb0ELb1ELb0EEEvNS_9BwdParamsE:
        /* <DEDUP_REMOVED lines=64> */
.L_x_1560:
[----:B0-----:R-:W-:-:S06]  /*0400*/  UIMAD.WIDE UR4, UR9, 0x4, UR14 ;  /* 0x00000004090478a5 */ /* 0x001fcc000f8e020e */
[----:B-123--:R-:W-:Y:S02]  /*0410*/  MOV R64, UR4 ;  /* 0x0000000400407c02 */ /* 0x00efe40008000f00 */
[----:B------:R-:W-:Y:S01]  /*0420*/  MOV R65, UR5 ;  /* 0x0000000500417c02 */ /* 0x000fe20008000f00 */
[----:B------:R-:W-:-:S04]  /*0430*/  UIMAD.WIDE UR4, UR9, 0x4, UR12 ;  /* 0x00000004090478a5 */ /* 0x000fc8000f8e020c */
[----:B------:R-:W2:Y:S02]  /*0440*/  LDG.E R64, desc[UR18][R64.64] ;  /* 0x0000001240407981 */ /* 0x000ea4000c1e1900 */
[----:B------:R-:W-:Y:S02]  /*0450*/  MOV R66, UR4 ;  /* 0x0000000400427c02 */ /* 0x000fe40008000f00 */
[----:B------:R-:W-:-:S05]  /*0460*/  MOV R67, UR5 ;  /* 0x0000000500437c02 */ /* 0x000fca0008000f00 */
[----:B------:R-:W3:Y:S01]  /*0470*/  LDG.E R66, desc[UR18][R66.64] ;  /* 0x0000001242427981 */ /* 0x000ee2000c1e1900 */
[----:B-1----:R-:W-:Y:S01]  /*0480*/  UIMAD UR4, UR9, UR6, URZ ;  /* 0x00000006090472a4 */ /* 0x002fe2000f8e02ff */
        /* <DEDUP_REMOVED lines=13> */
[----:B------:R-:W0:Y:S01]  /*0560*/  LDC.64 R80, c[0x0][0x428] ;  /* 0x00010a00ff507b82 */ /* 0x000e220000000a00 */
[----:B----4-:R-:W-:-:S07]  /*0570*/  ISETP.NE.U32.AND P0, PT, RZ, UR22, PT ;  /* 0x00000016ff007c0c */ /* 0x010fce000bf05070 */
[----:B------:R-:W1:Y:S01]  /*0580*/  LDC.64 R64, c[0x0][0x3a8] ;  /* 0x0000ea00ff407b82 */ /* 0x000e620000000a00 */
[----:B0-----:R-:W-:-:S06]  /*0590*/  IMAD.WIDE.U32 R80, R2, 0x8, R80 ;  /* 0x0000000802507825 */ /* 0x001fcc00078e0050 */
[----:B------:R-:W2:Y:S01]  /*05a0*/  LDG.E.64 R80, desc[UR18][R80.64] ;  /* 0x0000001250507981 */ /* 0x000ea2000c1e1b00 */
[----:B-1----:R-:W-:-:S06]  /*05b0*/  IMAD.WIDE.U32 R64, R2, 0x10, R64 ;  /* 0x0000001002407825 */ /* 0x002fcc00078e0040 */
[----:B------:R-:W3:Y:S01]  /*05c0*/  LDG.E.128 R64, desc[UR18][R64.64] ;  /* 0x0000001240407981 */ /* 0x000ee2000c1e1d00 */
[----:B------:R-:W-:-:S13]  /*05d0*/  ISETP.NE.AND.EX P0, PT, RZ, UR23, PT, P0 ;  /* 0x00000017ff007c0c */ /* 0x000fda000bf05300 */
[----:B------:R-:W0:Y:S02]  /*05e0*/  @P0 LDC.64 R82, c[0x0][0x438] ;  /* 0x00010e00ff520b82 */ /* 0x000e240000000a00 */
[----:B0-----:R-:W-:-:S05]  /*05f0*/  @P0 IMAD.WIDE.U32 R82, R2, 0x10, R82 ;  /* 0x0000001002520825 */ /* 0x001fca00078e0052 */
[----:B------:R0:W5:Y:S01]  /*0600*/  @P0 LDG.E.128 R48, desc[UR18][R82.64] ;  /* 0x0000001252300981 */ /* 0x000162000c1e1d00 */
[----:B--2---:R-:W-:Y:S02]  /*0610*/  MOV R78, R80 ;  /* 0x00000050004e7202 */ /* 0x004fe40000000f00 */
[----:B------:R-:W-:Y:S02]  /*0620*/  SHF.R.U64 R90, R80, 0x10, R81 ;  /* 0x00000010505a7819 */ /* 0x000fe40000001251 */
[----:B------:R-:W-:Y:S01]  /*0630*/  SHF.L.U32 R85, R78, 0x10, RZ ;  /* 0x000000104e557819 */ /* 0x000fe200000006ff */
[----:B---3--:R-:W-:Y:S01]  /*0640*/  FADD.FTZ R87, -R86, R64 ;  /* 0x0000004056577221 */ /* 0x008fe20000010100 */
[----:B------:R-:W-:-:S03]  /*0650*/  MOV R88, R81 ;  /* 0x0000005100587202 */ /* 0x000fc60000000f00 */
[----:B------:R-:W-:Y:S01]  /*0660*/  FMUL.FTZ R87, R87, UR25 ;  /* 0x0000001957577c20 */ /* 0x000fe20008410000 */
[C---:B------:R-:W-:Y:S01]  /*0670*/  FADD.FTZ R84, -R86.reuse, R65 ;  /* 0x0000004156547221 */ /* 0x040fe20000010100 */
[C---:B------:R-:W-:Y:S01]  /*0680*/  FADD.FTZ R66, -R86.reuse, R66 ;  /* 0x0000004256427221 */ /* 0x040fe20000010100 */
[----:B------:R-:W-:Y:S01]  /*0690*/  FADD.FTZ R67, -R86, R67 ;  /* 0x0000004356437221 */ /* 0x000fe20000010100 */
[----:B------:R-:W-:Y:S01]  /*06a0*/  SHF.L.U32 R64, R90, 0x10, RZ ;  /* 0x000000105a407819 */ /* 0x000fe200000006ff */
[----:B------:R-:W-:Y:S01]  /*06b0*/  FADD.FTZ R36, R36, R85 ;  /* 0x0000005524247221 */ /* 0x000fe20000010000 */
[-C--:B------:R-:W-:Y:S01]  /*06c0*/  FFMA.FTZ R28, R87, R85.reuse, R28 ;  /* 0x00000055571c7223 */ /* 0x080fe2000001001c */
[----:B-----5:R-:W-:Y:S01]  /*06d0*/  FMUL.FTZ R85, R16, R85 ;  /* 0x0000005510557220 */ /* 0x020fe20000410000 */
[----:B------:R-:W-:Y:S01]  /*06e0*/  SHF.R.U32.HI R89, RZ, 0x10, R81 ;  /* 0x00000010ff597819 */ /* 0x000fe20000011651 */
[----:B------:R-:W-:Y:S01]  /*06f0*/  FMUL.FTZ R84, R84, UR25 ;  /* 0x0000001954547c20 */ /* 0x000fe20008410000 */
[----:B------:R-:W-:Y:S01]  /*0700*/  SHF.L.U32 R81, R88, 0x10, RZ ;  /* 0x0000001058517819 */ /* 0x000fe200000006ff */
[----:B0-----:R-:W-:Y:S01]  /*0710*/  FMUL.FTZ R83, R66, UR25 ;  /* 0x0000001942537c20 */ /* 0x001fe20008410000 */
[----:B------:R-:W-:Y:S01]  /*0720*/  FMUL.FTZ R80, R67, UR25 ;  /* 0x0000001943507c20 */ /* 0x000fe20008410000 */
[-C--:B------:R-:W-:Y:S01]  /*0730*/  FMUL.FTZ R82, R17, R64.reuse ;  /* 0x0000004011527220 */ /* 0x080fe20000410000 */
[----:B------:R-:W-:Y:S01]  /*0740*/  FADD.FTZ R65, RZ, R85 ;  /* 0x00000055ff417221 */ /* 0x000fe20000010000 */
[----:B------:R-:W-:Y:S01]  /*0750*/  FFMA.FTZ R67, R87, R85, RZ ;  /* 0x0000005557437223 */ /* 0x000fe200000100ff */
        /* <DEDUP_REMOVED lines=9> */
[-C--:B------:R-:W-:Y:S01]  /*07f0*/  FFMA.FTZ R31, R80, R78.reuse, R31 ;  /* 0x0000004e501f7223 */ /* 0x080fe2000001001f */
[----:B------:R-:W-:Y:S01]  /*0800*/  FMUL.FTZ R78, R19, R78 ;  /* 0x0000004e134e7220 */ /* 0x000fe20000410000 */
[----:B------:R-:W-:Y:S01]  /*0810*/  FADD.FTZ R65, R64, R81 ;  /* 0x0000005140417221 */ /* 0x000fe20000010000 */
[----:B------:R-:W-:Y:S01]  /*0820*/  FFMA.FTZ R67, R83, R81, R66 ;  /* 0x0000005153437223 */ /* 0x000fe20000010042 */
[----:B------:R-:W-:-:S02]  /*0830*/  IADD3 R89, PT, PT, R2, 0x80, RZ ;  /* 0x0000008002597810 */ /* 0x000fc40007ffe0ff */
[----:B------:R-:W-:Y:S01]  /*0840*/  FADD.FTZ R90, R65, R78 ;  /* 0x0000004e415a7221 */ /* 0x000fe20000010000 */
[----:B------:R-:W-:-:S07]  /*0850*/  FFMA.FTZ R88, R80, R78, R67 ;  /* 0x0000004e50587223 */ /* 0x000fce0000010043 */
.L_x_1521:
[----:B----4-:R-:W-:Y:S05]  /*0860*/  BSYNC.RECONVERGENT B0 ;  /* 0x0000000000007941 */ /* 0x010fea0003800200 */
.L_x_1520:
[----:B------:R-:W-:Y:S04]  /*0870*/  BSSY.RECONVERGENT B0, `(.L_x_1522) ;  /* 0x0000032000007945 */ /* 0x000fe80003800200 */
[----:B------:R-:W-:Y:S05]  /*0880*/  @!P1 BRA `(.L_x_1523) ;  /* 0x0000000000c09947 */ /* 0x000fea0003800000 */
[----:B------:R-:W0:Y:S01]  /*0890*/  LDC.64 R66, c[0x0][0x428] ;  /* 0x00010a00ff427b82 */ /* 0x000e220000000a00 */
[----:B------:R-:W-:-:S07]  /*08a0*/  ISETP.NE.U32.AND P0, PT, RZ, UR22, PT ;  /* 0x00000016ff007c0c */ /* 0x000fce000bf05070 */
        /* <DEDUP_REMOVED lines=9> */
[----:B------:R-:W-:Y:S02]  /*0940*/  IADD3 R89, PT, PT, R89, 0x80, RZ ;  /* 0x0000008059597810 */ /* 0x000fe40007ffe0ff */
[----:B--2---:R-:W-:Y:S02]  /*0950*/  MOV R76, R66 ;  /* 0x00000042004c7202 */ /* 0x004fe40000000f00 */
[----:B------:R-:W-:Y:S02]  /*0960*/  SHF.R.U64 R92, R66, 0x10, R67 ;  /* 0x00000010425c7819 */ /* 0x000fe40000001243 */
[----:B------:R-:W-:Y:S01]  /*0970*/  SHF.L.U32 R77, R76, 0x10, RZ ;  /* 0x000000104c4d7819 */ /* 0x000fe200000006ff */
[----:B---3--:R-:W-:Y:S01]  /*0980*/  FADD.FTZ R79, -R86, R8 ;  /* 0x00000008564f7221 */ /* 0x008fe20000010100 */
[----:B------:R-:W-:-:S03]  /*0990*/  MOV R7, R67 ;  /* 0x0000004300077202 */ /* 0x000fc60000000f00 */
[----:B------:R-:W-:Y:S01]  /*09a0*/  FMUL.FTZ R79, R79, UR25 ;  /* 0x000000194f4f7c20 */ /* 0x000fe20008410000 */
[----:B------:R-:W-:Y:S01]  /*09b0*/  SHF.R.U32.HI R91, RZ, 0x10, R67 ;  /* 0x00000010ff5b7819 */ /* 0x000fe20000011643 */
[C---:B------:R-:W-:Y:S01]  /*09c0*/  FADD.FTZ R67, -R86.reuse, R10 ;  /* 0x0000000a56437221 */ /* 0x040fe20000010100 */
[----:B------:R-:W-:Y:S01]  /*09d0*/  FADD.FTZ R66, -R86, R9 ;  /* 0x0000000956427221 */ /* 0x000fe20000010100 */
[----:B------:R-:W-:Y:S01]  /*09e0*/  SHF.L.U32 R10, R92, 0x10, RZ ;  /* 0x000000105c0a7819 */ /* 0x000fe200000006ff */
[----:B------:R-:W-:Y:S01]  /*09f0*/  FADD.FTZ R40, R40, R77 ;  /* 0x0000004d28287221 */ /* 0x000fe20000010000 */
[-C--:B------:R-:W-:Y:S01]  /*0a00*/  FFMA.FTZ R32, R79, R77.reuse, R32 ;  /* 0x0000004d4f207223 */ /* 0x080fe20000010020 */
[----:B-----5:R-:W-:Y:S01]  /*0a10*/  FMUL.FTZ R77, R20, R77 ;  /* 0x0000004d144d7220 */ /* 0x020fe20000410000 */
[----:B------:R-:W-:Y:S01]  /*0a20*/  FADD.FTZ R8, -R86, R11 ;  /* 0x0000000b56087221 */ /* 0x000fe20000010100 */
[----:B------:R-:W-:Y:S01]  /*0a30*/  SHF.L.U32 R11, R7, 0x10, RZ ;  /* 0x00000010070b7819 */ /* 0x000fe200000006ff */
[----:B------:R-:W-:Y:S01]  /*0a40*/  FMUL.FTZ R76, R66, UR25 ;  /* 0x00000019424c7c20 */ /* 0x000fe20008410000 */
[-C--:B------:R-:W-:Y:S01]  /*0a50*/  FMUL.FTZ R9, R21, R10.reuse ;  /* 0x0000000a15097220 */ /* 0x080fe20000410000 */
[----:B------:R-:W-:Y:S01]  /*0a60*/  FADD.FTZ R90, R90, R77 ;  /* 0x0000004d5a5a7221 */ /* 0x000fe20000010000 */
[----:B0-----:R-:W-:Y:S01]  /*0a70*/  FFMA.FTZ R65, R79, R77, R88 ;  /* 0x0000004d4f417223 */ /* 0x001fe20000010058 */
[----:B------:R-:W-:Y:S01]  /*0a80*/  SHF.L.U32 R64, R91, 0x10, RZ ;  /* 0x000000105b407819 */ /* 0x000fe200000006ff */
[----:B------:R-:W-:Y:S01]  /*0a90*/  FMUL.FTZ R7, R67, UR25 ;  /* 0x0000001943077c20 */ /* 0x000fe20008410000 */
[----:B------:R-:W-:Y:S01]  /*0aa0*/  FADD.FTZ R41, R41, R10 ;  /* 0x0000000a29297221 */ /* 0x000fe20000010000 */
[----:B------:R-:W-:Y:S01]  /*0ab0*/  FFMA.FTZ R33, R76, R10, R33 ;  /* 0x0000000a4c217223 */ /* 0x000fe20000010021 */
[----:B------:R-:W-:Y:S01]  /*0ac0*/  FMUL.FTZ R10, R22, R11 ;  /* 0x0000000b160a7220 */ /* 0x000fe20000410000 */
[----:B------:R-:W-:Y:S01]  /*0ad0*/  FADD.FTZ R67, R90, R9 ;  /* 0x000000095a437221 */ /* 0x000fe20000010000 */
[----:B------:R-:W-:Y:S01]  /*0ae0*/  FFMA.FTZ R66, R76, R9, R65 ;  /* 0x000000094c427223 */ /* 0x000fe20000010041 */
        /* <DEDUP_REMOVED lines=10> */
.L_x_1523:
[----:B------:R-:W-:Y:S05]  /*0b90*/  BSYNC.RECONVERGENT B0 ;  /* 0x0000000000007941 */ /* 0x000fea0003800200 */
.L_x_1522:
        /* <DEDUP_REMOVED lines=14> */
[--C-:B------:R-:W-:Y:S02]  /*0c80*/  SHF.R.U64 R89, R70, 0x10, R71.reuse ;  /* 0x0000001046597819 */ /* 0x100fe40000001247 */
[----:B------:R-:W-:Y:S02]  /*0c90*/  SHF.L.U32 R73, R73, 0x10, RZ ;  /* 0x0000001049497819 */ /* 0x000fe400000006ff */
[----:B------:R-:W-:Y:S01]  /*0ca0*/  MOV R74, R71 ;  /* 0x00000047004a7202 */ /* 0x000fe20000000f00 */
[C---:B---3--:R-:W-:Y:S01]  /*0cb0*/  FADD.FTZ R72, -R86.reuse, R64 ;  /* 0x0000004056487221 */ /* 0x048fe20000010100 */
[----:B------:R-:W-:Y:S01]  /*0cc0*/  SHF.R.U32.HI R75, RZ, 0x10, R71 ;  /* 0x00000010ff4b7819 */ /* 0x000fe20000011647 */
[C---:B------:R-:W-:Y:S01]  /*0cd0*/  FADD.FTZ R71, -R86.reuse, R66 ;  /* 0x0000004256477221 */ /* 0x040fe20000010100 */
[----:B------:R-:W-:Y:S01]  /*0ce0*/  FADD.FTZ R70, -R86, R65 ;  /* 0x0000004156467221 */ /* 0x000fe20000010100 */
[----:B------:R-:W-:Y:S01]  /*0cf0*/  SHF.L.U32 R66, R89, 0x10, RZ ;  /* 0x0000001059427819 */ /* 0x000fe200000006ff */
[----:B0-----:R-:W-:Y:S01]  /*0d00*/  FMUL.FTZ R69, R72, UR25 ;  /* 0x0000001948457c20 */ /* 0x001fe20008410000 */
[-C--:B-----5:R-:W-:Y:S01]  /*0d10*/  FMUL.FTZ R72, R24, R73.reuse ;  /* 0x0000004918487220 */ /* 0x0a0fe20000410000 */
[----:B------:R-:W-:Y:S01]  /*0d20*/  FADD.FTZ R86, -R86, R67 ;  /* 0x0000004356567221 */ /* 0x000fe20000010100 */
[----:B------:R-:W-:Y:S01]  /*0d30*/  SHF.L.U32 R67, R74, 0x10, RZ ;  /* 0x000000104a437819 */ /* 0x000fe200000006ff */
[----:B------:R-:W-:Y:S01]  /*0d40*/  FMUL.FTZ R68, R70, UR25 ;  /* 0x0000001946447c20 */ /* 0x000fe20008410000 */
[----:B------:R-:W-:Y:S01]  /*0d50*/  FMUL.FTZ R71, R71, UR25 ;  /* 0x0000001947477c20 */ /* 0x000fe20008410000 */
[----:B------:R-:W-:Y:S01]  /*0d60*/  FADD.FTZ R56, R56, R73 ;  /* 0x0000004938387221 */ /* 0x000fe20000010000 */
[----:B------:R-:W-:Y:S01]  /*0d70*/  FFMA.FTZ R44, R69, R73, R44 ;  /* 0x00000049452c7223 */ /* 0x000fe2000001002c */
[----:B------:R-:W-:Y:S01]  /*0d80*/  FMUL.FTZ R73, R25, R66 ;  /* 0x0000004219497220 */ /* 0x000fe20000410000 */
[----:B------:R-:W-:Y:S01]  /*0d90*/  FADD.FTZ R90, R90, R72 ;  /* 0x000000485a5a7221 */ /* 0x000fe20000010000 */
[----:B------:R-:W-:Y:S01]  /*0da0*/  FFMA.FTZ R65, R69, R72, R88 ;  /* 0x0000004845417223 */ /* 0x000fe20000010058 */
        /* <DEDUP_REMOVED lines=16> */
.L_x_1525:
[----:B------:R-:W-:Y:S05]  /*0eb0*/  BSYNC.RECONVERGENT B0 ;  /* 0x0000000000007941 */ /* 0x000fea0003800200 */
.L_x_1524:
        /* <DEDUP_REMOVED lines=32> */
.L_x_1527:
[----:B------:R-:W-:Y:S05]  /*10c0*/  BSYNC.RECONVERGENT B0 ;  /* 0x0000000000007941 */ /* 0x000fea0003800200 */
.L_x_1526:
        /* <DEDUP_REMOVED lines=59> */
.L_x_1532:
        /* <DEDUP_REMOVED lines=23> */
.L_x_1531:
        /* <DEDUP_REMOVED lines=22> */
.L_x_1534:
        /* <DEDUP_REMOVED lines=21> */
.L_x_1530:
        /* <DEDUP_REMOVED lines=12> */
[----:B------:R-:W-:Y:S02]  /*1960*/  FFMA.FTZ R89, R80, UR26, R88 ;  /* 0x0000001a50597c23 */ /* 0x000fe40008010058 */
[----:B------:R-:W-:Y:S01]  /*1970*/  FADD.FTZ R65, R85, -R64 ;  /* 0x8000004055417221 */ /* 0x000fe20000010000 */
[----:B------:R-:W-:Y:S01]  /*1980*/  FFMA.FTZ R64, R83, UR26, R88 ;  /* 0x0000001a53407c23 */ /* 0x000fe20008010058 */
[----:B------:R-:W-:Y:S01]  /*1990*/  FADD.FTZ R66, R82, -R67 ;  /* 0x8000004352427221 */ /* 0x000fe20000010000 */
[----:B------:R-:W-:Y:S02]  /*19a0*/  FADD.FTZ R90, R78, -R89 ;  /* 0x800000594e5a7221 */ /* 0x000fe40000010000 */
[----:B------:R-:W-:Y:S01]  /*19b0*/  FADD.FTZ R67, R81, -R64 ;  /* 0x8000004051437221 */ /* 0x000fe20000010000 */
[----:B------:R-:W-:Y:S01]  /*19c0*/  FFMA.FTZ R64, R65, UR25, R48 ;  /* 0x0000001941407c23 */ /* 0x000fe20008010030 */
[----:B------:R-:W-:-:S02]  /*19d0*/  FFMA.FTZ R65, R66, UR25, R49 ;  /* 0x0000001942417c23 */ /* 0x000fc40008010031 */
[----:B------:R-:W-:Y:S01]  /*19e0*/  FFMA.FTZ R66, R67, UR25, R50 ;  /* 0x0000001943427c23 */ /* 0x000fe20008010032 */
[----:B------:R-:W-:Y:S02]  /*19f0*/  FFMA.FTZ R67, R90, UR25, R51 ;  /* 0x000000195a437c23 */ /* 0x000fe40008010033 */
[----:B------:R-:W-:-:S03]  /*1a00*/  F2FP.BF16.F32.PACK_AB R65, R65, R64 ;  /* 0x000000404141723e */ /* 0x000fc600000010ff */
[----:B------:R-:W-:Y:S02]  /*1a10*/  F2FP.BF16.F32.PACK_AB R66, R67, R66 ;  /* 0x000000424342723e */ /* 0x000fe400000010ff */
[C---:B------:R-:W-:Y:S02]  /*1a20*/  PRMT R64, R65.reuse, 0x7632, R64 ;  /* 0x0000763241407816 */ /* 0x040fe40000000040 */
[----:B------:R-:W-:Y:S02]  /*1a30*/  PRMT R89, R65, 0x7610, R89 ;  /* 0x0000761041597816 */ /* 0x000fe40000000059 */
[----:B------:R-:W-:Y:S01]  /*1a40*/  PRMT R65, R66, 0x7632, R65 ;  /* 0x0000763242417816 */ /* 0x000fe20000000041 */
[----:B------:R-:W-:Y:S06]  /*1a50*/  BRA `(.L_x_1533) ;  /* 0x0000000400047947 */ /* 0x000fec0003800000 */
.L_x_1536:
        /* <DEDUP_REMOVED lines=23> */
.L_x_1535:
        /* <DEDUP_REMOVED lines=22> */
.L_x_1537:
        /* <DEDUP_REMOVED lines=20> */
.L_x_1533:
        /* <DEDUP_REMOVED lines=24> */
.L_x_1538:
[----:B------:R-:W-:-:S07]  /*1ff0*/  IADD3 R2, PT, PT, R2, 0x80, RZ ;  /* 0x0000008002027810 */ /* 0x000fce0007ffe0ff */
.L_x_1529:
[----:B------:R-:W-:Y:S05]  /*2000*/  BSYNC.RECONVERGENT B0 ;  /* 0x0000000000007941 */ /* 0x000fea0003800200 */
.L_x_1528:
        /* <DEDUP_REMOVED lines=12> */
[--C-:B------:R-:W-:Y:S01]  /*20d0*/  FFMA.FTZ R3, R7, UR26, R88.reuse ;  /* 0x0000001a07037c23 */ /* 0x100fe20008010058 */
[--C-:B-1----:R-:W-:Y:S01]  /*20e0*/  FFMA.FTZ R60, R8, UR26, R88.reuse ;  /* 0x0000001a083c7c23 */ /* 0x102fe20008010058 */
        /* <DEDUP_REMOVED lines=10> */
[----:B0-----:R-:W-:Y:S02]  /*2190*/  F2FP.BF16.F32.PACK_AB R67, R63, R62 ;  /* 0x0000003e3f43723e */ /* 0x001fe400000010ff */
        /* <DEDUP_REMOVED lines=8> */
.L_x_1543:
        /* <DEDUP_REMOVED lines=17> */
.L_x_1542:
        /* <DEDUP_REMOVED lines=26> */
.L_x_1545:
[--C-:B01----:R-:W-:Y:S01]  /*24d0*/  FFMA.FTZ R64, R79, UR26, R88.reuse ;  /* 0x0000001a4f407c23 */ /* 0x103fe20008010058 */
[--C-:B------:R-:W-:Y:S01]  /*24e0*/  FFMA.FTZ R67, R7, UR26, R88.reuse ;  /* 0x0000001a07437c23 */ /* 0x100fe20008010058 */
[----:B------:R-:W-:Y:S02]  /*24f0*/  FFMA.FTZ R66, R8, UR26, R88 ;  /* 0x0000001a08427c23 */ /* 0x000fe40008010058 */
[----:B------:R-:W-:Y:S01]  /*2500*/  FADD.FTZ R65, R77, -R64 ;  /* 0x800000404d417221 */ /* 0x000fe20000010000 */
[----:B------:R-:W-:Y:S01]  /*2510*/  FFMA.FTZ R64, R76, UR26, R88 ;  /* 0x0000001a4c407c23 */ /* 0x000fe20008010058 */
[----:B------:R-:W-:Y:S01]  /*2520*/  FADD.FTZ R67, R10, -R67 ;  /* 0x800000430a437221 */ /* 0x000fe20000010000 */
[----:B------:R-:W-:Y:S01]  /*2530*/  FADD.FTZ R66, R11, -R66 ;  /* 0x800000420b427221 */ /* 0x000fe20000010000 */
[----:B------:R-:W-:Y:S01]  /*2540*/  FFMA.FTZ R65, R65, UR25, R52 ;  /* 0x0000001941417c23 */ /* 0x000fe20008010034 */
[----:B------:R-:W-:Y:S01]  /*2550*/  FADD.FTZ R64, R9, -R64 ;  /* 0x8000004009407221 */ /* 0x000fe20000010000 */
[----:B------:R-:W-:Y:S01]  /*2560*/  FFMA.FTZ R67, R67, UR25, R54 ;  /* 0x0000001943437c23 */ /* 0x000fe20008010036 */
[----:B------:R-:W-:-:S02]  /*2570*/  FFMA.FTZ R66, R66, UR25, R55 ;  /* 0x0000001942427c23 */ /* 0x000fc40008010037 */
[----:B------:R-:W-:-:S03]  /*2580*/  FFMA.FTZ R64, R64, UR25, R53 ;  /* 0x0000001940407c23 */ /* 0x000fc60008010035 */
[----:B------:R-:W-:Y:S02]  /*2590*/  F2FP.BF16.F32.PACK_AB R67, R66, R67 ;  /* 0x000000434243723e */ /* 0x000fe400000010ff */
[----:B------:R-:W-:-:S04]  /*25a0*/  F2FP.BF16.F32.PACK_AB R64, R64, R65 ;  /* 0x000000414040723e */ /* 0x000fc800000010ff */
[C---:B------:R-:W-:Y:S02]  /*25b0*/  PRMT R65, R64.reuse, 0x7632, R65 ;  /* 0x0000763240417816 */ /* 0x040fe40000000041 */
[----:B------:R-:W-:Y:S02]  /*25c0*/  PRMT R89, R64, 0x7610, R89 ;  /* 0x0000761040597816 */ /* 0x000fe40000000059 */
[----:B------:R-:W-:Y:S01]  /*25d0*/  PRMT R64, R67, 0x7632, R64 ;  /* 0x0000763243407816 */ /* 0x000fe20000000040 */
[----:B------:R-:W-:Y:S06]  /*25e0*/  BRA `(.L_x_1544) ;  /* 0x0000000400607947 */ /* 0x000fec0003800000 */
.L_x_1541:
        /* <DEDUP_REMOVED lines=28> */
.L_x_1547:
        /* <DEDUP_REMOVED lines=15> */
[----:B------:R-:W-:Y:S01]  /*28a0*/  PRMT R64, R67, 0x7632, R64 ;  /* 0x0000763243407816 */ /* 0x000fe20000000040 */
[----:B------:R-:W-:Y:S06]  /*28b0*/  BRA `(.L_x_1544) ;  /* 0x0000000000ac7947 */ /* 0x000fec0003800000 */
.L_x_1546:
        /* <DEDUP_REMOVED lines=26> */
.L_x_1548:
        /* <DEDUP_REMOVED lines=17> */
.L_x_1544:
        /* <DEDUP_REMOVED lines=20> */
.L_x_1549:
[----:B------:R-:W-:-:S07]  /*2cb0*/  IADD3 R2, PT, PT, R2, 0x80, RZ ;  /* 0x0000008002027810 */ /* 0x000fce0007ffe0ff */
.L_x_1540:
[----:B------:R-:W-:Y:S05]  /*2cc0*/  BSYNC.RECONVERGENT B0 ;  /* 0x0000000000007941 */ /* 0x000fea0003800200 */
.L_x_1539:
        /* <DEDUP_REMOVED lines=20> */
[----:B01----:R-:W-:Y:S01]  /*2e10*/  FFMA.FTZ R63, R4, UR25, R15 ;  /* 0x00000019043f7c23 */ /* 0x003fe2000801000f */
        /* <DEDUP_REMOVED lines=12> */
.L_x_1554:
        /* <DEDUP_REMOVED lines=17> */
.L_x_1553:
        /* <DEDUP_REMOVED lines=26> */
.L_x_1556:
        /* <DEDUP_REMOVED lines=19> */
.L_x_1552:
        /* <DEDUP_REMOVED lines=28> */
.L_x_1558:
        /* <DEDUP_REMOVED lines=17> */
.L_x_1557:
        /* <DEDUP_REMOVED lines=26> */
.L_x_1559:
        /* <DEDUP_REMOVED lines=18> */
.L_x_1555:
        /* <DEDUP_REMOVED lines=20> */
.L_x_1551:
[----:B------:R-:W-:Y:S05]  /*3990*/  BSYNC.RECONVERGENT B0 ;  /* 0x0000000000007941 */ /* 0x000fea0003800200 */
.L_x_1550:
[----:B------:R-:W-:Y:S01]  /*39a0*/  UPLOP3.LUT UP1, UPT, UPT, UPT, UP1, 0x40, 0x4 ;  /* 0x000000000004789c */ /* 0x000fe20003f2e810 */
[----:B------:R-:W-:Y:S10]  /*39b0*/  BRA.U !UP2, `(.L_x_1560) ;  /* 0xffffffc90a907547 */ /* 0x000ff4000b83ffff */
.L_x_1519:
[----:B------:R-:W4:Y:S08]  /*39c0*/  S2UR UR4, SR_CTAID.X ;  /* 0x00000000000479c3 */ /* 0x000f300000002500 */
[----:B------:R-:W0:Y:S08]  /*39d0*/  LDC.64 R2, c[0x0][0x440] ;  /* 0x00011000ff027b82 */ /* 0x000e300000000a00 */
[----:B------:R-:W1:Y:S08]  /*39e0*/  LDC.64 R4, c[0x0][0x448] ;  /* 0x00011200ff047b82 */ /* 0x000e700000000a00 */
        /* <DEDUP_REMOVED lines=23> */
.L_x_1561:
        /* <DEDUP_REMOVED lines=10> */
.L_x_3546:


//--------------------- .text._ZN10layer_norm31ln_parallel_residual_bwd_kernelINS_13Kernel_traitsIf13__nv_bfloat16fS2_fjLj1536ELj1ELj1ELj4ELj8ENS_18Kernel_traits_baseILj1536EfS2_fS2_fjLj128EEEEELb0ELb1ELb1EEEvNS_9BwdParamsE --------------------------
	.section	.text._ZN10layer_norm31ln_parallel_residual_bwd_kernelINS_13Kernel_traitsIf13__nv_bfloat16fS2_fjLj1536ELj1ELj1ELj4ELj8ENS_18Kernel_traits_baseILj1536EfS2_fS2_fjLj128EEEEELb0ELb1ELb1EEEvNS_9BwdParamsE,"ax",@progbits
	.align	128
        .global         _ZN10layer_norm31ln_parallel_residual_bwd_kernelINS_13Kernel_traitsIf13__nv_bfloat16fS2_fjLj1536ELj1ELj1ELj4ELj8ENS_18Kernel_traits_baseILj1536EfS2_fS2_fjLj128EEEEELb0ELb1ELb1EEEvNS_9BwdParamsE
        .type           _ZN10layer_norm31ln_parallel_residual_bwd_kernelINS_13Kernel_traitsIf13__nv_bfloat16fS2_fjLj1536ELj1ELj1ELj4ELj8ENS_18Kernel_traits_baseILj1536EfS2_fS2_fjLj128EEEEELb0ELb1ELb1EEEvNS_9BwdParamsE,@function
        .size           _ZN10layer_norm31ln_parallel_residual_bwd_kernelINS_13Kernel_traitsIf13__nv_bfloat16fS2_fjLj1536ELj1ELj1ELj4ELj8ENS_18Kernel_traits_baseILj1536EfS2_fS2_fjLj128EEEEELb0ELb1ELb1EEEvNS_9BwdParamsE,(.L_x_3547 - _ZN10layer_norm31ln_parallel_residual_bwd_kernelINS_13Kernel_traitsIf13__nv_bfloat16fS2_fjLj1536ELj1ELj1ELj4ELj8ENS_18Kernel_traits_baseILj1536EfS2_fS2_fjLj128EEEEELb0ELb1ELb1EEEvNS_9BwdParamsE)
        .other          _ZN10layer_norm31ln_parallel_residual_bwd_kernelINS_13Kernel_traitsIf13__nv_bfloat16fS2_fjLj1536ELj1ELj1ELj4ELj8ENS_18Kernel_traits_baseILj1536EfS2_fS2_fjLj128EEEEELb0ELb1ELb1EEEvNS_9BwdParamsE,@"STO_CUDA_ENTRY STV_DEFAULT"
_ZN10layer_norm31ln_parallel_residual_bwd_kernelINS_13Kernel_traitsIf13__nv_bfloat16fS2_fjLj1536ELj1ELj1ELj4ELj8ENS_18Kernel_traits_baseILj1536EfS2_fS2_fjLj128EEEEELb0ELb1ELb1EEEvNS_9BwdParamsE:
.text._ZN10layer_norm31ln_parallel_residual_bwd_kernelINS_13Kernel_traitsIf13__nv_bfloat16fS2_fjLj1536ELj1ELj1ELj4ELj8ENS_18Kernel_traits_baseILj1536EfS2_fS2_fjLj128EEEEELb0ELb1ELb1EEEvNS_9BwdParamsE:
        /* <DEDUP_REMOVED lines=32> */
[----:B------:R-:W-:Y:S01]  /*0200*/  UPLOP3.LUT UP1, UPT, UPT, UPT, UPT, 0x40, 0x4 ;  /* 0x000000000004789c */ /* 0x000fe20003f2e870 */
[----:B------:R-:W4:Y:S01]  /*0210*/  LDCU UR20, c[0x0][0x388] ;  /* 0x00007100ff1477ac */ /* 0x000f220008000800 */
[----:B-1----:R-:W-:Y:S01]  /*0220*/  UISETP.NE.U32.AND UP0, UPT, UR6, URZ, UPT ;  /* 0x000000ff0600728c */ /* 0x002fe2000bf05070 */
[----:B0-----:R-:W-:Y:S01]  /*0230*/  IMAD.WIDE.U32 R2, R48, 0x10, R2 ;  /* 0x0000001030027825 */ /* 0x001fe200078e0002 */
[----:B---3--:R-:W-:-:S02]  /*0240*/  UISETP.NE.AND UP2, UPT, UR5, URZ, UPT ;  /* 0x000000ff0500728c */ /* 0x008fc4000bf45270 */
[----:B------:R-:W-:Y:S01]  /*0250*/  UISETP.NE.AND.EX UP0, UPT, UR7, URZ, UPT, UP0 ;  /* 0x000000ff0700728c */ /* 0x000fe2000bf05300 */
[----:B------:R-:W-:Y:S01]  /*0260*/  CS2R R4, SRZ ;  /* 0x0000000000047805 */ /* 0x000fe2000001ff00 */
[----:B--2---:R-:W5:Y:S01]  /*0270*/  LDG.E.128 R24, desc[UR14][R2.64] ;  /* 0x0000000e02187981 */ /* 0x004f62000c1e1d00 */
[----:B------:R-:W-:Y:S01]  /*0280*/  MOV R67, RZ ;  /* 0x000000ff00437202 */ /* 0x000fe20000000f00 */
[----:B------:R-:W0:Y:S01]  /*0290*/  LDCU.U8 UR25, c[0x0][0x410] ;  /* 0x00008200ff1977ac */ /* 0x000e220008000000 */
[----:B------:R-:W-:Y:S01]  /*02a0*/  PLOP3.LUT P2, PT, PT, PT, UP2, 0x80, 0x8 ;  /* 0x000000000008781c */ /* 0x000fe20003f4f028 */
[----:B------:R-:W5:Y:S01]  /*02b0*/  LDG.E.128 R20, desc[UR14][R2.64+0x800] ;  /* 0x0008000e02147981 */ /* 0x000f62000c1e1d00 */
[----:B------:R-:W-:Y:S01]  /*02c0*/  PLOP3.LUT P0, PT, PT, PT, UP0, 0x80, 0x8 ;  /* 0x000000000008781c */ /* 0x000fe20003f0f008 */
[----:B------:R-:W1:Y:S02]  /*02d0*/  LDCU UR21, c[0x0][0x400] ;  /* 0x00008000ff1577ac */ /* 0x000e640008000800 */
[----:B------:R2:W5:Y:S01]  /*02e0*/  LDG.E.128 R16, desc[UR14][R2.64+0x1000] ;  /* 0x0010000e02107981 */ /* 0x000562000c1e1d00 */
[----:B------:R-:W3:Y:S01]  /*02f0*/  LDCU.64 UR12, c[0x0][0x470] ;  /* 0x00008e00ff0c77ac */ /* 0x000ee20008000a00 */
[----:B------:R-:W0:Y:S01]  /*0300*/  LDCU.64 UR26, c[0x0][0x438] ;  /* 0x00008700ff1a77ac */ /* 0x000e220008000a00 */
[----:B--2---:R-:W-:Y:S01]  /*0310*/  CS2R R2, SRZ ;  /* 0x0000000000027805 */ /* 0x004fe2000001ff00 */
[----:B------:R-:W2:Y:S01]  /*0320*/  LDCU.64 UR10, c[0x0][0x478] ;  /* 0x00008f00ff0a77ac */ /* 0x000ea20008000a00 */
[----:B------:R-:W0:Y:S01]  /*0330*/  LDCU.128 UR16, c[0x0][0x3c0] ;  /* 0x00007800ff1077ac */ /* 0x000e220008000c00 */
[----:B----4-:R-:W0:Y:S04]  /*0340*/  LDCU.64 UR22, c[0x0][0x380] ;  /* 0x00007000ff1677ac */ /* 0x010e280008000a00 */
.L_x_1592:
[----:B------:R-:W4:Y:S01]  /*0350*/  LDC.64 R84, c[0x0][0x428] ;  /* 0x00010a00ff547b82 */ /* 0x000f220000000a00 */
[----:B------:R-:W-:Y:S02]  /*0360*/  UIMAD UR5, UR4, UR20, URZ ;  /* 0x00000014040572a4 */ /* 0x000fe4000f8e02ff */
[----:B0-----:R-:W-:Y:S02]  /*0370*/  UIMAD.WIDE UR8, UR4, 0x4, UR18 ;  /* 0x00000004040878a5 */ /* 0x001fe4000f8e0212 */
[----:B------:R-:W-:-:S03]  /*0380*/  USHF.R.S32.HI UR6, URZ, 0x1f, UR5 ;  /* 0x0000001fff067899 */ /* 0x000fc60008011405 */
[----:B------:R-:W0:Y:S01]  /*0390*/  LDC.64 R52, c[0x0][0x3a8] ;  /* 0x0000ea00ff347b82 */ /* 0x000e220000000a00 */
[----:B------:R-:W-:Y:S01]  /*03a0*/  ULEA.HI UR6, UR6, UR5, URZ, 0x2 ;  /* 0x0000000506067291 */ /* 0x000fe2000f8f10ff */
[----:B------:R-:W-:Y:S02]  /*03b0*/  MOV R76, UR8 ;  /* 0x00000008004c7c02 */ /* 0x000fe40008000f00 */
[----:B------:R-:W-:-:S03]  /*03c0*/  MOV R77, UR9 ;  /* 0x00000009004d7c02 */ /* 0x000fc60008000f00 */
[----:B-1----:R-:W-:Y:S01]  /*03d0*/  MOV R45, UR6 ;  /* 0x00000006002d7c02 */ /* 0x002fe20008000f00 */
[----:B------:R-:W-:Y:S01]  /*03e0*/  UIMAD.WIDE UR6, UR4, 0x4, UR16 ;  /* 0x00000004040678a5 */ /* 0x000fe2000f8e0210 */
[----:B------:R-:W3:Y:S01]  /*03f0*/  LDG.E R76, desc[UR14][R76.64] ;  /* 0x0000000e4c4c7981 */ /* 0x000ee2000c1e1900 */
[----:B------:R-:W1:Y:S01]  /*0400*/  @P0 LDC.64 R74, c[0x0][0x438] ;  /* 0x00010e00ff4a0b82 */ /* 0x000e620000000a00 */
[----:B------:R-:W-:-:S03]  /*0410*/  LEA.HI.SX32 R66, R45, R48, 0x1e ;  /* 0x000000302d427211 */ /* 0x000fc600078ff2ff */
[----:B------:R-:W-:Y:S02]  /*0420*/  MOV R80, UR6 ;  /* 0x0000000600507c02 */ /* 0x000fe40008000f00 */
[----:B------:R-:W-:Y:S01]  /*0430*/  MOV R81, UR7 ;  /* 0x0000000700517c02 */ /* 0x000fe20008000f00 */
[C---:B----4-:R-:W-:Y:S01]  /*0440*/  IMAD.WIDE.U32 R72, R66.reuse, 0x8, R84 ;  /* 0x0000000842487825 */ /* 0x050fe200078e0054 */
[----:B------:R-:W-:-:S03]  /*0450*/  IADD3 R65, PT, PT, R66, 0x80, RZ ;  /* 0x0000008042417810 */ /* 0x000fc60007ffe0ff */
[----:B------:R-:W4:Y:S01]  /*0460*/  LDG.E R87, desc[UR14][R80.64] ;  /* 0x0000000e50577981 */ /* 0x000f22000c1e1900 */
[C---:B0-----:R-:W-:Y:S01]  /*0470*/  IMAD.WIDE.U32 R44, R66.reuse, 0x10, R52 ;  /* 0x00000010422c7825 */ /* 0x041fe200078e0034 */
[----:B------:R-:W-:Y:S02]  /*0480*/  IADD3 R64, PT, PT, R66, 0x100, RZ ;  /* 0x0000010042407810 */ /* 0x000fe40007ffe0ff */
[----:B------:R-:W2:Y:S01]  /*0490*/  LDG.E.64 R72, desc[UR14][R72.64] ;  /* 0x0000000e48487981 */ /* 0x000ea2000c1e1b00 */
[----:B------:R-:W-:-:S03]  /*04a0*/  IMAD.WIDE.U32 R78, R65, 0x8, R84 ;  /* 0x00000008414e7825 */ /* 0x000fc600078e0054 */
[----:B------:R-:W2:Y:S01]  /*04b0*/  LDG.E.128 R44, desc[UR14][R44.64] ;  /* 0x0000000e2c2c7981 */ /* 0x000ea2000c1e1d00 */
[----:B------:R-:W-:-:S03]  /*04c0*/  IMAD.WIDE.U32 R48, R65, 0x10, R52 ;  /* 0x0000001041307825 */ /* 0x000fc600078e0034 */
[----:B------:R-:W2:Y:S01]  /*04d0*/  LDG.E.64 R78, desc[UR14][R78.64] ;  /* 0x0000000e4e4e7981 */ /* 0x000ea2000c1e1b00 */
[----:B------:R-:W-:-:S03]  /*04e0*/  IMAD.WIDE.U32 R84, R64, 0x8, R84 ;  /* 0x0000000840547825 */ /* 0x000fc600078e0054 */
[----:B------:R-:W2:Y:S01]  /*04f0*/  LDG.E.128 R48, desc[UR14][R48.64] ;  /* 0x0000000e30307981 */ /* 0x000ea2000c1e1d00 */
[----:B------:R-:W-:-:S03]  /*0500*/  IMAD.WIDE.U32 R52, R64, 0x10, R52 ;  /* 0x0000001040347825 */ /* 0x000fc600078e0034 */
[----:B------:R-:W2:Y:S04]  /*0510*/  LDG.E.64 R84, desc[UR14][R84.64] ;  /* 0x0000000e54547981 */ /* 0x000ea8000c1e1b00 */
[----:B------:R-:W2:Y:S01]  /*0520*/  LDG.E.128 R52, desc[UR14][R52.64] ;  /* 0x0000000e34347981 */ /* 0x000ea2000c1e1d00 */
[----:B-1----:R-:W-:Y:S01]  /*0530*/  @P0 IMAD.WIDE.U32 R92, R66, 0x10, R74 ;  /* 0x00000010425c0825 */ /* 0x002fe200078e004a */
[----:B------:R-:W-:-:S04]  /*0540*/  ISETP.NE.U32.AND P1, PT, RZ, UR26, PT ;  /* 0x0000001aff007c0c */ /* 0x000fc8000bf25070 */
[----:B-----5:R-:W5:Y:S01]  /*0550*/  @P0 LDG.E.128 R28, desc[UR14][R92.64] ;  /* 0x0000000e5c1c0981 */ /* 0x020f62000c1e1d00 */
[----:B------:R-:W-:-:S13]  /*0560*/  ISETP.NE.AND.EX P0, PT, RZ, UR27, PT, P1 ;  /* 0x0000001bff007c0c */ /* 0x000fda000bf05310 */
[----:B------:R-:W0:Y:S08]  /*0570*/  @P0 LDC.64 R74, c[0x0][0x438] ;  /* 0x00010e00ff4a0b82 */ /* 0x000e300000000a00 */
[----:B------:R-:W1:Y:S01]  /*0580*/  @P0 LDC.64 R90, c[0x0][0x438] ;  /* 0x00010e00ff5a0b82 */ /* 0x000e620000000a00 */
[----:B0-----:R-:W-:-:S05]  /*0590*/  @P0 IMAD.WIDE.U32 R88, R65, 0x10, R74 ;  /* 0x0000001041580825 */ /* 0x001fca00078e004a */
[----:B------:R0:W5:Y:S01]  /*05a0*/  @P0 LDG.E.128 R32, desc[UR14][R88.64] ;  /* 0x0000000e58200981 */ /* 0x000162000c1e1d00 */
[----:B-1----:R-:W-:-:S05]  /*05b0*/  @P0 IMAD.WIDE.U32 R90, R64, 0x10, R90 ;  /* 0x00000010405a0825 */ /* 0x002fca00078e005a */
[----:B------:R1:W5:Y:S01]  /*05c0*/  @P0 LDG.E.128 R36, desc[UR14][R90.64] ;  /* 0x0000000e5a240981 */ /* 0x000362000c1e1d00 */
[----:B---3--:R-:W-:Y:S02]  /*05d0*/  R2UR UR9, R76 ;  /* 0x000000004c0972ca */ /* 0x008fe400000e0000 */
[----:B----4-:R-:W-:Y:S02]  /*05e0*/  FSEL R87, R87, RZ, !P2 ;  /* 0x000000ff57577208 */ /* 0x010fe40005000000 */
[----:B--2---:R-:W-:Y:S02]  /*05f0*/  MOV R82, R72 ;  /* 0x0000004800527202 */ /* 0x004fe40000000f00 */
[----:B------:R-:W-:Y:S01]  /*0600*/  SHF.R.U64 R80, R72, 0x10, R73 ;  /* 0x0000001048507819 */ /* 0x000fe20000001249 */
[C---:B0-----:R-:W-:Y:S01]  /*0610*/  FADD.FTZ R88, -R87.reuse, R44 ;  /* 0x0000002c57587221 */ /* 0x041fe20000010100 */
[----:B------:R-:W-:Y:S01]  /*0620*/  SHF.L.U32 R82, R82, 0x10, RZ ;  /* 0x0000001052527819 */ /* 0x000fe200000006ff */
[----:B-1----:R-:W-:Y:S01]  /*0630*/  FADD.FTZ R90, -R87, R45 ;  /* 0x0000002d575a7221 */ /* 0x002fe20000010100 */
[----:B------:R-:W-:-:S03]  /*0640*/  MOV R77, R73 ;  /* 0x00000049004d7202 */ /* 0x000fc60000000f00 */
[----:B------:R-:W-:Y:S01]  /*0650*/  FMUL.FTZ R88, R88, UR9 ;  /* 0x0000000958587c20 */ /* 0x000fe20008410000 */
[----:B------:R-:W-:Y:S02]  /*0660*/  SHF.R.U32.HI R72, RZ, 0x10, R73 ;  /* 0x00000010ff487819 */ /* 0x000fe40000011649 */
[----:B------:R-:W-:Y:S01]  /*0670*/  SHF.R.U64 R73, R78, 0x10, R79 ;  /* 0x000000104e497819 */ /* 0x000fe2000000124f */
[C---:B------:R-:W-:Y:S01]  /*0680*/  FADD.FTZ R45, -R87.reuse, R50 ;  /* 0x00000032572d7221 */ /* 0x040fe20000010100 */
[----:B------:R-:W-:Y:S01]  /*0690*/  SHF.L.U32 R80, R80, 0x10, RZ ;  /* 0x0000001050507819 */ /* 0x000fe200000006ff */
[----:B------:R-:W-:Y:S01]  /*06a0*/  FMUL.FTZ R50, R24, R82 ;  /* 0x0000005218327220 */ /* 0x000fe20000410000 */
[----:B------:R-:W-:Y:S01]  /*06b0*/  MOV R74, R78 ;  /* 0x0000004e004a7202 */ /* 0x000fe20000000f00 */
[----:B------:R-:W-:Y:S01]  /*06c0*/  FFMA.FTZ R67, R88, R82, R67 ;  /* 0x0000005258437223 */ /* 0x000fe20000010043 */
[----:B------:R-:W-:Y:S01]  /*06d0*/  MOV R75, R79 ;  /* 0x0000004f004b7202 */ /* 0x000fe20000000f00 */
[----:B------:R-:W-:Y:S01]  /*06e0*/  FADD.FTZ R63, R82, R63 ;  /* 0x0000003f523f7221 */ /* 0x000fe20000010000 */
[----:B------:R-:W-:Y:S01]  /*06f0*/  SHF.R.U32.HI R76, RZ, 0x10, R79 ;  /* 0x00000010ff4c7819 */ /* 0x000fe2000001164f */
[----:B------:R-:W-:Y:S01]  /*0700*/  FADD.FTZ R47, -R87, R47 ;  /* 0x0000002f572f7221 */ /* 0x000fe20000010100 */
[----:B------:R-:W-:-:S02]  /*0710*/  MOV R78, R84 ;  /* 0x00000054004e7202 */ /* 0x000fc40000000f00 */
[--C-:B------:R-:W-:Y:S01]  /*0720*/  SHF.R.U64 R79, R84, 0x10, R85.reuse ;  /* 0x00000010544f7819 */ /* 0x100fe20000001255 */
[----:B------:R-:W-:Y:S01]  /*0730*/  FADD.FTZ R84, -R87, R52 ;  /* 0x0000003457547221 */ /* 0x000fe20000010100 */
[----:B------:R-:W-:Y:S01]  /*0740*/  SHF.L.U32 R77, R77, 0x10, RZ ;  /* 0x000000104d4d7819 */ /* 0x000fe200000006ff */
[----:B------:R-:W-:Y:S01]  /*0750*/  FMUL.FTZ R52, R25, R80 ;  /* 0x0000005019347220 */ /* 0x000fe20000410000 */
[----:B------:R-:W-:Y:S01]  /*0760*/  SHF.L.U32 R82, R73, 0x10, RZ ;  /* 0x0000001049527819 */ /* 0x000fe200000006ff */
[----:B------:R-:W-:Y:S01]  /*0770*/  FADD.FTZ R73, RZ, R50 ;  /* 0x00000032ff497221 */ /* 0x000fe20000010000 */
[----:B------:R-:W-:Y:S01]  /*0780*/  MOV R81, R85 ;  /* 0x0000005500517202 */ /* 0x000fe20000000f00 */
[C---:B------:R-:W-:Y:S01]  /*0790*/  FADD.FTZ R83, -R87.reuse, R46 ;  /* 0x0000002e57537221 */ /* 0x040fe20000010100 */
[----:B------:R-:W-:Y:S01]  /*07a0*/  SHF.R.U32.HI R89, RZ, 0x10, R85 ;  /* 0x00000010ff597819 */ /* 0x000fe20000011655 */
[C---:B------:R-:W-:Y:S01]  /*07b0*/  FADD.FTZ R85, -R87.reuse, R53 ;  /* 0x0000003557557221 */ /* 0x040fe20000010100 */
[----:B------:R-:W-:Y:S01]  /*07c0*/  SHF.L.U32 R72, R72, 0x10, RZ ;  /* 0x0000001048487819 */ /* 0x000fe200000006ff */
[----:B------:R-:W-:Y:S01]  /*07d0*/  FADD.FTZ R86, -R87, R54 ;  /* 0x0000003657567221 */ /* 0x000fe20000010100 */
[----:B------:R-:W-:Y:S01]  /*07e0*/  FMUL.FTZ R53, R47, UR9 ;  /* 0x000000092f357c20 */ /* 0x000fe20008410000 */
[----:B------:R-:W-:Y:S01]  /*07f0*/  FMUL.FTZ R54, R26, R77 ;  /* 0x0000004d1a367220 */ /* 0x000fe20000410000 */
[----:B------:R-:W-:Y:S01]  /*0800*/  FADD.FTZ R91, R52, R73 ;  /* 0x00000049345b7221 */ /* 0x000fe20000010000 */
[C---:B------:R-:W-:Y:S01]  /*0810*/  FADD.FTZ R44, -R87.reuse, R49 ;  /* 0x00000031572c7221 */ /* 0x040fe20000010100 */
[----:B------:R-:W-:Y:S01]  /*0820*/  FADD.FTZ R46, -R87, R51 ;  /* 0x00000033572e7221 */ /* 0x000fe20000010100 */
[----:B------:R-:W-:Y:S01]  /*0830*/  FMUL.FTZ R49, R90, UR9 ;  /* 0x000000095a317c20 */ /* 0x000fe20008410000 */
[----:B------:R-:W-:Y:S01]  /*0840*/  FMUL.FTZ R51, R83, UR9 ;  /* 0x0000000953337c20 */ /* 0x000fe20008410000 */
        /* <DEDUP_REMOVED lines=18> */
[----:B------:R-:W-:Y:S01]  /*0970*/  FMUL.FTZ R75, R46, UR9 ;  /* 0x000000092e4b7c20 */ /* 0x000fe20008410000 */
[----:B------:R-:W-:Y:S01]  /*0980*/  FADD.FTZ R11, R77, R11 ;  /* 0x0000000b4d0b7221 */ /* 0x000fe20000010000 */
[-C--:B------:R-:W-:Y:S01]  /*0990*/  FFMA.FTZ R3, R74, R77.reuse, R3 ;  /* 0x0000004d4a037223 */ /* 0x080fe20000010003 */
[----:B------:R-:W-:Y:S01]  /*09a0*/  FMUL.FTZ R77, R22, R77 ;  /* 0x0000004d164d7220 */ /* 0x000fe20000410000 */
[----:B------:R-:W-:Y:S01]  /*09b0*/  FADD.FTZ R44, R78, R91 ;  /* 0x0000005b4e2c7221 */ /* 0x000fe20000010000 */
[----:B------:R-:W-:Y:S01]  /*09c0*/  FADD.FTZ R48, -R87, R48 ;  /* 0x0000003057307221 */ /* 0x000fe20000010100 */
[----:B------:R-:W-:Y:S01]  /*09d0*/  FADD.FTZ R12, R80, R12 ;  /* 0x0000000c500c7221 */ /* 0x000fe20000010000 */
[----:B------:R-:W-:Y:S01]  /*09e0*/  FFMA.FTZ R4, R75, R80, R4 ;  /* 0x000000504b047223 */ /* 0x000fe20000010004 */
[----:B------:R-:W-:Y:S01]  /*09f0*/  FFMA.FTZ R46, R88, R50, RZ ;  /* 0x00000032582e7223 */ /* 0x000fe200000100ff */
[----:B------:R-:W-:Y:S01]  /*0a00*/  FMUL.FTZ R80, R23, R80 ;  /* 0x0000005017507220 */ /* 0x000fe20000410000 */
[----:B------:R-:W-:Y:S01]  /*0a10*/  FADD.FTZ R45, R77, R44 ;  /* 0x0000002c4d2d7221 */ /* 0x000fe20000010000 */
[----:B------:R-:W-:Y:S01]  /*0a20*/  FADD.FTZ R87, -R87, R55 ;  /* 0x0000003757577221 */ /* 0x000fe20000010100 */
[----:B------:R-:W-:Y:S01]  /*0a30*/  FADD.FTZ R10, R82, R10 ;  /* 0x0000000a520a7221 */ /* 0x000fe20000010000 */
[----:B------:R-:W-:Y:S01]  /*0a40*/  FFMA.FTZ R2, R73, R82, R2 ;  /* 0x0000005249027223 */ /* 0x000fe20000010002 */
        /* <DEDUP_REMOVED lines=9> */
[----:B------:R-:W-:Y:S01]  /*0ae0*/  SHF.L.U32 R89, R89, 0x10, RZ ;  /* 0x0000001059597819 */ /* 0x000fe200000006ff */
[----:B------:R-:W-:Y:S01]  /*0af0*/  FFMA.FTZ R90, R53, R72, R82 ;  /* 0x00000048355a7223 */ /* 0x000fe20000010052 */
[----:B------:R-:W-:Y:S01]  /*0b00*/  FMUL.FTZ R82, R18, R46 ;  /* 0x0000002e12527220 */ /* 0x000fe20000410000 */
[----:B------:R-:W-:Y:S01]  /*0b10*/  FADD.FTZ R45, R48, R81 ;  /* 0x00000051302d7221 */ /* 0x000fe20000010000 */
[----:B------:R-:W-:Y:S01]  /*0b20*/  FADD.FTZ R9, R83, R9 ;  /* 0x0000000953097221 */ /* 0x000fe20000010000 */
[----:B------:R-:W-:Y:S01]  /*0b30*/  FFMA.FTZ R0, R55, R83, R0 ;  /* 0x0000005337007223 */ /* 0x000fe20000010000 */
[----:B------:R-:W-:Y:S01]  /*0b40*/  FMUL.FTZ R83, R19, R89 ;  /* 0x0000005913537220 */ /* 0x000fe20000410000 */
[----:B------:R-:W-:Y:S01]  /*0b50*/  FADD.FTZ R48, R45, R82 ;  /* 0x000000522d307221 */ /* 0x000fe20000010000 */
[----:B------:R-:W-:-:S03]  /*0b60*/  FFMA.FTZ R90, R55, R76, R90 ;  /* 0x0000004c375a7223 */ /* 0x000fc6000001005a */
[----:B------:R-:W-:Y:S01]  /*0b70*/  FADD.FTZ R45, R48, R83 ;  /* 0x00000053302d7221 */ /* 0x000fe20000010000 */
[----:B------:R-:W-:Y:S01]  /*0b80*/  FFMA.FTZ R91, R73, R78, R90 ;  /* 0x0000004e495b7223 */ /* 0x000fe2000001005a */
[----:B------:R-:W-:-:S03]  /*0b90*/  FMUL.FTZ R84, R84, UR9 ;  /* 0x0000000954547c20 */ /* 0x000fc60008410000 */
[----:B------:R-:W-:Y:S01]  /*0ba0*/  FFMA.FTZ R90, R74, R77, R91 ;  /* 0x0000004d4a5a7223 */ /* 0x000fe2000001005b */
[----:B------:R-:W0:Y:S01]  /*0bb0*/  SHFL.DOWN PT, R48, R45, 0x10, 0x1f ;  /* 0x0a001f002d307f89 */ /* 0x000e2200000e0000 */
[----:B------:R-:W-:Y:S01]  /*0bc0*/  FADD.FTZ R13, R47, R13 ;  /* 0x0000000d2f0d7221 */ /* 0x000fe20000010000 */
[----:B------:R-:W-:Y:S01]  /*0bd0*/  FFMA.FTZ R5, R84, R47, R5 ;  /* 0x0000002f54057223 */ /* 0x000fe20000010005 */
        /* <DEDUP_REMOVED lines=19> */
[----:B0-----:R-:W-:-:S05]  /*0d10*/  FADD.FTZ R91, R92, R91 ;  /* 0x0000005b5c5b7221 */ /* 0x001fca0000010000 */
[----:B------:R-:W0:Y:S01]  /*0d20*/  SHFL.DOWN PT, R90, R91, 0x2, 0x1f ;  /* 0x08401f005b5a7f89 */ /* 0x000e2200000e0000 */
[----:B-1----:R-:W-:Y:S02]  /*0d30*/  FADD.FTZ R93, R93, R48 ;  /* 0x000000305d5d7221 */ /* 0x002fe40000010000 */
[----:B------:R-:W1:Y:S01]  /*0d40*/  S2R R48, SR_TID.X ;  /* 0x0000000000307919 */ /* 0x000e620000002100 */
[----:B------:R-:W-:Y:S01]  /*0d50*/  FADD.FTZ R14, R44, R14 ;  /* 0x0000000e2c0e7221 */ /* 0x000fe20000010000 */
[----:B------:R-:W-:Y:S02]  /*0d60*/  FFMA.FTZ R6, R85, R44, R6 ;  /* 0x0000002c55067223 */ /* 0x000fe40000010006 */
[----:B------:R-:W2:Y:S01]  /*0d70*/  SHFL.DOWN PT, R44, R93, 0x1, 0x1f ;  /* 0x08201f005d2c7f89 */ /* 0x000ea200000e0000 */
[----:B0-----:R-:W-:-:S05]  /*0d80*/  FADD.FTZ R90, R91, R90 ;  /* 0x0000005a5b5a7221 */ /* 0x001fca0000010000 */
[----:B------:R-:W0:Y:S01]  /*0d90*/  SHFL.DOWN PT, R45, R90, 0x1, 0x1f ;  /* 0x08201f005a2d7f89 */ /* 0x000e2200000e0000 */
[----:B-1----:R-:W-:Y:S01]  /*0da0*/  LOP3.LUT P1, RZ, R48, 0x1f, RZ, 0xc0, !PT ;  /* 0x0000001f30ff7812 */ /* 0x002fe2000782c0ff */
[----:B------:R-:W-:Y:S01]  /*0db0*/  BSSY.RECONVERGENT B0, `(.L_x_1563) ;  /* 0x000000c000007945 */ /* 0x000fe20003800200 */
[----:B--2---:R-:W-:Y:S01]  /*0dc0*/  FADD.FTZ R44, R93, R44 ;  /* 0x0000002c5d2c7221 */ /* 0x004fe20000010000 */
[----:B0-----:R-:W-:-:S10]  /*0dd0*/  FADD.FTZ R45, R90, R45 ;  /* 0x0000002d5a2d7221 */ /* 0x001fd40000010000 */
        /* <DEDUP_REMOVED lines=9> */
.L_x_1564:
[----:B------:R-:W-:Y:S05]  /*0e70*/  BSYNC.RECONVERGENT B0 ;  /* 0x0000000000007941 */ /* 0x000fea0003800200 */
.L_x_1563:
        /* <DEDUP_REMOVED lines=61> */
.L_x_1567:
        /* <DEDUP_REMOVED lines=23> */
.L_x_1566:
        /* <DEDUP_REMOVED lines=22> */
.L_x_1569:
        /* <DEDUP_REMOVED lines=21> */
.L_x_1565:
        /* <DEDUP_REMOVED lines=29> */
.L_x_1571:
        /* <DEDUP_REMOVED lines=23> */
.L_x_1570:
        /* <DEDUP_REMOVED lines=22> */
.L_x_1572:
        /* <DEDUP_REMOVED lines=20> */
.L_x_1568:
        /* <DEDUP_REMOVED lines=24> */
.L_x_1573:
        /* <DEDUP_REMOVED lines=24> */
.L_x_1576:
        /* <DEDUP_REMOVED lines=17> */
.L_x_1575:
        /* <DEDUP_REMOVED lines=24> */
.L_x_1578:
        /* <DEDUP_REMOVED lines=19> */
.L_x_1574:
        /* <DEDUP_REMOVED lines=23> */
.L_x_1580:
        /* <DEDUP_REMOVED lines=17> */
.L_x_1579:
        /* <DEDUP_REMOVED lines=24> */
.L_x_1581:
        /* <DEDUP_REMOVED lines=18> */
.L_x_1577:
        /* <DEDUP_REMOVED lines=19> */
.L_x_1582:
        /* <DEDUP_REMOVED lines=24> */
.L_x_1585:
        /* <DEDUP_REMOVED lines=17> */
.L_x_1584:
        /* <DEDUP_REMOVED lines=24> */
.L_x_1587:
        /* <DEDUP_REMOVED lines=19> */
.L_x_1583:
        /* <DEDUP_REMOVED lines=23> */
.L_x_1589:
        /* <DEDUP_REMOVED lines=17> */
.L_x_1588:
        /* <DEDUP_REMOVED lines=24> */
.L_x_1590:
        /* <DEDUP_REMOVED lines=18> */
.L_x_1586:
        /* <DEDUP_REMOVED lines=19> */
.L_x_1591:
[----:B------:R-:W-:Y:S01]  /*34f0*/  UPLOP3.LUT UP1, UPT, UPT, UPT, UP1, 0x40, 0x4 ;  /* 0x000000000004789c */ /* 0x000fe20003f2e810 */
[----:B------:R-:W-:Y:S10]  /*3500*/  BRA.U !UP2, `(.L_x_1592) ;  /* 0xffffffcd0a907547 */ /* 0x000ff4000b83ffff */
        /* <DEDUP_REMOVED lines=23> */
[----:B------:R-:W-:-:S07]  /*3680*/  MOV R15, R56 ;  /* 0x00000038000f7202 */ /* 0x000fce0000000f00 */
.L_x_1562:
[----:B------:R-:W3:Y:S08]  /*3690*/  S2UR UR4, SR_CTAID.X ;  /* 0x00000000000479c3 */ /* 0x000ef00000002500 */
        /* <DEDUP_REMOVED lines=14> */
.L_x_1593:
        /* <DEDUP_REMOVED lines=16> */
.L_x_3547:


//--------------------- .text._ZN10layer_norm31ln_parallel_residual_bwd_kernelINS_13Kernel_traitsIf13__nv_bfloat16fS2_fjLj1536ELj1ELj1ELj4ELj8ENS_18Kernel_traits_baseILj1536EfS2_fS2_fjLj128EEEEELb1ELb0ELb0EEEvNS_9BwdParamsE --------------------------
	.section	.text._ZN10layer_norm31ln_parallel_residual_bwd_kernelINS_13Kernel_traitsIf13__nv_bfloat16fS2_fjLj1536ELj1ELj1ELj4ELj8ENS_18Kernel_traits_baseILj1536EfS2_fS2_fjLj128EEEEELb1ELb0ELb0EEEvNS_9BwdParamsE,"ax",@progbits
	.align	128
        .global         _ZN10layer_norm31ln_parallel_residual_bwd_kernelINS_13Kernel_traitsIf13__nv_bfloat16fS2_fjLj1536ELj1ELj1ELj4ELj8ENS_18Kernel_traits_baseILj1536EfS2_fS2_fjLj128EEEEELb1ELb0ELb0EEEvNS_9BwdParamsE
        .type           _ZN10layer_norm31ln_parallel_residual_bwd_kernelINS_13Kernel_traitsIf13__nv_bfloat16fS2_fjLj1536ELj1ELj1ELj4ELj8ENS_18Kernel_traits_baseILj1536EfS2_fS2_fjLj128EEEEELb1ELb0ELb0EEEvNS_9BwdParamsE,@function
        .size           _ZN10layer_norm31ln_parallel_residual_bwd_kernelINS_13Kernel_traitsIf13__nv_bfloat16fS2_fjLj1536ELj1ELj1ELj4ELj8ENS_18Kernel_traits_baseILj1536EfS2_fS2_fjLj128EEEEELb1ELb0ELb0EEEvNS_9BwdParamsE,(.L_x_3548 - _ZN10layer_norm31ln_parallel_residual_bwd_kernelINS_13Kernel_traitsIf13__nv_bfloat16fS2_fjLj1536ELj1ELj1ELj4ELj8ENS_18Kernel_traits_baseILj1536EfS2_fS2_fjLj128EEEEELb1ELb0ELb0EEEvNS_9BwdParamsE)
        .other          _ZN10layer_norm31ln_parallel_residual_bwd_kernelINS_13Kernel_traitsIf13__nv_bfloat16fS2_fjLj1536ELj1ELj1ELj4ELj8ENS_18Kernel_traits_baseILj1536EfS2_fS2_fjLj128EEEEELb1ELb0ELb0EEEvNS_9BwdParamsE,@"STO_CUDA_ENTRY STV_DEFAULT"
_ZN10layer_norm31ln_parallel_residual_bwd_kernelINS_13Kernel_traitsIf13__nv_bfloat16fS2_fjLj1536ELj1ELj1ELj4ELj8ENS_18Kernel_traits_baseILj1536EfS2_fS2_fjLj128EEEEELb1ELb0ELb0EEEvNS_9BwdParamsE:
.text._ZN10layer_norm31ln_parallel_residual_bwd_kernelINS_13Kernel_traitsIf13__nv_bfloat16fS2_fjLj1536ELj1ELj1ELj4ELj8ENS_18Kernel_traits_baseILj1536EfS2_fS2_fjLj128EEEEELb1ELb0ELb0EEEvNS_9BwdParamsE:
        /* <DEDUP_REMOVED lines=62> */
[----:B------:R-:W-:Y:S01]  /*03e0*/  IMAD.U32 R10, RZ, RZ, UR9 ;  /* 0x00000009ff0a7e24 */ /* 0x000fe2000f8e00ff */
        /* <DEDUP_REMOVED lines=24> */
[----:B------:R-:W-:Y:S02]  /*0570*/  CS2R R60, SRZ ;  /* 0x00000000003c7805 */ /* 0x000fe4000001ff00 */
[----:B------:R-:W-:Y:S01]  /*0580*/  CS2R R62, SRZ ;  /* 0x00000000003e7805 */ /* 0x000fe2000001ff00 */
[----:B------:R-:W-:Y:S01]  /*0590*/  UPLOP3.LUT UP1, UPT, UPT, UPT, UPT, 0x40, 0x4 ;  /* 0x000000000004789c */ /* 0x000fe20003f2e870 */
[----:B------:R-:W0:Y:S01]  /*05a0*/  LDCU UR16, c[0x0][0x408] ;  /* 0x00008100ff1077ac */ /* 0x000e220008000800 */
[----:B------:R-:W1:Y:S01]  /*05b0*/  LDCU UR13, c[0x0][0x400] ;  /* 0x00008000ff0d77ac */ /* 0x000e620008000800 */
[----:B------:R-:W2:Y:S01]  /*05c0*/  LDCU.64 UR6, c[0x0][0x478] ;  /* 0x00008f00ff0677ac */ /* 0x000ea20008000a00 */
[----:B------:R-:W3:Y:S01]  /*05d0*/  LDCU.64 UR18, c[0x0][0x438] ;  /* 0x00008700ff1277ac */ /* 0x000ee20008000a00 */
[----:B------:R-:W4:Y:S06]  /*05e0*/  LDCU.64 UR14, c[0x0][0x470] ;  /* 0x00008e00ff0e77ac */ /* 0x000f2c0008000a00 */
.L_x_1635:
[----:B0123--:R-:W0:Y:S08]  /*05f0*/  LDC.64 R110, c[0x0][0x3c0] ;  /* 0x0000f000ff6e7b82 */ /* 0x00fe300000000a00 */
[----:B-----5:R-:W1:Y:S08]  /*0600*/  LDC.64 R8, c[0x0][0x3c8] ;  /* 0x0000f200ff087b82 */ /* 0x020e700000000a00 */
[----:B------:R-:W2:Y:S01]  /*0610*/  LDC R13, c[0x0][0x388] ;  /* 0x0000e200ff0d7b82 */ /* 0x000ea20000000800 */
[----:B0-----:R-:W-:-:S06]  /*0620*/  IMAD.WIDE R110, R10, 0x4, R110 ;  /* 0x000000040a6e7825 */ /* 0x001fcc00078e026e */
[----:B------:R-:W3:Y:S01]  /*0630*/  LDG.E R110, desc[UR10][R110.64] ;  /* 0x0000000a6e6e7981 */ /* 0x000ee2000c1e1900 */
[----:B-1----:R-:W-:-:S05]  /*0640*/  IMAD.WIDE R108, R10, 0x4, R8 ;  /* 0x000000040a6c7825 */ /* 0x002fca00078e0208 */
[----:B-----5:R0:W5:Y:S01]  /*0650*/  LDG.E R9, desc[UR10][R108.64] ;  /* 0x0000000a6c097981 */ /* 0x020162000c1e1900 */
[----:B------:R-:W-:Y:S01]  /*0660*/  BSSY.RECONVERGENT B0, `(.L_x_1595) ;  /* 0x000005b000007945 */ /* 0x000fe20003800200 */
[C---:B------:R-:W-:Y:S01]  /*0670*/  ISETP.GE.U32.AND P3, PT, R11.reuse, 0x100, PT ;  /* 0x000001000b00780c */ /* 0x040fe20003f66070 */
[----:B--2---:R-:W-:Y:S01]  /*0680*/  IMAD R8, R10, R13, RZ ;  /* 0x0000000d0a087224 */ /* 0x004fe200078e02ff */
[----:B------:R-:W-:Y:S01]  /*0690*/  ISETP.GE.U32.AND P2, PT, R11, 0x180, PT ;  /* 0x000001800b00780c */ /* 0x000fe20003f46070 */
[----:B------:R-:W-:Y:S02]  /*06a0*/  IMAD.MOV.U32 R143, RZ, RZ, RZ ;  /* 0x000000ffff8f7224 */ /* 0x000fe400078e00ff */
[----:B------:R-:W-:Y:S01]  /*06b0*/  IMAD.MOV.U32 R140, RZ, RZ, RZ ;  /* 0x000000ffff8c7224 */ /* 0x000fe200078e00ff */
[----:B------:R-:W-:-:S04]  /*06c0*/  SHF.R.S32.HI R113, RZ, 0x1f, R8 ;  /* 0x0000001fff717819 */ /* 0x000fc80000011408 */
[----:B------:R-:W-:-:S04]  /*06d0*/  LEA.HI R113, R113, R8, RZ, 0x2 ;  /* 0x0000000871717211 */ /* 0x000fc800078f10ff */
[----:B------:R-:W-:-:S05]  /*06e0*/  LEA.HI.SX32 R8, R113, R12, 0x1e ;  /* 0x0000000c71087211 */ /* 0x000fca00078ff2ff */
[----:B------:R-:W-:Y:S01]  /*06f0*/  IMAD.MOV.U32 R141, RZ, RZ, R8 ;  /* 0x000000ffff8d7224 */ /* 0x000fe200078e0008 */
[----:B---3--:R-:W-:Y:S01]  /*0700*/  FSEL R139, R110, RZ, !P4 ;  /* 0x000000ff6e8b7208 */ /* 0x008fe20006000000 */
[----:B0-----:R-:W-:Y:S06]  /*0710*/  @!P1 BRA `(.L_x_1596) ;  /* 0x00000004003c9947 */ /* 0x001fec0003800000 */
        /* <DEDUP_REMOVED lines=10> */
[----:B------:R-:W2:Y:S01]  /*07c0*/  LDG.E.128 R108, desc[UR10][R108.64] ;  /* 0x0000000a6c6c7981 */ /* 0x000ea2000c1e1d00 */
[----:B----4-:R-:W-:Y:S02]  /*07d0*/  ISETP.NE.U32.AND P1, PT, RZ, UR14, PT ;  /* 0x0000000eff007c0c */ /* 0x010fe4000bf25070 */
[----:B------:R-:W-:Y:S02]  /*07e0*/  ISETP.NE.AND.EX P0, PT, RZ, UR19, PT, P0 ;  /* 0x00000013ff007c0c */ /* 0x000fe4000bf05300 */
[----:B------:R-:W-:-:S11]  /*07f0*/  ISETP.NE.AND.EX P1, PT, RZ, UR15, PT, P1 ;  /* 0x0000000fff007c0c */ /* 0x000fd6000bf25310 */
[----:B------:R-:W1:Y:S08]  /*0800*/  @P0 LDC.64 R114, c[0x0][0x438] ;  /* 0x00010e00ff720b82 */ /* 0x000e700000000a00 */
[----:B------:R-:W4:Y:S01]  /*0810*/  @P1 LDC.64 R116, c[0x0][0x3b8] ;  /* 0x0000ee00ff741b82 */ /* 0x000f220000000a00 */
[----:B-1----:R-:W-:-:S05]  /*0820*/  @P0 IMAD.WIDE.U32 R114, R8, 0x10, R114 ;  /* 0x0000001008720825 */ /* 0x002fca00078e0072 */
[----:B------:R1:W5:Y:S01]  /*0830*/  @P0 LDG.E.128 R56, desc[UR10][R114.64] ;  /* 0x0000000a72380981 */ /* 0x000362000c1e1d00 */
[----:B----4-:R-:W-:-:S05]  /*0840*/  @P1 IMAD.WIDE.U32 R116, R8, 0x4, R116 ;  /* 0x0000000408741825 */ /* 0x010fca00078e0074 */
[----:B------:R4:W5:Y:S01]  /*0850*/  @P1 LDG.E R7, desc[UR10][R116.64] ;  /* 0x0000000a74071981 */ /* 0x000962000c1e1900 */
[----:B0-----:R-:W-:-:S05]  /*0860*/  IMAD.WIDE.U32 R118, R8, 0x4, R118 ;  /* 0x0000000408767825 */ /* 0x001fca00078e0076 */
[----:B------:R0:W5:Y:S01]  /*0870*/  LDG.E R6, desc[UR10][R118.64] ;  /* 0x0000000a76067981 */ /* 0x000162000c1e1900 */
[----:B---3--:R-:W-:Y:S01]  /*0880*/  IMAD.MOV.U32 R3, RZ, RZ, R112 ;  /* 0x000000ffff037224 */ /* 0x008fe200078e0070 */
[--C-:B------:R-:W-:Y:S01]  /*0890*/  SHF.R.U64 R142, R112, 0x10, R113.reuse ;  /* 0x00000010708e7819 */ /* 0x100fe20000001271 */
[--C-:B------:R-:W-:Y:S01]  /*08a0*/  IMAD.MOV.U32 R120, RZ, RZ, R113.reuse ;  /* 0x000000ffff787224 */ /* 0x100fe200078e0071 */
[----:B------:R-:W-:Y:S01]  /*08b0*/  SHF.R.U32.HI R141, RZ, 0x10, R113 ;  /* 0x00000010ff8d7819 */ /* 0x000fe20000011671 */
[----:B------:R-:W-:Y:S01]  /*08c0*/  IMAD.MOV.U32 R112, RZ, RZ, R18 ;  /* 0x000000ffff707224 */ /* 0x000fe200078e0012 */
[--C-:B------:R-:W-:Y:S01]  /*08d0*/  SHF.R.U64 R18, R18, 0x10, R19.reuse ;  /* 0x0000001012127819 */ /* 0x100fe20000001213 */
[--C-:B------:R-:W-:Y:S02]  /*08e0*/  IMAD.MOV.U32 R130, RZ, RZ, R19.reuse ;  /* 0x000000ffff827224 */ /* 0x100fe400078e0013 */
[----:B------:R-:W-:Y:S01]  /*08f0*/  IMAD.U32 R113, R112, 0x10000, RZ ;  /* 0x0001000070717824 */ /* 0x000fe200078e00ff */
[----:B------:R-:W-:Y:S01]  /*0900*/  SHF.R.U32.HI R131, RZ, 0x10, R19 ;  /* 0x00000010ff837819 */ /* 0x000fe20000011613 */
[C---:B--2---:R-:W-:Y:S01]  /*0910*/  FADD.FTZ R108, -R139.reuse, R108 ;  /* 0x0000006c8b6c7221 */ /* 0x044fe20000010100 */
[----:B-1----:R-:W-:Y:S01]  /*0920*/  FADD.FTZ R114, -R139, R110 ;  /* 0x0000006e8b727221 */ /* 0x002fe20000010100 */
[----:B------:R-:W-:-:S02]  /*0930*/  IMAD.U32 R110, R18, 0x10000, RZ ;  /* 0x00010000126e7824 */ /* 0x000fc400078e00ff */
[----:B----4-:R-:W-:Y:S01]  /*0940*/  FADD.FTZ R116, -R139, R109 ;  /* 0x0000006d8b747221 */ /* 0x010fe20000010100 */
[----:B------:R-:W-:Y:S02]  /*0950*/  IMAD.U32 R19, R3, 0x10000, RZ ;  /* 0x0001000003137824 */ /* 0x000fe400078e00ff */
[----:B------:R-:W-:Y:S01]  /*0960*/  FMUL.FTZ R109, R40, R113 ;  /* 0x00000071286d7220 */ /* 0x000fe20000410000 */
[----:B-----5:R-:W-:Y:S01]  /*0970*/  FMUL.FTZ R3, R9, R108 ;  /* 0x0000006c09037220 */ /* 0x020fe20000410000 */
[----:B------:R-:W-:Y:S02]  /*0980*/  IMAD.U32 R108, R142, 0x10000, RZ ;  /* 0x000100008e6c7824 */ /* 0x000fe400078e00ff */
[----:B------:R-:W-:Y:S01]  /*0990*/  FMUL.FTZ R112, R41, R110 ;  /* 0x0000006e29707220 */ /* 0x000fe20000410000 */
[----:B------:R-:W-:Y:S01]  /*09a0*/  FADD.FTZ R92, R92, R19 ;  /* 0x000000135c5c7221 */ /* 0x000fe20000010000 */
[-C--:B------:R-:W-:Y:S01]  /*09b0*/  FFMA.FTZ R18, R36, R19.reuse, R109 ;  /* 0x0000001324127223 */ /* 0x080fe2000001006d */
[----:B------:R-:W-:Y:S01]  /*09c0*/  FFMA.FTZ R104, R3, R19, R104 ;  /* 0x0000001303687223 */ /* 0x000fe20000010068 */
[----:B------:R-:W-:Y:S01]  /*09d0*/  FMUL.FTZ R116, R9, R116 ;  /* 0x0000007409747220 */ /* 0x000fe20000410000 */
[----:B------:R-:W-:Y:S01]  /*09e0*/  FADD.FTZ R68, R68, R113 ;  /* 0x0000007144447221 */ /* 0x000fe20000010000 */
[----:B------:R-:W-:Y:S01]  /*09f0*/  FFMA.FTZ R80, R3, R113, R80 ;  /* 0x0000007103507223 */ /* 0x000fe20000010050 */
[----:B------:R-:W-:Y:S01]  /*0a00*/  FFMA.FTZ R19, R37, R108, R112 ;  /* 0x0000006c25137223 */ /* 0x000fe20000010070 */
[----:B------:R-:W-:-:S02]  /*0a10*/  IMAD.U32 R113, R130, 0x10000, RZ ;  /* 0x0001000082717824 */ /* 0x000fc400078e00ff */
[----:B------:R-:W-:Y:S02]  /*0a20*/  IMAD.U32 R112, R131, 0x10000, RZ ;  /* 0x0001000083707824 */ /* 0x000fe400078e00ff */
[----:B------:R-:W-:Y:S01]  /*0a30*/  FADD.FTZ R140, -R139, R111 ;  /* 0x0000006f8b8c7221 */ /* 0x000fe20000010100 */
[----:B------:R-:W-:Y:S01]  /*0a40*/  FADD.FTZ R93, R93, R108 ;  /* 0x0000006c5d5d7221 */ /* 0x000fe20000010000 */
[C---:B------:R-:W-:Y:S01]  /*0a50*/  FFMA.FTZ R105, R116.reuse, R108, R105 ;  /* 0x0000006c74697223 */ /* 0x040fe20000010069 */
[----:B------:R-:W-:Y:S01]  /*0a60*/  FADD.FTZ R69, R69, R110 ;  /* 0x0000006e45457221 */ /* 0x000fe20000010000 */
[----:B------:R-:W-:Y:S01]  /*0a70*/  FFMA.FTZ R81, R116, R110, R81 ;  /* 0x0000006e74517223 */ /* 0x000fe20000010051 */
[----:B------:R-:W-:Y:S02]  /*0a80*/  IMAD.U32 R109, R120, 0x10000, RZ ;  /* 0x00010000786d7824 */ /* 0x000fe400078e00ff */
[----:B------:R-:W-:Y:S01]  /*0a90*/  FMUL.FTZ R111, R42, R113 ;  /* 0x000000712a6f7220 */ /* 0x000fe20000410000 */
[----:B------:R-:W-:-:S02]  /*0aa0*/  IMAD.U32 R110, R141, 0x10000, RZ ;  /* 0x000100008d6e7824 */ /* 0x000fc400078e00ff */
[----:B------:R-:W-:Y:S01]  /*0ab0*/  FMUL.FTZ R117, R9, R114 ;  /* 0x0000007209757220 */ /* 0x000fe20000410000 */
[----:B------:R-:W-:Y:S01]  /*0ac0*/  FMUL.FTZ R108, R43, R112 ;  /* 0x000000702b6c7220 */ /* 0x000fe20000410000 */
[----:B------:R-:W-:Y:S01]  /*0ad0*/  FADD.FTZ R94, R94, R109 ;  /* 0x0000006d5e5e7221 */ /* 0x000fe20000010000 */
[-C--:B0-----:R-:W-:Y:S01]  /*0ae0*/  FFMA.FTZ R118, R38, R109.reuse, R111 ;  /* 0x0000006d26767223 */ /* 0x081fe2000001006f */
[----:B------:R-:W-:Y:S01]  /*0af0*/  FFMA.FTZ R106, R117, R109, R106 ;  /* 0x0000006d756a7223 */ /* 0x000fe2000001006a */
[----:B------:R-:W-:Y:S01]  /*0b00*/  FFMA.FTZ R119, R39, R110, R108 ;  /* 0x0000006e27777223 */ /* 0x000fe2000001006c */
[----:B------:R-:W-:Y:S01]  /*0b10*/  FADD.FTZ R108, RZ, R18 ;  /* 0x00000012ff6c7221 */ /* 0x000fe20000010000 */
[----:B------:R-:W-:-:S03]  /*0b20*/  FFMA.FTZ R109, R3, R18, RZ ;  /* 0x00000012036d7223 */ /* 0x000fc600000100ff */
[----:B------:R-:W-:Y:S01]  /*0b30*/  FADD.FTZ R111, R108, R19 ;  /* 0x000000136c6f7221 */ /* 0x000fe20000010000 */
[----:B------:R-:W-:Y:S01]  /*0b40*/  FFMA.FTZ R109, R116, R19, R109 ;  /* 0x00000013746d7223 */ /* 0x000fe2000001006d */
[----:B------:R-:W-:Y:S02]  /*0b50*/  FMUL.FTZ R120, R9, R140 ;  /* 0x0000008c09787220 */ /* 0x000fe40000410000 */
        /* <DEDUP_REMOVED lines=8> */
[----:B------:R-:W-:-:S02]  /*0be0*/  VIADD R141, R8, 0x80 ;  /* 0x00000080088d7836 */ /* 0x000fc40000000000 */
[----:B------:R-:W-:Y:S01]  /*0bf0*/  FADD.FTZ R143, R108, R119 ;  /* 0x000000776c8f7221 */ /* 0x000fe20000010000 */
[----:B------:R-:W-:-:S07]  /*0c00*/  FFMA.FTZ R140, R120, R119, R140 ;  /* 0x00000077788c7223 */ /* 0x000fce000001008c */
.L_x_1596:
[----:B----4-:R-:W-:Y:S05]  /*0c10*/  BSYNC.RECONVERGENT B0 ;  /* 0x0000000000007941 */ /* 0x010fea0003800200 */
.L_x_1595:
        /* <DEDUP_REMOVED lines=17> */
[----:B------:R-:W0:Y:S01]  /*0d30*/  @P0 LDC.64 R122, c[0x0][0x438] ;  /* 0x00010e00ff7a0b82 */ /* 0x000e220000000a00 */
[----:B-1----:R-:W-:-:S05]  /*0d40*/  @P1 IMAD.WIDE.U32 R124, R141, 0x4, R124 ;  /* 0x000000048d7c1825 */ /* 0x002fca00078e007c */
[----:B------:R1:W5:Y:S01]  /*0d50*/  @P1 LDG.E R5, desc[UR10][R124.64] ;  /* 0x0000000a7c051981 */ /* 0x000362000c1e1900 */
[----:B0-----:R-:W-:-:S05]  /*0d60*/  @P0 IMAD.WIDE.U32 R122, R141, 0x10, R122 ;  /* 0x000000108d7a0825 */ /* 0x001fca00078e007a */
[----:B------:R0:W5:Y:S01]  /*0d70*/  @P0 LDG.E.128 R52, desc[UR10][R122.64] ;  /* 0x0000000a7a340981 */ /* 0x000162000c1e1d00 */
[----:B------:R-:W-:-:S05]  /*0d80*/  IMAD.WIDE.U32 R126, R141, 0x4, R126 ;  /* 0x000000048d7e7825 */ /* 0x000fca00078e007e */
[----:B------:R0:W5:Y:S01]  /*0d90*/  LDG.E R4, desc[UR10][R126.64] ;  /* 0x0000000a7e047981 */ /* 0x000162000c1e1900 */
[----:B------:R-:W-:Y:S01]  /*0da0*/  VIADD R141, R141, 0x80 ;  /* 0x000000808d8d7836 */ /* 0x000fe20000000000 */
[--C-:B---3--:R-:W-:Y:S01]  /*0db0*/  SHF.R.U64 R144, R114, 0x10, R115.reuse ;  /* 0x0000001072907819 */ /* 0x108fe20000001273 */
[----:B------:R-:W-:Y:S02]  /*0dc0*/  IMAD.MOV.U32 R130, RZ, RZ, R115 ;  /* 0x000000ffff827224 */ /* 0x000fe400078e0073 */
[----:B----4-:R-:W-:Y:S01]  /*0dd0*/  IMAD.MOV.U32 R121, RZ, RZ, R112 ;  /* 0x000000ffff797224 */ /* 0x010fe200078e0070 */
[--C-:B------:R-:W-:Y:S01]  /*0de0*/  SHF.R.U64 R145, R112, 0x10, R113.reuse ;  /* 0x0000001070917819 */ /* 0x100fe20000001271 */
[----:B------:R-:W-:Y:S01]  /*0df0*/  IMAD.MOV.U32 R112, RZ, RZ, R114 ;  /* 0x000000ffff707224 */ /* 0x000fe200078e0072 */
[--C-:B------:R-:W-:Y:S01]  /*0e00*/  SHF.R.U32.HI R131, RZ, 0x10, R113.reuse ;  /* 0x00000010ff837819 */ /* 0x100fe20000011671 */
[----:B------:R-:W-:Y:S02]  /*0e10*/  IMAD.MOV.U32 R128, RZ, RZ, R113 ;  /* 0x000000ffff807224 */ /* 0x000fe400078e0071 */
[C---:B--2---:R-:W-:Y:S01]  /*0e20*/  FADD.FTZ R108, -R139.reuse, R108 ;  /* 0x0000006c8b6c7221 */ /* 0x044fe20000010100 */
[----:B------:R-:W-:Y:S01]  /*0e30*/  FADD.FTZ R114, -R139, R110 ;  /* 0x0000006e8b727221 */ /* 0x000fe20000010100 */
[----:B------:R-:W-:-:S02]  /*0e40*/  IMAD.U32 R110, R144, 0x10000, RZ ;  /* 0x00010000906e7824 */ /* 0x000fc400078e00ff */
[----:B-1----:R-:W-:Y:S01]  /*0e50*/  FADD.FTZ R124, -R139, R109 ;  /* 0x0000006d8b7c7221 */ /* 0x002fe20000010100 */
[----:B------:R-:W-:Y:S02]  /*0e60*/  IMAD.U32 R109, R121, 0x10000, RZ ;  /* 0x00010000796d7824 */ /* 0x000fe400078e00ff */
[----:B-----5:R-:W-:Y:S01]  /*0e70*/  FMUL.FTZ R121, R9, R108 ;  /* 0x0000006c09797220 */ /* 0x020fe20000410000 */
[----:B------:R-:W-:Y:S01]  /*0e80*/  IMAD.U32 R113, R112, 0x10000, RZ ;  /* 0x0001000070717824 */ /* 0x000fe200078e00ff */
[----:B------:R-:W-:Y:S01]  /*0e90*/  SHF.R.U32.HI R115, RZ, 0x10, R115 ;  /* 0x00000010ff737819 */ /* 0x000fe20000011673 */
[----:B------:R-:W-:Y:S02]  /*0ea0*/  IMAD.U32 R108, R145, 0x10000, RZ ;  /* 0x00010000916c7824 */ /* 0x000fe400078e00ff */
[----:B------:R-:W-:Y:S01]  /*0eb0*/  FMUL.FTZ R112, R25, R110 ;  /* 0x0000006e19707220 */ /* 0x000fe20000410000 */
[----:B------:R-:W-:Y:S01]  /*0ec0*/  FADD.FTZ R142, -R139, R111 ;  /* 0x0000006f8b8e7221 */ /* 0x000fe20000010100 */
[-C--:B------:R-:W-:Y:S01]  /*0ed0*/  FMUL.FTZ R111, R24, R113.reuse ;  /* 0x00000071186f7220 */ /* 0x080fe20000410000 */
[----:B------:R-:W-:Y:S01]  /*0ee0*/  FMUL.FTZ R124, R9, R124 ;  /* 0x0000007c097c7220 */ /* 0x000fe20000410000 */
[----:B------:R-:W-:Y:S01]  /*0ef0*/  FADD.FTZ R64, R64, R113 ;  /* 0x0000007140407221 */ /* 0x000fe20000010000 */
[----:B------:R-:W-:Y:S01]  /*0f00*/  FFMA.FTZ R76, R121, R113, R76 ;  /* 0x00000071794c7223 */ /* 0x000fe2000001004c */
[----:B0-----:R-:W-:Y:S01]  /*0f10*/  FFMA.FTZ R123, R21, R108, R112 ;  /* 0x0000006c157b7223 */ /* 0x001fe20000010070 */
[----:B------:R-:W-:-:S02]  /*0f20*/  IMAD.U32 R113, R130, 0x10000, RZ ;  /* 0x0001000082717824 */ /* 0x000fc400078e00ff */
[----:B------:R-:W-:Y:S02]  /*0f30*/  IMAD.U32 R112, R115, 0x10000, RZ ;  /* 0x0001000073707824 */ /* 0x000fe400078e00ff */
[----:B------:R-:W-:Y:S01]  /*0f40*/  FADD.FTZ R88, R88, R109 ;  /* 0x0000006d58587221 */ /* 0x000fe20000010000 */
[-C--:B------:R-:W-:Y:S01]  /*0f50*/  FFMA.FTZ R122, R20, R109.reuse, R111 ;  /* 0x0000006d147a7223 */ /* 0x080fe2000001006f */
[----:B------:R-:W-:Y:S01]  /*0f60*/  FFMA.FTZ R100, R121, R109, R100 ;  /* 0x0000006d79647223 */ /* 0x000fe20000010064 */
        /* <DEDUP_REMOVED lines=28> */
.L_x_1598:
[----:B------:R-:W-:Y:S05]  /*1130*/  BSYNC.RECONVERGENT B0 ;  /* 0x0000000000007941 */ /* 0x000fea0003800200 */
.L_x_1597:
[----:B------:R-:W-:Y:S04]  /*1140*/  BSSY.RECONVERGENT B0, `(.L_x_1599) ;  /* 0x0000050000007945 */ /* 0x000fe80003800200 */
[----:B------:R-:W-:Y:S05]  /*1150*/  @!P2 BRA `(.L_x_1600) ;  /* 0x000000040038a947 */ /* 0x000fea0003800000 */
[----:B------:R-:W0:Y:S08]  /*1160*/  LDC.64 R108, c[0x0][0x3a8] ;  /* 0x0000ea00ff6c7b82 */ /* 0x000e300000000a00 */
[----:B------:R-:W1:Y:S08]  /*1170*/  LDC.64 R112, c[0x0][0x430] ;  /* 0x00010c00ff707b82 */ /* 0x000e700000000a00 */
[----:B------:R-:W2:Y:S01]  /*1180*/  LDC.64 R114, c[0x0][0x428] ;  /* 0x00010a00ff727b82 */ /* 0x000ea20000000a00 */
[----:B------:R-:W-:Y:S01]  /*1190*/  ISETP.NE.U32.AND P1, PT, RZ, UR14, PT ;  /* 0x0000000eff007c0c */ /* 0x000fe2000bf25070 */
[----:B0-----:R-:W-:-:S03]  /*11a0*/  IMAD.WIDE.U32 R108, R141, 0x10, R108 ;  /* 0x000000108d6c7825 */ /* 0x001fc600078e006c */
[----:B------:R-:W-:-:S03]  /*11b0*/  ISETP.NE.AND.EX P1, PT, RZ, UR15, PT, P1 ;  /* 0x0000000fff007c0c */ /* 0x000fc6000bf25310 */
[----:B------:R-:W0:Y:S01]  /*11c0*/  LDC.64 R134, c[0x0][0x3b0] ;  /* 0x0000ec00ff867b82 */ /* 0x000e220000000a00 */
[----:B------:R-:W3:Y:S01]  /*11d0*/  LDG.E.128 R108, desc[UR10][R108.64] ;  /* 0x0000000a6c6c7981 */ /* 0x000ee2000c1e1d00 */
[----:B-1----:R-:W-:-:S06]  /*11e0*/  IMAD.WIDE.U32 R112, R141, 0x8, R112 ;  /* 0x000000088d707825 */ /* 0x002fcc00078e0070 */
[----:B------:R-:W4:Y:S02]  /*11f0*/  LDG.E.64 R112, desc[UR10][R112.64] ;  /* 0x0000000a70707981 */ /* 0x000f24000c1e1b00 */
[----:B------:R-:W1:Y:S01]  /*1200*/  @P1 LDC.64 R130, c[0x0][0x3b8] ;  /* 0x0000ee00ff821b82 */ /* 0x000e620000000a00 */
[----:B--2---:R-:W-:-:S06]  /*1210*/  IMAD.WIDE.U32 R114, R141, 0x8, R114 ;  /* 0x000000088d727825 */ /* 0x004fcc00078e0072 */
[----:B------:R-:W2:Y:S01]  /*1220*/  LDG.E.64 R114, desc[UR10][R114.64] ;  /* 0x0000000a72727981 */ /* 0x000ea2000c1e1b00 */
        /* <DEDUP_REMOVED lines=8> */
[----:B------:R0:W5:Y:S01]  /*12b0*/  @P0 LDG.E.128 R48, desc[UR10][R132.64] ;  /* 0x0000000a84300981 */ /* 0x000162000c1e1d00 */
[C---:B---3--:R-:W-:Y:S01]  /*12c0*/  FADD.FTZ R138, -R139.reuse, R110 ;  /* 0x0000006e8b8a7221 */ /* 0x048fe20000010100 */
[C---:B------:R-:W-:Y:S01]  /*12d0*/  FADD.FTZ R136, -R139.reuse, R109 ;  /* 0x0000006d8b887221 */ /* 0x040fe20000010100 */
[C---:B------:R-:W-:Y:S01]  /*12e0*/  FADD.FTZ R142, -R139.reuse, R111 ;  /* 0x0000006f8b8e7221 */ /* 0x040fe20000010100 */
[----:B------:R-:W-:Y:S01]  /*12f0*/  FADD.FTZ R108, -R139, R108 ;  /* 0x0000006c8b6c7221 */ /* 0x000fe20000010100 */
[----:B----4-:R-:W-:Y:S01]  /*1300*/  IMAD.MOV.U32 R110, RZ, RZ, R112 ;  /* 0x000000ffff6e7224 */ /* 0x010fe200078e0070 */
[----:B------:R-:W-:-:S03]  /*1310*/  SHF.R.U64 R112, R112, 0x10, R113 ;  /* 0x0000001070707819 */ /* 0x000fc60000001271 */
[----:B------:R-:W-:Y:S02]  /*1320*/  IMAD.U32 R111, R110, 0x10000, RZ ;  /* 0x000100006e6f7824 */ /* 0x000fe400078e00ff */
[----:B------:R-:W-:Y:S02]  /*1330*/  IMAD.U32 R110, R112, 0x10000, RZ ;  /* 0x00010000706e7824 */ /* 0x000fe400078e00ff */
[----:B--2---:R-:W-:Y:S01]  /*1340*/  IMAD.MOV.U32 R109, RZ, RZ, R114 ;  /* 0x000000ffff6d7224 */ /* 0x004fe200078e0072 */
[--C-:B------:R-:W-:Y:S01]  /*1350*/  SHF.R.U64 R141, R114, 0x10, R115.reuse ;  /* 0x00000010728d7819 */ /* 0x100fe20000001273 */
[--C-:B------:R-:W-:Y:S01]  /*1360*/  IMAD.MOV.U32 R137, RZ, RZ, R115.reuse ;  /* 0x000000ffff897224 */ /* 0x100fe200078e0073 */
[----:B------:R-:W-:Y:S01]  /*1370*/  SHF.R.U32.HI R139, RZ, 0x10, R115 ;  /* 0x00000010ff8b7819 */ /* 0x000fe20000011673 */
[--C-:B------:R-:W-:Y:S01]  /*1380*/  IMAD.MOV.U32 R114, RZ, RZ, R113.reuse ;  /* 0x000000ffff727224 */ /* 0x100fe200078e0071 */
[----:B------:R-:W-:Y:S01]  /*1390*/  SHF.R.U32.HI R115, RZ, 0x10, R113 ;  /* 0x00000010ff737819 */ /* 0x000fe20000011671 */
[----:B-----5:R-:W-:Y:S01]  /*13a0*/  FMUL.FTZ R129, R9, R108 ;  /* 0x0000006c09817220 */ /* 0x020fe20000410000 */
[----:B------:R-:W-:-:S02]  /*13b0*/  IMAD.U32 R109, R109, 0x10000, RZ ;  /* 0x000100006d6d7824 */ /* 0x000fc400078e00ff */
[----:B------:R-:W-:Y:S01]  /*13c0*/  FMUL.FTZ R113, R32, R111 ;  /* 0x0000006f20717220 */ /* 0x000fe20000410000 */
[----:B------:R-:W-:Y:S02]  /*13d0*/  IMAD.U32 R108, R141, 0x10000, RZ ;  /* 0x000100008d6c7824 */ /* 0x000fe400078e00ff */
[----:B------:R-:W-:Y:S01]  /*13e0*/  FMUL.FTZ R112, R33, R110 ;  /* 0x0000006e21707220 */ /* 0x000fe20000410000 */
[----:B0-----:R-:W-:Y:S01]  /*13f0*/  FMUL.FTZ R132, R9, R136 ;  /* 0x0000008809847220 */ /* 0x001fe20000410000 */
[-C--:B------:R-:W-:Y:S01]  /*1400*/  FFMA.FTZ R134, R28, R109.reuse, R113 ;  /* 0x0000006d1c867223 */ /* 0x080fe20000010071 */
[----:B------:R-:W-:Y:S02]  /*1410*/  IMAD.U32 R113, R114, 0x10000, RZ ;  /* 0x0001000072717824 */ /* 0x000fe400078e00ff */
[-C--:B------:R-:W-:Y:S01]  /*1420*/  FFMA.FTZ R133, R29, R108.reuse, R112 ;  /* 0x0000006c1d857223 */ /* 0x080fe20000010070 */
[----:B------:R-:W-:Y:S02]  /*1430*/  IMAD.U32 R112, R115, 0x10000, RZ ;  /* 0x0001000073707824 */ /* 0x000fe400078e00ff */
[----:B------:R-:W-:Y:S01]  /*1440*/  FFMA.FTZ R96, R129, R109, R96 ;  /* 0x0000006d81607223 */ /* 0x000fe20000010060 */
[----:B------:R-:W-:Y:S01]  /*1450*/  FADD.FTZ R84, R84, R109 ;  /* 0x0000006d54547221 */ /* 0x000fe20000010000 */
[----:B------:R-:W-:Y:S01]  /*1460*/  FFMA.FTZ R97, R132, R108, R97 ;  /* 0x0000006c84617223 */ /* 0x000fe20000010061 */
[----:B------:R-:W-:Y:S01]  /*1470*/  FADD.FTZ R85, R85, R108 ;  /* 0x0000006c55557221 */ /* 0x000fe20000010000 */
[----:B------:R-:W-:Y:S01]  /*1480*/  FMUL.FTZ R135, R9, R138 ;  /* 0x0000008a09877220 */ /* 0x000fe20000410000 */
[----:B------:R-:W-:-:S02]  /*1490*/  IMAD.U32 R137, R137, 0x10000, RZ ;  /* 0x0001000089897824 */ /* 0x000fc400078e00ff */
[----:B------:R-:W-:Y:S01]  /*14a0*/  FMUL.FTZ R109, R34, R113 ;  /* 0x00000071226d7220 */ /* 0x000fe20000410000 */
[----:B------:R-:W-:Y:S01]  /*14b0*/  FMUL.FTZ R136, R9, R142 ;  /* 0x0000008e09887220 */ /* 0x000fe20000410000 */
[----:B------:R-:W-:Y:S02]  /*14c0*/  IMAD.U32 R108, R139, 0x10000, RZ ;  /* 0x000100008b6c7824 */ /* 0x000fe400078e00ff */
[----:B------:R-:W-:Y:S01]  /*14d0*/  FMUL.FTZ R114, R35, R112 ;  /* 0x0000007023727220 */ /* 0x000fe20000410000 */
[-C--:B------:R-:W-:Y:S01]  /*14e0*/  FFMA.FTZ R98, R135, R137.reuse, R98 ;  /* 0x0000008987627223 */ /* 0x080fe20000010062 */
[----:B------:R-:W-:Y:S01]  /*14f0*/  FFMA.FTZ R138, R30, R137, R109 ;  /* 0x000000891e8a7223 */ /* 0x000fe2000001006d */
[----:B------:R-:W-:Y:S01]  /*1500*/  FADD.FTZ R86, R86, R137 ;  /* 0x0000008956567221 */ /* 0x000fe20000010000 */
[-C--:B------:R-:W-:Y:S01]  /*1510*/  FFMA.FTZ R99, R136, R108.reuse, R99 ;  /* 0x0000006c88637223 */ /* 0x080fe20000010063 */
[----:B------:R-:W-:Y:S01]  /*1520*/  FFMA.FTZ R137, R31, R108, R114 ;  /* 0x0000006c1f897223 */ /* 0x000fe20000010072 */
[----:B------:R-:W-:Y:S01]  /*1530*/  FADD.FTZ R87, R87, R108 ;  /* 0x0000006c57577221 */ /* 0x000fe20000010000 */
[----:B------:R-:W-:Y:S01]  /*1540*/  FADD.FTZ R108, R143, R134 ;  /* 0x000000868f6c7221 */ /* 0x000fe20000010000 */
[C---:B------:R-:W-:Y:S01]  /*1550*/  FFMA.FTZ R140, R129.reuse, R134, R140 ;  /* 0x00000086818c7223 */ /* 0x040fe2000001008c */
[----:B------:R-:W-:Y:S01]  /*1560*/  FFMA.FTZ R72, R129, R111, R72 ;  /* 0x0000006f81487223 */ /* 0x000fe20000010048 */
[----:B------:R-:W-:Y:S01]  /*1570*/  FADD.FTZ R60, R60, R111 ;  /* 0x0000006f3c3c7221 */ /* 0x000fe20000010000 */
[----:B------:R-:W-:Y:S01]  /*1580*/  FADD.FTZ R109, R108, R133 ;  /* 0x000000856c6d7221 */ /* 0x000fe20000010000 */
[----:B------:R-:W-:-:S03]  /*1590*/  FFMA.FTZ R111, R132, R133, R140 ;  /* 0x00000085846f7223 */ /* 0x000fc6000001008c */
        /* <DEDUP_REMOVED lines=8> */
[----:B------:R-:W-:Y:S01]  /*1620*/  FADD.FTZ R143, R108, R137 ;  /* 0x000000896c8f7221 */ /* 0x000fe20000010000 */
[----:B------:R-:W-:-:S07]  /*1630*/  FFMA.FTZ R140, R136, R137, R140 ;  /* 0x00000089888c7223 */ /* 0x000fce000001008c */
.L_x_1600:
[----:B------:R-:W-:Y:S05]  /*1640*/  BSYNC.RECONVERGENT B0 ;  /* 0x0000000000007941 */ /* 0x000fea0003800200 */
.L_x_1599:
        /* <DEDUP_REMOVED lines=32> */
.L_x_1602:
[----:B------:R-:W-:Y:S05]  /*1850*/  BSYNC.RECONVERGENT B0 ;  /* 0x0000000000007941 */ /* 0x000fea0003800200 */
.L_x_1601:
        /* <DEDUP_REMOVED lines=48> */
[C---:B------:R-:W-:Y:S01]  /*1b60*/  FMUL.FTZ R110, R9.reuse, R110 ;  /* 0x0000006e096e7220 */ /* 0x040fe20000410000 */
        /* <DEDUP_REMOVED lines=21> */
.L_x_1607:
        /* <DEDUP_REMOVED lines=10> */
[C---:B------:R-:W-:Y:S01]  /*1d60*/  FMUL.FTZ R45, R9.reuse, R46 ;  /* 0x0000002e092d7220 */ /* 0x040fe20000410000 */
        /* <DEDUP_REMOVED lines=20> */
.L_x_1606:
        /* <DEDUP_REMOVED lines=16> */
[----:B------:R-:W-:Y:S01]  /*1fb0*/  LOP3.LUT P0, RZ, R6, 0xff00, RZ, 0xc0, !PT ;  /* 0x0000ff0006ff7812 */ /* 0x000fe2000780c0ff */
[----:B------:R-:W-:Y:S01]  /*1fc0*/  FMUL.FTZ R108, R108, UR16 ;  /* 0x000000106c6c7c20 */ /* 0x000fe20008410000 */
[----:B------:R-:W-:Y:S01]  /*1fd0*/  FFMA.FTZ R110, R9, R111, R58 ;  /* 0x0000006f096e7223 */ /* 0x000fe2000001003a */
[----:B------:R-:W-:Y:S01]  /*1fe0*/  FMUL.FTZ R109, R109, UR16 ;  /* 0x000000106d6d7c20 */ /* 0x000fe20008410000 */
[----:B------:R-:W-:-:S02]  /*1ff0*/  FFMA.FTZ R111, R9, R112, R59 ;  /* 0x00000070096f7223 */ /* 0x000fc4000001003b */
        /* <DEDUP_REMOVED lines=15> */
.L_x_1609:
        /* <DEDUP_REMOVED lines=31> */
.L_x_1605:
        /* <DEDUP_REMOVED lines=14> */
[----:B------:R-:W-:Y:S01]  /*23c0*/  LOP3.LUT P0, RZ, R7, 0xff00, RZ, 0xc0, !PT ;  /* 0x0000ff0007ff7812 */ /* 0x000fe2000780c0ff */
[----:B------:R-:W-:Y:S01]  /*23d0*/  FFMA.FTZ R110, R120, R114, R115 ;  /* 0x00000072786e7223 */ /* 0x000fe20000010073 */
[C---:B-----5:R-:W-:Y:S01]  /*23e0*/  FMUL.FTZ R16, R9.reuse, R14 ;  /* 0x0000000e09107220 */ /* 0x060fe20000410000 */
[----:B------:R-:W-:Y:S01]  /*23f0*/  FADD.FTZ R14, R18, -R15 ;  /* 0x8000000f120e7221 */ /* 0x000fe20000010000 */
[----:B------:R-:W-:Y:S01]  /*2400*/  FMUL.FTZ R15, R9, R108 ;  /* 0x0000006c090f7220 */ /* 0x000fe20000410000 */
        /* <DEDUP_REMOVED lines=33> */
.L_x_1611:
[-CC-:B------:R-:W-:Y:S01]  /*2620*/  FFMA.FTZ R15, R3, R114.reuse, R115.reuse ;  /* 0x00000072030f7223 */ /* 0x180fe20000010073 */
[-CC-:B------:R-:W-:Y:S01]  /*2630*/  FFMA.FTZ R14, R116, R114.reuse, R115.reuse ;  /* 0x00000072740e7223 */ /* 0x180fe20000010073 */
[----:B------:R-:W-:Y:S01]  /*2640*/  LOP3.LUT P6, RZ, R6, 0xff, RZ, 0xc0, !PT ;  /* 0x000000ff06ff7812 */ /* 0x000fe200078cc0ff */
[-C--:B------:R-:W-:Y:S01]  /*2650*/  FFMA.FTZ R108, R120, R114.reuse, R115 ;  /* 0x00000072786c7223 */ /* 0x080fe20000010073 */
[----:B------:R-:W-:Y:S01]  /*2660*/  FADD.FTZ R44, R18, -R15 ;  /* 0x8000000f122c7221 */ /* 0x000fe20000010000 */
[----:B------:R-:W-:Y:S01]  /*2670*/  FADD.FTZ R16, R19, -R14 ;  /* 0x8000000e13107221 */ /* 0x000fe20000010000 */
[----:B------:R-:W-:Y:S01]  /*2680*/  FFMA.FTZ R15, R117, R114, R115 ;  /* 0x00000072750f7223 */ /* 0x000fe20000010073 */
[----:B------:R-:W-:Y:S01]  /*2690*/  LOP3.LUT P0, RZ, R7, 0xff, RZ, 0xc0, !PT ;  /* 0x000000ff07ff7812 */ /* 0x000fe2000780c0ff */
[C---:B-----5:R-:W-:Y:S01]  /*26a0*/  FMUL.FTZ R44, R9.reuse, R44 ;  /* 0x0000002c092c7220 */ /* 0x060fe20000410000 */
[----:B------:R-:W-:Y:S01]  /*26b0*/  FMUL.FTZ R45, R9, R16 ;  /* 0x00000010092d7220 */ /* 0x000fe20000410000 */
[----:B------:R-:W-:Y:S01]  /*26c0*/  FADD.FTZ R46, R118, -R15 ;  /* 0x8000000f762e7221 */ /* 0x000fe20000010000 */
[----:B------:R-:W-:Y:S01]  /*26d0*/  FADD.FTZ R110, R119, -R108 ;  /* 0x8000006c776e7221 */ /* 0x000fe20000010000 */
[----:B------:R-:W-:Y:S01]  /*26e0*/  FMUL.FTZ R14, R44, UR16 ;  /* 0x000000102c0e7c20 */ /* 0x000fe20008410000 */
[----:B------:R-:W-:Y:S01]  /*26f0*/  FMUL.FTZ R16, R45, UR16 ;  /* 0x000000102d107c20 */ /* 0x000fe20008410000 */
[C---:B------:R-:W-:Y:S01]  /*2700*/  FMUL.FTZ R46, R9.reuse, R46 ;  /* 0x0000002e092e7220 */ /* 0x040fe20000410000 */
[----:B------:R-:W-:-:S02]  /*2710*/  FMUL.FTZ R47, R9, R110 ;  /* 0x0000006e092f7220 */ /* 0x000fc40000410000 */
        /* <DEDUP_REMOVED lines=9> */
[C---:B------:R-:W-:Y:S02]  /*27b0*/  LOP3.LUT P0, RZ, R7.reuse, 0xff0000, RZ, 0xc0, !PT ;  /* 0x00ff000007ff7812 */ /* 0x040fe4000780c0ff */
[----:B------:R-:W-:Y:S02]  /*27c0*/  FSEL R109, R108, RZ, P6 ;  /* 0x000000ff6c6d7208 */ /* 0x000fe40003000000 */
[----:B------:R-:W-:Y:S02]  /*27d0*/  ISETP.GE.U32.AND P6, PT, R6, 0x1000000, PT ;  /* 0x010000000600780c */ /* 0x000fe40003fc6070 */
[----:B------:R-:W-:Y:S02]  /*27e0*/  FSEL R108, R108, RZ, P0 ;  /* 0x000000ff6c6c7208 */ /* 0x000fe40000000000 */
        /* <DEDUP_REMOVED lines=15> */
.L_x_1610:
        /* <DEDUP_REMOVED lines=15> */
[----:B------:R-:W-:-:S02]  /*29d0*/  FFMA.FTZ R17, R9, R17, R58 ;  /* 0x0000001109117223 */ /* 0x000fc4000001003a */
[----:B------:R-:W-:Y:S01]  /*29e0*/  FMUL.FTZ R16, R14, UR16 ;  /* 0x000000100e107c20 */ /* 0x000fe20008410000 */
[----:B------:R-:W-:Y:S01]  /*29f0*/  FFMA.FTZ R14, R120, R114, R115 ;  /* 0x00000072780e7223 */ /* 0x000fe20000010073 */
[----:B------:R-:W-:-:S03]  /*2a00*/  FMUL.FTZ R109, R17, UR16 ;  /* 0x00000010116d7c20 */ /* 0x000fc60008410000 */
[----:B------:R-:W-:Y:S01]  /*2a10*/  FADD.FTZ R110, R119, -R14 ;  /* 0x8000000e776e7221 */ /* 0x000fe20000010000 */
[----:B------:R-:W-:Y:S01]  /*2a20*/  FMUL.FTZ R14, R15, UR16 ;  /* 0x000000100f0e7c20 */ /* 0x000fe20008410000 */
[C---:B------:R-:W-:Y:S02]  /*2a30*/  FSEL R108, R16.reuse, RZ, P0 ;  /* 0x000000ff106c7208 */ /* 0x040fe40000000000 */
[----:B------:R-:W-:Y:S01]  /*2a40*/  FSEL R15, R16, RZ, P6 ;  /* 0x000000ff100f7208 */ /* 0x000fe20003000000 */
[----:B------:R-:W-:Y:S01]  /*2a50*/  FFMA.FTZ R110, R9, R110, R59 ;  /* 0x0000006e096e7223 */ /* 0x000fe2000001003b */
[C---:B------:R-:W-:Y:S02]  /*2a60*/  LOP3.LUT P0, RZ, R6.reuse, 0xff0000, RZ, 0xc0, !PT ;  /* 0x00ff000006ff7812 */ /* 0x040fe4000780c0ff */
[----:B------:R-:W-:Y:S01]  /*2a70*/  LOP3.LUT P6, RZ, R6, 0xff, RZ, 0xc0, !PT ;  /* 0x000000ff06ff7812 */ /* 0x000fe200078cc0ff */
[----:B------:R-:W-:Y:S01]  /*2a80*/  FMUL.FTZ R110, R110, UR16 ;  /* 0x000000106e6e7c20 */ /* 0x000fe20008410000 */
[----:B------:R-:W-:-:S02]  /*2a90*/  FSEL R111, R109, RZ, P0 ;  /* 0x000000ff6d6f7208 */ /* 0x000fc40000000000 */
[C---:B------:R-:W-:Y:S02]  /*2aa0*/  FSEL R17, R14.reuse, RZ, P6 ;  /* 0x000000ff0e117208 */ /* 0x040fe40003000000 */
[C---:B------:R-:W-:Y:S02]  /*2ab0*/  LOP3.LUT P0, RZ, R7.reuse, 0xff, RZ, 0xc0, !PT ;  /* 0x000000ff07ff7812 */ /* 0x040fe4000780c0ff */
[----:B------:R-:W-:Y:S02]  /*2ac0*/  LOP3.LUT P6, RZ, R7, 0xff0000, RZ, 0xc0, !PT ;  /* 0x00ff000007ff7812 */ /* 0x000fe400078cc0ff */
[----:B------:R-:W-:Y:S02]  /*2ad0*/  FSEL R14, R14, RZ, P0 ;  /* 0x000000ff0e0e7208 */ /* 0x000fe40000000000 */
[----:B------:R-:W-:Y:S02]  /*2ae0*/  FSEL R16, R109, RZ, P6 ;  /* 0x000000ff6d107208 */ /* 0x000fe40003000000 */
[----:B------:R-:W-:-:S02]  /*2af0*/  ISETP.GE.U32.AND P0, PT, R6, 0x1000000, PT ;  /* 0x010000000600780c */ /* 0x000fc40003f06070 */
[----:B------:R-:W-:Y:S02]  /*2b00*/  ISETP.GE.U32.AND P6, PT, R7, 0x1000000, PT ;  /* 0x010000000700780c */ /* 0x000fe40003fc6070 */
[----:B------:R-:W-:Y:S02]  /*2b10*/  F2FP.BF16.F32.PACK_AB R112, R15, R108 ;  /* 0x0000006c0f70723e */ /* 0x000fe400000010ff */
[C---:B------:R-:W-:Y:S02]  /*2b20*/  FSEL R108, R110.reuse, RZ, P0 ;  /* 0x000000ff6e6c7208 */ /* 0x040fe40000000000 */
[----:B------:R-:W-:Y:S02]  /*2b30*/  FSEL R15, R110, RZ, P6 ;  /* 0x000000ff6e0f7208 */ /* 0x000fe40003000000 */
[----:B------:R-:W-:Y:S02]  /*2b40*/  F2FP.BF16.F32.PACK_AB R17, R14, R17 ;  /* 0x000000110e11723e */ /* 0x000fe400000010ff */
[----:B------:R-:W-:-:S02]  /*2b50*/  F2FP.BF16.F32.PACK_AB R111, R16, R111 ;  /* 0x0000006f106f723e */ /* 0x000fc400000010ff */
[----:B------:R-:W-:Y:S02]  /*2b60*/  F2FP.BF16.F32.PACK_AB R108, R15, R108 ;  /* 0x0000006c0f6c723e */ /* 0x000fe400000010ff */
        /* <DEDUP_REMOVED lines=8> */
.L_x_1612:
[-CC-:B------:R-:W-:Y:S01]  /*2bf0*/  FFMA.FTZ R15, R3, R114.reuse, R115.reuse ;  /* 0x00000072030f7223 */ /* 0x180fe20000010073 */
[-CC-:B------:R-:W-:Y:S01]  /*2c00*/  FFMA.FTZ R14, R116, R114.reuse, R115.reuse ;  /* 0x00000072740e7223 */ /* 0x180fe20000010073 */
[----:B------:R-:W-:Y:S01]  /*2c10*/  LOP3.LUT P6, RZ, R6, 0xff, RZ, 0xc0, !PT ;  /* 0x000000ff06ff7812 */ /* 0x000fe200078cc0ff */
[-C--:B------:R-:W-:Y:S01]  /*2c20*/  FFMA.FTZ R108, R120, R114.reuse, R115 ;  /* 0x00000072786c7223 */ /* 0x080fe20000010073 */
[----:B------:R-:W-:Y:S01]  /*2c30*/  FADD.FTZ R15, R18, -R15 ;  /* 0x8000000f120f7221 */ /* 0x000fe20000010000 */
[----:B------:R-:W-:Y:S01]  /*2c40*/  FADD.FTZ R16, R19, -R14 ;  /* 0x8000000e13107221 */ /* 0x000fe20000010000 */
[----:B------:R-:W-:Y:S01]  /*2c50*/  LOP3.LUT P0, RZ, R7, 0xff, RZ, 0xc0, !PT ;  /* 0x000000ff07ff7812 */ /* 0x000fe2000780c0ff */
[----:B------:R-:W-:Y:S01]  /*2c60*/  FADD.FTZ R110, R119, -R108 ;  /* 0x8000006c776e7221 */ /* 0x000fe20000010000 */
[----:B-----5:R-:W-:Y:S01]  /*2c70*/  FFMA.FTZ R44, R9, R15, R56 ;  /* 0x0000000f092c7223 */ /* 0x020fe20000010038 */
[----:B------:R-:W-:Y:S01]  /*2c80*/  FFMA.FTZ R15, R117, R114, R115 ;  /* 0x00000072750f7223 */ /* 0x000fe20000010073 */
[C---:B------:R-:W-:Y:S01]  /*2c90*/  FFMA.FTZ R45, R9.reuse, R16, R57 ;  /* 0x00000010092d7223 */ /* 0x040fe20000010039 */
[----:B------:R-:W-:Y:S01]  /*2ca0*/  FFMA.FTZ R47, R9, R110, R59 ;  /* 0x0000006e092f7223 */ /* 0x000fe2000001003b */
[----:B------:R-:W-:Y:S01]  /*2cb0*/  FMUL.FTZ R14, R44, UR16 ;  /* 0x000000102c0e7c20 */ /* 0x000fe20008410000 */
[----:B------:R-:W-:Y:S01]  /*2cc0*/  FADD.FTZ R46, R118, -R15 ;  /* 0x8000000f762e7221 */ /* 0x000fe20000010000 */
[----:B------:R-:W-:Y:S01]  /*2cd0*/  FMUL.FTZ R16, R45, UR16 ;  /* 0x000000102d107c20 */ /* 0x000fe20008410000 */
[----:B------:R-:W-:-:S02]  /*2ce0*/  FMUL.FTZ R110, R47, UR16 ;  /* 0x000000102f6e7c20 */ /* 0x000fc40008410000 */
[----:B------:R-:W-:Y:S01]  /*2cf0*/  FSEL R15, R14, RZ, P6 ;  /* 0x000000ff0e0f7208 */ /* 0x000fe20003000000 */
[----:B------:R-:W-:Y:S01]  /*2d00*/  FFMA.FTZ R46, R9, R46, R58 ;  /* 0x0000002e092e7223 */ /* 0x000fe2000001003a */
[----:B------:R-:W-:Y:S02]  /*2d10*/  LOP3.LUT P6, RZ, R6, 0xff00, RZ, 0xc0, !PT ;  /* 0x0000ff0006ff7812 */ /* 0x000fe400078cc0ff */
[----:B------:R-:W-:Y:S01]  /*2d20*/  FSEL R14, R14, RZ, P0 ;  /* 0x000000ff0e0e7208 */ /* 0x000fe20000000000 */
[----:B------:R-:W-:Y:S01]  /*2d30*/  FMUL.FTZ R108, R46, UR16 ;  /* 0x000000102e6c7c20 */ /* 0x000fe20008410000 */
        /* <DEDUP_REMOVED lines=21> */
[----:B------:R-:W-:-:S07]  /*2e90*/  PRMT R139, R110, 0x7610, R139 ;  /* 0x000076106e8b7816 */ /* 0x000fce000000008b */
.L_x_1608:
        /* <DEDUP_REMOVED lines=24> */
.L_x_1613:
[----:B------:R-:W-:-:S07]  /*3020*/  VIADD R8, R8, 0x80 ;  /* 0x0000008008087836 */ /* 0x000fce0000000000 */
.L_x_1604:
[----:B------:R-:W-:Y:S05]  /*3030*/  BSYNC.RECONVERGENT B0 ;  /* 0x0000000000007941 */ /* 0x000fea0003800200 */
.L_x_1603:
        /* <DEDUP_REMOVED lines=12> */
[-CC-:B------:R-:W-:Y:S01]  /*3100*/  FFMA.FTZ R15, R121, R114.reuse, R115.reuse ;  /* 0x00000072790f7223 */ /* 0x180fe20000010073 */
[-CC-:B------:R-:W-:Y:S01]  /*3110*/  FFMA.FTZ R14, R124, R114.reuse, R115.reuse ;  /* 0x000000727c0e7223 */ /* 0x180fe20000010073 */
[----:B------:R-:W-:Y:S01]  /*3120*/  LOP3.LUT P6, RZ, R4, 0xff, RZ, 0xc0, !PT ;  /* 0x000000ff04ff7812 */ /* 0x000fe200078cc0ff */
[-C--:B------:R-:W-:Y:S01]  /*3130*/  FFMA.FTZ R17, R125, R114.reuse, R115 ;  /* 0x000000727d117223 */ /* 0x080fe20000010073 */
[----:B------:R-:W-:Y:S01]  /*3140*/  FADD.FTZ R15, R122, -R15 ;  /* 0x8000000f7a0f7221 */ /* 0x000fe20000010000 */
[----:B------:R-:W-:Y:S01]  /*3150*/  FADD.FTZ R16, R123, -R14 ;  /* 0x8000000e7b107221 */ /* 0x000fe20000010000 */
[----:B01----:R-:W-:Y:S01]  /*3160*/  FFMA.FTZ R108, R128, R114, R115 ;  /* 0x00000072806c7223 */ /* 0x003fe20000010073 */
[----:B------:R-:W-:Y:S01]  /*3170*/  FADD.FTZ R17, R126, -R17 ;  /* 0x800000117e117221 */ /* 0x000fe20000010000 */
[C---:B-----5:R-:W-:Y:S01]  /*3180*/  FFMA.FTZ R44, R9.reuse, R15, R52 ;  /* 0x0000000f092c7223 */ /* 0x060fe20000010034 */
[----:B------:R-:W-:Y:S01]  /*3190*/  FFMA.FTZ R45, R9, R16, R53 ;  /* 0x00000010092d7223 */ /* 0x000fe20000010035 */
        /* <DEDUP_REMOVED lines=30> */
[C---:B------:R-:W-:Y:S02]  /*3380*/  PRMT R16, R109.reuse, 0x7632, R16 ;  /* 0x000076326d107816 */ /* 0x040fe40000000010 */
[----:B------:R-:W-:Y:S02]  /*3390*/  PRMT R130, R109, 0x7610, R130 ;  /* 0x000076106d827816 */ /* 0x000fe40000000082 */
[----:B------:R-:W-:-:S02]  /*33a0*/  PRMT R17, R110, 0x7632, R17 ;  /* 0x000076326e117816 */ /* 0x000fc40000000011 */
[----:B------:R-:W-:Y:S01]  /*33b0*/  PRMT R139, R110, 0x7610, R139 ;  /* 0x000076106e8b7816 */ /* 0x000fe2000000008b */
[----:B------:R-:W-:Y:S06]  /*33c0*/  BRA `(.L_x_1619) ;  /* 0x0000001000447947 */ /* 0x000fec0003800000 */
.L_x_1618:
[-CC-:B------:R-:W-:Y:S01]  /*33d0*/  FFMA.FTZ R14, R124, R114.reuse, R115.reuse ;  /* 0x000000727c0e7223 */ /* 0x180fe20000010073 */
[-CC-:B------:R-:W-:Y:S01]  /*33e0*/  FFMA.FTZ R15, R125, R114.reuse, R115.reuse ;  /* 0x000000727d0f7223 */ /* 0x180fe20000010073 */
[----:B------:R-:W-:Y:S01]  /*33f0*/  LOP3.LUT P6, RZ, R4, 0xff00, RZ, 0xc0, !PT ;  /* 0x0000ff0004ff7812 */ /* 0x000fe200078cc0ff */
[----:B01----:R-:W-:Y:S01]  /*3400*/  FFMA.FTZ R108, R128, R114, R115 ;  /* 0x00000072806c7223 */ /* 0x003fe20000010073 */
[----:B------:R-:W-:Y:S01]  /*3410*/  FADD.FTZ R14, R123, -R14 ;  /* 0x8000000e7b0e7221 */ /* 0x000fe20000010000 */
[----:B------:R-:W-:Y:S02]  /*3420*/  FADD.FTZ R15, R126, -R15 ;  /* 0x8000000f7e0f7221 */ /* 0x000fe40000010000 */
[----:B------:R-:W-:Y:S01]  /*3430*/  FADD.FTZ R110, R127, -R108 ;  /* 0x8000006c7f6e7221 */ /* 0x000fe20000010000 */
[C---:B-----5:R-:W-:Y:S01]  /*3440*/  FFMA.FTZ R14, R9.reuse, R14, R53 ;  /* 0x0000000e090e7223 */ /* 0x060fe20000010035 */
[----:B------:R-:W-:Y:S01]  /*3450*/  FFMA.FTZ R17, R9, R15, R54 ;  /* 0x0000000f09117223 */ /* 0x000fe20000010036 */
[----:B------:R-:W-:Y:S01]  /*3460*/  FFMA.FTZ R15, R121, R114, R115 ;  /* 0x00000072790f7223 */ /* 0x000fe20000010073 */
[----:B------:R-:W-:Y:S01]  /*3470*/  FFMA.FTZ R110, R9, R110, R55 ;  /* 0x0000006e096e7223 */ /* 0x000fe20000010037 */
[----:B------:R-:W-:Y:S01]  /*3480*/  FMUL.FTZ R14, R14, UR16 ;  /* 0x000000100e0e7c20 */ /* 0x000fe20008410000 */
[----:B------:R-:W-:Y:S01]  /*3490*/  FMUL.FTZ R108, R17, UR16 ;  /* 0x00000010116c7c20 */ /* 0x000fe20008410000 */
[----:B------:R-:W-:Y:S01]  /*34a0*/  FADD.FTZ R15, R122, -R15 ;  /* 0x8000000f7a0f7221 */ /* 0x000fe20000010000 */
[----:B------:R-:W-:-:S02]  /*34b0*/  FMUL.FTZ R110, R110, UR16 ;  /* 0x000000106e6e7c20 */ /* 0x000fc40008410000 */
[----:B------:R-:W-:Y:S01]  /*34c0*/  FSEL R16, R14, RZ, P6 ;  /* 0x000000ff0e107208 */ /* 0x000fe20003000000 */
[----:B------:R-:W-:Y:S01]  /*34d0*/  FFMA.FTZ R15, R9, R15, R52 ;  /* 0x0000000f090f7223 */ /* 0x000fe20000010034 */
[----:B------:R-:W-:-:S03]  /*34e0*/  LOP3.LUT P6, RZ, R5, 0xff00, RZ, 0xc0, !PT ;  /* 0x0000ff0005ff7812 */ /* 0x000fc600078cc0ff */
[----:B------:R-:W-:Y:S01]  /*34f0*/  FMUL.FTZ R15, R15, UR16 ;  /* 0x000000100f0f7c20 */ /* 0x000fe20008410000 */
[----:B------:R-:W-:Y:S02]  /*3500*/  FSEL R17, R14, RZ, P6 ;  /* 0x000000ff0e117208 */ /* 0x000fe40003000000 */
[----:B------:R-:W-:Y:S02]  /*3510*/  LOP3.LUT P6, RZ, R4, 0xff0000, RZ, 0xc0, !PT ;  /* 0x00ff000004ff7812 */ /* 0x000fe400078cc0ff */
[----:B------:R-:W-:Y:S02]  /*3520*/  F2FP.BF16.F32.PACK_AB R16, R17, R16 ;  /* 0x000000101110723e */ /* 0x000fe400000010ff */
[----:B------:R-:W-:Y:S02]  /*3530*/  FSEL R109, R108, RZ, P6 ;  /* 0x000000ff6c6d7208 */ /* 0x000fe40003000000 */
[----:B------:R-:W-:-:S04]  /*3540*/  LOP3.LUT P6, RZ, R5, 0xff0000, RZ, 0xc0, !PT ;  /* 0x00ff000005ff7812 */ /* 0x000fc800078cc0ff */
[----:B------:R-:W-:Y:S02]  /*3550*/  FSEL R108, R108, RZ, P6 ;  /* 0x000000ff6c6c7208 */ /* 0x000fe40003000000 */
[----:B------:R-:W-:Y:S02]  /*3560*/  ISETP.GE.U32.AND P6, PT, R4, 0x1000000, PT ;  /* 0x010000000400780c */ /* 0x000fe40003fc6070 */
        /* <DEDUP_REMOVED lines=19> */
.L_x_1617:
[----:B------:R-:W2:Y:S02]  /*36a0*/  LDC.64 R14, c[0x0][0x478] ;  /* 0x00011e00ff0e7b82 */ /* 0x000ea40000000a00 */
[----:B--2---:R-:W-:-:S04]  /*36b0*/  ISETP.NE.U32.AND P0, PT, R14, RZ, PT ;  /* 0x000000ff0e00720c */ /* 0x004fc80003f05070 */
[----:B------:R-:W-:-:S13]  /*36c0*/  ISETP.NE.AND.EX P0, PT, R15, RZ, PT, P0 ;  /* 0x000000ff0f00720c */ /* 0x000fda0003f05300 */
[----:B------:R-:W-:Y:S05]  /*36d0*/  @!P0 BRA `(.L_x_1620) ;  /* 0x0000000000b48947 */ /* 0x000fea0003800000 */
[-CC-:B------:R-:W-:Y:S01]  /*36e0*/  FFMA.FTZ R15, R121, R114.reuse, R115.reuse ;  /* 0x00000072790f7223 */ /* 0x180fe20000010073 */
[-CC-:B------:R-:W-:Y:S01]  /*36f0*/  FFMA.FTZ R14, R124, R114.reuse, R115.reuse ;  /* 0x000000727c0e7223 */ /* 0x180fe20000010073 */
[----:B------:R-:W-:Y:S01]  /*3700*/  LOP3.LUT P6, RZ, R4, 0xff, RZ, 0xc0, !PT ;  /* 0x000000ff04ff7812 */ /* 0x000fe200078cc0ff */
[-C--:B------:R-:W-:Y:S01]  /*3710*/  FFMA.FTZ R17, R125, R114.reuse, R115 ;  /* 0x000000727d117223 */ /* 0x080fe20000010073 */
[----:B0-----:R-:W-:Y:S01]  /*3720*/  FADD.FTZ R44, R122, -R15 ;  /* 0x8000000f7a2c7221 */ /* 0x001fe20000010000 */
[----:B------:R-:W-:Y:S01]  /*3730*/  FADD.FTZ R16, R123, -R14 ;  /* 0x8000000e7b107221 */ /* 0x000fe20000010000 */
[----:B-1----:R-:W-:Y:S01]  /*3740*/  FFMA.FTZ R108, R128, R114, R115 ;  /* 0x00000072806c7223 */ /* 0x002fe20000010073 */
[----:B------:R-:W-:Y:S01]  /*3750*/  FADD.FTZ R46, R126, -R17 ;  /* 0x800000117e2e7221 */ /* 0x000fe20000010000 */
[C---:B-----5:R-:W-:Y:S01]  /*3760*/  FMUL.FTZ R44, R9.reuse, R44 ;  /* 0x0000002c092c7220 */ /* 0x060fe20000410000 */
[----:B------:R-:W-:Y:S01]  /*3770*/  FMUL.FTZ R45, R9, R16 ;  /* 0x00000010092d7220 */ /* 0x000fe20000410000 */
[----:B------:R-:W-:Y:S01]  /*3780*/  FADD.FTZ R110, R127, -R108 ;  /* 0x8000006c7f6e7221 */ /* 0x000fe20000010000 */
[----:B------:R-:W-:Y:S01]  /*3790*/  FMUL.FTZ R46, R9, R46 ;  /* 0x0000002e092e7220 */ /* 0x000fe20000410000 */
[----:B------:R-:W-:Y:S01]  /*37a0*/  FMUL.FTZ R14, R44, UR16 ;  /* 0x000000102c0e7c20 */ /* 0x000fe20008410000 */
[----:B------:R-:W-:Y:S01]  /*37b0*/  FMUL.FTZ R16, R45, UR16 ;  /* 0x000000102d107c20 */ /* 0x000fe20008410000 */
[----:B------:R-:W-:Y:S01]  /*37c0*/  FMUL.FTZ R47, R9, R110 ;  /* 0x0000006e092f7220 */ /* 0x000fe20000410000 */
        /* <DEDUP_REMOVED lines=30> */
.L_x_1620:
[-CC-:B------:R-:W-:Y:S01]  /*39b0*/  FFMA.FTZ R14, R124, R114.reuse, R115.reuse ;  /* 0x000000727c0e7223 */ /* 0x180fe20000010073 */
[-CC-:B------:R-:W-:Y:S01]  /*39c0*/  FFMA.FTZ R15, R125, R114.reuse, R115.reuse ;  /* 0x000000727d0f7223 */ /* 0x180fe20000010073 */
[----:B------:R-:W-:Y:S01]  /*39d0*/  LOP3.LUT P6, RZ, R4, 0xff00, RZ, 0xc0, !PT ;  /* 0x0000ff0004ff7812 */ /* 0x000fe200078cc0ff */
[-C--:B01----:R-:W-:Y:S01]  /*39e0*/  FFMA.FTZ R108, R128, R114.reuse, R115 ;  /* 0x00000072806c7223 */ /* 0x083fe20000010073 */
        /* <DEDUP_REMOVED lines=41> */
.L_x_1616:
        /* <DEDUP_REMOVED lines=31> */
[----:B------:R-:W-:Y:S02]  /*3e70*/  PRMT R108, R109, 0x7632, R108 ;  /* 0x000076326d6c7816 */ /* 0x000fe4000000006c */
[----:B------:R-:W-:Y:S02]  /*3e80*/  FSEL R111, R111, RZ, P6 ;  /* 0x000000ff6f6f7208 */ /* 0x000fe40003000000 */
[----:B------:R-:W-:Y:S02]  /*3e90*/  PRMT R131, R109, 0x7610, R131 ;  /* 0x000076106d837816 */ /* 0x000fe40000000083 */
[----:B------:R-:W-:-:S04]  /*3ea0*/  F2FP.BF16.F32.PACK_AB R110, R111, R110 ;  /* 0x0000006e6f6e723e */ /* 0x000fc800000010ff */
[C---:B------:R-:W-:Y:S02]  /*3eb0*/  PRMT R139, R110.reuse, 0x7632, R139 ;  /* 0x000076326e8b7816 */ /* 0x040fe4000000008b */
[----:B------:R-:W-:Y:S01]  /*3ec0*/  PRMT R130, R110, 0x7610, R130 ;  /* 0x000076106e827816 */ /* 0x000fe20000000082 */
[----:B------:R-:W-:Y:S06]  /*3ed0*/  BRA `(.L_x_1619) ;  /* 0x0000000400807947 */ /* 0x000fec0003800000 */
.L_x_1622:
        /* <DEDUP_REMOVED lines=31> */
.L_x_1621:
[----:B01----:R-:W0:Y:S02]  /*40d0*/  LDC.64 R108, c[0x0][0x478] ;  /* 0x00011e00ff6c7b82 */ /* 0x003e240000000a00 */
[----:B0-----:R-:W-:-:S04]  /*40e0*/  ISETP.NE.U32.AND P0, PT, R108, RZ, PT ;  /* 0x000000ff6c00720c */ /* 0x001fc80003f05070 */
[----:B------:R-:W-:-:S13]  /*40f0*/  ISETP.NE.AND.EX P0, PT, R109, RZ, PT, P0 ;  /* 0x000000ff6d00720c */ /* 0x000fda0003f05300 */
[----:B------:R-:W-:Y:S05]  /*4100*/  @!P0 BRA `(.L_x_1623) ;  /* 0x00000000007c8947 */ /* 0x000fea0003800000 */
        /* <DEDUP_REMOVED lines=10> */
[----:B------:R-:W-:-:S02]  /*41b0*/  FMUL.FTZ R45, R9, R46 ;  /* 0x0000002e092d7220 */ /* 0x000fc40000410000 */
[----:B------:R-:W-:Y:S01]  /*41c0*/  FMUL.FTZ R47, R44, UR16 ;  /* 0x000000102c2f7c20 */ /* 0x000fe20008410000 */
[----:B------:R-:W-:Y:S01]  /*41d0*/  FMUL.FTZ R46, R9, R108 ;  /* 0x0000006c092e7220 */ /* 0x000fe20000410000 */
[----:B------:R-:W-:-:S03]  /*41e0*/  FMUL.FTZ R109, R45, UR16 ;  /* 0x000000102d6d7c20 */ /* 0x000fc60008410000 */
        /* <DEDUP_REMOVED lines=17> */
.L_x_1623:
        /* <DEDUP_REMOVED lines=9> */
[C---:B------:R-:W-:Y:S01]  /*4390*/  FMUL.FTZ R110, R9.reuse, R110 ;  /* 0x0000006e096e7220 */ /* 0x040fe20000410000 */
[----:B------:R-:W-:Y:S01]  /*43a0*/  FADD.FTZ R112, R126, -R109 ;  /* 0x8000006d7e707221 */ /* 0x000fe20000010000 */
[C---:B------:R-:W-:Y:S01]  /*43b0*/  FMUL.FTZ R130, R9.reuse, R130 ;  /* 0x0000008209827220 */ /* 0x040fe20000410000 */
        /* <DEDUP_REMOVED lines=17> */
[----:B------:R-:W-:-:S07]  /*44d0*/  PRMT R130, R111, 0x7610, R130 ;  /* 0x000076106f827816 */ /* 0x000fce0000000082 */
.L_x_1619:
        /* <DEDUP_REMOVED lines=20> */
.L_x_1624:
[----:B------:R-:W-:-:S07]  /*4620*/  VIADD R8, R8, 0x80 ;  /* 0x0000008008087836 */ /* 0x000fce0000000000 */
.L_x_1615:
[----:B------:R-:W-:Y:S05]  /*4630*/  BSYNC.RECONVERGENT B0 ;  /* 0x0000000000007941 */ /* 0x000fea0003800200 */
.L_x_1614:
        /* <DEDUP_REMOVED lines=13> */
[----:B------:R-:W-:Y:S01]  /*4710*/  FFMA.FTZ R15, R129, R114, R115 ;  /* 0x00000072810f7223 */ /* 0x000fe20000010073 */
[----:B------:R-:W-:Y:S02]  /*4720*/  ISETP.GE.U32.AND P6, PT, R2, 0x1000000, PT ;  /* 0x010000000200780c */ /* 0x000fe40003fc6070 */
[----:B------:R-:W-:Y:S01]  /*4730*/  FADD.FTZ R14, R137, -R14 ;  /* 0x8000000e890e7221 */ /* 0x000fe20000010000 */
[----:B------:R-:W-:-:S03]  /*4740*/  FADD.FTZ R15, R134, -R15 ;  /* 0x8000000f860f7221 */ /* 0x000fc60000010000 */
[C---:B0----5:R-:W-:Y:S01]  /*4750*/  FFMA.FTZ R47, R9.reuse, R14, R51 ;  /* 0x0000000e092f7223 */ /* 0x061fe20000010033 */
[-CC-:B------:R-:W-:Y:S01]  /*4760*/  FFMA.FTZ R14, R132, R114.reuse, R115.reuse ;  /* 0x00000072840e7223 */ /* 0x180fe20000010073 */
[----:B------:R-:W-:Y:S01]  /*4770*/  FFMA.FTZ R44, R9, R15, R48 ;  /* 0x0000000f092c7223 */ /* 0x000fe20000010030 */
[----:B------:R-:W-:Y:S01]  /*4780*/  FFMA.FTZ R115, R135, R114, R115 ;  /* 0x0000007287737223 */ /* 0x000fe20000010073 */
[----:B------:R-:W-:Y:S01]  /*4790*/  FMUL.FTZ R17, R47, UR16 ;  /* 0x000000102f117c20 */ /* 0x000fe20008410000 */
[----:B------:R-:W-:Y:S01]  /*47a0*/  FADD.FTZ R16, R133, -R14 ;  /* 0x8000000e85107221 */ /* 0x000fe20000010000 */
[----:B------:R-:W-:Y:S01]  /*47b0*/  FMUL.FTZ R14, R44, UR16 ;  /* 0x000000102c0e7c20 */ /* 0x000fe20008410000 */
[----:B------:R-:W-:Y:S02]  /*47c0*/  FADD.FTZ R115, R138, -R115 ;  /* 0x800000738a737221 */ /* 0x000fe40000010000 */
[----:B-1----:R-:W-:Y:S01]  /*47d0*/  FSEL R109, R17, RZ, P6 ;  /* 0x000000ff116d7208 */ /* 0x002fe20003000000 */
[C---:B------:R-:W-:Y:S01]  /*47e0*/  FFMA.FTZ R45, R9.reuse, R16, R49 ;  /* 0x00000010092d7223 */ /* 0x040fe20000010031 */
[----:B------:R-:W-:Y:S01]  /*47f0*/  ISETP.GE.U32.AND P6, PT, R0, 0x1000000, PT ;  /* 0x010000000000780c */ /* 0x000fe20003fc6070 */
[----:B------:R-:W-:-:S02]  /*4800*/  FFMA.FTZ R46, R9, R115, R50 ;  /* 0x00000073092e7223 */ /* 0x000fc40000010032 */
[----:B------:R-:W-:Y:S01]  /*4810*/  FMUL.FTZ R16, R45, UR16 ;  /* 0x000000102d107c20 */ /* 0x000fe20008410000 */
[----:B------:R-:W-:Y:S01]  /*4820*/  FSEL R110, R17, RZ, P6 ;  /* 0x000000ff116e7208 */ /* 0x000fe20003000000 */
[----:B------:R-:W-:Y:S01]  /*4830*/  FMUL.FTZ R17, R46, UR16 ;  /* 0x000000102e117c20 */ /* 0x000fe20008410000 */
        /* <DEDUP_REMOVED lines=18> */
[C---:B------:R-:W-:Y:S02]  /*4960*/  PRMT R15, R16.reuse, 0x7632, R15 ;  /* 0x00007632100f7816 */ /* 0x040fe4000000000f */
[----:B------:R-:W-:Y:S02]  /*4970*/  F2FP.BF16.F32.PACK_AB R17, R17, R108 ;  /* 0x0000006c1111723e */ /* 0x000fe400000010ff */
[----:B------:R-:W-:Y:S02]  /*4980*/  PRMT R112, R16, 0x7610, R112 ;  /* 0x0000761010707816 */ /* 0x000fe40000000070 */
[C---:B------:R-:W-:Y:S02]  /*4990*/  PRMT R16, R17.reuse, 0x7632, R16 ;  /* 0x0000763211107816 */ /* 0x040fe40000000010 */
[----:B------:R-:W-:-:S02]  /*49a0*/  PRMT R114, R17, 0x7610, R114 ;  /* 0x0000761011727816 */ /* 0x000fc40000000072 */
[----:B------:R-:W-:Y:S01]  /*49b0*/  PRMT R17, R109, 0x7632, R17 ;  /* 0x000076326d117816 */ /* 0x000fe20000000011 */
[----:B------:R-:W-:Y:S06]  /*49c0*/  BRA `(.L_x_1630) ;  /* 0x0000001000387947 */ /* 0x000fec0003800000 */
.L_x_1629:
        /* <DEDUP_REMOVED lines=44> */
.L_x_1628:
[----:B------:R-:W2:Y:S02]  /*4c90*/  LDC.64 R14, c[0x0][0x478] ;  /* 0x00011e00ff0e7b82 */ /* 0x000ea40000000a00 */
[----:B--2---:R-:W-:-:S04]  /*4ca0*/  ISETP.NE.U32.AND P0, PT, R14, RZ, PT ;  /* 0x000000ff0e00720c */ /* 0x004fc80003f05070 */
[----:B------:R-:W-:-:S13]  /*4cb0*/  ISETP.NE.AND.EX P0, PT, R15, RZ, PT, P0 ;  /* 0x000000ff0f00720c */ /* 0x000fda0003f05300 */
[----:B------:R-:W-:Y:S05]  /*4cc0*/  @!P0 BRA `(.L_x_1631) ;  /* 0x0000000000b48947 */ /* 0x000fea0003800000 */
[-CC-:B------:R-:W-:Y:S01]  /*4cd0*/  FFMA.FTZ R14, R136, R114.reuse, R115.reuse ;  /* 0x00000072880e7223 */ /* 0x180fe20000010073 */
[----:B------:R-:W-:Y:S01]  /*4ce0*/  FFMA.FTZ R15, R129, R114, R115 ;  /* 0x00000072810f7223 */ /* 0x000fe20000010073 */
[----:B------:R-:W-:Y:S02]  /*4cf0*/  ISETP.GE.U32.AND P6, PT, R2, 0x1000000, PT ;  /* 0x010000000200780c */ /* 0x000fe40003fc6070 */
[----:B------:R-:W-:Y:S01]  /*4d00*/  FADD.FTZ R14, R137, -R14 ;  /* 0x8000000e890e7221 */ /* 0x000fe20000010000 */
[----:B0-----:R-:W-:-:S03]  /*4d10*/  FADD.FTZ R44, R134, -R15 ;  /* 0x8000000f862c7221 */ /* 0x001fc60000010000 */
[C---:B-----5:R-:W-:Y:S01]  /*4d20*/  FMUL.FTZ R47, R9.reuse, R14 ;  /* 0x0000000e092f7220 */ /* 0x060fe20000410000 */
[--C-:B------:R-:W-:Y:S01]  /*4d30*/  FFMA.FTZ R14, R132, R114, R115.reuse ;  /* 0x00000072840e7223 */ /* 0x100fe20000010073 */
[----:B------:R-:W-:Y:S01]  /*4d40*/  FMUL.FTZ R44, R9, R44 ;  /* 0x0000002c092c7220 */ /* 0x000fe20000410000 */
[----:B------:R-:W-:Y:S01]  /*4d50*/  FFMA.FTZ R115, R135, R114, R115 ;  /* 0x0000007287737223 */ /* 0x000fe20000010073 */
[----:B------:R-:W-:Y:S01]  /*4d60*/  FMUL.FTZ R15, R47, UR16 ;  /* 0x000000102f0f7c20 */ /* 0x000fe20008410000 */
[----:B------:R-:W-:Y:S01]  /*4d70*/  FADD.FTZ R16, R133, -R14 ;  /* 0x8000000e85107221 */ /* 0x000fe20000010000 */
[----:B------:R-:W-:Y:S01]  /*4d80*/  FMUL.FTZ R14, R44, UR16 ;  /* 0x000000102c0e7c20 */ /* 0x000fe20008410000 */
[----:B------:R-:W-:Y:S02]  /*4d90*/  FADD.FTZ R46, R138, -R115 ;  /* 0x800000738a2e7221 */ /* 0x000fe40000010000 */
[----:B-1----:R-:W-:Y:S01]  /*4da0*/  FSEL R109, R15, RZ, P6 ;  /* 0x000000ff0f6d7208 */ /* 0x002fe20003000000 */
[C---:B------:R-:W-:Y:S01]  /*4db0*/  FMUL.FTZ R45, R9.reuse, R16 ;  /* 0x00000010092d7220 */ /* 0x040fe20000410000 */
[----:B------:R-:W-:Y:S01]  /*4dc0*/  ISETP.GE.U32.AND P6, PT, R0, 0x1000000, PT ;  /* 0x010000000000780c */ /* 0x000fe20003fc6070 */
[----:B------:R-:W-:-:S02]  /*4dd0*/  FMUL.FTZ R46, R9, R46 ;  /* 0x0000002e092e7220 */ /* 0x000fc40000410000 */
        /* <DEDUP_REMOVED lines=28> */
.L_x_1631:
        /* <DEDUP_REMOVED lines=44> */
.L_x_1627:
        /* <DEDUP_REMOVED lines=32> */
[----:B------:R-:W-:-:S04]  /*5460*/  FSEL R110, R110, RZ, P6 ;  /* 0x000000ff6e6e7208 */ /* 0x000fc80003000000 */
[----:B------:R-:W-:Y:S02]  /*5470*/  F2FP.BF16.F32.PACK_AB R110, R110, R9 ;  /* 0x000000096e6e723e */ /* 0x000fe400000010ff */
[----:B------:R-:W-:Y:S02]  /*5480*/  PRMT R9, R108, 0x7610, R9 ;  /* 0x000076106c097816 */ /* 0x000fe40000000009 */
[C---:B------:R-:W-:Y:S02]  /*5490*/  PRMT R115, R110.reuse, 0x7632, R115 ;  /* 0x000076326e737816 */ /* 0x040fe40000000073 */
[----:B------:R-:W-:Y:S01]  /*54a0*/  PRMT R114, R110, 0x7610, R114 ;  /* 0x000076106e727816 */ /* 0x000fe20000000072 */
[----:B------:R-:W-:Y:S06]  /*54b0*/  BRA `(.L_x_1630) ;  /* 0x00000004007c7947 */ /* 0x000fec0003800000 */
.L_x_1633:
[-CC-:B------:R-:W-:Y:S01]  /*54c0*/  FFMA.FTZ R108, R136, R114.reuse, R115.reuse ;  /* 0x00000072886c7223 */ /* 0x180fe20000010073 */
[-C--:B------:R-:W-:Y:S01]  /*54d0*/  FFMA.FTZ R109, R129, R114.reuse, R115 ;  /* 0x00000072816d7223 */ /* 0x080fe20000010073 */
[----:B------:R-:W-:Y:S02]  /*54e0*/  ISETP.GE.U32.AND P6, PT, R2, 0x1000000, PT ;  /* 0x010000000200780c */ /* 0x000fe40003fc6070 */
[----:B------:R-:W-:Y:S01]  /*54f0*/  FADD.FTZ R110, R137, -R108 ;  /* 0x8000006c896e7221 */ /* 0x000fe20000010000 */
[----:B------:R-:W-:Y:S01]  /*5500*/  FADD.FTZ R109, R134, -R109 ;  /* 0x8000006d866d7221 */ /* 0x000fe20000010000 */
[-CC-:B------:R-:W-:Y:S01]  /*5510*/  FFMA.FTZ R108, R132, R114.reuse, R115.reuse ;  /* 0x00000072846c7223 */ /* 0x180fe20000010073 */
[----:B------:R-:W-:Y:S01]  /*5520*/  FFMA.FTZ R115, R135, R114, R115 ;  /* 0x0000007287737223 */ /* 0x000fe20000010073 */
[C---:B-----5:R-:W-:Y:S01]  /*5530*/  FFMA.FTZ R110, R9.reuse, R110, R51 ;  /* 0x0000006e096e7223 */ /* 0x060fe20000010033 */
[----:B------:R-:W-:Y:S01]  /*5540*/  FFMA.FTZ R109, R9, R109, R48 ;  /* 0x0000006d096d7223 */ /* 0x000fe20000010030 */
[----:B------:R-:W-:Y:S01]  /*5550*/  FADD.FTZ R108, R133, -R108 ;  /* 0x8000006c856c7221 */ /* 0x000fe20000010000 */
[----:B------:R-:W-:Y:S01]  /*5560*/  FADD.FTZ R115, R138, -R115 ;  /* 0x800000738a737221 */ /* 0x000fe20000010000 */
[----:B------:R-:W-:Y:S01]  /*5570*/  FMUL.FTZ R110, R110, UR16 ;  /* 0x000000106e6e7c20 */ /* 0x000fe20008410000 */
[----:B------:R-:W-:Y:S01]  /*5580*/  FMUL.FTZ R109, R109, UR16 ;  /* 0x000000106d6d7c20 */ /* 0x000fe20008410000 */
[C---:B------:R-:W-:Y:S01]  /*5590*/  FFMA.FTZ R108, R9.reuse, R108, R49 ;  /* 0x0000006c096c7223 */ /* 0x040fe20000010031 */
[----:B------:R-:W-:-:S02]  /*55a0*/  FFMA.FTZ R115, R9, R115, R50 ;  /* 0x0000007309737223 */ /* 0x000fc40000010032 */
[----:B------:R-:W-:Y:S01]  /*55b0*/  FSEL R110, R110, RZ, P6 ;  /* 0x000000ff6e6e7208 */ /* 0x000fe20003000000 */
[----:B------:R-:W-:Y:S01]  /*55c0*/  FMUL.FTZ R108, R108, UR16 ;  /* 0x000000106c6c7c20 */ /* 0x000fe20008410000 */
        /* <DEDUP_REMOVED lines=11> */
[C---:B------:R-:W-:Y:S02]  /*5680*/  PRMT R115, R110.reuse, 0x7632, R115 ;  /* 0x000076326e737816 */ /* 0x040fe40000000073 */
[----:B------:R-:W-:Y:S01]  /*5690*/  PRMT R114, R110, 0x7610, R114 ;  /* 0x000076106e727816 */ /* 0x000fe20000000072 */
[----:B------:R-:W-:Y:S06]  /*56a0*/  BRA `(.L_x_1630) ;  /* 0x0000000400007947 */ /* 0x000fec0003800000 */
.L_x_1632:
[----:B01----:R-:W0:Y:S02]  /*56b0*/  LDC.64 R108, c[0x0][0x478] ;  /* 0x00011e00ff6c7b82 */ /* 0x003e240000000a00 */
[----:B0-----:R-:W-:-:S04]  /*56c0*/  ISETP.NE.U32.AND P0, PT, R108, RZ, PT ;  /* 0x000000ff6c00720c */ /* 0x001fc80003f05070 */
[----:B------:R-:W-:-:S13]  /*56d0*/  ISETP.NE.AND.EX P0, PT, R109, RZ, PT, P0 ;  /* 0x000000ff6d00720c */ /* 0x000fda0003f05300 */
[----:B------:R-:W-:Y:S05]  /*56e0*/  @!P0 BRA `(.L_x_1634) ;  /* 0x00000000007c8947 */ /* 0x000fea0003800000 */
[-CC-:B------:R-:W-:Y:S01]  /*56f0*/  FFMA.FTZ R45, R129, R114.reuse, R115.reuse ;  /* 0x00000072812d7223 */ /* 0x180fe20000010073 */
[-C--:B------:R-:W-:Y:S01]  /*5700*/  FFMA.FTZ R46, R132, R114.reuse, R115 ;  /* 0x00000072842e7223 */ /* 0x080fe20000010073 */
[----:B------:R-:W-:Y:S02]  /*5710*/  LOP3.LUT P6, RZ, R2, 0xff, RZ, 0xc0, !PT ;  /* 0x000000ff02ff7812 */ /* 0x000fe400078cc0ff */
[----:B------:R-:W-:Y:S01]  /*5720*/  FADD.FTZ R44, R134, -R45 ;  /* 0x8000002d862c7221 */ /* 0x000fe20000010000 */
[-CC-:B------:R-:W-:Y:S01]  /*5730*/  FFMA.FTZ R45, R135, R114.reuse, R115.reuse ;  /* 0x00000072872d7223 */ /* 0x180fe20000010073 */
[----:B------:R-:W-:Y:S01]  /*5740*/  FADD.FTZ R46, R133, -R46 ;  /* 0x8000002e852e7221 */ /* 0x000fe20000010000 */
[----:B------:R-:W-:Y:S01]  /*5750*/  FFMA.FTZ R114, R136, R114, R115 ;  /* 0x0000007288727223 */ /* 0x000fe20000010073 */
[C---:B-----5:R-:W-:Y:S01]  /*5760*/  FMUL.FTZ R44, R9.reuse, R44 ;  /* 0x0000002c092c7220 */ /* 0x060fe20000410000 */
[----:B------:R-:W-:Y:S01]  /*5770*/  FADD.FTZ R108, R138, -R45 ;  /* 0x8000002d8a6c7221 */ /* 0x000fe20000010000 */
[----:B------:R-:W-:Y:S01]  /*5780*/  FMUL.FTZ R45, R9, R46 ;  /* 0x0000002e092d7220 */ /* 0x000fe20000410000 */
[----:B------:R-:W-:Y:S01]  /*5790*/  FADD.FTZ R114, R137, -R114 ;  /* 0x8000007289727221 */ /* 0x000fe20000010000 */
        /* <DEDUP_REMOVED lines=20> */
.L_x_1634:
        /* <DEDUP_REMOVED lines=10> */
[----:B------:R-:W-:-:S02]  /*5980*/  FMUL.FTZ R110, R9, R110 ;  /* 0x0000006e096e7220 */ /* 0x000fc40000410000 */
[----:B------:R-:W-:Y:S01]  /*5990*/  FMUL.FTZ R109, R112, UR16 ;  /* 0x00000010706d7c20 */ /* 0x000fe20008410000 */
[----:B------:R-:W-:Y:S01]  /*59a0*/  FMUL.FTZ R108, R108, UR16 ;  /* 0x000000106c6c7c20 */ /* 0x000fe20008410000 */
[----:B------:R-:W-:Y:S01]  /*59b0*/  FADD.FTZ R112, R138, -R115 ;  /* 0x800000738a707221 */ /* 0x000fe20000010000 */
[----:B------:R-:W-:Y:S02]  /*59c0*/  FMUL.FTZ R110, R110, UR16 ;  /* 0x000000106e6e7c20 */ /* 0x000fe40008410000 */
[----:B------:R-:W-:Y:S01]  /*59d0*/  FSEL R109, R109, RZ, P6 ;  /* 0x000000ff6d6d7208 */ /* 0x000fe20003000000 */
[----:B------:R-:W-:Y:S01]  /*59e0*/  FMUL.FTZ R112, R9, R112 ;  /* 0x0000007009707220 */ /* 0x000fe20000410000 */
[----:B------:R-:W-:-:S03]  /*59f0*/  LOP3.LUT P6, RZ, R2, 0xff, RZ, 0xc0, !PT ;  /* 0x000000ff02ff7812 */ /* 0x000fc600078cc0ff */
[----:B------:R-:W-:Y:S01]  /*5a00*/  FMUL.FTZ R112, R112, UR16 ;  /* 0x0000001070707c20 */ /* 0x000fe20008410000 */
[----:B------:R-:W-:Y:S02]  /*5a10*/  FSEL R108, R108, RZ, P6 ;  /* 0x000000ff6c6c7208 */ /* 0x000fe40003000000 */
[----:B------:R-:W-:-:S04]  /*5a20*/  LOP3.LUT P6, RZ, R2, 0xff00, RZ, 0xc0, !PT ;  /* 0x0000ff0002ff7812 */ /* 0x000fc800078cc0ff */
[----:B------:R-:W-:Y:S02]  /*5a30*/  FSEL R9, R110, RZ, P6 ;  /* 0x000000ff6e097208 */ /* 0x000fe40003000000 */
[----:B------:R-:W-:Y:S02]  /*5a40*/  LOP3.LUT P6, RZ, R2, 0xff0000, RZ, 0xc0, !PT ;  /* 0x00ff000002ff7812 */ /* 0x000fe400078cc0ff */
[----:B------:R-:W-:Y:S02]  /*5a50*/  F2FP.BF16.F32.PACK_AB R9, R9, R108 ;  /* 0x0000006c0909723e */ /* 0x000fe400000010ff */
[----:B------:R-:W-:-:S04]  /*5a60*/  FSEL R112, R112, RZ, P6 ;  /* 0x000000ff70707208 */ /* 0x000fc80003000000 */
[----:B------:R-:W-:Y:S02]  /*5a70*/  F2FP.BF16.F32.PACK_AB R109, R109, R112 ;  /* 0x000000706d6d723e */ /* 0x000fe400000010ff */
[----:B------:R-:W-:Y:S02]  /*5a80*/  PRMT R112, R9, 0x7632, R112 ;  /* 0x0000763209707816 */ /* 0x000fe40000000070 */
[C---:B------:R-:W-:Y:S02]  /*5a90*/  PRMT R115, R109.reuse, 0x7632, R115 ;  /* 0x000076326d737816 */ /* 0x040fe40000000073 */
[----:B------:R-:W-:-:S07]  /*5aa0*/  PRMT R114, R109, 0x7610, R114 ;  /* 0x000076106d727816 */ /* 0x000fce0000000072 */
.L_x_1630:
        /* <DEDUP_REMOVED lines=20> */
.L_x_1626:
[----:B------:R-:W-:Y:S05]  /*5bf0*/  BSYNC.RECONVERGENT B0 ;  /* 0x0000000000007941 */ /* 0x000fea0003800200 */
.L_x_1625:
[----:B------:R-:W-:Y:S01]  /*5c00*/  UPLOP3.LUT UP1, UPT, UPT, UPT, UP1, 0x40, 0x4 ;  /* 0x000000000004789c */ /* 0x000fe20003f2e810 */
[----:B------:R-:W-:Y:S10]  /*5c10*/  @!P5 BRA `(.L_x_1635) ;  /* 0xffffffa80074d947 */ /* 0x000ff4000383ffff */
.L_x_1594:
        /* <DEDUP_REMOVED lines=17> */
.L_x_1637:
[----:B------:R-:W-:Y:S05]  /*5d30*/  BSYNC.RECONVERGENT B0 ;  /* 0x0000000000007941 */ /* 0x000fea0003800200 */
.L_x_1636:
        /* <DEDUP_REMOVED lines=15> */
.L_x_1639:
[----:B------:R-:W-:Y:S05]  /*5e30*/  BSYNC.RECONVERGENT B0 ;  /* 0x0000000000007941 */ /* 0x000fea0003800200 */
.L_x_1638:
        /* <DEDUP_REMOVED lines=14> */
.L_x_1640:
        /* <DEDUP_REMOVED lines=14> */
.L_x_3548:


//--------------------- .text._ZN10layer_norm31ln_parallel_residual_bwd_kernelINS_13Kernel_traitsIf13__nv_bfloat16fS2_fjLj1536ELj1ELj1ELj4ELj8ENS_18Kernel_traits_baseILj1536EfS2_fS2_fjLj128EEEEELb1ELb0ELb1EEEvNS_9BwdParamsE --------------------------
	.section	.text._ZN10layer_norm31ln_parallel_residual_bwd_kernelINS_13Kernel_traitsIf13__nv_bfloat16fS2_fjLj1536ELj1ELj1ELj4ELj8ENS_18Kernel_traits_baseILj1536EfS2_fS2_fjLj128EEEEELb1ELb0ELb1EEEvNS_9BwdParamsE,"ax",@progbits
	.align	128
        .global         _ZN10layer_norm31ln_parallel_residual_bwd_kernelINS_13Kernel_traitsIf13__nv_bfloat16fS2_fjLj1536ELj1ELj1ELj4ELj8ENS_18Kernel_traits_baseILj1536EfS2_fS2_fjLj128EEEEELb1ELb0ELb1EEEvNS_9BwdParamsE
        .type           _ZN10layer_norm31ln_parallel_residual_bwd_kernelINS_13Kernel_traitsIf13__nv_bfloat16fS2_fjLj1536ELj1ELj1ELj4ELj8ENS_18Kernel_traits_baseILj1536EfS2_fS2_fjLj128EEEEELb1ELb0ELb1EEEvNS_9BwdParamsE,@function
        .size           _ZN10layer_norm31ln_parallel_residual_bwd_kernelINS_13Kernel_traitsIf13__nv_bfloat16fS2_fjLj1536ELj1ELj1ELj4ELj8ENS_18Kernel_traits_baseILj1536EfS2_fS2_fjLj128EEEEELb1ELb0ELb1EEEvNS_9BwdParamsE,(.L_x_3549 - _ZN10layer_norm31ln_parallel_residual_bwd_kernelINS_13Kernel_traitsIf13__nv_bfloat16fS2_fjLj1536ELj1ELj1ELj4ELj8ENS_18Kernel_traits_baseILj1536EfS2_fS2_fjLj128EEEEELb1ELb0ELb1EEEvNS_9BwdParamsE)
        .other          _ZN10layer_norm31ln_parallel_residual_bwd_kernelINS_13Kernel_traitsIf13__nv_bfloat16fS2_fjLj1536ELj1ELj1ELj4ELj8ENS_18Kernel_traits_baseILj1536EfS2_fS2_fjLj128EEEEELb1ELb0ELb1EEEvNS_9BwdParamsE,@"STO_CUDA_ENTRY STV_DEFAULT"
_ZN10layer_norm31ln_parallel_residual_bwd_kernelINS_13Kernel_traitsIf13__nv_bfloat16fS2_fjLj1536ELj1ELj1ELj4ELj8ENS_18Kernel_traits_baseILj1536EfS2_fS2_fjLj128EEEEELb1ELb0ELb1EEEvNS_9BwdParamsE:
.text._ZN10layer_norm31ln_parallel_residual_bwd_kernelINS_13Kernel_traitsIf13__nv_bfloat16fS2_fjLj1536ELj1ELj1ELj4ELj8ENS_18Kernel_traits_baseILj1536EfS2_fS2_fjLj128EEEEELb1ELb0ELb1EEEvNS_9BwdParamsE:
        /* <DEDUP_REMOVED lines=40> */
[----:B------:R-:W-:Y:S01]  /*0280*/  CS2R R26, SRZ ;  /* 0x00000000001a7805 */ /* 0x000fe2000001ff00 */
[----:B------:R-:W-:Y:S01]  /*0290*/  IMAD.MOV.U32 R87, RZ, RZ, RZ ;  /* 0x000000ffff577224 */ /* 0x000fe200078e00ff */
[----:B------:R-:W-:Y:S02]  /*02a0*/  CS2R R90, SRZ ;  /* 0x00000000005a7805 */ /* 0x000fe4000001ff00 */
[----:B------:R-:W-:-:S02]  /*02b0*/  CS2R R94, SRZ ;  /* 0x00000000005e7805 */ /* 0x000fc4000001ff00 */
        /* <DEDUP_REMOVED lines=17> */
[----:B------:R-:W-:-:S02]  /*03d0*/  CS2R R14, SRZ ;  /* 0x00000000000e7805 */ /* 0x000fc4000001ff00 */
[----:B------:R-:W-:Y:S01]  /*03e0*/  CS2R R12, SRZ ;  /* 0x00000000000c7805 */ /* 0x000fe2000001ff00 */
[----:B------:R0:W5:Y:S01]  /*03f0*/  LDG.E.128 R40, desc[UR8][R2.64+0x1000] ;  /* 0x0010000802287981 */ /* 0x000162000c1e1d00 */
[----:B------:R-:W-:Y:S02]  /*0400*/  CS2R R10, SRZ ;  /* 0x00000000000a7805 */ /* 0x000fe4000001ff00 */
[----:B------:R-:W-:Y:S02]  /*0410*/  CS2R R8, SRZ ;  /* 0x0000000000087805 */ /* 0x000fe4000001ff00 */
[----:B------:R-:W-:Y:S01]  /*0420*/  CS2R R6, SRZ ;  /* 0x0000000000067805 */ /* 0x000fe2000001ff00 */
[----:B------:R-:W5:Y:S01]  /*0430*/  LDG.E.128 R44, desc[UR8][R4.64] ;  /* 0x00000008042c7981 */ /* 0x000f62000c1e1d00 */
[----:B------:R-:W-:Y:S01]  /*0440*/  PLOP3.LUT P4, PT, PT, PT, UP1, 0x80, 0x8 ;  /* 0x000000000008781c */ /* 0x000fe20003f8f018 */
[----:B------:R-:W-:Y:S01]  /*0450*/  IMAD.MOV.U32 R123, RZ, RZ, RZ ;  /* 0x000000ffff7b7224 */ /* 0x000fe200078e00ff */
[----:B------:R-:W-:Y:S01]  /*0460*/  PLOP3.LUT P2, PT, PT, PT, UP0, 0x80, 0x8 ;  /* 0x000000000008781c */ /* 0x000fe20003f4f008 */
[----:B------:R-:W5:Y:S01]  /*0470*/  LDG.E.128 R48, desc[UR8][R4.64+0x800] ;  /* 0x0008000804307981 */ /* 0x000f62000c1e1d00 */
[----:B------:R-:W-:Y:S01]  /*0480*/  IMAD.U32 R116, RZ, RZ, UR7 ;  /* 0x00000007ff747e24 */ /* 0x000fe2000f8e00ff */
[----:B0-----:R-:W-:Y:S01]  /*0490*/  CS2R R2, SRZ ;  /* 0x0000000000027805 */ /* 0x001fe2000001ff00 */
[----:B------:R-:W0:Y:S01]  /*04a0*/  LDCU UR6, c[0x0][0x408] ;  /* 0x00008100ff0677ac */ /* 0x000e220008000800 */
[----:B------:R1:W5:Y:S01]  /*04b0*/  LDG.E.128 R52, desc[UR8][R4.64+0x1000] ;  /* 0x0010000804347981 */ /* 0x000362000c1e1d00 */
[----:B------:R-:W2:Y:S01]  /*04c0*/  LDCU UR11, c[0x0][0x388] ;  /* 0x00007100ff0b77ac */ /* 0x000ea20008000800 */
[----:B------:R-:W3:Y:S01]  /*04d0*/  LDCU UR14, c[0x0][0x400] ;  /* 0x00008000ff0e77ac */ /* 0x000ee20008000800 */
[----:B-1----:R-:W-:Y:S01]  /*04e0*/  CS2R R4, SRZ ;  /* 0x0000000000047805 */ /* 0x002fe2000001ff00 */
[----:B------:R-:W1:Y:S01]  /*04f0*/  LDCU.64 UR4, c[0x0][0x478] ;  /* 0x00008f00ff0477ac */ /* 0x000e620008000a00 */
[----:B------:R-:W4:Y:S05]  /*0500*/  LDCU.64 UR12, c[0x0][0x470] ;  /* 0x00008e00ff0c77ac */ /* 0x000f2a0008000a00 */
.L_x_1669:
[----:B0-----:R-:W0:Y:S01]  /*0510*/  LDC.64 R106, c[0x0][0x428] ;  /* 0x00010a00ff6a7b82 */ /* 0x001e220000000a00 */
[----:B--2---:R-:W-:-:S05]  /*0520*/  IMAD R0, R116, UR11, RZ ;  /* 0x0000000b74007c24 */ /* 0x004fca000f8e02ff */
[----:B-1----:R-:W-:Y:S02]  /*0530*/  SHF.R.S32.HI R73, RZ, 0x1f, R0 ;  /* 0x0000001fff497819 */ /* 0x002fe40000011400 */
[----:B------:R-:W2:Y:S02]  /*0540*/  LDC.64 R108, c[0x0][0x430] ;  /* 0x00010c00ff6c7b82 */ /* 0x000ea40000000a00 */
[----:B------:R-:W-:-:S04]  /*0550*/  LEA.HI R73, R73, R0, RZ, 0x2 ;  /* 0x0000000049497211 */ /* 0x000fc800078f10ff */
[----:B------:R-:W-:Y:S02]  /*0560*/  LEA.HI.SX32 R121, R73, R86, 0x1e ;  /* 0x0000005649797211 */ /* 0x000fe400078ff2ff */
[----:B------:R-:W3:Y:S02]  /*0570*/  LDC.64 R130, c[0x0][0x3c0] ;  /* 0x0000f000ff827b82 */ /* 0x000ee40000000a00 */
[C---:B------:R-:W-:Y:S01]  /*0580*/  IADD3 R119, PT, PT, R121.reuse, 0x80, RZ ;  /* 0x0000008079777810 */ /* 0x040fe20007ffe0ff */
[C---:B------:R-:W-:Y:S02]  /*0590*/  VIADD R117, R121.reuse, 0x100 ;  /* 0x0000010079757836 */ /* 0x040fe40000000000 */
[----:B0-----:R-:W-:-:S03]  /*05a0*/  IMAD.WIDE.U32 R126, R121, 0x8, R106 ;  /* 0x00000008797e7825 */ /* 0x001fc600078e006a */
[----:B------:R-:W0:Y:S01]  /*05b0*/  LDC.64 R80, c[0x0][0x3a8] ;  /* 0x0000ea00ff507b82 */ /* 0x000e220000000a00 */
[--C-:B------:R-:W-:Y:S02]  /*05c0*/  IMAD.WIDE.U32 R112, R119, 0x8, R106.reuse ;  /* 0x0000000877707825 */ /* 0x100fe400078e006a */
[----:B------:R-:W4:Y:S02]  /*05d0*/  LDG.E.64 R126, desc[UR8][R126.64] ;  /* 0x000000087e7e7981 */ /* 0x000f24000c1e1b00 */
[----:B------:R-:W-:-:S03]  /*05e0*/  IMAD.WIDE.U32 R106, R117, 0x8, R106 ;  /* 0x00000008756a7825 */ /* 0x000fc600078e006a */
[----:B------:R-:W1:Y:S01]  /*05f0*/  LDC.64 R128, c[0x0][0x3c8] ;  /* 0x0000f200ff807b82 */ /* 0x000e620000000a00 */
[----:B------:R-:W4:Y:S01]  /*0600*/  LDG.E.64 R112, desc[UR8][R112.64] ;  /* 0x0000000870707981 */ /* 0x000f22000c1e1b00 */
[----:B--2---:R-:W-:-:S03]  /*0610*/  IMAD.WIDE.U32 R110, R119, 0x8, R108 ;  /* 0x00000008776e7825 */ /* 0x004fc600078e006c */
[----:B------:R-:W2:Y:S01]  /*0620*/  LDG.E.64 R106, desc[UR8][R106.64] ;  /* 0x000000086a6a7981 */ /* 0x000ea2000c1e1b00 */
[----:B------:R-:W-:-:S03]  /*0630*/  IMAD.WIDE.U32 R114, R121, 0x8, R108 ;  /* 0x0000000879727825 */ /* 0x000fc600078e006c */
[----:B------:R-:W2:Y:S04]  /*0640*/  LDG.E.64 R110, desc[UR8][R110.64] ;  /* 0x000000086e6e7981 */ /* 0x000ea8000c1e1b00 */
[----:B------:R-:W2:Y:S01]  /*0650*/  LDG.E.64 R114, desc[UR8][R114.64] ;  /* 0x0000000872727981 */ /* 0x000ea2000c1e1b00 */
[----:B---3--:R-:W-:-:S04]  /*0660*/  IMAD.WIDE R130, R116, 0x4, R130 ;  /* 0x0000000474827825 */ /* 0x008fc800078e0282 */
[----:B0-----:R-:W-:Y:S01]  /*0670*/  IMAD.WIDE.U32 R76, R119, 0x10, R80 ;  /* 0x00000010774c7825 */ /* 0x001fe200078e0050 */
[----:B------:R-:W3:Y:S03]  /*0680*/  LDG.E R0, desc[UR8][R130.64] ;  /* 0x0000000882007981 */ /* 0x000ee6000c1e1900 */
[----:B------:R-:W-:Y:S02]  /*0690*/  IMAD.WIDE.U32 R108, R117, 0x8, R108 ;  /* 0x00000008756c7825 */ /* 0x000fe400078e006c */
[----:B------:R-:W3:Y:S02]  /*06a0*/  LDG.E.128 R76, desc[UR8][R76.64] ;  /* 0x000000084c4c7981 */ /* 0x000ee4000c1e1d00 */
[--C-:B------:R-:W-:Y:S02]  /*06b0*/  IMAD.WIDE.U32 R72, R121, 0x10, R80.reuse ;  /* 0x0000001079487825 */ /* 0x100fe400078e0050 */
[----:B------:R-:W3:Y:S02]  /*06c0*/  LDG.E.64 R108, desc[UR8][R108.64] ;  /* 0x000000086c6c7981 */ /* 0x000ee4000c1e1b00 */
[----:B------:R-:W-:-:S02]  /*06d0*/  IMAD.WIDE.U32 R80, R117, 0x10, R80 ;  /* 0x0000001075507825 */ /* 0x000fc400078e0050 */
[----:B------:R-:W3:Y:S02]  /*06e0*/  LDG.E.128 R72, desc[UR8][R72.64] ;  /* 0x0000000848487981 */ /* 0x000ee4000c1e1d00 */
[----:B-1----:R-:W-:Y:S02]  /*06f0*/  IMAD.WIDE R128, R116, 0x4, R128 ;  /* 0x0000000474807825 */ /* 0x002fe400078e0280 */
[----:B------:R-:W3:Y:S04]  /*0700*/  LDG.E.128 R80, desc[UR8][R80.64] ;  /* 0x0000000850507981 */ /* 0x000ee8000c1e1d00 */
[----:B------:R-:W3:Y:S01]  /*0710*/  LDG.E R105, desc[UR8][R128.64] ;  /* 0x0000000880697981 */ /* 0x000ee2000c1e1900 */
[----:B----4-:R-:W-:-:S04]  /*0720*/  ISETP.NE.U32.AND P1, PT, RZ, UR12, PT ;  /* 0x0000000cff007c0c */ /* 0x010fc8000bf25070 */
[----:B------:R-:W-:-:S13]  /*0730*/  ISETP.NE.AND.EX P1, PT, RZ, UR13, PT, P1 ;  /* 0x0000000dff007c0c */ /* 0x000fda000bf25310 */
[----:B------:R-:W0:Y:S08]  /*0740*/  @P1 LDC.64 R162, c[0x0][0x3b8] ;  /* 0x0000ee00ffa21b82 */ /* 0x000e300000000a00 */
[----:B------:R-:W1:Y:S01]  /*0750*/  @P1 LDC.64 R160, c[0x0][0x3b8] ;  /* 0x0000ee00ffa01b82 */ /* 0x000e620000000a00 */
[----:B0-----:R-:W-:-:S05]  /*0760*/  @P1 IMAD.WIDE.U32 R162, R121, 0x4, R162 ;  /* 0x0000000479a21825 */ /* 0x001fca00078e00a2 */
[----:B-----5:R-:W5:Y:S01]  /*0770*/  @P1 LDG.E R104, desc[UR8][R162.64] ;  /* 0x00000008a2681981 */ /* 0x020f62000c1e1900 */
[----:B-1----:R-:W-:-:S05]  /*0780*/  @P1 IMAD.WIDE.U32 R160, R119, 0x4, R160 ;  /* 0x0000000477a01825 */ /* 0x002fca00078e00a0 */
[----:B------:R0:W5:Y:S02]  /*0790*/  @P1 LDG.E R103, desc[UR8][R160.64] ;  /* 0x00000008a0671981 */ /* 0x000164000c1e1900 */
[----:B0-----:R-:W0:Y:S01]  /*07a0*/  S2R R161, SR_CgaCtaId ;  /* 0x0000000000a17919 */ /* 0x001e220000008800 */
[--C-:B------:R-:W-:Y:S01]  /*07b0*/  SHF.R.U64 R137, R126, 0x10, R127.reuse ;  /* 0x000000107e897819 */ /* 0x100fe2000000127f */
[--C-:B------:R-:W-:Y:S01]  /*07c0*/  IMAD.MOV.U32 R135, RZ, RZ, R127.reuse ;  /* 0x000000ffff877224 */ /* 0x100fe200078e007f */
[----:B------:R-:W-:Y:S01]  /*07d0*/  SHF.R.U32.HI R158, RZ, 0x10, R127 ;  /* 0x00000010ff9e7819 */ /* 0x000fe2000001167f */
[----:B--2---:R-:W-:Y:S01]  /*07e0*/  IMAD.MOV.U32 R128, RZ, RZ, R106 ;  /* 0x000000ffff807224 */ /* 0x004fe200078e006a */
[--C-:B------:R-:W-:Y:S01]  /*07f0*/  SHF.R.U64 R144, R106, 0x10, R107.reuse ;  /* 0x000000106a907819 */ /* 0x100fe2000000126b */
[--C-:B------:R-:W-:Y:S01]  /*0800*/  IMAD.MOV.U32 R143, RZ, RZ, R107.reuse ;  /* 0x000000ffff8f7224 */ /* 0x100fe200078e006b */
[----:B------:R-:W-:Y:S02]  /*0810*/  SHF.R.U32.HI R146, RZ, 0x10, R107 ;  /* 0x00000010ff927819 */ /* 0x000fe4000001166b */
[----:B------:R-:W1:Y:S01]  /*0820*/  LDC.64 R106, c[0x0][0x3b0] ;  /* 0x0000ec00ff6a7b82 */ /* 0x000e620000000a00 */
[----:B------:R-:W-:Y:S01]  /*0830*/  IMAD.MOV.U32 R134, RZ, RZ, R112 ;  /* 0x000000ffff867224 */ /* 0x000fe200078e0070 */
[--C-:B------:R-:W-:Y:S01]  /*0840*/  SHF.R.U64 R127, R112, 0x10, R113.reuse ;  /* 0x00000010707f7819 */ /* 0x100fe20000001271 */
[--C-:B------:R-:W-:Y:S01]  /*0850*/  IMAD.MOV.U32 R149, RZ, RZ, R113.reuse ;  /* 0x000000ffff957224 */ /* 0x100fe200078e0071 */
[----:B------:R-:W-:Y:S01]  /*0860*/  SHF.R.U32.HI R152, RZ, 0x10, R113 ;  /* 0x00000010ff987819 */ /* 0x000fe20000011671 */
[----:B------:R-:W-:Y:S01]  /*0870*/  IMAD.MOV.U32 R139, RZ, RZ, R111 ;  /* 0x000000ffff8b7224 */ /* 0x000fe200078e006f */
[----:B------:R-:W-:Y:S01]  /*0880*/  MOV R132, R110 ;  /* 0x0000006e00847202 */ /* 0x000fe20000000f00 */
[----:B------:R-:W-:Y:S01]  /*0890*/  IMAD.MOV.U32 R131, RZ, RZ, R115 ;  /* 0x000000ffff837224 */ /* 0x000fe200078e0073 */
[--C-:B------:R-:W-:Y:S01]  /*08a0*/  SHF.R.U64 R154, R110, 0x10, R111.reuse ;  /* 0x000000106e9a7819 */ /* 0x100fe2000000126f */
[----:B------:R-:W2:Y:S01]  /*08b0*/  @P2 LDC.64 R112, c[0x0][0x438] ;  /* 0x00010e00ff702b82 */ /* 0x000ea20000000a00 */
[----:B------:R-:W-:-:S02]  /*08c0*/  SHF.R.U32.HI R142, RZ, 0x10, R111 ;  /* 0x00000010ff8e7819 */ /* 0x000fc4000001166f */
[----:B------:R-:W-:Y:S02]  /*08d0*/  MOV R133, R114 ;  /* 0x0000007200857202 */ /* 0x000fe40000000f00 */
[--C-:B------:R-:W-:Y:S02]  /*08e0*/  SHF.R.U64 R156, R114, 0x10, R115.reuse ;  /* 0x00000010729c7819 */ /* 0x100fe40000001273 */
[----:B------:R-:W-:Y:S01]  /*08f0*/  SHF.R.U32.HI R129, RZ, 0x10, R115 ;  /* 0x00000010ff817819 */ /* 0x000fe20000011673 */
[----:B------:R-:W4:Y:S08]  /*0900*/  @P2 LDC.64 R110, c[0x0][0x438] ;  /* 0x00010e00ff6e2b82 */ /* 0x000f300000000a00 */
[----:B------:R-:W0:Y:S01]  /*0910*/  @P2 LDC.64 R114, c[0x0][0x438] ;  /* 0x00010e00ff722b82 */ /* 0x000e220000000a00 */
[----:B---3--:R-:W-:Y:S01]  /*0920*/  FSEL R140, R0, RZ, !P4 ;  /* 0x000000ff008c7208 */ /* 0x008fe20006000000 */
[----:B------:R-:W-:Y:S01]  /*0930*/  IMAD.MOV.U32 R141, RZ, RZ, R126 ;  /* 0x000000ffff8d7224 */ /* 0x000fe200078e007e */
[----:B------:R-:W-:-:S03]  /*0940*/  MOV R126, R108 ;  /* 0x0000006c007e7202 */ /* 0x000fc60000000f00 */
[C---:B------:R-:W-:Y:S01]  /*0950*/  FADD.FTZ R162, -R140.reuse, R78 ;  /* 0x0000004e8ca27221 */ /* 0x040fe20000010100 */
[----:B------:R-:W-:Y:S01]  /*0960*/  FADD.FTZ R164, -R140, R79 ;  /* 0x0000004f8ca47221 */ /* 0x000fe20000010100 */
[----:B-1----:R-:W-:Y:S01]  /*0970*/  IMAD.WIDE.U32 R78, R121, 0x4, R106 ;  /* 0x00000004794e7825 */ /* 0x002fe200078e006a */
[----:B------:R-:W-:-:S03]  /*0980*/  SHF.R.U64 R148, R108, 0x10, R109 ;  /* 0x000000106c947819 */ /* 0x000fc6000000126d */
[C---:B------:R-:W-:Y:S01]  /*0990*/  FADD.FTZ R138, -R140.reuse, R76 ;  /* 0x0000004c8c8a7221 */ /* 0x040fe20000010100 */
[--C-:B------:R-:W-:Y:S01]  /*09a0*/  SHF.R.U32.HI R150, RZ, 0x10, R109.reuse ;  /* 0x00000010ff967819 */ /* 0x100fe2000001166d */
[----:B------:R-:W-:Y:S02]  /*09b0*/  IMAD.MOV.U32 R147, RZ, RZ, R109 ;  /* 0x000000ffff937224 */ /* 0x000fe400078e006d */
[C---:B------:R-:W-:Y:S01]  /*09c0*/  FADD.FTZ R160, -R140.reuse, R77 ;  /* 0x0000004d8ca07221 */ /* 0x040fe20000010100 */
[----:B------:R-:W1:Y:S01]  /*09d0*/  @P1 LDC.64 R108, c[0x0][0x3b8] ;  /* 0x0000ee00ff6c1b82 */ /* 0x000e620000000a00 */
[----:B------:R-:W-:Y:S01]  /*09e0*/  FADD.FTZ R0, -R140, R72 ;  /* 0x000000488c007221 */ /* 0x000fe20000010100 */
[----:B------:R-:W-:-:S04]  /*09f0*/  IMAD.WIDE.U32 R76, R119, 0x4, R106 ;  /* 0x00000004774c7825 */ /* 0x000fc800078e006a */
[C---:B------:R-:W-:Y:S01]  /*0a00*/  FADD.FTZ R72, -R140.reuse, R82 ;  /* 0x000000528c487221 */ /* 0x040fe20000010100 */
[C---:B------:R-:W-:Y:S01]  /*0a10*/  FADD.FTZ R75, -R140.reuse, R75 ;  /* 0x0000004b8c4b7221 */ /* 0x040fe20000010100 */
[----:B------:R3:W5:Y:S01]  /*0a20*/  LDG.E R82, desc[UR8][R78.64] ;  /* 0x000000084e527981 */ /* 0x000762000c1e1900 */
[C---:B------:R-:W-:Y:S01]  /*0a30*/  FADD.FTZ R73, -R140.reuse, R73 ;  /* 0x000000498c497221 */ /* 0x040fe20000010100 */
[C---:B------:R-:W-:Y:S01]  /*0a40*/  FADD.FTZ R74, -R140.reuse, R74 ;  /* 0x0000004a8c4a7221 */ /* 0x040fe20000010100 */
[C---:B------:R-:W-:Y:S01]  /*0a50*/  FADD.FTZ R130, -R140.reuse, R80 ;  /* 0x000000508c827221 */ /* 0x040fe20000010100 */
[C---:B------:R-:W-:Y:S01]  /*0a60*/  FADD.FTZ R136, -R140.reuse, R81 ;  /* 0x000000518c887221 */ /* 0x040fe20000010100 */
[----:B------:R-:W-:Y:S01]  /*0a70*/  FADD.FTZ R140, -R140, R83 ;  /* 0x000000538c8c7221 */ /* 0x000fe20000010100 */
[----:B----4-:R-:W-:Y:S01]  /*0a80*/  @P2 IMAD.WIDE.U32 R80, R121, 0x10, R110 ;  /* 0x0000001079502825 */ /* 0x010fe200078e006e */
[----:B------:R4:W5:Y:S03]  /*0a90*/  LDG.E R83, desc[UR8][R76.64] ;  /* 0x000000084c537981 */ /* 0x000966000c1e1900 */
[----:B---3--:R-:W-:-:S02]  /*0aa0*/  IMAD.U32 R78, R133, 0x10000, RZ ;  /* 0x00010000854e7824 */ /* 0x008fc400078e00ff */
[----:B--2---:R-:W-:-:S04]  /*0ab0*/  @P2 IMAD.WIDE.U32 R112, R119, 0x10, R112 ;  /* 0x0000001077702825 */ /* 0x004fc800078e0070 */
[----:B------:R-:W-:Y:S01]  /*0ac0*/  FMUL.FTZ R111, R105, R75 ;  /* 0x0000004b696f7220 */ /* 0x000fe20000410000 */
[----:B------:R2:W5:Y:S01]  /*0ad0*/  @P2 LDG.E.128 R56, desc[UR8][R80.64] ;  /* 0x0000000850382981 */ /* 0x000562000c1e1d00 */
[----:B0-----:R-:W-:Y:S01]  /*0ae0*/  @P2 IMAD.WIDE.U32 R114, R117, 0x10, R114 ;  /* 0x0000001075722825 */ /* 0x001fe200078e0072 */
[----:B----4-:R-:W-:-:S03]  /*0af0*/  SHF.L.U32 R76, R129, 0x10, RZ ;  /* 0x00000010814c7819 */ /* 0x010fc600000006ff */
[----:B------:R-:W-:Y:S01]  /*0b00*/  FMUL.FTZ R129, R44, R78 ;  /* 0x0000004e2c817220 */ /* 0x000fe20000410000 */
[----:B------:R0:W5:Y:S01]  /*0b10*/  @P2 LDG.E.128 R60, desc[UR8][R112.64] ;  /* 0x00000008703c2981 */ /* 0x000162000c1e1d00 */
[----:B------:R-:W-:Y:S02]  /*0b20*/  IMAD.U32 R75, R141, 0x10000, RZ ;  /* 0x000100008d4b7824 */ /* 0x000fe400078e00ff */
[----:B------:R-:W-:Y:S01]  /*0b30*/  IMAD.U32 R156, R156, 0x10000, RZ ;  /* 0x000100009c9c7824 */ /* 0x000fe200078e00ff */
[----:B------:R3:W5:Y:S01]  /*0b40*/  @P2 LDG.E.128 R64, desc[UR8][R114.64] ;  /* 0x0000000872402981 */ /* 0x000762000c1e1d00 */
[----:B--2---:R-:W-:Y:S01]  /*0b50*/  SHF.L.U32 R80, R127, 0x10, RZ ;  /* 0x000000107f507819 */ /* 0x004fe200000006ff */
[----:B------:R-:W-:Y:S02]  /*0b60*/  IMAD.U32 R79, R131, 0x10000, RZ ;  /* 0x00010000834f7824 */ /* 0x000fe400078e00ff */
[----:B------:R-:W-:Y:S01]  /*0b70*/  FFMA.FTZ R127, R32, R75, R129 ;  /* 0x0000004b207f7223 */ /* 0x000fe20000010081 */
[----:B0-----:R-:W-:Y:S01]  /*0b80*/  FMUL.FTZ R113, R105, R74 ;  /* 0x0000004a69717220 */ /* 0x001fe20000410000 */
[----:B------:R-:W-:-:S02]  /*0b90*/  IMAD.U32 R74, R137, 0x10000, RZ ;  /* 0x00010000894a7824 */ /* 0x000fc400078e00ff */
[----:B---3--:R-:W-:Y:S01]  /*0ba0*/  FMUL.FTZ R114, R45, R156 ;  /* 0x0000009c2d727220 */ /* 0x008fe20000410000 */
[C---:B------:R-:W-:Y:S01]  /*0bb0*/  FMUL.FTZ R0, R105.reuse, R0 ;  /* 0x0000000069007220 */ /* 0x040fe20000410000 */
[----:B------:R-:W-:Y:S01]  /*0bc0*/  FMUL.FTZ R115, R105, R73 ;  /* 0x0000004969737220 */ /* 0x000fe20000410000 */
[----:B------:R-:W-:Y:S01]  /*0bd0*/  SHF.L.U32 R77, R135, 0x10, RZ ;  /* 0x00000010874d7819 */ /* 0x000fe200000006ff */
[----:B------:R-:W-:Y:S01]  /*0be0*/  FMUL.FTZ R131, R105, R130 ;  /* 0x0000008269837220 */ /* 0x000fe20000410000 */
[----:B------:R-:W-:Y:S01]  /*0bf0*/  FMUL.FTZ R73, R46, R79 ;  /* 0x0000004f2e497220 */ /* 0x000fe20000410000 */
[----:B------:R-:W-:Y:S01]  /*0c00*/  FFMA.FTZ R130, R33, R74, R114 ;  /* 0x0000004a21827223 */ /* 0x000fe20000010072 */
[----:B------:R-:W-:Y:S01]  /*0c10*/  FADD.FTZ R129, RZ, R127 ;  /* 0x0000007fff817221 */ /* 0x000fe20000010000 */
[----:B------:R-:W-:Y:S01]  /*0c20*/  SHF.L.U32 R151, R132, 0x10, RZ ;  /* 0x0000001084977819 */ /* 0x000fe200000006ff */
[----:B------:R-:W-:Y:S02]  /*0c30*/  IMAD.U32 R141, R128, 0x10000, RZ ;  /* 0x00010000808d7824 */ /* 0x000fe400078e00ff */
[----:B------:R-:W-:Y:S01]  /*0c40*/  FFMA.FTZ R114, R0, R127, RZ ;  /* 0x0000007f00727223 */ /* 0x000fe200000100ff */
[----:B------:R-:W-:-:S02]  /*0c50*/  IMAD.U32 R158, R158, 0x10000, RZ ;  /* 0x000100009e9e7824 */ /* 0x000fc400078e00ff */
[----:B------:R-:W-:Y:S01]  /*0c60*/  FMUL.FTZ R112, R47, R76 ;  /* 0x0000004c2f707220 */ /* 0x000fe20000410000 */
[----:B------:R-:W-:Y:S01]  /*0c70*/  FFMA.FTZ R128, R34, R77, R73 ;  /* 0x0000004d22807223 */ /* 0x000fe20000010049 */
[----:B------:R-:W-:Y:S01]  /*0c80*/  FADD.FTZ R129, R130, R129 ;  /* 0x0000008182817221 */ /* 0x000fe20000010000 */
[----:B------:R-:W-:Y:S02]  /*0c90*/  IMAD.U32 R145, R126, 0x10000, RZ ;  /* 0x000100007e917824 */ /* 0x000fe400078e00ff */
[----:B------:R-:W-:Y:S01]  /*0ca0*/  FFMA.FTZ R114, R115, R130, R114 ;  /* 0x0000008273727223 */ /* 0x000fe20000010072 */
[----:B------:R-:W-:Y:S02]  /*0cb0*/  IMAD.U32 R81, R134, 0x10000, RZ ;  /* 0x0001000086517824 */ /* 0x000fe400078e00ff */
[----:B------:R-:W-:Y:S01]  /*0cc0*/  FFMA.FTZ R126, R35, R158, R112 ;  /* 0x0000009e237e7223 */ /* 0x000fe20000010070 */
[----:B------:R-:W-:Y:S02]  /*0cd0*/  IMAD.U32 R154, R154, 0x10000, RZ ;  /* 0x000100009a9a7824 */ /* 0x000fe400078e00ff */
[----:B------:R-:W-:Y:S01]  /*0ce0*/  FMUL.FTZ R73, R48, R151 ;  /* 0x0000009730497220 */ /* 0x000fe20000410000 */
[----:B------:R-:W-:Y:S01]  /*0cf0*/  FADD.FTZ R129, R128, R129 ;  /* 0x0000008180817221 */ /* 0x000fe20000010000 */
[----:B-1----:R-:W-:-:S04]  /*0d00*/  @P1 IMAD.WIDE.U32 R108, R117, 0x4, R108 ;  /* 0x00000004756c1825 */ /* 0x002fc800078e006c */
[----:B------:R-:W-:Y:S01]  /*0d10*/  FFMA.FTZ R112, R113, R128, R114 ;  /* 0x0000008071707223 */ /* 0x000fe20000010072 */
[----:B------:R-:W-:Y:S01]  /*0d20*/  FMUL.FTZ R132, R49, R154 ;  /* 0x0000009a31847220 */ /* 0x000fe20000410000 */
[----:B------:R-:W-:Y:S01]  /*0d30*/  FFMA.FTZ R114, R36, R81, R73 ;  /* 0x0000005124727223 */ /* 0x000fe20000010049 */
[----:B------:R-:W-:Y:S02]  /*0d40*/  IMAD.U32 R139, R139, 0x10000, RZ ;  /* 0x000100008b8b7824 */ /* 0x000fe400078e00ff */
[----:B------:R-:W-:Y:S01]  /*0d50*/  FADD.FTZ R133, R126, R129 ;  /* 0x000000817e857221 */ /* 0x000fe20000010000 */
[----:B------:R0:W5:Y:S01]  /*0d60*/  @P1 LDG.E R102, desc[UR8][R108.64] ;  /* 0x000000086c661981 */ /* 0x000162000c1e1900 */
[----:B------:R-:W-:Y:S01]  /*0d70*/  SHF.L.U32 R142, R142, 0x10, RZ ;  /* 0x000000108e8e7819 */ /* 0x000fe200000006ff */
[----:B------:R-:W-:Y:S02]  /*0d80*/  IMAD.U32 R149, R149, 0x10000, RZ ;  /* 0x0001000095957824 */ /* 0x000fe400078e00ff */
[----:B------:R-:W-:Y:S01]  /*0d90*/  FMUL.FTZ R73, R50, R139 ;  /* 0x0000008b32497220 */ /* 0x000fe20000410000 */
[----:B------:R-:W-:Y:S01]  /*0da0*/  FFMA.FTZ R129, R37, R80, R132 ;  /* 0x0000005025817223 */ /* 0x000fe20000010084 */
[----:B------:R-:W-:Y:S01]  /*0db0*/  FADD.FTZ R134, R114, R133 ;  /* 0x0000008572867221 */ /* 0x000fe20000010000 */
[----:B------:R-:W-:-:S04]  /*0dc0*/  IMAD.WIDE.U32 R106, R117, 0x4, R106 ;  /* 0x00000004756a7825 */ /* 0x000fc800078e006a */
[----:B0-----:R-:W-:Y:S01]  /*0dd0*/  FMUL.FTZ R109, R105, R138 ;  /* 0x0000008a696d7220 */ /* 0x001fe20000410000 */
[----:B------:R-:W-:Y:S01]  /*0de0*/  FFMA.FTZ R138, R111, R126, R112 ;  /* 0x0000007e6f8a7223 */ /* 0x000fe20000010070 */
[----:B------:R-:W-:Y:S02]  /*0df0*/  IMAD.U32 R152, R152, 0x10000, RZ ;  /* 0x0001000098987824 */ /* 0x000fe400078e00ff */
[----:B------:R-:W-:Y:S01]  /*0e00*/  FFMA.FTZ R112, R38, R149, R73 ;  /* 0x0000009526707223 */ /* 0x000fe20000010049 */
[----:B------:R-:W-:Y:S01]  /*0e10*/  FMUL.FTZ R132, R51, R142 ;  /* 0x0000008e33847220 */ /* 0x000fe20000410000 */
[----:B------:R-:W-:Y:S01]  /*0e20*/  FMUL.FTZ R110, R105, R160 ;  /* 0x000000a0696e7220 */ /* 0x000fe20000410000 */
[----:B------:R-:W-:Y:S01]  /*0e30*/  FFMA.FTZ R73, R109, R114, R138 ;  /* 0x000000726d497223 */ /* 0x000fe2000001008a */
[----:B------:R-:W-:Y:S01]  /*0e40*/  FADD.FTZ R135, R129, R134 ;  /* 0x0000008681877221 */ /* 0x000fe20000010000 */
[----:B------:R0:W5:Y:S01]  /*0e50*/  LDG.E R106, desc[UR8][R106.64] ;  /* 0x000000086a6a7981 */ /* 0x000162000c1e1900 */
[----:B------:R-:W-:Y:S01]  /*0e60*/  FFMA.FTZ R133, R39, R152, R132 ;  /* 0x0000009827857223 */ /* 0x000fe20000010084 */
[----:B------:R-:W-:Y:S01]  /*0e70*/  FFMA.FTZ R132, R110, R129, R73 ;  /* 0x000000816e847223 */ /* 0x000fe20000010049 */
[----:B------:R-:W-:Y:S01]  /*0e80*/  FADD.FTZ R138, R112, R135 ;  /* 0x00000087708a7221 */ /* 0x000fe20000010000 */
[----:B------:R-:W-:Y:S01]  /*0e90*/  FMUL.FTZ R135, R52, R145 ;  /* 0x0000009134877220 */ /* 0x000fe20000410000 */
[----:B------:R-:W-:Y:S01]  /*0ea0*/  SHF.L.U32 R148, R148, 0x10, RZ ;  /* 0x0000001094947819 */ /* 0x000fe200000006ff */
[----:B------:R-:W-:-:S02]  /*0eb0*/  IMAD.U32 R147, R147, 0x10000, RZ ;  /* 0x0001000093937824 */ /* 0x000fc400078e00ff */
[C---:B0-----:R-:W-:Y:S01]  /*0ec0*/  FMUL.FTZ R107, R105.reuse, R162 ;  /* 0x000000a2696b7220 */ /* 0x041fe20000410000 */
[----:B------:R-:W-:Y:S01]  /*0ed0*/  FMUL.FTZ R108, R105, R164 ;  /* 0x000000a4696c7220 */ /* 0x000fe20000410000 */
[----:B------:R-:W-:Y:S02]  /*0ee0*/  FFMA.FTZ R134, R40, R141, R135 ;  /* 0x0000008d28867223 */ /* 0x000fe40000010087 */
[----:B------:R-:W-:Y:S01]  /*0ef0*/  FFMA.FTZ R73, R107, R112, R132 ;  /* 0x000000706b497223 */ /* 0x000fe20000010084 */
[----:B------:R-:W-:Y:S01]  /*0f00*/  SHF.L.U32 R143, R143, 0x10, RZ ;  /* 0x000000108f8f7819 */ /* 0x000fe200000006ff */
[----:B------:R-:W-:Y:S01]  /*0f10*/  FADD.FTZ R135, R133, R138 ;  /* 0x0000008a85877221 */ /* 0x000fe20000010000 */
[----:B------:R-:W-:Y:S01]  /*0f20*/  FMUL.FTZ R153, R54, R147 ;  /* 0x0000009336997220 */ /* 0x000fe20000410000 */
[----:B------:R-:W-:Y:S02]  /*0f30*/  IMAD.U32 R144, R144, 0x10000, RZ ;  /* 0x0001000090907824 */ /* 0x000fe400078e00ff */
[----:B------:R-:W-:Y:S01]  /*0f40*/  FMUL.FTZ R160, R53, R148 ;  /* 0x0000009435a07220 */ /* 0x000fe20000410000 */
[----:B------:R-:W-:Y:S01]  /*0f50*/  FFMA.FTZ R138, R108, R133, R73 ;  /* 0x000000856c8a7223 */ /* 0x000fe20000010049 */
[----:B------:R-:W-:Y:S01]  /*0f60*/  FADD.FTZ R73, R134, R135 ;  /* 0x0000008786497221 */ /* 0x000fe20000010000 */
[----:B------:R-:W-:Y:S01]  /*0f70*/  FFMA.FTZ R135, R42, R143, R153 ;  /* 0x0000008f2a877223 */ /* 0x000fe20000010099 */
[----:B------:R-:W-:-:S02]  /*0f80*/  IMAD.U32 R150, R150, 0x10000, RZ ;  /* 0x0001000096967824 */ /* 0x000fc400078e00ff */
[----:B------:R-:W-:Y:S01]  /*0f90*/  FMUL.FTZ R136, R105, R136 ;  /* 0x0000008869887220 */ /* 0x000fe20000410000 */
[----:B------:R-:W-:Y:S01]  /*0fa0*/  FFMA.FTZ R132, R41, R144, R160 ;  /* 0x0000009029847223 */ /* 0x000fe200000100a0 */
[----:B------:R-:W-:Y:S01]  /*0fb0*/  FFMA.FTZ R153, R131, R134, R138 ;  /* 0x0000008683997223 */ /* 0x000fe2000001008a */
[----:B------:R-:W-:Y:S01]  /*0fc0*/  FMUL.FTZ R137, R105, R72 ;  /* 0x0000004869897220 */ /* 0x000fe20000410000 */
[----:B------:R-:W-:Y:S02]  /*0fd0*/  IMAD.U32 R146, R146, 0x10000, RZ ;  /* 0x0001000092927824 */ /* 0x000fe400078e00ff */
        /* <DEDUP_REMOVED lines=23> */
[----:B------:R-:W-:Y:S02]  /*1150*/  LOP3.LUT P2, RZ, R86, 0x1f, RZ, 0xc0, !PT ;  /* 0x0000001f56ff7812 */ /* 0x000fe4000784c0ff */
[----:B------:R-:W-:-:S04]  /*1160*/  MOV R72, 0x400 ;  /* 0x0000040000487802 */ /* 0x000fc80000000f00 */
[----:B------:R-:W-:Y:S02]  /*1170*/  LEA R161, R161, R72, 0x18 ;  /* 0x00000048a1a17211 */ /* 0x000fe400078ec0ff */
[----:B------:R-:W-:Y:S01]  /*1180*/  PLOP3.LUT P0, PT, PT, PT, PT, 0x80, 0x8 ;  /* 0x000000000008781c */ /* 0x000fe20003f0f070 */
[----:B0-----:R-:W-:Y:S01]  /*1190*/  FADD.FTZ R159, R162, R73 ;  /* 0x00000049a29f7221 */ /* 0x001fe20000010000 */
[----:B-1----:R-:W-:-:S04]  /*11a0*/  FADD.FTZ R153, R164, R153 ;  /* 0x00000099a4997221 */ /* 0x002fc80000010000 */
[----:B------:R-:W0:Y:S04]  /*11b0*/  SHFL.DOWN PT, R72, R159, 0x1, 0x1f ;  /* 0x08201f009f487f89 */ /* 0x000e2800000e0000 */
[----:B------:R-:W1:Y:S01]  /*11c0*/  SHFL.DOWN PT, R160, R153, 0x1, 0x1f ;  /* 0x08201f0099a07f89 */ /* 0x000e6200000e0000 */
[----:B------:R-:W-:Y:S02]  /*11d0*/  @!P2 PLOP3.LUT P0, PT, P3, PT, PT, 0x80, 0x8 ;  /* 0x000000000008a81c */ /* 0x000fe40001f0f070 */
[----:B------:R-:W-:-:S05]  /*11e0*/  IADD3 R157, PT, PT, R161, 0x1820, RZ ;  /* 0x00001820a19d7810 */ /* 0x000fca0007ffe0ff */
[----:B------:R-:W-:-:S06]  /*11f0*/  @!P2 IMAD.MOV.U32 R155, RZ, RZ, R157 ;  /* 0x000000ffff9ba224 */ /* 0x000fcc00078e009d */
[----:B------:R-:W-:-:S05]  /*1200*/  @!P0 VIADD R155, R161, 0x1800 ;  /* 0x00001800a19b8836 */ /* 0x000fca0000000000 */
[----:B------:R-:W-:Y:S01]  /*1210*/  @!P2 LEA R155, R118, R155, 0x3 ;  /* 0x0000009b769ba211 */ /* 0x000fe200078e18ff */
[----:B0-----:R-:W-:Y:S01]  /*1220*/  FADD.FTZ R72, R159, R72 ;  /* 0x000000489f487221 */ /* 0x001fe20000010000 */
[----:B-1----:R-:W-:-:S05]  /*1230*/  FADD.FTZ R73, R153, R160 ;  /* 0x000000a099497221 */ /* 0x002fca0000010000 */
[----:B------:R-:W-:Y:S01]  /*1240*/  @!P2 STS.64 [R155], R72 ;  /* 0x000000489b00a388 */ /* 0x000fe20000000a00 */
[----:B------:R-:W-:Y:S01]  /*1250*/  @!P3 IADD3 R157, PT, PT, R161, 0x1800, RZ ;  /* 0x00001800a19db810 */ /* 0x000fe20007ffe0ff */
[----:B------:R-:W-:Y:S01]  /*1260*/  FFMA.FTZ R123, R0, R75, R123 ;  /* 0x0000004b007b7223 */ /* 0x000fe2000001007b */
[----:B------:R-:W-:Y:S01]  /*1270*/  FADD.FTZ R100, R75, R100 ;  /* 0x000000644b647221 */ /* 0x000fe20000010000 */
[----:B------:R-:W-:Y:S01]  /*1280*/  FFMA.FTZ R98, R115, R74, R98 ;  /* 0x0000004a73627223 */ /* 0x000fe20000010062 */
[----:B------:R-:W-:Y:S01]  /*1290*/  FADD.FTZ R97, R74, R97 ;  /* 0x000000614a617221 */ /* 0x000fe20000010000 */
[----:B------:R-:W-:Y:S01]  /*12a0*/  BAR.SYNC.DEFER_BLOCKING 0x0 ;  /* 0x0000000000007b1d */ /* 0x000fe20000010000 */
[C---:B------:R-:W-:Y:S02]  /*12b0*/  VIADD R153, R161.reuse, 0x1830 ;  /* 0x00001830a1997836 */ /* 0x040fe40000000000 */
[----:B------:R-:W-:Y:S02]  /*12c0*/  @!P3 VIADD R153, R161, 0x1810 ;  /* 0x00001810a199b836 */ /* 0x000fe40000000000 */
        /* <DEDUP_REMOVED lines=8> */
[----:B------:R-:W0:Y:S04]  /*1350*/  LDS.128 R72, [R157] ;  /* 0x000000009d487984 */ /* 0x000e280000000c00 */
[----:B------:R-:W1:Y:S01]  /*1360*/  LDS.128 R76, [R153] ;  /* 0x00000000994c7984 */ /* 0x000e620000000c00 */
[----:B------:R-:W-:Y:S01]  /*1370*/  FFMA.FTZ R2, R109, R81, R2 ;  /* 0x000000516d027223 */ /* 0x000fe20000010002 */
[----:B------:R-:W-:Y:S01]  /*1380*/  FADD.FTZ R10, R81, R10 ;  /* 0x0000000a510a7221 */ /* 0x000fe20000010000 */
[----:B------:R-:W-:Y:S01]  /*1390*/  FFMA.FTZ R3, R110, R80, R3 ;  /* 0x000000506e037223 */ /* 0x000fe20000010003 */
[----:B------:R-:W-:-:S02]  /*13a0*/  FADD.FTZ R11, R80, R11 ;  /* 0x0000000b500b7221 */ /* 0x000fc40000010000 */
[----:B------:R-:W2:Y:S01]  /*13b0*/  LDC.64 R80, c[0x0][0x380] ;  /* 0x0000e000ff507b82 */ /* 0x000ea20000000a00 */
[----:B------:R-:W-:Y:S01]  /*13c0*/  FFMA.FTZ R20, R107, R139, R20 ;  /* 0x0000008b6b147223 */ /* 0x000fe20000010014 */
[----:B------:R-:W-:Y:S01]  /*13d0*/  FADD.FTZ R28, R139, R28 ;  /* 0x0000001c8b1c7221 */ /* 0x000fe20000010000 */
[----:B------:R-:W-:-:S04]  /*13e0*/  UISETP.NE.U32.AND UP0, UPT, UR12, URZ, UPT ;  /* 0x000000ff0c00728c */ /* 0x000fc8000bf05070 */
[----:B------:R-:W-:Y:S01]  /*13f0*/  UISETP.NE.AND.EX UP0, UPT, UR13, URZ, UPT, UP0 ;  /* 0x000000ff0d00728c */ /* 0x000fe2000bf05300 */
[----:B------:R-:W-:Y:S01]  /*1400*/  ISETP.NE.AND P4, PT, RZ, UR10, PT ;  /* 0x0000000aff007c0c */ /* 0x000fe2000bf85270 */
[----:B------:R-:W-:Y:S01]  /*1410*/  FFMA.FTZ R21, R108, R142, R21 ;  /* 0x0000008e6c157223 */ /* 0x000fe20000010015 */
[----:B------:R-:W-:Y:S01]  /*1420*/  FADD.FTZ R29, R142, R29 ;  /* 0x0000001d8e1d7221 */ /* 0x000fe20000010000 */
[----:B0-----:R-:W-:Y:S01]  /*1430*/  FADD.FTZ R139, RZ, R72 ;  /* 0x00000048ff8b7221 */ /* 0x001fe20000010000 */
[----:B------:R-:W-:-:S03]  /*1440*/  FADD.FTZ R72, RZ, R73 ;  /* 0x00000049ff487221 */ /* 0x000fc60000010000 */
[----:B------:R-:W-:Y:S01]  /*1450*/  FADD.FTZ R139, R74, R139 ;  /* 0x0000008b4a8b7221 */ /* 0x000fe20000010000 */
[----:B------:R-:W-:-:S03]  /*1460*/  FADD.FTZ R72, R75, R72 ;  /* 0x000000484b487221 */ /* 0x000fc60000010000 */
[----:B-1----:R-:W-:Y:S01]  /*1470*/  FADD.FTZ R139, R139, R76 ;  /* 0x0000004c8b8b7221 */ /* 0x002fe20000010000 */
[----:B------:R-:W-:-:S03]  /*1480*/  FADD.FTZ R72, R72, R77 ;  /* 0x0000004d48487221 */ /* 0x000fc60000010000 */
[----:B------:R-:W-:Y:S01]  /*1490*/  FADD.FTZ R78, R78, R139 ;  /* 0x0000008b4e4e7221 */ /* 0x000fe20000010000 */
[----:B--2---:R-:W-:Y:S02]  /*14a0*/  IMAD.IADD R116, R116, 0x1, R80 ;  /* 0x0000000174747824 */ /* 0x004fe400078e0250 */
        /* <DEDUP_REMOVED lines=29> */
[----:B------:R-:W-:Y:S01]  /*1680*/  FADD.FTZ R85, R150, R85 ;  /* 0x0000005596557221 */ /* 0x000fe20000010000 */
[----:B------:R-:W-:Y:S01]  /*1690*/  FFMA.FTZ R25, R140, R150, R25 ;  /* 0x000000968c197223 */ /* 0x000fe20000010019 */
[----:B------:R-:W-:Y:S01]  /*16a0*/  FMUL.FTZ R142, R72, UR14 ;  /* 0x0000000e488e7c20 */ /* 0x000fe20008410000 */
[----:B------:R-:W-:Y:S01]  /*16b0*/  FSEL R139, R78, RZ, !P4 ;  /* 0x000000ff4e8b7208 */ /* 0x000fe20006000000 */
[----:B------:R-:W-:Y:S08]  /*16c0*/  BRA.U UP0, `(.L_x_1642) ;  /* 0x0000000900187547 */ /* 0x000ff0000b800000 */
[----:B------:R-:W0:Y:S02]  /*16d0*/  LDC.64 R72, c[0x0][0x438] ;  /* 0x00010e00ff487b82 */ /* 0x000e240000000a00 */
[----:B0-----:R-:W-:-:S04]  /*16e0*/  ISETP.NE.U32.AND P0, PT, R72, RZ, PT ;  /* 0x000000ff4800720c */ /* 0x001fc80003f05070 */
[----:B------:R-:W-:-:S13]  /*16f0*/  ISETP.NE.AND.EX P0, PT, R73, RZ, PT, P0 ;  /* 0x000000ff4900720c */ /* 0x000fda0003f05300 */
[----:B------:R-:W-:Y:S05]  /*1700*/  @P0 BRA `(.L_x_1643) ;  /* 0x0000000400040947 */ /* 0x000fea0003800000 */
        /* <DEDUP_REMOVED lines=12> */
[----:B-----5:R-:W-:Y:S01]  /*17d0*/  LOP3.LUT P6, RZ, R82, 0xff, RZ, 0xc0, !PT ;  /* 0x000000ff52ff7812 */ /* 0x020fe200078cc0ff */
[C---:B------:R-:W-:Y:S01]  /*17e0*/  FMUL.FTZ R130, R105.reuse, R130 ;  /* 0x0000008269827220 */ /* 0x040fe20000410000 */
[C---:B------:R-:W-:Y:S01]  /*17f0*/  FMUL.FTZ R128, R105.reuse, R128 ;  /* 0x0000008069807220 */ /* 0x040fe20000410000 */
[----:B------:R-:W-:Y:S01]  /*1800*/  FMUL.FTZ R0, R0, UR6 ;  /* 0x0000000600007c20 */ /* 0x000fe20008410000 */
[----:B------:R-:W-:Y:S01]  /*1810*/  FMUL.FTZ R126, R105, R126 ;  /* 0x0000007e697e7220 */ /* 0x000fe20000410000 */
        /* <DEDUP_REMOVED lines=17> */
.L_x_1644:
        /* <DEDUP_REMOVED lines=31> */
.L_x_1643:
        /* <DEDUP_REMOVED lines=12> */
[----:B------:R-:W-:Y:S01]  /*1be0*/  LOP3.LUT P6, RZ, R82, 0xff, RZ, 0xc0, !PT ;  /* 0x000000ff52ff7812 */ /* 0x000fe200078cc0ff */
[C---:B------:R-:W-:Y:S01]  /*1bf0*/  FFMA.FTZ R74, R105.reuse, R74, R57 ;  /* 0x0000004a694a7223 */ /* 0x040fe20000010039 */
[C---:B------:R-:W-:Y:S01]  /*1c00*/  FFMA.FTZ R75, R105.reuse, R75, R58 ;  /* 0x0000004b694b7223 */ /* 0x040fe2000001003a */
[----:B------:R-:W-:Y:S01]  /*1c10*/  FMUL.FTZ R0, R0, UR6 ;  /* 0x0000000600007c20 */ /* 0x000fe20008410000 */
[----:B------:R-:W-:Y:S01]  /*1c20*/  FFMA.FTZ R77, R105, R126, R59 ;  /* 0x0000007e694d7223 */ /* 0x000fe2000001003b */
        /* <DEDUP_REMOVED lines=17> */
.L_x_1646:
        /* <DEDUP_REMOVED lines=31> */
.L_x_1642:
        /* <DEDUP_REMOVED lines=14> */
[C---:B-----5:R-:W-:Y:S01]  /*2010*/  LOP3.LUT P0, RZ, R82.reuse, 0xff00, RZ, 0xc0, !PT ;  /* 0x0000ff0052ff7812 */ /* 0x060fe2000780c0ff */
[C---:B------:R-:W-:Y:S01]  /*2020*/  FMUL.FTZ R130, R105.reuse, R130 ;  /* 0x0000008269827220 */ /* 0x040fe20000410000 */
[C---:B------:R-:W-:Y:S01]  /*2030*/  FMUL.FTZ R128, R105.reuse, R128 ;  /* 0x0000008069807220 */ /* 0x040fe20000410000 */
[----:B------:R-:W-:Y:S01]  /*2040*/  FMUL.FTZ R0, R105, R0 ;  /* 0x0000000069007220 */ /* 0x000fe20000410000 */
[----:B------:R-:W-:Y:S01]  /*2050*/  LOP3.LUT P6, RZ, R82, 0xff0000, RZ, 0xc0, !PT ;  /* 0x00ff000052ff7812 */ /* 0x000fe200078cc0ff */
[----:B------:R-:W-:Y:S01]  /*2060*/  FMUL.FTZ R130, R130, UR6 ;  /* 0x0000000682827c20 */ /* 0x000fe20008410000 */
[----:B------:R-:W-:Y:S01]  /*2070*/  FMUL.FTZ R128, R128, UR6 ;  /* 0x0000000680807c20 */ /* 0x000fe20008410000 */
[----:B------:R-:W-:Y:S01]  /*2080*/  FADD.FTZ R126, R126, -R111 ;  /* 0x8000006f7e7e7221 */ /* 0x000fe20000010000 */
[----:B------:R-:W-:Y:S01]  /*2090*/  FMUL.FTZ R0, R0, UR6 ;  /* 0x0000000600007c20 */ /* 0x000fe20008410000 */
[----:B------:R-:W-:-:S02]  /*20a0*/  LOP3.LUT P2, RZ, R104, 0xff00, RZ, 0xc0, !PT ;  /* 0x0000ff0068ff7812 */ /* 0x000fc4000784c0ff */
[----:B------:R-:W-:Y:S01]  /*20b0*/  FSEL R77, R130, RZ, P0 ;  /* 0x000000ff824d7208 */ /* 0x000fe20000000000 */
[----:B------:R-:W-:Y:S01]  /*20c0*/  FMUL.FTZ R126, R105, R126 ;  /* 0x0000007e697e7220 */ /* 0x000fe20000410000 */
        /* <DEDUP_REMOVED lines=25> */
.L_x_1648:
        /* <DEDUP_REMOVED lines=10> */
[----:B------:R-:W-:Y:S01]  /*2300*/  LOP3.LUT P6, RZ, R82, 0xff0000, RZ, 0xc0, !PT ;  /* 0x00ff000052ff7812 */ /* 0x000fe200078cc0ff */
[----:B------:R-:W-:Y:S01]  /*2310*/  FMUL.FTZ R68, R105, R0 ;  /* 0x0000000069447220 */ /* 0x000fe20000410000 */
[----:B------:R-:W-:Y:S01]  /*2320*/  FMUL.FTZ R71, R69, UR6 ;  /* 0x0000000645477c20 */ /* 0x000fe20008410000 */
[----:B------:R-:W-:Y:S01]  /*2330*/  FMUL.FTZ R78, R70, UR6 ;  /* 0x00000006464e7c20 */ /* 0x000fe20008410000 */
[----:B------:R-:W-:Y:S01]  /*2340*/  LOP3.LUT P0, RZ, R104, 0xff00, RZ, 0xc0, !PT ;  /* 0x0000ff0068ff7812 */ /* 0x000fe2000780c0ff */
[----:B------:R-:W-:Y:S01]  /*2350*/  FADD.FTZ R126, R126, -R111 ;  /* 0x8000006f7e7e7221 */ /* 0x000fe20000010000 */
[----:B------:R-:W-:Y:S01]  /*2360*/  FMUL.FTZ R0, R68, UR6 ;  /* 0x0000000644007c20 */ /* 0x000fe20008410000 */
[----:B------:R-:W-:-:S02]  /*2370*/  FSEL R76, R71, RZ, P2 ;  /* 0x000000ff474c7208 */ /* 0x000fc40001000000 */
[----:B------:R-:W-:Y:S02]  /*2380*/  FSEL R80, R78, RZ, P6 ;  /* 0x000000ff4e507208 */ /* 0x000fe40003000000 */
[----:B------:R-:W-:Y:S02]  /*2390*/  LOP3.LUT P2, RZ, R82, 0xff, RZ, 0xc0, !PT ;  /* 0x000000ff52ff7812 */ /* 0x000fe4000784c0ff */
[----:B------:R-:W-:Y:S01]  /*23a0*/  FSEL R77, R71, RZ, P0 ;  /* 0x000000ff474d7208 */ /* 0x000fe20000000000 */
[----:B------:R-:W-:Y:S01]  /*23b0*/  FMUL.FTZ R71, R105, R126 ;  /* 0x0000007e69477220 */ /* 0x000fe20000410000 */
[----:B------:R-:W-:Y:S02]  /*23c0*/  LOP3.LUT P6, RZ, R104, 0xff, RZ, 0xc0, !PT ;  /* 0x000000ff68ff7812 */ /* 0x000fe400078cc0ff */
[C---:B------:R-:W-:Y:S02]  /*23d0*/  FSEL R74, R0.reuse, RZ, P2 ;  /* 0x000000ff004a7208 */ /* 0x040fe40001000000 */
[----:B------:R-:W-:Y:S01]  /*23e0*/  FSEL R75, R0, RZ, P6 ;  /* 0x000000ff004b7208 */ /* 0x000fe20003000000 */
[----:B------:R-:W-:Y:S01]  /*23f0*/  FMUL.FTZ R0, R71, UR6 ;  /* 0x0000000647007c20 */ /* 0x000fe20008410000 */
        /* <DEDUP_REMOVED lines=18> */
.L_x_1647:
        /* <DEDUP_REMOVED lines=11> */
[C---:B------:R-:W-:Y:S01]  /*25d0*/  FFMA.FTZ R130, R105.reuse, R130, R57 ;  /* 0x0000008269827223 */ /* 0x040fe20000010039 */
[C---:B------:R-:W-:Y:S01]  /*25e0*/  FFMA.FTZ R113, R105.reuse, R113, R58 ;  /* 0x0000007169717223 */ /* 0x040fe2000001003a */
[----:B------:R-:W-:Y:S01]  /*25f0*/  FFMA.FTZ R0, R105, R0, R56 ;  /* 0x0000000069007223 */ /* 0x000fe20000010038 */
[----:B------:R-:W-:Y:S01]  /*2600*/  LOP3.LUT P6, RZ, R82, 0xff0000, RZ, 0xc0, !PT ;  /* 0x00ff000052ff7812 */ /* 0x000fe200078cc0ff */
[----:B------:R-:W-:Y:S01]  /*2610*/  FMUL.FTZ R130, R130, UR6 ;  /* 0x0000000682827c20 */ /* 0x000fe20008410000 */
[----:B------:R-:W-:Y:S01]  /*2620*/  FMUL.FTZ R113, R113, UR6 ;  /* 0x0000000671717c20 */ /* 0x000fe20008410000 */
[----:B------:R-:W-:Y:S01]  /*2630*/  FADD.FTZ R126, R126, -R111 ;  /* 0x8000006f7e7e7221 */ /* 0x000fe20000010000 */
[----:B------:R-:W-:Y:S01]  /*2640*/  FMUL.FTZ R0, R0, UR6 ;  /* 0x0000000600007c20 */ /* 0x000fe20008410000 */
[----:B------:R-:W-:-:S02]  /*2650*/  LOP3.LUT P0, RZ, R104, 0xff00, RZ, 0xc0, !PT ;  /* 0x0000ff0068ff7812 */ /* 0x000fc4000780c0ff */
[----:B------:R-:W-:Y:S01]  /*2660*/  FSEL R77, R130, RZ, P2 ;  /* 0x000000ff824d7208 */ /* 0x000fe20001000000 */
[----:B------:R-:W-:Y:S01]  /*2670*/  FFMA.FTZ R126, R105, R126, R59 ;  /* 0x0000007e697e7223 */ /* 0x000fe2000001003b */
        /* <DEDUP_REMOVED lines=25> */
.L_x_1649:
        /* <DEDUP_REMOVED lines=10> */
[----:B------:R-:W-:Y:S01]  /*28b0*/  LOP3.LUT P6, RZ, R82, 0xff0000, RZ, 0xc0, !PT ;  /* 0x00ff000052ff7812 */ /* 0x000fe200078cc0ff */
[----:B------:R-:W-:Y:S01]  /*28c0*/  FFMA.FTZ R68, R105, R0, R56 ;  /* 0x0000000069447223 */ /* 0x000fe20000010038 */
        /* <DEDUP_REMOVED lines=9> */
[----:B------:R-:W-:Y:S01]  /*2960*/  FFMA.FTZ R71, R105, R126, R59 ;  /* 0x0000007e69477223 */ /* 0x000fe2000001003b */
        /* <DEDUP_REMOVED lines=21> */
.L_x_1645:
        /* <DEDUP_REMOVED lines=22> */
.L_x_1650:
[----:B------:R-:W-:Y:S05]  /*2c20*/  @!P1 BRA `(.L_x_1651) ;  /* 0x0000000800dc9947 */ /* 0x000fea0003800000 */
[----:B------:R-:W-:-:S04]  /*2c30*/  ISETP.NE.U32.AND P2, PT, R72, RZ, PT ;  /* 0x000000ff4800720c */ /* 0x000fc80003f45070 */
[----:B------:R-:W-:-:S13]  /*2c40*/  ISETP.NE.AND.EX P2, PT, R73, RZ, PT, P2 ;  /* 0x000000ff4900720c */ /* 0x000fda0003f45320 */
[----:B------:R-:W-:Y:S05]  /*2c50*/  @!P2 BRA `(.L_x_1652) ;  /* 0x000000040068a947 */ /* 0x000fea0003800000 */
        /* <DEDUP_REMOVED lines=9> */
[C---:B0-----:R-:W-:Y:S01]  /*2cf0*/  FFMA.FTZ R69, R105.reuse, R110, R61 ;  /* 0x0000006e69457223 */ /* 0x041fe2000001003d */
[----:B------:R-:W-:Y:S01]  /*2d00*/  FFMA.FTZ R70, R105, R107, R62 ;  /* 0x0000006b69467223 */ /* 0x000fe2000001003e */
[----:B------:R-:W-:Y:S01]  /*2d10*/  FADD.FTZ R108, R133, -R108 ;  /* 0x8000006c856c7221 */ /* 0x000fe20000010000 */
[----:B------:R-:W-:Y:S01]  /*2d20*/  FFMA.FTZ R68, R105, R109, R60 ;  /* 0x0000006d69447223 */ /* 0x000fe2000001003c */
[----:B------:R-:W-:Y:S01]  /*2d30*/  FMUL.FTZ R0, R69, UR6 ;  /* 0x0000000645007c20 */ /* 0x000fe20008410000 */
[----:B------:R-:W-:-:S04]  /*2d40*/  FMUL.FTZ R71, R70, UR6 ;  /* 0x0000000646477c20 */ /* 0x000fc80008410000 */
[----:B-1----:R-:W-:Y:S02]  /*2d50*/  FSEL R76, R0, RZ, P6 ;  /* 0x000000ff004c7208 */ /* 0x002fe40003000000 */
[----:B------:R-:W-:-:S04]  /*2d60*/  LOP3.LUT P6, RZ, R103, 0xff00, RZ, 0xc0, !PT ;  /* 0x0000ff0067ff7812 */ /* 0x000fc800078cc0ff */
[----:B------:R-:W-:Y:S01]  /*2d70*/  FSEL R77, R0, RZ, P6 ;  /* 0x000000ff004d7208 */ /* 0x000fe20003000000 */
[----:B------:R-:W-:Y:S01]  /*2d80*/  FMUL.FTZ R0, R68, UR6 ;  /* 0x0000000644007c20 */ /* 0x000fe20008410000 */
        /* <DEDUP_REMOVED lines=27> */
.L_x_1653:
        /* <DEDUP_REMOVED lines=8> */
[C---:B------:R-:W-:Y:S01]  /*2fc0*/  FFMA.FTZ R110, R105.reuse, R110, R61 ;  /* 0x0000006e696e7223 */ /* 0x040fe2000001003d */
        /* <DEDUP_REMOVED lines=13> */
[----:B01----:R-:W-:Y:S02]  /*30a0*/  FSEL R76, R107, RZ, P6 ;  /* 0x000000ff6b4c7208 */ /* 0x003fe40003000000 */
        /* <DEDUP_REMOVED lines=18> */
[C---:B------:R-:W-:Y:S02]  /*31d0*/  PRMT R125, R73.reuse, 0x7632, R125 ;  /* 0x00007632497d7816 */ /* 0x040fe4000000007d */
[----:B------:R-:W-:Y:S01]  /*31e0*/  PRMT R81, R73, 0x7610, R81 ;  /* 0x0000761049517816 */ /* 0x000fe20000000051 */
[----:B------:R-:W-:Y:S06]  /*31f0*/  BRA `(.L_x_1654) ;  /* 0x0000000c00607947 */ /* 0x000fec0003800000 */
.L_x_1652:
[----:B------:R-:W-:Y:S05]  /*3200*/  @!P0 BRA `(.L_x_1655) ;  /* 0x0000000000b48947 */ /* 0x000fea0003800000 */
[-CC-:B------:R-:W-:Y:S01]  /*3210*/  FFMA.FTZ R110, R110, R142.reuse, R139.reuse ;  /* 0x0000008e6e6e7223 */ /* 0x180fe2000001008b */
[-CC-:B------:R-:W-:Y:S01]  /*3220*/  FFMA.FTZ R107, R107, R142.reuse, R139.reuse ;  /* 0x0000008e6b6b7223 */ /* 0x180fe2000001008b */
[----:B------:R-:W-:Y:S01]  /*3230*/  LOP3.LUT P6, RZ, R83, 0xff00, RZ, 0xc0, !PT ;  /* 0x0000ff0053ff7812 */ /* 0x000fe200078cc0ff */
[-C--:B------:R-:W-:Y:S01]  /*3240*/  FFMA.FTZ R109, R109, R142.reuse, R139 ;  /* 0x0000008e6d6d7223 */ /* 0x080fe2000001008b */
[----:B------:R-:W-:Y:S01]  /*3250*/  FADD.FTZ R110, R129, -R110 ;  /* 0x8000006e816e7221 */ /* 0x000fe20000010000 */
[----:B0-----:R-:W-:Y:S01]  /*3260*/  FADD.FTZ R70, R112, -R107 ;  /* 0x8000006b70467221 */ /* 0x001fe20000010000 */
[----:B------:R-:W-:Y:S01]  /*3270*/  FFMA.FTZ R108, R108, R142, R139 ;  /* 0x0000008e6c6c7223 */ /* 0x000fe2000001008b */
[----:B------:R-:W-:Y:S01]  /*3280*/  FADD.FTZ R68, R114, -R109 ;  /* 0x8000006d72447221 */ /* 0x000fe20000010000 */
[C---:B------:R-:W-:Y:S01]  /*3290*/  FMUL.FTZ R69, R105.reuse, R110 ;  /* 0x0000006e69457220 */ /* 0x040fe20000410000 */
[----:B------:R-:W-:Y:S01]  /*32a0*/  FMUL.FTZ R70, R105, R70 ;  /* 0x0000004669467220 */ /* 0x000fe20000410000 */
[----:B------:R-:W-:Y:S01]  /*32b0*/  FADD.FTZ R108, R133, -R108 ;  /* 0x8000006c856c7221 */ /* 0x000fe20000010000 */
[----:B------:R-:W-:Y:S01]  /*32c0*/  FMUL.FTZ R68, R105, R68 ;  /* 0x0000004469447220 */ /* 0x000fe20000410000 */
        /* <DEDUP_REMOVED lines=33> */
.L_x_1655:
        /* <DEDUP_REMOVED lines=8> */
[C---:B------:R-:W-:Y:S01]  /*3560*/  FMUL.FTZ R110, R105.reuse, R110 ;  /* 0x0000006e696e7220 */ /* 0x040fe20000410000 */
[----:B------:R-:W-:Y:S01]  /*3570*/  FMUL.FTZ R112, R105, R112 ;  /* 0x0000007069707220 */ /* 0x000fe20000410000 */
        /* <DEDUP_REMOVED lines=9> */
[----:B01----:R-:W-:Y:S02]  /*3610*/  FSEL R77, R110, RZ, P6 ;  /* 0x000000ff6e4d7208 */ /* 0x003fe40003000000 */
        /* <DEDUP_REMOVED lines=24> */
.L_x_1651:
[----:B------:R-:W-:-:S04]  /*37a0*/  ISETP.NE.U32.AND P2, PT, R72, RZ, PT ;  /* 0x000000ff4800720c */ /* 0x000fc80003f45070 */
[----:B------:R-:W-:-:S13]  /*37b0*/  ISETP.NE.AND.EX P2, PT, R73, RZ, PT, P2 ;  /* 0x000000ff4900720c */ /* 0x000fda0003f45320 */
[----:B------:R-:W-:Y:S05]  /*37c0*/  @!P2 BRA `(.L_x_1656) ;  /* 0x0000000000f8a947 */ /* 0x000fea0003800000 */
[----:B------:R-:W-:Y:S05]  /*37d0*/  @!P0 BRA `(.L_x_1657) ;  /* 0x0000000000788947 */ /* 0x000fea0003800000 */
        /* <DEDUP_REMOVED lines=8> */
[C---:B0-----:R-:W-:Y:S01]  /*3860*/  FFMA.FTZ R68, R105.reuse, R109, R60 ;  /* 0x0000006d69447223 */ /* 0x041fe2000001003c */
[C---:B------:R-:W-:Y:S01]  /*3870*/  FFMA.FTZ R69, R105.reuse, R110, R61 ;  /* 0x0000006e69457223 */ /* 0x040fe2000001003d */
[----:B------:R-:W-:Y:S01]  /*3880*/  FFMA.FTZ R70, R105, R107, R62 ;  /* 0x0000006b69467223 */ /* 0x000fe2000001003e */
[----:B------:R-:W-:Y:S01]  /*3890*/  FADD.FTZ R108, R133, -R108 ;  /* 0x8000006c856c7221 */ /* 0x000fe20000010000 */
[----:B------:R-:W-:Y:S01]  /*38a0*/  FMUL.FTZ R0, R68, UR6 ;  /* 0x0000000644007c20 */ /* 0x000fe20008410000 */
[----:B------:R-:W-:Y:S01]  /*38b0*/  FMUL.FTZ R72, R69, UR6 ;  /* 0x0000000645487c20 */ /* 0x000fe20008410000 */
[----:B-1----:R-:W-:Y:S01]  /*38c0*/  FMUL.FTZ R76, R70, UR6 ;  /* 0x00000006464c7c20 */ /* 0x002fe20008410000 */
[----:B------:R-:W-:-:S02]  /*38d0*/  FFMA.FTZ R71, R105, R108, R63 ;  /* 0x0000006c69477223 */ /* 0x000fc4000001003f */
[----:B------:R-:W-:Y:S02]  /*38e0*/  FSEL R0, R0, RZ, P6 ;  /* 0x000000ff00007208 */ /* 0x000fe40003000000 */
[----:B------:R-:W-:-:S04]  /*38f0*/  LOP3.LUT P6, RZ, R83, 0xff00, RZ, 0xc0, !PT ;  /* 0x0000ff0053ff7812 */ /* 0x000fc800078cc0ff */
[----:B------:R-:W-:Y:S01]  /*3900*/  FSEL R73, R72, RZ, P6 ;  /* 0x000000ff48497208 */ /* 0x000fe20003000000 */
[----:B------:R-:W-:Y:S01]  /*3910*/  FMUL.FTZ R72, R71, UR6 ;  /* 0x0000000647487c20 */ /* 0x000fe20008410000 */
        /* <DEDUP_REMOVED lines=8> */
[----:B------:R-:W-:Y:S01]  /*39a0*/  PRMT R81, R76, 0x7632, R81 ;  /* 0x000076324c517816 */ /* 0x000fe20000000051 */
[----:B------:R-:W-:Y:S06]  /*39b0*/  BRA `(.L_x_1654) ;  /* 0x0000000400707947 */ /* 0x000fec0003800000 */
.L_x_1657:
        /* <DEDUP_REMOVED lines=8> */
[C---:B------:R-:W-:Y:S01]  /*3a40*/  FFMA.FTZ R109, R105.reuse, R109, R60 ;  /* 0x0000006d696d7223 */ /* 0x040fe2000001003c */
        /* <DEDUP_REMOVED lines=17> */
[----:B01----:R-:W-:Y:S02]  /*3b60*/  PRMT R77, R109, 0x7610, R77 ;  /* 0x000076106d4d7816 */ /* 0x003fe4000000004d */
[----:B------:R-:W-:-:S04]  /*3b70*/  F2FP.BF16.F32.PACK_AB R107, R108, R107 ;  /* 0x0000006b6c6b723e */ /* 0x000fc800000010ff */
[C---:B------:R-:W-:Y:S02]  /*3b80*/  PRMT R81, R107.reuse, 0x7632, R81 ;  /* 0x000076326b517816 */ /* 0x040fe40000000051 */
[----:B------:R-:W-:Y:S01]  /*3b90*/  PRMT R76, R107, 0x7610, R76 ;  /* 0x000076106b4c7816 */ /* 0x000fe2000000004c */
[----:B------:R-:W-:Y:S06]  /*3ba0*/  BRA `(.L_x_1654) ;  /* 0x0000000000f47947 */ /* 0x000fec0003800000 */
.L_x_1656:
[----:B------:R-:W-:Y:S05]  /*3bb0*/  @!P0 BRA `(.L_x_1658) ;  /* 0x0000000000788947 */ /* 0x000fea0003800000 */
[-CC-:B------:R-:W-:Y:S01]  /*3bc0*/  FFMA.FTZ R109, R109, R142.reuse, R139.reuse ;  /* 0x0000008e6d6d7223 */ /* 0x180fe2000001008b */
[-CC-:B------:R-:W-:Y:S01]  /*3bd0*/  FFMA.FTZ R110, R110, R142.reuse, R139.reuse ;  /* 0x0000008e6e6e7223 */ /* 0x180fe2000001008b */
[-C--:B------:R-:W-:Y:S01]  /*3be0*/  FFMA.FTZ R107, R107, R142.reuse, R139 ;  /* 0x0000008e6b6b7223 */ /* 0x080fe2000001008b */
[----:B------:R-:W-:Y:S01]  /*3bf0*/  LOP3.LUT P6, RZ, R83, 0xff, RZ, 0xc0, !PT ;  /* 0x000000ff53ff7812 */ /* 0x000fe200078cc0ff */
[----:B0-----:R-:W-:Y:S01]  /*3c00*/  FADD.FTZ R68, R114, -R109 ;  /* 0x8000006d72447221 */ /* 0x001fe20000010000 */
[----:B------:R-:W-:Y:S01]  /*3c10*/  FADD.FTZ R110, R129, -R110 ;  /* 0x8000006e816e7221 */ /* 0x000fe20000010000 */
[----:B------:R-:W-:Y:S01]  /*3c20*/  FADD.FTZ R70, R112, -R107 ;  /* 0x8000006b70467221 */ /* 0x000fe20000010000 */
[----:B------:R-:W-:Y:S01]  /*3c30*/  FFMA.FTZ R108, R108, R142, R139 ;  /* 0x0000008e6c6c7223 */ /* 0x000fe2000001008b */
[C---:B------:R-:W-:Y:S01]  /*3c40*/  FMUL.FTZ R68, R105.reuse, R68 ;  /* 0x0000004469447220 */ /* 0x040fe20000410000 */
[C---:B------:R-:W-:Y:S01]  /*3c50*/  FMUL.FTZ R69, R105.reuse, R110 ;  /* 0x0000006e69457220 */ /* 0x040fe20000410000 */
[----:B------:R-:W-:Y:S01]  /*3c60*/  FMUL.FTZ R70, R105, R70 ;  /* 0x0000004669467220 */ /* 0x000fe20000410000 */
[----:B------:R-:W-:Y:S01]  /*3c70*/  FADD.FTZ R108, R133, -R108 ;  /* 0x8000006c856c7221 */ /* 0x000fe20000010000 */
[----:B------:R-:W-:Y:S01]  /*3c80*/  FMUL.FTZ R0, R68, UR6 ;  /* 0x0000000644007c20 */ /* 0x000fe20008410000 */
[----:B------:R-:W-:Y:S01]  /*3c90*/  FMUL.FTZ R72, R69, UR6 ;  /* 0x0000000645487c20 */ /* 0x000fe20008410000 */
[----:B-1----:R-:W-:Y:S01]  /*3ca0*/  FMUL.FTZ R76, R70, UR6 ;  /* 0x00000006464c7c20 */ /* 0x002fe20008410000 */
[----:B------:R-:W-:-:S02]  /*3cb0*/  FMUL.FTZ R71, R105, R108 ;  /* 0x0000006c69477220 */ /* 0x000fc40000410000 */
        /* <DEDUP_REMOVED lines=14> */
.L_x_1658:
        /* <DEDUP_REMOVED lines=25> */
[----:B01----:R-:W-:-:S04]  /*3f30*/  FSEL R77, R108, RZ, P6 ;  /* 0x000000ff6c4d7208 */ /* 0x003fc80003000000 */
[----:B------:R-:W-:Y:S02]  /*3f40*/  F2FP.BF16.F32.PACK_AB R112, R77, R112 ;  /* 0x000000704d70723e */ /* 0x000fe400000010ff */
[----:B------:R-:W-:Y:S02]  /*3f50*/  PRMT R77, R73, 0x7610, R77 ;  /* 0x00007610494d7816 */ /* 0x000fe4000000004d */
[C---:B------:R-:W-:Y:S02]  /*3f60*/  PRMT R81, R112.reuse, 0x7632, R81 ;  /* 0x0000763270517816 */ /* 0x040fe40000000051 */
[----:B------:R-:W-:-:S07]  /*3f70*/  PRMT R76, R112, 0x7610, R76 ;  /* 0x00007610704c7816 */ /* 0x000fce000000004c */
.L_x_1654:
        /* <DEDUP_REMOVED lines=19> */
.L_x_1659:
[----:B------:R-:W-:Y:S05]  /*40b0*/  @!P1 BRA `(.L_x_1660) ;  /* 0x0000000800d49947 */ /* 0x000fea0003800000 */
[----:B------:R-:W-:Y:S05]  /*40c0*/  @!P2 BRA `(.L_x_1661) ;  /* 0x000000040068a947 */ /* 0x000fea0003800000 */
[----:B------:R-:W-:Y:S05]  /*40d0*/  @!P0 BRA `(.L_x_1662) ;  /* 0x0000000000b08947 */ /* 0x000fea0003800000 */
[-CC-:B0-----:R-:W-:Y:S01]  /*40e0*/  FFMA.FTZ R69, R136, R142.reuse, R139.reuse ;  /* 0x0000008e88457223 */ /* 0x181fe2000001008b */
        /* <DEDUP_REMOVED lines=43> */
.L_x_1662:
[-CC-:B01----:R-:W-:Y:S01]  /*43a0*/  FFMA.FTZ R73, R136, R142.reuse, R139.reuse ;  /* 0x0000008e88497223 */ /* 0x183fe2000001008b */
        /* <DEDUP_REMOVED lines=10> */
[C---:B------:R-:W-:Y:S01]  /*4450*/  FFMA.FTZ R131, R105.reuse, R131, R64 ;  /* 0x0000008369837223 */ /* 0x040fe20000010040 */
        /* <DEDUP_REMOVED lines=33> */
.L_x_1661:
        /* <DEDUP_REMOVED lines=45> */
.L_x_1664:
        /* <DEDUP_REMOVED lines=45> */
.L_x_1660:
[----:B------:R-:W-:Y:S05]  /*4c10*/  @!P2 BRA `(.L_x_1665) ;  /* 0x0000000000fca947 */ /* 0x000fea0003800000 */
[----:B------:R-:W-:Y:S05]  /*4c20*/  @!P0 BRA `(.L_x_1666) ;  /* 0x00000000007c8947 */ /* 0x000fea0003800000 */
[-CC-:B------:R-:W-:Y:S01]  /*4c30*/  FFMA.FTZ R131, R131, R142.reuse, R139.reuse ;  /* 0x0000008e83837223 */ /* 0x180fe2000001008b */
[-CC-:B0-----:R-:W-:Y:S01]  /*4c40*/  FFMA.FTZ R69, R136, R142.reuse, R139.reuse ;  /* 0x0000008e88457223 */ /* 0x181fe2000001008b */
        /* <DEDUP_REMOVED lines=11> */
[----:B-1----:R-:W-:Y:S01]  /*4d00*/  FMUL.FTZ R72, R69, UR6 ;  /* 0x0000000645487c20 */ /* 0x002fe20008410000 */
[----:B------:R-:W-:Y:S01]  /*4d10*/  FMUL.FTZ R76, R70, UR6 ;  /* 0x00000006464c7c20 */ /* 0x000fe20008410000 */
        /* <DEDUP_REMOVED lines=16> */
.L_x_1666:
[-CC-:B------:R-:W-:Y:S01]  /*4e20*/  FFMA.FTZ R131, R131, R142.reuse, R139.reuse ;  /* 0x0000008e83837223 */ /* 0x180fe2000001008b */
[-CC-:B01----:R-:W-:Y:S01]  /*4e30*/  FFMA.FTZ R73, R136, R142.reuse, R139.reuse ;  /* 0x0000008e88497223 */ /* 0x183fe2000001008b */
        /* <DEDUP_REMOVED lines=27> */
[----:B------:R-:W-:Y:S01]  /*4ff0*/  PRMT R78, R73, 0x7610, R78 ;  /* 0x00007610494e7816 */ /* 0x000fe2000000004e */
[----:B------:R-:W-:Y:S06]  /*5000*/  BRA `(.L_x_1663) ;  /* 0x0000000000f87947 */ /* 0x000fec0003800000 */
.L_x_1665:
        /* <DEDUP_REMOVED lines=14> */
[----:B-1----:R-:W-:Y:S01]  /*50f0*/  FMUL.FTZ R72, R69, UR6 ;  /* 0x0000000645487c20 */ /* 0x002fe20008410000 */
[----:B------:R-:W-:Y:S01]  /*5100*/  FMUL.FTZ R76, R70, UR6 ;  /* 0x00000006464c7c20 */ /* 0x000fe20008410000 */
        /* <DEDUP_REMOVED lines=16> */
.L_x_1667:
        /* <DEDUP_REMOVED lines=30> */
.L_x_1663:
        /* <DEDUP_REMOVED lines=19> */
.L_x_1668:
[----:B------:R-:W-:Y:S01]  /*5520*/  PLOP3.LUT P3, PT, P3, PT, PT, 0x8, 0x80 ;  /* 0x000000000080781c */ /* 0x000fe20001f6e170 */
[----:B------:R-:W-:-:S12]  /*5530*/  @!P5 BRA `(.L_x_1669) ;  /* 0xffffffac00f4d947 */ /* 0x000fd8000383ffff */
        /* <DEDUP_REMOVED lines=48> */
.L_x_1641:
[----:B------:R-:W2:Y:S08]  /*5840*/  LDC R11, c[0x0][0x388] ;  /* 0x0000e200ff0b7b82 */ /* 0x000eb00000000800 */
[----:B------:R-:W3:Y:S08]  /*5850*/  LDC.64 R2, c[0x0][0x440] ;  /* 0x00011000ff027b82 */ /* 0x000ef00000000a00 */
[----:B------:R-:W4:Y:S08]  /*5860*/  LDC.64 R4, c[0x0][0x448] ;  /* 0x00011200ff047b82 */ /* 0x000f300000000a00 */
[----:B------:R-:W5:Y:S01]  /*5870*/  LDC.64 R6, c[0x0][0x450] ;  /* 0x00011400ff067b82 */ /* 0x000f620000000a00 */
[----:B--2---:R-:W-:-:S05]  /*5880*/  IMAD R11, R11, UR7, RZ ;  /* 0x000000070b0b7c24 */ /* 0x004fca000f8e02ff */
[----:B------:R-:W-:Y:S02]  /*5890*/  LEA.HI R11, R11, R86, RZ, 0x1e ;  /* 0x000000560b0b7211 */ /* 0x000fe400078ff0ff */
[----:B------:R-:W2:Y:S03]  /*58a0*/  LDC.64 R8, c[0x0][0x458] ;  /* 0x00011600ff087b82 */ /* 0x000ea60000000a00 */
[----:B---3--:R-:W-:-:S04]  /*58b0*/  IMAD.WIDE.U32 R2, R11, 0x10, R2 ;  /* 0x000000100b027825 */ /* 0x008fc800078e0002 */
[C---:B----4-:R-:W-:Y:S01]  /*58c0*/  IMAD.WIDE.U32 R4, R11.reuse, 0x10, R4 ;  /* 0x000000100b047825 */ /* 0x050fe200078e0004 */
[----:B0-----:R-:W-:Y:S04]  /*58d0*/  STG.E.128 desc[UR8][R2.64], R36 ;  /* 0x0000002402007986 */ /* 0x001fe8000c101d08 */
[----:B------:R-:W-:Y:S01]  /*58e0*/  STG.E.128 desc[UR8][R4.64], R32 ;  /* 0x0000002004007986 */ /* 0x000fe2000c101d08 */
[----:B-----5:R-:W-:-:S05]  /*58f0*/  IMAD.WIDE.U32 R6, R11, 0x10, R6 ;  /* 0x000000100b067825 */ /* 0x020fca00078e0006 */
[----:B------:R-:W-:Y:S01]  /*5900*/  STG.E.128 desc[UR8][R6.64], R44 ;  /* 0x0000002c06007986 */ /* 0x000fe2000c101d08 */
[----:B--2---:R-:W-:-:S05]  /*5910*/  IMAD.WIDE.U32 R8, R11, 0x10, R8 ;  /* 0x000000100b087825 */ /* 0x004fca00078e0008 */
        /* <DEDUP_REMOVED lines=10> */
.L_x_1670:
        /* <DEDUP_REMOVED lines=12> */
.L_x_3549:


//--------------------- .text._ZN10layer_norm22ln_bwd_finalize_kernelINS_22Kernel_traits_finalizeILj1536Ef13__nv_bfloat16fS2_fjLb0ELj1024ELj4ENS_18Kernel_traits_baseILj1536EfS2_fS2_fjLj1024EEEEELb0ELb0EEEvNS_9BwdParamsE --------------------------
	.section	.text._ZN10layer_norm22ln_bwd_finalize_kernelINS_22Kernel_traits_finalizeILj1536Ef13__nv_bfloat16fS2_fjLb0ELj1024ELj4ENS_18Kernel_traits_baseILj1536EfS2_fS2_fjLj1024EEEEELb0ELb0EEEvNS_9BwdParamsE,"ax",@progbits
	.align	128
        .global         _ZN10layer_norm22ln_bwd_finalize_kernelINS_22Kernel_traits_finalizeILj1536Ef13__nv_bfloat16fS2_fjLb0ELj1024ELj4ENS_18Kernel_traits_baseILj1536EfS2_fS2_fjLj1024EEEEELb0ELb0EEEvNS_9BwdParamsE
        .type           _ZN10layer_norm22ln_bwd_finalize_kernelINS_22Kernel_traits_finalizeILj1536Ef13__nv_bfloat16fS2_fjLb0ELj1024ELj4ENS_18Kernel_traits_baseILj1536EfS2_fS2_fjLj1024EEEEELb0ELb0EEEvNS_9BwdParamsE,@function
        .size           _ZN10layer_norm22ln_bwd_finalize_kernelINS_22Kernel_traits_finalizeILj1536Ef13__nv_bfloat16fS2_fjLb0ELj1024ELj4ENS_18Kernel_traits_baseILj1536EfS2_fS2_fjLj1024EEEEELb0ELb0EEEvNS_9BwdParamsE,(.L_x_3550 - _ZN10layer_norm22ln_bwd_finalize_kernelINS_22Kernel_traits_finalizeILj1536Ef13__nv_bfloat16fS2_fjLb0ELj1024ELj4ENS_18Kernel_traits_baseILj1536EfS2_fS2_fjLj1024EEEEELb0ELb0EEEvNS_9BwdParamsE)
        .other          _ZN10layer_norm22ln_bwd_finalize_kernelINS_22Kernel_traits_finalizeILj1536Ef13__nv_bfloat16fS2_fjLb0ELj1024ELj4ENS_18Kernel_traits_baseILj1536EfS2_fS2_fjLj1024EEEEELb0ELb0EEEvNS_9BwdParamsE,@"STO_CUDA_ENTRY STV_DEFAULT"
_ZN10layer_norm22ln_bwd_finalize_kernelINS_22Kernel_traits_finalizeILj1536Ef13__nv_bfloat16fS2_fjLb0ELj1024ELj4ENS_18Kernel_traits_baseILj1536EfS2_fS2_fjLj1024EEEEELb0ELb0EEEvNS_9BwdParamsE:
.text._ZN10layer_norm22ln_bwd_finalize_kernelINS_22Kernel_traits_finalizeILj1536Ef13__nv_bfloat16fS2_fjLb0ELj1024ELj4ENS_18Kernel_traits_baseILj1536EfS2_fS2_fjLj1024EEEEELb0ELb0EEEvNS_9BwdParamsE:
        /* <DEDUP_REMOVED lines=78> */
.L_x_1675:
        /* <DEDUP_REMOVED lines=118> */
.L_x_1674:
[----:B------:R-:W-:Y:S05]  /*0c40*/  BSYNC.RECONVERGENT B1 ;  /* 0x0000000000017941 */ /* 0x000fea0003800200 */
.L_x_1673:
        /* <DEDUP_REMOVED lines=68> */
.L_x_1677:
[----:B------:R-:W-:Y:S05]  /*1090*/  BSYNC.RECONVERGENT B1 ;  /* 0x0000000000017941 */ /* 0x000fea0003800200 */
.L_x_1676:
        /* <DEDUP_REMOVED lines=37> */
.L_x_1679:
[----:B------:R-:W-:Y:S05]  /*12f0*/  BSYNC.RECONVERGENT B1 ;  /* 0x0000000000017941 */ /* 0x000fea0003800200 */
.L_x_1678:
[----:B------:R-:W-:Y:S05]  /*1300*/  @!P1 BRA `(.L_x_1672) ;  /* 0x00000000003c9947 */ /* 0x000fea0003800000 */
[----:B------:R-:W0:Y:S01]  /*1310*/  LDC.64 R8, c[0x0][0x440] ;  /* 0x00011000ff087b82 */ /* 0x000e220000000a00 */
[----:B------:R-:W-:Y:S01]  /*1320*/  IMAD R0, R3, R54, R0 ;  /* 0x0000003603007224 */ /* 0x000fe200078e0200 */
[----:B------:R-:W-:-:S04]  /*1330*/  IADD3 R12, PT, PT, -R55, RZ, RZ ;  /* 0x000000ff370c7210 */ /* 0x000fc80007ffe1ff */
[----:B------:R-:W-:Y:S02]  /*1340*/  IADD3 R3, PT, PT, R57, R0, RZ ;  /* 0x0000000039037210 */ /* 0x000fe40007ffe0ff */
[----:B------:R-:W1:Y:S05]  /*1350*/  LDC.64 R10, c[0x0][0x448] ;  /* 0x00011200ff0a7b82 */ /* 0x000e6a0000000a00 */
.L_x_1680:
        /* <DEDUP_REMOVED lines=10> */
.L_x_1672:
[----:B------:R-:W-:Y:S05]  /*1400*/  BSYNC.RECONVERGENT B0 ;  /* 0x0000000000007941 */ /* 0x000fea0003800200 */
.L_x_1671:
        /* <DEDUP_REMOVED lines=60> */
.L_x_1681:
        /* <DEDUP_REMOVED lines=11> */
.L_x_3550:


//--------------------- .text._ZN10layer_norm40ln_parallel_residual_bwd_finalize_kernelINS_22Kernel_traits_finalizeILj1536Ef13__nv_bfloat16fS2_fjLb0ELj1024ELj4ENS_18Kernel_traits_baseILj1536EfS2_fS2_fjLj1024EEEEELb0EEEvNS_9BwdParamsE --------------------------
	.section	.text._ZN10layer_norm40ln_parallel_residual_bwd_finalize_kernelINS_22Kernel_traits_finalizeILj1536Ef13__nv_bfloat16fS2_fjLb0ELj1024ELj4ENS_18Kernel_traits_baseILj1536EfS2_fS2_fjLj1024EEEEELb0EEEvNS_9BwdParamsE,"ax",@progbits
	.align	128
        .global         _ZN10layer_norm40ln_parallel_residual_bwd_finalize_kernelINS_22Kernel_traits_finalizeILj1536Ef13__nv_bfloat16fS2_fjLb0ELj1024ELj4ENS_18Kernel_traits_baseILj1536EfS2_fS2_fjLj1024EEEEELb0EEEvNS_9BwdParamsE
        .type           _ZN10layer_norm40ln_parallel_residual_bwd_finalize_kernelINS_22Kernel_traits_finalizeILj1536Ef13__nv_bfloat16fS2_fjLb0ELj1024ELj4ENS_18Kernel_traits_baseILj1536EfS2_fS2_fjLj1024EEEEELb0EEEvNS_9BwdParamsE,@function
        .size           _ZN10layer_norm40ln_parallel_residual_bwd_finalize_kernelINS_22Kernel_traits_finalizeILj1536Ef13__nv_bfloat16fS2_fjLb0ELj1024ELj4ENS_18Kernel_traits_baseILj1536EfS2_fS2_fjLj1024EEEEELb0EEEvNS_9BwdParamsE,(.L_x_3551 - _ZN10layer_norm40ln_parallel_residual_bwd_finalize_kernelINS_22Kernel_traits_finalizeILj1536Ef13__nv_bfloat16fS2_fjLb0ELj1024ELj4ENS_18Kernel_traits_baseILj1536EfS2_fS2_fjLj1024EEEEELb0EEEvNS_9BwdParamsE)
        .other          _ZN10layer_norm40ln_parallel_residual_bwd_finalize_kernelINS_22Kernel_traits_finalizeILj1536Ef13__nv_bfloat16fS2_fjLb0ELj1024ELj4ENS_18Kernel_traits_baseILj1536EfS2_fS2_fjLj1024EEEEELb0EEEvNS_9BwdParamsE,@"STO_CUDA_ENTRY STV_DEFAULT"
_ZN10layer_norm40ln_parallel_residual_bwd_finalize_kernelINS_22Kernel_traits_finalizeILj1536Ef13__nv_bfloat16fS2_fjLb0ELj1024ELj4ENS_18Kernel_traits_baseILj1536EfS2_fS2_fjLj1024EEEEELb0EEEvNS_9BwdParamsE:
.text._ZN10layer_norm40ln_parallel_residual_bwd_finalize_kernelINS_22Kernel_traits_finalizeILj1536Ef13__nv_bfloat16fS2_fjLb0ELj1024ELj4ENS_18Kernel_traits_baseILj1536EfS2_fS2_fjLj1024EEEEELb0EEEvNS_9BwdParamsE:
        /* <DEDUP_REMOVED lines=58> */
.L_x_1686:
        /* <DEDUP_REMOVED lines=112> */
.L_x_1685:
[----:B------:R-:W-:Y:S05]  /*0aa0*/  BSYNC.RECONVERGENT B1 ;  /* 0x0000000000017941 */ /* 0x000fea0003800200 */
.L_x_1684:
        /* <DEDUP_REMOVED lines=66> */
.L_x_1688:
[----:B------:R-:W-:Y:S05]  /*0ed0*/  BSYNC.RECONVERGENT B1 ;  /* 0x0000000000017941 */ /* 0x000fea0003800200 */
.L_x_1687:
        /* <DEDUP_REMOVED lines=36> */
.L_x_1690:
[----:B------:R-:W-:Y:S05]  /*1120*/  BSYNC.RECONVERGENT B1 ;  /* 0x0000000000017941 */ /* 0x000fea0003800200 */
.L_x_1689:
        /* <DEDUP_REMOVED lines=18> */
.L_x_1683:
[----:B------:R-:W-:Y:S05]  /*1250*/  BSYNC.RECONVERGENT B0 ;  /* 0x0000000000007941 */ /* 0x000fea0003800200 */
.L_x_1682:
        /* <DEDUP_REMOVED lines=92> */
.L_x_1691:
        /* <DEDUP_REMOVED lines=14> */
.L_x_3551:


//--------------------- .text._ZN10layer_norm31ln_parallel_residual_bwd_kernelINS_13Kernel_traitsIf13__nv_bfloat16fS2_fjLj1536ELj1ELj1ELj4ELj8ENS_18Kernel_traits_baseILj1536EfS2_fS2_fjLj128EEEEELb1ELb1ELb0EEEvNS_9BwdParamsE --------------------------
	.section	.text._ZN10layer_norm31ln_parallel_residual_bwd_kernelINS_13Kernel_traitsIf13__nv_bfloat16fS2_fjLj1536ELj1ELj1ELj4ELj8ENS_18Kernel_traits_baseILj1536EfS2_fS2_fjLj128EEEEELb1ELb1ELb0EEEvNS_9BwdParamsE,"ax",@progbits
	.align	128
        .global         _ZN10layer_norm31ln_parallel_residual_bwd_kernelINS_13Kernel_traitsIf13__nv_bfloat16fS2_fjLj1536ELj1ELj1ELj4ELj8ENS_18Kernel_traits_baseILj1536EfS2_fS2_fjLj128EEEEELb1ELb1ELb0EEEvNS_9BwdParamsE
        .type           _ZN10layer_norm31ln_parallel_residual_bwd_kernelINS_13Kernel_traitsIf13__nv_bfloat16fS2_fjLj1536ELj1ELj1ELj4ELj8ENS_18Kernel_traits_baseILj1536EfS2_fS2_fjLj128EEEEELb1ELb1ELb0EEEvNS_9BwdParamsE,@function
        .size           _ZN10layer_norm31ln_parallel_residual_bwd_kernelINS_13Kernel_traitsIf13__nv_bfloat16fS2_fjLj1536ELj1ELj1ELj4ELj8ENS_18Kernel_traits_baseILj1536EfS2_fS2_fjLj128EEEEELb1ELb1ELb0EEEvNS_9BwdParamsE,(.L_x_3552 - _ZN10layer_norm31ln_parallel_residual_bwd_kernelINS_13Kernel_traitsIf13__nv_bfloat16fS2_fjLj1536ELj1ELj1ELj4ELj8ENS_18Kernel_traits_baseILj1536EfS2_fS2_fjLj128EEEEELb1ELb1ELb0EEEvNS_9BwdParamsE)
        .other          _ZN10layer_norm31ln_parallel_residual_bwd_kernelINS_13Kernel_traitsIf13__nv_bfloat16fS2_fjLj1536ELj1ELj1ELj4ELj8ENS_18Kernel_traits_baseILj1536EfS2_fS2_fjLj128EEEEELb1ELb1ELb0EEEvNS_9BwdParamsE,@"STO_CUDA_ENTRY STV_DEFAULT"
_ZN10layer_norm31ln_parallel_residual_bwd_kernelINS_13Kernel_traitsIf13__nv_bfloat16fS2_fjLj1536ELj1ELj1ELj4ELj8ENS_18Kernel_traits_baseILj1536EfS2_fS2_fjLj128EEEEELb1ELb1ELb0EEEvNS_9BwdParamsE:
.text._ZN10layer_norm31ln_parallel_residual_bwd_kernelINS_13Kernel_traitsIf13__nv_bfloat16fS2_fjLj1536ELj1ELj1ELj4ELj8ENS_18Kernel_traits_baseILj1536EfS2_fS2_fjLj128EEEEELb1ELb1ELb0EEEvNS_9BwdParamsE:
        /* <DEDUP_REMOVED lines=66> */
.L_x_1733:
[----:B0-----:R-:W-:Y:S02]  /*0420*/  UIMAD.WIDE UR18, UR4, 0x4, UR14 ;  /* 0x00000004041278a5 */ /* 0x001fe4000f8e020e */
[----:B------:R-:W-:-:S04]  /*0430*/  UIMAD.WIDE UR16, UR4, 0x4, UR12 ;  /* 0x00000004041078a5 */ /* 0x000fc8000f8e020c */
[----:B-123--:R-:W-:Y:S02]  /*0440*/  IMAD.U32 R72, RZ, RZ, UR18 ;  /* 0x00000012ff487e24 */ /* 0x00efe4000f8e00ff */
[----:B------:R-:W-:Y:S02]  /*0450*/  IMAD.U32 R73, RZ, RZ, UR19 ;  /* 0x00000013ff497e24 */ /* 0x000fe4000f8e00ff */
[----:B------:R-:W-:Y:S02]  /*0460*/  IMAD.U32 R74, RZ, RZ, UR16 ;  /* 0x00000010ff4a7e24 */ /* 0x000fe4000f8e00ff */
[----:B------:R-:W-:Y:S01]  /*0470*/  IMAD.U32 R75, RZ, RZ, UR17 ;  /* 0x00000011ff4b7e24 */ /* 0x000fe2000f8e00ff */
[----:B------:R-:W2:Y:S04]  /*0480*/  LDG.E R72, desc[UR20][R72.64] ;  /* 0x0000001448487981 */ /* 0x000ea8000c1e1900 */
[----:B------:R-:W3:Y:S01]  /*0490*/  LDG.E R74, desc[UR20][R74.64] ;  /* 0x000000144a4a7981 */ /* 0x000ee2000c1e1900 */
[----:B------:R-:W-:Y:S01]  /*04a0*/  UIMAD UR5, UR4, UR8, URZ ;  /* 0x00000008040572a4 */ /* 0x000fe2000f8e02ff */
        /* <DEDUP_REMOVED lines=10> */
[----:B--2---:R-:W-:Y:S02]  /*0550*/  R2UR UR16, R72 ;  /* 0x00000000481072ca */ /* 0x004fe400000e0000 */
[----:B---3--:R-:W-:Y:S01]  /*0560*/  FSEL R76, R74, RZ, !P4 ;  /* 0x000000ff4a4c7208 */ /* 0x008fe20006000000 */
[----:B------:R-:W-:-:S12]  /*0570*/  @!P1 BRA `(.L_x_1694) ;  /* 0x0000000000e09947 */ /* 0x000fd80003800000 */
[----:B------:R-:W0:Y:S01]  /*0580*/  LDC.64 R72, c[0x0][0x428] ;  /* 0x00010a00ff487b82 */ /* 0x000e220000000a00 */
[----:B------:R-:W-:Y:S02]  /*0590*/  ISETP.NE.U32.AND P0, PT, RZ, UR30, PT ;  /* 0x0000001eff007c0c */ /* 0x000fe4000bf05070 */
[----:B------:R-:W-:-:S05]  /*05a0*/  ISETP.NE.U32.AND P1, PT, RZ, UR24, PT ;  /* 0x00000018ff007c0c */ /* 0x000fca000bf25070 */
[----:B------:R-:W2:Y:S08]  /*05b0*/  LDC.64 R16, c[0x0][0x3a8] ;  /* 0x0000ea00ff107b82 */ /* 0x000eb00000000a00 */
[----:B------:R-:W3:Y:S01]  /*05c0*/  LDC.64 R100, c[0x0][0x3b0] ;  /* 0x0000ec00ff647b82 */ /* 0x000ee20000000a00 */
[----:B0-----:R-:W-:Y:S01]  /*05d0*/  IMAD.WIDE.U32 R72, R4, 0x8, R72 ;  /* 0x0000000804487825 */ /* 0x001fe200078e0048 */
[----:B------:R-:W-:-:S02]  /*05e0*/  ISETP.NE.AND.EX P0, PT, RZ, UR31, PT, P0 ;  /* 0x0000001fff007c0c */ /* 0x000fc4000bf05300 */
[----:B------:R-:W-:-:S03]  /*05f0*/  ISETP.NE.AND.EX P1, PT, RZ, UR25, PT, P1 ;  /* 0x00000019ff007c0c */ /* 0x000fc6000bf25310 */
[----:B------:R-:W4:Y:S01]  /*0600*/  LDG.E.64 R72, desc[UR20][R72.64] ;  /* 0x0000001448487981 */ /* 0x000f22000c1e1b00 */
[----:B--2---:R-:W-:-:S06]  /*0610*/  IMAD.WIDE.U32 R16, R4, 0x10, R16 ;  /* 0x0000001004107825 */ /* 0x004fcc00078e0010 */
[----:B------:R-:W2:Y:S01]  /*0620*/  LDG.E.128 R16, desc[UR20][R16.64] ;  /* 0x0000001410107981 */ /* 0x000ea2000c1e1d00 */
[----:B------:R-:W0:Y:S01]  /*0630*/  @P0 LDC.64 R78, c[0x0][0x438] ;  /* 0x00010e00ff4e0b82 */ /* 0x000e220000000a00 */
[----:B---3--:R-:W-:-:S05]  /*0640*/  IMAD.WIDE.U32 R100, R4, 0x4, R100 ;  /* 0x0000000404647825 */ /* 0x008fca00078e0064 */
[----:B------:R-:W5:Y:S02]  /*0650*/  LDG.E R6, desc[UR20][R100.64] ;  /* 0x0000001464067981 */ /* 0x000f64000c1e1900 */
[----:B------:R-:W3:Y:S01]  /*0660*/  @P1 LDC.64 R74, c[0x0][0x3b8] ;  /* 0x0000ee00ff4a1b82 */ /* 0x000ee20000000a00 */
[----:B0-----:R-:W-:-:S05]  /*0670*/  @P0 IMAD.WIDE.U32 R78, R4, 0x10, R78 ;  /* 0x00000010044e0825 */ /* 0x001fca00078e004e */
[----:B------:R0:W5:Y:S01]  /*0680*/  @P0 LDG.E.128 R20, desc[UR20][R78.64] ;  /* 0x000000144e140981 */ /* 0x000162000c1e1d00 */
[----:B---3--:R-:W-:-:S05]  /*0690*/  @P1 IMAD.WIDE.U32 R74, R4, 0x4, R74 ;  /* 0x00000004044a1825 */ /* 0x008fca00078e004a */
[----:B------:R3:W5:Y:S01]  /*06a0*/  @P1 LDG.E R5, desc[UR20][R74.64] ;  /* 0x000000144a051981 */ /* 0x000762000c1e1900 */
[----:B----4-:R-:W-:Y:S01]  /*06b0*/  IMAD.MOV.U32 R15, RZ, RZ, R72 ;  /* 0x000000ffff0f7224 */ /* 0x010fe200078e0048 */
[----:B------:R-:W-:Y:S01]  /*06c0*/  SHF.R.U64 R72, R72, 0x10, R73 ;  /* 0x0000001048487819 */ /* 0x000fe20000001249 */
[C---:B--2---:R-:W-:Y:S01]  /*06d0*/  FADD.FTZ R3, -R76.reuse, R16 ;  /* 0x000000104c037221 */ /* 0x044fe20000010100 */
[C---:B------:R-:W-:Y:S01]  /*06e0*/  FADD.FTZ R16, -R76.reuse, R17 ;  /* 0x000000114c107221 */ /* 0x040fe20000010100 */
[----:B------:R-:W-:Y:S02]  /*06f0*/  IMAD.U32 R17, R15, 0x10000, RZ ;  /* 0x000100000f117824 */ /* 0x000fe400078e00ff */
[----:B------:R-:W-:Y:S01]  /*0700*/  FADD.FTZ R18, -R76, R18 ;  /* 0x000000124c127221 */ /* 0x000fe20000010100 */
[----:B------:R-:W-:Y:S01]  /*0710*/  FMUL.FTZ R3, R3, UR16 ;  /* 0x0000001003037c20 */ /* 0x000fe20008410000 */
[----:B------:R-:W-:Y:S02]  /*0720*/  IMAD.U32 R72, R72, 0x10000, RZ ;  /* 0x0001000048487824 */ /* 0x000fe400078e00ff */
[----:B------:R-:W-:Y:S01]  /*0730*/  FMUL.FTZ R16, R16, UR16 ;  /* 0x0000001010107c20 */ /* 0x000fe20008410000 */
[----:B------:R-:W-:Y:S01]  /*0740*/  FADD.FTZ R19, -R76, R19 ;  /* 0x000000134c137221 */ /* 0x000fe20000010100 */
[-C--:B-----5:R-:W-:Y:S01]  /*0750*/  FMUL.FTZ R80, R52, R17.reuse ;  /* 0x0000001134507220 */ /* 0x0a0fe20000410000 */
[--C-:B------:R-:W-:Y:S01]  /*0760*/  IMAD.MOV.U32 R77, RZ, RZ, R73.reuse ;  /* 0x000000ffff4d7224 */ /* 0x100fe200078e0049 */
[----:B------:R-:W-:Y:S01]  /*0770*/  SHF.R.U32.HI R73, RZ, 0x10, R73 ;  /* 0x00000010ff497819 */ /* 0x000fe20000011649 */
[----:B------:R-:W-:Y:S01]  /*0780*/  FADD.FTZ R32, R32, R17 ;  /* 0x0000001120207221 */ /* 0x000fe20000010000 */
[----:B------:R-:W-:Y:S01]  /*0790*/  FFMA.FTZ R44, R3, R17, R44 ;  /* 0x00000011032c7223 */ /* 0x000fe2000001002c */
[----:B------:R-:W-:Y:S01]  /*07a0*/  FMUL.FTZ R15, R18, UR16 ;  /* 0x00000010120f7c20 */ /* 0x000fe20008410000 */
[----:B------:R-:W-:Y:S01]  /*07b0*/  FADD.FTZ R33, R33, R72 ;  /* 0x0000004821217221 */ /* 0x000fe20000010000 */
[-C--:B------:R-:W-:Y:S01]  /*07c0*/  FFMA.FTZ R45, R16, R72.reuse, R45 ;  /* 0x00000048102d7223 */ /* 0x080fe2000001002d */
[----:B------:R-:W-:Y:S01]  /*07d0*/  FMUL.FTZ R17, R53, R72 ;  /* 0x0000004835117220 */ /* 0x000fe20000410000 */
[----:B------:R-:W-:Y:S01]  /*07e0*/  FMUL.FTZ R18, R19, UR16 ;  /* 0x0000001013127c20 */ /* 0x000fe20008410000 */
[----:B------:R-:W-:Y:S01]  /*07f0*/  FADD.FTZ R72, RZ, R80 ;  /* 0x00000050ff487221 */ /* 0x000fe20000010000 */
[----:B------:R-:W-:-:S02]  /*0800*/  IMAD.U32 R77, R77, 0x10000, RZ ;  /* 0x000100004d4d7824 */ /* 0x000fc400078e00ff */
[----:B------:R-:W-:Y:S01]  /*0810*/  FFMA.FTZ R19, R3, R80, RZ ;  /* 0x0000005003137223 */ /* 0x000fe200000100ff */
[----:B0-----:R-:W-:Y:S02]  /*0820*/  IMAD.U32 R78, R73, 0x10000, RZ ;  /* 0x00010000494e7824 */ /* 0x001fe400078e00ff */
[----:B------:R-:W-:Y:S01]  /*0830*/  FADD.FTZ R73, R72, R17 ;  /* 0x0000001148497221 */ /* 0x000fe20000010000 */
[----:B------:R-:W-:Y:S01]  /*0840*/  FMUL.FTZ R82, R54, R77 ;  /* 0x0000004d36527220 */ /* 0x000fe20000410000 */
[----:B------:R-:W-:Y:S01]  /*0850*/  FFMA.FTZ R72, R16, R17, R19 ;  /* 0x0000001110487223 */ /* 0x000fe20000010013 */
[----:B------:R-:W-:Y:S02]  /*0860*/  FMUL.FTZ R19, R55, R78 ;  /* 0x0000004e37137220 */ /* 0x000fe40000410000 */
[----:B---3--:R-:W-:Y:S01]  /*0870*/  FADD.FTZ R74, R73, R82 ;  /* 0x00000052494a7221 */ /* 0x008fe20000010000 */
        /* <DEDUP_REMOVED lines=8> */
.L_x_1694:
[----:B-1--4-:R-:W-:Y:S05]  /*0900*/  BSYNC.RECONVERGENT B0 ;  /* 0x0000000000007941 */ /* 0x012fea0003800200 */
.L_x_1693:
        /* <DEDUP_REMOVED lines=12> */
[----:B------:R-:W4:Y:S01]  /*09d0*/  LDG.E.128 R72, desc[UR20][R72.64] ;  /* 0x0000001448487981 */ /* 0x000f22000c1e1d00 */
[----:B------:R-:W0:Y:S08]  /*09e0*/  @P0 LDC.64 R84, c[0x0][0x438] ;  /* 0x00010e00ff540b82 */ /* 0x000e300000000a00 */
[----:B------:R-:W1:Y:S01]  /*09f0*/  @P1 LDC.64 R86, c[0x0][0x3b8] ;  /* 0x0000ee00ff561b82 */ /* 0x000e620000000a00 */
[----:B--2---:R-:W-:-:S05]  /*0a00*/  IMAD.WIDE.U32 R100, R77, 0x4, R100 ;  /* 0x000000044d647825 */ /* 0x004fca00078e0064 */
[----:B------:R-:W5:Y:S01]  /*0a10*/  LDG.E R8, desc[UR20][R100.64] ;  /* 0x0000001464087981 */ /* 0x000f62000c1e1900 */
[----:B0-----:R-:W-:-:S05]  /*0a20*/  @P0 IMAD.WIDE.U32 R84, R77, 0x10, R84 ;  /* 0x000000104d540825 */ /* 0x001fca00078e0054 */
[----:B------:R0:W5:Y:S01]  /*0a30*/  @P0 LDG.E.128 R60, desc[UR20][R84.64] ;  /* 0x00000014543c0981 */ /* 0x000162000c1e1d00 */
[----:B-1----:R-:W-:-:S05]  /*0a40*/  @P1 IMAD.WIDE.U32 R86, R77, 0x4, R86 ;  /* 0x000000044d561825 */ /* 0x002fca00078e0056 */
[----:B------:R1:W5:Y:S01]  /*0a50*/  @P1 LDG.E R7, desc[UR20][R86.64] ;  /* 0x0000001456071981 */ /* 0x000362000c1e1900 */
[----:B------:R-:W-:Y:S02]  /*0a60*/  VIADD R77, R77, 0x80 ;  /* 0x000000804d4d7836 */ /* 0x000fe40000000000 */
[----:B---3--:R-:W-:Y:S01]  /*0a70*/  IMAD.MOV.U32 R81, RZ, RZ, R78 ;  /* 0x000000ffff517224 */ /* 0x008fe200078e004e */
[--C-:B------:R-:W-:Y:S01]  /*0a80*/  SHF.R.U64 R97, R78, 0x10, R79.reuse ;  /* 0x000000104e617819 */ /* 0x100fe2000000124f */
[--C-:B------:R-:W-:Y:S01]  /*0a90*/  IMAD.MOV.U32 R88, RZ, RZ, R79.reuse ;  /* 0x000000ffff587224 */ /* 0x100fe200078e004f */
[----:B------:R-:W-:Y:S01]  /*0aa0*/  SHF.R.U32.HI R90, RZ, 0x10, R79 ;  /* 0x00000010ff5a7819 */ /* 0x000fe2000001164f */
[C---:B----4-:R-:W-:Y:S01]  /*0ab0*/  FADD.FTZ R78, -R76.reuse, R73 ;  /* 0x000000494c4e7221 */ /* 0x050fe20000010100 */
[C---:B------:R-:W-:Y:S01]  /*0ac0*/  FADD.FTZ R72, -R76.reuse, R72 ;  /* 0x000000484c487221 */ /* 0x040fe20000010100 */
[----:B------:R-:W-:Y:S02]  /*0ad0*/  IMAD.U32 R73, R81, 0x10000, RZ ;  /* 0x0001000051497824 */ /* 0x000fe400078e00ff */
[C---:B------:R-:W-:Y:S01]  /*0ae0*/  FADD.FTZ R79, -R76.reuse, R75 ;  /* 0x0000004b4c4f7221 */ /* 0x040fe20000010100 */
[----:B------:R-:W-:Y:S01]  /*0af0*/  FADD.FTZ R83, -R76, R74 ;  /* 0x0000004a4c537221 */ /* 0x000fe20000010100 */
[----:B------:R-:W-:-:S02]  /*0b00*/  IMAD.U32 R75, R88, 0x10000, RZ ;  /* 0x00010000584b7824 */ /* 0x000fc400078e00ff */
[----:B------:R-:W-:Y:S01]  /*0b10*/  FMUL.FTZ R81, R72, UR16 ;  /* 0x0000001048517c20 */ /* 0x000fe20008410000 */
[----:B------:R-:W-:Y:S02]  /*0b20*/  IMAD.U32 R74, R97, 0x10000, RZ ;  /* 0x00010000614a7824 */ /* 0x000fe400078e00ff */
[-C--:B-----5:R-:W-:Y:S01]  /*0b30*/  FMUL.FTZ R88, R56, R73.reuse ;  /* 0x0000004938587220 */ /* 0x0a0fe20000410000 */
[----:B------:R-:W-:Y:S01]  /*0b40*/  FMUL.FTZ R83, R83, UR16 ;  /* 0x0000001053537c20 */ /* 0x000fe20008410000 */
[----:B------:R-:W-:Y:S01]  /*0b50*/  FADD.FTZ R28, R28, R73 ;  /* 0x000000491c1c7221 */ /* 0x000fe20000010000 */
[----:B------:R-:W-:Y:S01]  /*0b60*/  FFMA.FTZ R40, R81, R73, R40 ;  /* 0x0000004951287223 */ /* 0x000fe20000010028 */
[----:B0-----:R-:W-:Y:S01]  /*0b70*/  FMUL.FTZ R85, R57, R74 ;  /* 0x0000004a39557220 */ /* 0x001fe20000410000 */
[----:B------:R-:W-:Y:S01]  /*0b80*/  FADD.FTZ R72, R99, R88 ;  /* 0x0000005863487221 */ /* 0x000fe20000010000 */
[----:B------:R-:W-:Y:S01]  /*0b90*/  FMUL.FTZ R84, R78, UR16 ;  /* 0x000000104e547c20 */ /* 0x000fe20008410000 */
[----:B------:R-:W-:Y:S01]  /*0ba0*/  FFMA.FTZ R73, R81, R88, R102 ;  /* 0x0000005851497223 */ /* 0x000fe20000010066 */
[----:B------:R-:W-:-:S02]  /*0bb0*/  IMAD.U32 R100, R90, 0x10000, RZ ;  /* 0x000100005a647824 */ /* 0x000fc400078e00ff */
[----:B------:R-:W-:Y:S01]  /*0bc0*/  FADD.FTZ R30, R30, R75 ;  /* 0x0000004b1e1e7221 */ /* 0x000fe20000010000 */
[-C--:B------:R-:W-:Y:S01]  /*0bd0*/  FFMA.FTZ R42, R83, R75.reuse, R42 ;  /* 0x0000004b532a7223 */ /* 0x080fe2000001002a */
[----:B------:R-:W-:Y:S01]  /*0be0*/  FMUL.FTZ R90, R58, R75 ;  /* 0x0000004b3a5a7220 */ /* 0x000fe20000410000 */
[----:B------:R-:W-:Y:S01]  /*0bf0*/  FADD.FTZ R75, R72, R85 ;  /* 0x00000055484b7221 */ /* 0x000fe20000010000 */
[C---:B------:R-:W-:Y:S01]  /*0c00*/  FFMA.FTZ R72, R84.reuse, R85, R73 ;  /* 0x0000005554487223 */ /* 0x040fe20000010049 */
[----:B------:R-:W-:Y:S01]  /*0c10*/  FADD.FTZ R29, R29, R74 ;  /* 0x0000004a1d1d7221 */ /* 0x000fe20000010000 */
[----:B------:R-:W-:Y:S01]  /*0c20*/  FFMA.FTZ R41, R84, R74, R41 ;  /* 0x0000004a54297223 */ /* 0x000fe20000010029 */
[----:B-1----:R-:W-:Y:S01]  /*0c30*/  FMUL.FTZ R86, R79, UR16 ;  /* 0x000000104f567c20 */ /* 0x002fe20008410000 */
[----:B------:R-:W-:Y:S01]  /*0c40*/  FMUL.FTZ R87, R59, R100 ;  /* 0x000000643b577220 */ /* 0x000fe20000410000 */
[----:B------:R-:W-:Y:S01]  /*0c50*/  FADD.FTZ R74, R75, R90 ;  /* 0x0000005a4b4a7221 */ /* 0x000fe20000010000 */
[----:B------:R-:W-:Y:S01]  /*0c60*/  FFMA.FTZ R72, R83, R90, R72 ;  /* 0x0000005a53487223 */ /* 0x000fe20000010048 */
[----:B------:R-:W-:Y:S01]  /*0c70*/  FADD.FTZ R31, R31, R100 ;  /* 0x000000641f1f7221 */ /* 0x000fe20000010000 */
[----:B------:R-:W-:Y:S01]  /*0c80*/  FFMA.FTZ R43, R86, R100, R43 ;  /* 0x00000064562b7223 */ /* 0x000fe2000001002b */
[----:B------:R-:W-:Y:S01]  /*0c90*/  FADD.FTZ R99, R74, R87 ;  /* 0x000000574a637221 */ /* 0x000fe20000010000 */
[----:B------:R-:W-:-:S07]  /*0ca0*/  FFMA.FTZ R102, R86, R87, R72 ;  /* 0x0000005756667223 */ /* 0x000fce0000010048 */
.L_x_1696:
[----:B------:R-:W-:Y:S05]  /*0cb0*/  BSYNC.RECONVERGENT B0 ;  /* 0x0000000000007941 */ /* 0x000fea0003800200 */
.L_x_1695:
[----:B------:R-:W-:Y:S04]  /*0cc0*/  BSSY.RECONVERGENT B0, `(.L_x_1697) ;  /* 0x0000039000007945 */ /* 0x000fe80003800200 */
[----:B------:R-:W-:Y:S05]  /*0cd0*/  @!P3 BRA `(.L_x_1698) ;  /* 0x0000000000dcb947 */ /* 0x000fea0003800000 */
[----:B------:R-:W0:Y:S01]  /*0ce0*/  LDC.64 R78, c[0x0][0x428] ;  /* 0x00010a00ff4e7b82 */ /* 0x000e220000000a00 */
[----:B------:R-:W-:Y:S02]  /*0cf0*/  ISETP.NE.U32.AND P0, PT, RZ, UR30, PT ;  /* 0x0000001eff007c0c */ /* 0x000fe4000bf05070 */
[----:B------:R-:W-:Y:S02]  /*0d00*/  ISETP.NE.U32.AND P1, PT, RZ, UR24, PT ;  /* 0x00000018ff007c0c */ /* 0x000fe4000bf25070 */
[----:B------:R-:W-:Y:S02]  /*0d10*/  ISETP.NE.AND.EX P0, PT, RZ, UR31, PT, P0 ;  /* 0x0000001fff007c0c */ /* 0x000fe4000bf05300 */
[----:B------:R-:W-:Y:S01]  /*0d20*/  ISETP.NE.AND.EX P1, PT, RZ, UR25, PT, P1 ;  /* 0x00000019ff007c0c */ /* 0x000fe2000bf25310 */
[----:B------:R-:W1:Y:S08]  /*0d30*/  LDC.64 R72, c[0x0][0x3a8] ;  /* 0x0000ea00ff487b82 */ /* 0x000e700000000a00 */
[----:B------:R-:W2:Y:S01]  /*0d40*/  LDC.64 R96, c[0x0][0x3b0] ;  /* 0x0000ec00ff607b82 */ /* 0x000ea20000000a00 */
[----:B0-----:R-:W-:-:S07]  /*0d50*/  IMAD.WIDE.U32 R78, R77, 0x8, R78 ;  /* 0x000000084d4e7825 */ /* 0x001fce00078e004e */
[----:B------:R-:W0:Y:S01]  /*0d60*/  @P1 LDC.64 R92, c[0x0][0x3b8] ;  /* 0x0000ee00ff5c1b82 */ /* 0x000e220000000a00 */
[----:B------:R-:W3:Y:S01]  /*0d70*/  LDG.E.64 R78, desc[UR20][R78.64] ;  /* 0x000000144e4e7981 */ /* 0x000ee2000c1e1b00 */
[----:B-1----:R-:W-:-:S06]  /*0d80*/  IMAD.WIDE.U32 R72, R77, 0x10, R72 ;  /* 0x000000104d487825 */ /* 0x002fcc00078e0048 */
[----:B------:R-:W1:Y:S01]  /*0d90*/  @P0 LDC.64 R94, c[0x0][0x438] ;  /* 0x00010e00ff5e0b82 */ /* 0x000e620000000a00 */
[----:B------:R-:W4:Y:S01]  /*0da0*/  LDG.E.128 R72, desc[UR20][R72.64] ;  /* 0x0000001448487981 */ /* 0x000f22000c1e1d00 */
[----:B--2---:R-:W-:-:S05]  /*0db0*/  IMAD.WIDE.U32 R96, R77, 0x4, R96 ;  /* 0x000000044d607825 */ /* 0x004fca00078e0060 */
[----:B------:R-:W5:Y:S01]  /*0dc0*/  LDG.E R9, desc[UR20][R96.64] ;  /* 0x0000001460097981 */ /* 0x000f62000c1e1900 */
[----:B0-----:R-:W-:-:S05]  /*0dd0*/  @P1 IMAD.WIDE.U32 R92, R77, 0x4, R92 ;  /* 0x000000044d5c1825 */ /* 0x001fca00078e005c */
[----:B------:R-:W5:Y:S01]  /*0de0*/  @P1 LDG.E R10, desc[UR20][R92.64] ;  /* 0x000000145c0a1981 */ /* 0x000f62000c1e1900 */
[----:B-1----:R-:W-:-:S05]  /*0df0*/  @P0 IMAD.WIDE.U32 R94, R77, 0x10, R94 ;  /* 0x000000104d5e0825 */ /* 0x002fca00078e005e */
[----:B------:R0:W5:Y:S01]  /*0e00*/  @P0 LDG.E.128 R64, desc[UR20][R94.64] ;  /* 0x000000145e400981 */ /* 0x000162000c1e1d00 */
[----:B---3--:R-:W-:Y:S01]  /*0e10*/  IMAD.MOV.U32 R77, RZ, RZ, R78 ;  /* 0x000000ffff4d7224 */ /* 0x008fe200078e004e */
[--C-:B------:R-:W-:Y:S01]  /*0e20*/  SHF.R.U64 R100, R78, 0x10, R79.reuse ;  /* 0x000000104e647819 */ /* 0x100fe2000000124f */
[----:B------:R-:W-:Y:S02]  /*0e30*/  IMAD.MOV.U32 R89, RZ, RZ, R79 ;  /* 0x000000ffff597224 */ /* 0x000fe400078e004f */
[----:B------:R-:W-:Y:S02]  /*0e40*/  IMAD.U32 R77, R77, 0x10000, RZ ;  /* 0x000100004d4d7824 */ /* 0x000fe400078e00ff */
[C---:B----4-:R-:W-:Y:S01]  /*0e50*/  FADD.FTZ R72, -R76.reuse, R72 ;  /* 0x000000484c487221 */ /* 0x050fe20000010100 */
[C---:B------:R-:W-:Y:S01]  /*0e60*/  FADD.FTZ R91, -R76.reuse, R74 ;  /* 0x0000004a4c5b7221 */ /* 0x040fe20000010100 */
[C---:B------:R-:W-:Y:S01]  /*0e70*/  FADD.FTZ R98, -R76.reuse, R75 ;  /* 0x0000004b4c627221 */ /* 0x040fe20000010100 */
[----:B------:R-:W-:Y:S01]  /*0e80*/  FADD.FTZ R73, -R76, R73 ;  /* 0x000000494c497221 */ /* 0x000fe20000010100 */
[----:B------:R-:W-:-:S02]  /*0e90*/  IMAD.U32 R74, R100, 0x10000, RZ ;  /* 0x00010000644a7824 */ /* 0x000fc400078e00ff */
[----:B0----5:R-:W-:Y:S01]  /*0ea0*/  FMUL.FTZ R94, R48, R77 ;  /* 0x0000004d305e7220 */ /* 0x021fe20000410000 */
[----:B------:R-:W-:Y:S02]  /*0eb0*/  IMAD.U32 R75, R89, 0x10000, RZ ;  /* 0x00010000594b7824 */ /* 0x000fe400078e00ff */
[----:B------:R-:W-:Y:S01]  /*0ec0*/  FMUL.FTZ R89, R72, UR16 ;  /* 0x0000001048597c20 */ /* 0x000fe20008410000 */
[----:B------:R-:W-:Y:S01]  /*0ed0*/  FMUL.FTZ R91, R91, UR16 ;  /* 0x000000105b5b7c20 */ /* 0x000fe20008410000 */
[----:B------:R-:W-:Y:S01]  /*0ee0*/  SHF.R.U32.HI R78, RZ, 0x10, R79 ;  /* 0x00000010ff4e7819 */ /* 0x000fe2000001164f */
[----:B------:R-:W-:Y:S01]  /*0ef0*/  FMUL.FTZ R92, R73, UR16 ;  /* 0x00000010495c7c20 */ /* 0x000fe20008410000 */
[----:B------:R-:W-:Y:S01]  /*0f00*/  FMUL.FTZ R93, R49, R74 ;  /* 0x0000004a315d7220 */ /* 0x000fe20000410000 */
[----:B------:R-:W-:Y:S01]  /*0f10*/  FADD.FTZ R72, R99, R94 ;  /* 0x0000005e63487221 */ /* 0x000fe20000010000 */
[----:B------:R-:W-:Y:S01]  /*0f20*/  FFMA.FTZ R73, R89, R94, R102 ;  /* 0x0000005e59497223 */ /* 0x000fe20000010066 */
[----:B------:R-:W-:Y:S01]  /*0f30*/  FADD.FTZ R26, R26, R75 ;  /* 0x0000004b1a1a7221 */ /* 0x000fe20000010000 */
[-C--:B------:R-:W-:Y:S01]  /*0f40*/  FFMA.FTZ R38, R91, R75.reuse, R38 ;  /* 0x0000004b5b267223 */ /* 0x080fe20000010026 */
[----:B------:R-:W-:Y:S01]  /*0f50*/  FMUL.FTZ R96, R50, R75 ;  /* 0x0000004b32607220 */ /* 0x000fe20000410000 */
[----:B------:R-:W-:Y:S01]  /*0f60*/  FADD.FTZ R75, R72, R93 ;  /* 0x0000005d484b7221 */ /* 0x000fe20000010000 */
[----:B------:R-:W-:-:S02]  /*0f70*/  IMAD.U32 R76, R78, 0x10000, RZ ;  /* 0x000100004e4c7824 */ /* 0x000fc400078e00ff */
        /* <DEDUP_REMOVED lines=13> */
.L_x_1698:
[----:B------:R-:W-:Y:S05]  /*1050*/  BSYNC.RECONVERGENT B0 ;  /* 0x0000000000007941 */ /* 0x000fea0003800200 */
.L_x_1697:
        /* <DEDUP_REMOVED lines=32> */
.L_x_1700:
[----:B------:R-:W-:Y:S05]  /*1260*/  BSYNC.RECONVERGENT B0 ;  /* 0x0000000000007941 */ /* 0x000fea0003800200 */
.L_x_1699:
        /* <DEDUP_REMOVED lines=70> */
.L_x_1705:
        /* <DEDUP_REMOVED lines=31> */
.L_x_1704:
        /* <DEDUP_REMOVED lines=36> */
.L_x_1707:
        /* <DEDUP_REMOVED lines=31> */
.L_x_1703:
        /* <DEDUP_REMOVED lines=26> */
[C---:B------:R-:W-:Y:S02]  /*1e90*/  LOP3.LUT P5, RZ, R6.reuse, 0xff0000, RZ, 0xc0, !PT ;  /* 0x00ff000006ff7812 */ /* 0x040fe400078ac0ff */
[----:B------:R-:W-:Y:S01]  /*1ea0*/  F2FP.BF16.F32.PACK_AB R76, R11, R14 ;  /* 0x0000000e0b4c723e */ /* 0x000fe200000010ff */
[----:B------:R-:W-:Y:S01]  /*1eb0*/  FADD.FTZ R12, R19, -R12 ;  /* 0x8000000c130c7221 */ /* 0x000fe20000010000 */
[----:B------:R-:W-:Y:S02]  /*1ec0*/  LOP3.LUT P0, RZ, R6, 0xff, RZ, 0xc0, !PT ;  /* 0x000000ff06ff7812 */ /* 0x000fe4000780c0ff */
[----:B------:R-:W-:Y:S01]  /*1ed0*/  FSEL R75, R73, RZ, P5 ;  /* 0x000000ff494b7208 */ /* 0x000fe20002800000 */
[----:B------:R-:W-:Y:S01]  /*1ee0*/  FMUL.FTZ R11, R12, UR16 ;  /* 0x000000100c0b7c20 */ /* 0x000fe20008410000 */
[----:B------:R-:W-:-:S02]  /*1ef0*/  FSEL R12, R13, RZ, P0 ;  /* 0x000000ff0d0c7208 */ /* 0x000fc40000000000 */
[----:B------:R-:W-:Y:S01]  /*1f00*/  LOP3.LUT P0, RZ, R5, 0xff0000, RZ, 0xc0, !PT ;  /* 0x00ff000005ff7812 */ /* 0x000fe2000780c0ff */
[----:B------:R-:W-:Y:S01]  /*1f10*/  FMUL.FTZ R14, R11, UR27 ;  /* 0x0000001b0b0e7c20 */ /* 0x000fe20008410000 */
[----:B------:R-:W-:Y:S02]  /*1f20*/  FSEL R11, R13, RZ, P6 ;  /* 0x000000ff0d0b7208 */ /* 0x000fe40003000000 */
        /* <DEDUP_REMOVED lines=8> */
[----:B------:R-:W-:Y:S02]  /*1fb0*/  PRMT R11, R79, 0x7632, R11 ;  /* 0x000076324f0b7816 */ /* 0x000fe4000000000b */
[----:B------:R-:W-:-:S02]  /*1fc0*/  PRMT R12, R76, 0x7632, R12 ;  /* 0x000076324c0c7816 */ /* 0x000fc4000000000c */
[C---:B------:R-:W-:Y:S02]  /*1fd0*/  PRMT R13, R75.reuse, 0x7632, R13 ;  /* 0x000076324b0d7816 */ /* 0x040fe4000000000d */
[----:B------:R-:W-:Y:S02]  /*1fe0*/  PRMT R97, R75, 0x7610, R97 ;  /* 0x000076104b617816 */ /* 0x000fe40000000061 */
[C---:B------:R-:W-:Y:S02]  /*1ff0*/  PRMT R14, R72.reuse, 0x7632, R14 ;  /* 0x00007632480e7816 */ /* 0x040fe4000000000e */
[----:B------:R-:W-:Y:S01]  /*2000*/  PRMT R100, R72, 0x7610, R100 ;  /* 0x0000761048647816 */ /* 0x000fe20000000064 */
[----:B------:R-:W-:Y:S06]  /*2010*/  BRA `(.L_x_1706) ;  /* 0x0000000800147947 */ /* 0x000fec0003800000 */
.L_x_1709:
[--C-:B------:R-:W-:Y:S01]  /*2020*/  FFMA.FTZ R11, R3, UR9, R78.reuse ;  /* 0x00000009030b7c23 */ /* 0x100fe2000801004e */
[----:B------:R-:W-:Y:S01]  /*2030*/  LOP3.LUT P0, RZ, R6, 0xff, RZ, 0xc0, !PT ;  /* 0x000000ff06ff7812 */ /* 0x000fe2000780c0ff */
[--C-:B------:R-:W-:Y:S01]  /*2040*/  FFMA.FTZ R14, R16, UR9, R78.reuse ;  /* 0x00000009100e7c23 */ /* 0x100fe2000801004e */
        /* <DEDUP_REMOVED lines=9> */
[----:B------:R-:W-:-:S04]  /*20e0*/  FMUL.FTZ R70, R13, UR16 ;  /* 0x000000100d467c20 */ /* 0x000fc80008410000 */
[C---:B------:R-:W-:Y:S01]  /*20f0*/  FSEL R12, R11.reuse, RZ, P0 ;  /* 0x000000ff0b0c7208 */ /* 0x040fe20000000000 */
[----:B------:R-:W-:Y:S01]  /*2100*/  FMUL.FTZ R13, R70, UR27 ;  /* 0x0000001b460d7c20 */ /* 0x000fe20008410000 */
[----:B------:R-:W-:Y:S02]  /*2110*/  FSEL R11, R11, RZ, P5 ;  /* 0x000000ff0b0b7208 */ /* 0x000fe40002800000 */
[----:B------:R-:W-:Y:S02]  /*2120*/  LOP3.LUT P0, RZ, R6, 0xff00, RZ, 0xc0, !PT ;  /* 0x0000ff0006ff7812 */ /* 0x000fe4000780c0ff */
[----:B------:R-:W-:Y:S01]  /*2130*/  F2FP.BF16.F32.PACK_AB R79, R11, R12 ;  /* 0x0000000c0b4f723e */ /* 0x000fe200000010ff */
[----:B------:R-:W-:Y:S01]  /*2140*/  FFMA.FTZ R12, R18, UR9, R78 ;  /* 0x00000009120c7c23 */ /* 0x000fe2000801004e */
[----:B------:R-:W-:Y:S01]  /*2150*/  FMUL.FTZ R11, R69, UR27 ;  /* 0x0000001b450b7c20 */ /* 0x000fe20008410000 */
[----:B------:R-:W-:Y:S02]  /*2160*/  LOP3.LUT P5, RZ, R6, 0xff0000, RZ, 0xc0, !PT ;  /* 0x00ff000006ff7812 */ /* 0x000fe400078ac0ff */
[----:B------:R-:W-:-:S02]  /*2170*/  FADD.FTZ R12, R19, -R12 ;  /* 0x8000000c130c7221 */ /* 0x000fc40000010000 */
[----:B------:R-:W-:Y:S02]  /*2180*/  FSEL R14, R13, RZ, P5 ;  /* 0x000000ff0d0e7208 */ /* 0x000fe40002800000 */
[----:B------:R-:W-:Y:S01]  /*2190*/  FMUL.FTZ R71, R12, UR16 ;  /* 0x000000100c477c20 */ /* 0x000fe20008410000 */
[----:B------:R-:W-:Y:S02]  /*21a0*/  FSEL R12, R11, RZ, P0 ;  /* 0x000000ff0b0c7208 */ /* 0x000fe40000000000 */
[----:B------:R-:W-:Y:S01]  /*21b0*/  LOP3.LUT P0, RZ, R5, 0xff0000, RZ, 0xc0, !PT ;  /* 0x00ff000005ff7812 */ /* 0x000fe2000780c0ff */
[----:B------:R-:W-:Y:S01]  /*21c0*/  FMUL.FTZ R72, R71, UR27 ;  /* 0x0000001b47487c20 */ /* 0x000fe20008410000 */
[----:B------:R-:W-:Y:S02]  /*21d0*/  FSEL R11, R11, RZ, P6 ;  /* 0x000000ff0b0b7208 */ /* 0x000fe40003000000 */
        /* <DEDUP_REMOVED lines=15> */
.L_x_1708:
        /* <DEDUP_REMOVED lines=27> */
[----:B------:R-:W-:Y:S01]  /*2480*/  FSEL R75, R73, RZ, P0 ;  /* 0x000000ff494b7208 */ /* 0x000fe20000000000 */
[----:B------:R-:W-:Y:S01]  /*2490*/  FFMA.FTZ R11, R12, UR16, R23 ;  /* 0x000000100c0b7c23 */ /* 0x000fe20008010017 */
        /* <DEDUP_REMOVED lines=19> */
.L_x_1710:
        /* <DEDUP_REMOVED lines=12> */
[----:B------:R-:W-:-:S04]  /*2690*/  FFMA.FTZ R70, R13, UR16, R22 ;  /* 0x000000100d467c23 */ /* 0x000fc80008010016 */
        /* <DEDUP_REMOVED lines=10> */
[----:B------:R-:W-:Y:S01]  /*2740*/  FFMA.FTZ R71, R12, UR16, R23 ;  /* 0x000000100c477c23 */ /* 0x000fe20008010017 */
        /* <DEDUP_REMOVED lines=17> */
[----:B------:R-:W-:-:S07]  /*2860*/  PRMT R100, R73, 0x7610, R100 ;  /* 0x0000761049647816 */ /* 0x000fce0000000064 */
.L_x_1706:
        /* <DEDUP_REMOVED lines=24> */
.L_x_1711:
[----:B------:R-:W-:-:S07]  /*29f0*/  VIADD R4, R4, 0x80 ;  /* 0x0000008004047836 */ /* 0x000fce0000000000 */
.L_x_1702:
[----:B------:R-:W-:Y:S05]  /*2a00*/  BSYNC.RECONVERGENT B0 ;  /* 0x0000000000007941 */ /* 0x000fea0003800200 */
.L_x_1701:
        /* <DEDUP_REMOVED lines=20> */
[----:B0-----:R-:W-:Y:S01]  /*2b50*/  FFMA.FTZ R68, R11, UR16, R60 ;  /* 0x000000100b447c23 */ /* 0x001fe2000801003c */
[----:B------:R-:W-:Y:S01]  /*2b60*/  FFMA.FTZ R69, R12, UR16, R61 ;  /* 0x000000100c457c23 */ /* 0x000fe2000801003d */
[----:B------:R-:W-:Y:S01]  /*2b70*/  FFMA.FTZ R14, R86, UR9, R78 ;  /* 0x00000009560e7c23 */ /* 0x000fe2000801004e */
[----:B------:R-:W-:Y:S01]  /*2b80*/  FFMA.FTZ R70, R13, UR16, R62 ;  /* 0x000000100d467c23 */ /* 0x000fe2000801003e */
[----:B------:R-:W-:Y:S01]  /*2b90*/  FMUL.FTZ R11, R68, UR27 ;  /* 0x0000001b440b7c20 */ /* 0x000fe20008410000 */
[----:B------:R-:W-:Y:S01]  /*2ba0*/  FMUL.FTZ R13, R69, UR27 ;  /* 0x0000001b450d7c20 */ /* 0x000fe20008410000 */
[----:B-1----:R-:W-:Y:S01]  /*2bb0*/  FADD.FTZ R74, R87, -R14 ;  /* 0x8000000e574a7221 */ /* 0x002fe20000010000 */
[----:B------:R-:W-:-:S02]  /*2bc0*/  FMUL.FTZ R72, R70, UR27 ;  /* 0x0000001b46487c20 */ /* 0x000fc40008410000 */
[C---:B------:R-:W-:Y:S01]  /*2bd0*/  FSEL R12, R11.reuse, RZ, P6 ;  /* 0x000000ff0b0c7208 */ /* 0x040fe20003000000 */
[----:B------:R-:W-:Y:S01]  /*2be0*/  FFMA.FTZ R71, R74, UR16, R63 ;  /* 0x000000104a477c23 */ /* 0x000fe2000801003f */
[C---:B------:R-:W-:Y:S02]  /*2bf0*/  LOP3.LUT P6, RZ, R8.reuse, 0xff00, RZ, 0xc0, !PT ;  /* 0x0000ff0008ff7812 */ /* 0x040fe400078cc0ff */
[----:B------:R-:W-:Y:S01]  /*2c00*/  FSEL R11, R11, RZ, P5 ;  /* 0x000000ff0b0b7208 */ /* 0x000fe20002800000 */
[----:B------:R-:W-:Y:S01]  /*2c10*/  FMUL.FTZ R74, R71, UR27 ;  /* 0x0000001b474a7c20 */ /* 0x000fe20008410000 */
[----:B------:R-:W-:Y:S02]  /*2c20*/  LOP3.LUT P5, RZ, R7, 0xff00, RZ, 0xc0, !PT ;  /* 0x0000ff0007ff7812 */ /* 0x000fe400078ac0ff */
[----:B------:R-:W-:Y:S02]  /*2c30*/  FSEL R14, R13, RZ, P6 ;  /* 0x000000ff0d0e7208 */ /* 0x000fe40003000000 */
[----:B------:R-:W-:-:S02]  /*2c40*/  LOP3.LUT P6, RZ, R8, 0xff0000, RZ, 0xc0, !PT ;  /* 0x00ff000008ff7812 */ /* 0x000fc400078cc0ff */
[----:B------:R-:W-:Y:S02]  /*2c50*/  FSEL R13, R13, RZ, P5 ;  /* 0x000000ff0d0d7208 */ /* 0x000fe40002800000 */
[C---:B------:R-:W-:Y:S02]  /*2c60*/  LOP3.LUT P5, RZ, R7.reuse, 0xff0000, RZ, 0xc0, !PT ;  /* 0x00ff000007ff7812 */ /* 0x040fe400078ac0ff */
[C---:B------:R-:W-:Y:S02]  /*2c70*/  FSEL R73, R72.reuse, RZ, P6 ;  /* 0x000000ff48497208 */ /* 0x040fe40003000000 */
        /* <DEDUP_REMOVED lines=14> */
[----:B------:R-:W-:Y:S01]  /*2d60*/  PRMT R14, R100, 0x7632, R14 ;  /* 0x00007632640e7816 */ /* 0x000fe2000000000e */
[----:B------:R-:W-:Y:S06]  /*2d70*/  BRA `(.L_x_1717) ;  /* 0x00000010002c7947 */ /* 0x000fec0003800000 */
.L_x_1716:
        /* <DEDUP_REMOVED lines=8> */
[----:B------:R-:W-:Y:S01]  /*2e00*/  FFMA.FTZ R12, R12, UR16, R61 ;  /* 0x000000100c0c7c23 */ /* 0x000fe2000801003d */
[----:B------:R-:W-:Y:S01]  /*2e10*/  FFMA.FTZ R14, R13, UR16, R62 ;  /* 0x000000100d0e7c23 */ /* 0x000fe2000801003e */
[----:B------:R-:W-:Y:S01]  /*2e20*/  FFMA.FTZ R11, R11, UR16, R60 ;  /* 0x000000100b0b7c23 */ /* 0x000fe2000801003c */
[----:B01----:R-:W-:Y:S01]  /*2e30*/  FFMA.FTZ R74, R86, UR9, R78 ;  /* 0x00000009564a7c23 */ /* 0x003fe2000801004e */
        /* <DEDUP_REMOVED lines=31> */
.L_x_1715:
[----:B------:R-:W2:Y:S02]  /*3030*/  LDC.64 R12, c[0x0][0x478] ;  /* 0x00011e00ff0c7b82 */ /* 0x000ea40000000a00 */
[----:B--2---:R-:W-:-:S04]  /*3040*/  ISETP.NE.U32.AND P0, PT, R12, RZ, PT ;  /* 0x000000ff0c00720c */ /* 0x004fc80003f05070 */
[----:B------:R-:W-:-:S13]  /*3050*/  ISETP.NE.AND.EX P0, PT, R13, RZ, PT, P0 ;  /* 0x000000ff0d00720c */ /* 0x000fda0003f05300 */
        /* <DEDUP_REMOVED lines=9> */
[----:B0-----:R-:W-:Y:S01]  /*30f0*/  FMUL.FTZ R68, R11, UR16 ;  /* 0x000000100b447c20 */ /* 0x001fe20008410000 */
[----:B------:R-:W-:Y:S01]  /*3100*/  FMUL.FTZ R69, R12, UR16 ;  /* 0x000000100c457c20 */ /* 0x000fe20008410000 */
[----:B------:R-:W-:Y:S01]  /*3110*/  FFMA.FTZ R14, R86, UR9, R78 ;  /* 0x00000009560e7c23 */ /* 0x000fe2000801004e */
[----:B------:R-:W-:Y:S01]  /*3120*/  FMUL.FTZ R70, R13, UR16 ;  /* 0x000000100d467c20 */ /* 0x000fe20008410000 */
[----:B------:R-:W-:Y:S01]  /*3130*/  FMUL.FTZ R11, R68, UR27 ;  /* 0x0000001b440b7c20 */ /* 0x000fe20008410000 */
[----:B------:R-:W-:Y:S01]  /*3140*/  FMUL.FTZ R13, R69, UR27 ;  /* 0x0000001b450d7c20 */ /* 0x000fe20008410000 */
[----:B------:R-:W-:Y:S01]  /*3150*/  FADD.FTZ R71, R87, -R14 ;  /* 0x8000000e57477221 */ /* 0x000fe20000010000 */
[----:B-1----:R-:W-:-:S02]  /*3160*/  FMUL.FTZ R72, R70, UR27 ;  /* 0x0000001b46487c20 */ /* 0x002fc40008410000 */
[----:B------:R-:W-:Y:S01]  /*3170*/  FSEL R12, R11, RZ, P6 ;  /* 0x000000ff0b0c7208 */ /* 0x000fe20003000000 */
[----:B------:R-:W-:Y:S01]  /*3180*/  FMUL.FTZ R71, R71, UR16 ;  /* 0x0000001047477c20 */ /* 0x000fe20008410000 */
        /* <DEDUP_REMOVED lines=25> */
.L_x_1718:
        /* <DEDUP_REMOVED lines=11> */
[----:B01----:R-:W-:Y:S01]  /*33d0*/  FFMA.FTZ R74, R86, UR9, R78 ;  /* 0x00000009564a7c23 */ /* 0x003fe2000801004e */
        /* <DEDUP_REMOVED lines=31> */
.L_x_1714:
        /* <DEDUP_REMOVED lines=38> */
.L_x_1720:
        /* <DEDUP_REMOVED lines=31> */
.L_x_1719:
        /* <DEDUP_REMOVED lines=35> */
.L_x_1721:
        /* <DEDUP_REMOVED lines=30> */
.L_x_1717:
        /* <DEDUP_REMOVED lines=20> */
.L_x_1722:
[----:B------:R-:W-:-:S07]  /*3f70*/  VIADD R4, R4, 0x80 ;  /* 0x0000008004047836 */ /* 0x000fce0000000000 */
.L_x_1713:
[----:B------:R-:W-:Y:S05]  /*3f80*/  BSYNC.RECONVERGENT B0 ;  /* 0x0000000000007941 */ /* 0x000fea0003800200 */
.L_x_1712:
        /* <DEDUP_REMOVED lines=15> */
[----:B------:R-:W-:Y:S01]  /*4080*/  ISETP.GE.U32.AND P6, PT, R9, 0x1000000, PT ;  /* 0x010000000900780c */ /* 0x000fe20003fc6070 */
[----:B------:R-:W-:Y:S01]  /*4090*/  FADD.FTZ R14, R95, -R12 ;  /* 0x8000000c5f0e7221 */ /* 0x000fe20000010000 */
[----:B------:R-:W-:Y:S01]  /*40a0*/  FADD.FTZ R11, R94, -R11 ;  /* 0x8000000b5e0b7221 */ /* 0x000fe20000010000 */
[----:B------:R-:W-:Y:S01]  /*40b0*/  FFMA.FTZ R12, R92, UR9, R78 ;  /* 0x000000095c0c7c23 */ /* 0x000fe2000801004e */
[----:B------:R-:W-:Y:S01]  /*40c0*/  FADD.FTZ R13, R96, -R13 ;  /* 0x8000000d600d7221 */ /* 0x000fe20000010000 */
[----:B0-----:R-:W-:Y:S01]  /*40d0*/  FFMA.FTZ R71, R14, UR16, R67 ;  /* 0x000000100e477c23 */ /* 0x001fe20008010043 */
[----:B------:R-:W-:Y:S01]  /*40e0*/  FFMA.FTZ R68, R11, UR16, R64 ;  /* 0x000000100b447c23 */ /* 0x000fe20008010040 */
[----:B------:R-:W-:Y:S01]  /*40f0*/  FADD.FTZ R12, R93, -R12 ;  /* 0x8000000c5d0c7221 */ /* 0x000fe20000010000 */
[----:B------:R-:W-:Y:S01]  /*4100*/  LOP3.LUT P5, RZ, R9, 0xff, RZ, 0xc0, !PT ;  /* 0x000000ff09ff7812 */ /* 0x000fe200078ac0ff */
[----:B-1----:R-:W-:Y:S01]  /*4110*/  FMUL.FTZ R74, R71, UR27 ;  /* 0x0000001b474a7c20 */ /* 0x002fe20008410000 */
[----:B------:R-:W-:Y:S01]  /*4120*/  FMUL.FTZ R11, R68, UR27 ;  /* 0x0000001b440b7c20 */ /* 0x000fe20008410000 */
[----:B------:R-:W-:Y:S01]  /*4130*/  FFMA.FTZ R69, R12, UR16, R65 ;  /* 0x000000100c457c23 */ /* 0x000fe20008010041 */
        /* <DEDUP_REMOVED lines=9> */
[----:B------:R-:W-:Y:S02]  /*41d0*/  LOP3.LUT P6, RZ, R10, 0xff00, RZ, 0xc0, !PT ;  /* 0x0000ff000aff7812 */ /* 0x000fe400078cc0ff */
        /* <DEDUP_REMOVED lines=20> */
.L_x_1727:
        /* <DEDUP_REMOVED lines=13> */
[----:B01----:R-:W-:Y:S01]  /*43f0*/  FMUL.FTZ R72, R14, UR27 ;  /* 0x0000001b0e487c20 */ /* 0x003fe20008410000 */
        /* <DEDUP_REMOVED lines=29> */
.L_x_1726:
[----:B------:R-:W2:Y:S02]  /*45d0*/  LDC.64 R12, c[0x0][0x478] ;  /* 0x00011e00ff0c7b82 */ /* 0x000ea40000000a00 */
[----:B--2---:R-:W-:-:S04]  /*45e0*/  ISETP.NE.U32.AND P0, PT, R12, RZ, PT ;  /* 0x000000ff0c00720c */ /* 0x004fc80003f05070 */
[----:B------:R-:W-:-:S13]  /*45f0*/  ISETP.NE.AND.EX P0, PT, R13, RZ, PT, P0 ;  /* 0x000000ff0d00720c */ /* 0x000fda0003f05300 */
[----:B------:R-:W-:Y:S05]  /*4600*/  @!P0 BRA `(.L_x_1729) ;  /* 0x0000000000b48947 */ /* 0x000fea0003800000 */
[--C-:B------:R-:W-:Y:S01]  /*4610*/  FFMA.FTZ R12, R98, UR9, R78.reuse ;  /* 0x00000009620c7c23 */ /* 0x100fe2000801004e */
[--C-:B------:R-:W-:Y:S01]  /*4620*/  FFMA.FTZ R11, R89, UR9, R78.reuse ;  /* 0x00000009590b7c23 */ /* 0x100fe2000801004e */
[----:B------:R-:W-:Y:S01]  /*4630*/  FFMA.FTZ R13, R91, UR9, R78 ;  /* 0x000000095b0d7c23 */ /* 0x000fe2000801004e */
[----:B------:R-:W-:Y:S01]  /*4640*/  ISETP.GE.U32.AND P6, PT, R9, 0x1000000, PT ;  /* 0x010000000900780c */ /* 0x000fe20003fc6070 */
[----:B0-----:R-:W-:Y:S01]  /*4650*/  FADD.FTZ R71, R95, -R12 ;  /* 0x8000000c5f477221 */ /* 0x001fe20000010000 */
[----:B------:R-:W-:Y:S01]  /*4660*/  FADD.FTZ R11, R94, -R11 ;  /* 0x8000000b5e0b7221 */ /* 0x000fe20000010000 */
[----:B------:R-:W-:Y:S01]  /*4670*/  FFMA.FTZ R12, R92, UR9, R78 ;  /* 0x000000095c0c7c23 */ /* 0x000fe2000801004e */
[----:B------:R-:W-:Y:S01]  /*4680*/  FADD.FTZ R13, R96, -R13 ;  /* 0x8000000d600d7221 */ /* 0x000fe20000010000 */
[----:B------:R-:W-:Y:S01]  /*4690*/  FMUL.FTZ R71, R71, UR16 ;  /* 0x0000001047477c20 */ /* 0x000fe20008410000 */
[----:B------:R-:W-:Y:S01]  /*46a0*/  FMUL.FTZ R68, R11, UR16 ;  /* 0x000000100b447c20 */ /* 0x000fe20008410000 */
[----:B------:R-:W-:Y:S01]  /*46b0*/  FADD.FTZ R12, R93, -R12 ;  /* 0x8000000c5d0c7221 */ /* 0x000fe20000010000 */
[----:B------:R-:W-:Y:S01]  /*46c0*/  LOP3.LUT P5, RZ, R9, 0xff, RZ, 0xc0, !PT ;  /* 0x000000ff09ff7812 */ /* 0x000fe200078ac0ff */
[----:B-1----:R-:W-:Y:S01]  /*46d0*/  FMUL.FTZ R74, R71, UR27 ;  /* 0x0000001b474a7c20 */ /* 0x002fe20008410000 */
        /* <DEDUP_REMOVED lines=32> */
.L_x_1729:
        /* <DEDUP_REMOVED lines=13> */
[----:B01----:R-:W-:Y:S01]  /*49b0*/  FMUL.FTZ R72, R14, UR27 ;  /* 0x0000001b0e487c20 */ /* 0x003fe20008410000 */
        /* <DEDUP_REMOVED lines=29> */
.L_x_1725:
        /* <DEDUP_REMOVED lines=38> */
.L_x_1731:
[--C-:B------:R-:W-:Y:S01]  /*4df0*/  FFMA.FTZ R72, R98, UR9, R78.reuse ;  /* 0x0000000962487c23 */ /* 0x100fe2000801004e */
[--C-:B------:R-:W-:Y:S01]  /*4e00*/  FFMA.FTZ R73, R89, UR9, R78.reuse ;  /* 0x0000000959497c23 */ /* 0x100fe2000801004e */
[----:B------:R-:W-:Y:S01]  /*4e10*/  FFMA.FTZ R75, R91, UR9, R78 ;  /* 0x000000095b4b7c23 */ /* 0x000fe2000801004e */
[----:B------:R-:W-:Y:S01]  /*4e20*/  LOP3.LUT P6, RZ, R9, 0xff, RZ, 0xc0, !PT ;  /* 0x000000ff09ff7812 */ /* 0x000fe200078cc0ff */
        /* <DEDUP_REMOVED lines=27> */
.L_x_1730:
        /* <DEDUP_REMOVED lines=15> */
[----:B------:R-:W-:Y:S01]  /*50d0*/  LOP3.LUT P6, RZ, R9, 0xff, RZ, 0xc0, !PT ;  /* 0x000000ff09ff7812 */ /* 0x000fe200078cc0ff */
        /* <DEDUP_REMOVED lines=19> */
.L_x_1732:
        /* <DEDUP_REMOVED lines=30> */
.L_x_1728:
        /* <DEDUP_REMOVED lines=20> */
.L_x_1724:
[----:B------:R-:W-:Y:S05]  /*5530*/  BSYNC.RECONVERGENT B0 ;  /* 0x0000000000007941 */ /* 0x000fea0003800200 */
.L_x_1723:
[----:B------:R-:W-:Y:S01]  /*5540*/  UPLOP3.LUT UP1, UPT, UPT, UPT, UP1, 0x40, 0x4 ;  /* 0x000000000004789c */ /* 0x000fe20003f2e810 */
[----:B------:R-:W-:Y:S10]  /*5550*/  BRA.U !UP2, `(.L_x_1733) ;  /* 0xffffffad0ab07547 */ /* 0x000ff4000b83ffff */
.L_x_1692:
[----:B------:R-:W4:Y:S01]  /*5560*/  LDC.64 R2, c[0x0][0x440] ;  /* 0x00011000ff027b82 */ /* 0x000f220000000a00 */
[----:B------:R-:W-:-:S06]  /*5570*/  UIMAD UR5, UR7, UR8, URZ ;  /* 0x00000008070572a4 */ /* 0x000fcc000f8e02ff */
[----:B------:R-:W-:Y:S01]  /*5580*/  IMAD.U32 R11, RZ, RZ, UR5 ;  /* 0x00000005ff0b7e24 */ /* 0x000fe2000f8e00ff */
        /* <DEDUP_REMOVED lines=22> */
.L_x_1734:
        /* <DEDUP_REMOVED lines=9> */
.L_x_3552:


//--------------------- .text._ZN10layer_norm22ln_bwd_finalize_kernelINS_22Kernel_traits_finalizeILj1536Ef13__nv_bfloat16fS2_fjLb0ELj1024ELj4ENS_18Kernel_traits_baseILj1536EfS2_fS2_fjLj1024EEEEELb0ELb1EEEvNS_9BwdParamsE --------------------------
	.section	.text._ZN10layer_norm22ln_bwd_finalize_kernelINS_22Kernel_traits_finalizeILj1536Ef13__nv_bfloat16fS2_fjLb0ELj1024ELj4ENS_18Kernel_traits_baseILj1536EfS2_fS2_fjLj1024EEEEELb0ELb1EEEvNS_9BwdParamsE,"ax",@progbits
	.align	128
        .global         _ZN10layer_norm22ln_bwd_finalize_kernelINS_22Kernel_traits_finalizeILj1536Ef13__nv_bfloat16fS2_fjLb0ELj1024ELj4ENS_18Kernel_traits_baseILj1536EfS2_fS2_fjLj1024EEEEELb0ELb1EEEvNS_9BwdParamsE
        .type           _ZN10layer_norm22ln_bwd_finalize_kernelINS_22Kernel_traits_finalizeILj1536Ef13__nv_bfloat16fS2_fjLb0ELj1024ELj4ENS_18Kernel_traits_baseILj1536EfS2_fS2_fjLj1024EEEEELb0ELb1EEEvNS_9BwdParamsE,@function
        .size           _ZN10layer_norm22ln_bwd_finalize_kernelINS_22Kernel_traits_finalizeILj1536Ef13__nv_bfloat16fS2_fjLb0ELj1024ELj4ENS_18Kernel_traits_baseILj1536EfS2_fS2_fjLj1024EEEEELb0ELb1EEEvNS_9BwdParamsE,(.L_x_3553 - _ZN10layer_norm22ln_bwd_finalize_kernelINS_22Kernel_traits_finalizeILj1536Ef13__nv_bfloat16fS2_fjLb0ELj1024ELj4ENS_18Kernel_traits_baseILj1536EfS2_fS2_fjLj1024EEEEELb0ELb1EEEvNS_9BwdParamsE)
        .other          _ZN10layer_norm22ln_bwd_finalize_kernelINS_22Kernel_traits_finalizeILj1536Ef13__nv_bfloat16fS2_fjLb0ELj1024ELj4ENS_18Kernel_traits_baseILj1536EfS2_fS2_fjLj1024EEEEELb0ELb1EEEvNS_9BwdParamsE,@"STO_CUDA_ENTRY STV_DEFAULT"
_ZN10layer_norm22ln_bwd_finalize_kernelINS_22Kernel_traits_finalizeILj1536Ef13__nv_bfloat16fS2_fjLb0ELj1024ELj4ENS_18Kernel_traits_baseILj1536EfS2_fS2_fjLj1024EEEEELb0ELb1EEEvNS_9BwdParamsE:
.text._ZN10layer_norm22ln_bwd_finalize_kernelINS_22Kernel_traits_finalizeILj1536Ef13__nv_bfloat16fS2_fjLb0ELj1024ELj4ENS_18Kernel_traits_baseILj1536EfS2_fS2_fjLj1024EEEEELb0ELb1EEEvNS_9BwdParamsE:
        /* <DEDUP_REMOVED lines=77> */
.L_x_1739:
        /* <DEDUP_REMOVED lines=118> */
.L_x_1738:
[----:B------:R-:W-:Y:S05]  /*0c30*/  BSYNC.RECONVERGENT B1 ;  /* 0x0000000000017941 */ /* 0x000fea0003800200 */
.L_x_1737:
        /* <DEDUP_REMOVED lines=69> */
.L_x_1741:
[----:B------:R-:W-:Y:S05]  /*1090*/  BSYNC.RECONVERGENT B1 ;  /* 0x0000000000017941 */ /* 0x000fea0003800200 */
.L_x_1740:
        /* <DEDUP_REMOVED lines=38> */
.L_x_1743:
[----:B------:R-:W-:Y:S05]  /*1300*/  BSYNC.RECONVERGENT B1 ;  /* 0x0000000000017941 */ /* 0x000fea0003800200 */
.L_x_1742:
[----:B------:R-:W-:Y:S05]  /*1310*/  @!P1 BRA `(.L_x_1736) ;  /* 0x0000000000409947 */ /* 0x000fea0003800000 */
[----:B------:R-:W0:Y:S01]  /*1320*/  LDC R14, c[0x0][0x388] ;  /* 0x0000e200ff0e7b82 */ /* 0x000e220000000800 */
[----:B------:R-:W-:-:S07]  /*1330*/  IADD3 R12, PT, PT, -R54, RZ, RZ ;  /* 0x000000ff360c7210 */ /* 0x000fce0007ffe1ff */
[----:B------:R-:W1:Y:S08]  /*1340*/  LDC.64 R8, c[0x0][0x440] ;  /* 0x00011000ff087b82 */ /* 0x000e700000000a00 */
[----:B------:R-:W2:Y:S01]  /*1350*/  LDC.64 R10, c[0x0][0x448] ;  /* 0x00011200ff0a7b82 */ /* 0x000ea20000000a00 */
[----:B0-----:R-:W-:-:S05]  /*1360*/  IMAD R0, R3, R14, R0 ;  /* 0x0000000e03007224 */ /* 0x001fca00078e0200 */
[----:B------:R-:W-:-:S07]  /*1370*/  IADD3 R3, PT, PT, R57, R0, RZ ;  /* 0x0000000039037210 */ /* 0x000fce0007ffe0ff */
.L_x_1744:
        /* <DEDUP_REMOVED lines=10> */
.L_x_1736:
[----:B------:R-:W-:Y:S05]  /*1420*/  BSYNC.RECONVERGENT B0 ;  /* 0x0000000000007941 */ /* 0x000fea0003800200 */
.L_x_1735:
        /* <DEDUP_REMOVED lines=57> */
.L_x_1745:
        /* <DEDUP_REMOVED lines=12> */
.L_x_3553:


//--------------------- .text._ZN10layer_norm40ln_parallel_residual_bwd_finalize_kernelINS_22Kernel_traits_finalizeILj1536Ef13__nv_bfloat16fS2_fjLb0ELj1024ELj4ENS_18Kernel_traits_baseILj1536EfS2_fS2_fjLj1024EEEEELb1EEEvNS_9BwdParamsE --------------------------
	.section	.text._ZN10layer_norm40ln_parallel_residual_bwd_finalize_kernelINS_22Kernel_traits_finalizeILj1536Ef13__nv_bfloat16fS2_fjLb0ELj1024ELj4ENS_18Kernel_traits_baseILj1536EfS2_fS2_fjLj1024EEEEELb1EEEvNS_9BwdParamsE,"ax",@progbits
	.align	128
        .global         _ZN10layer_norm40ln_parallel_residual_bwd_finalize_kernelINS_22Kernel_traits_finalizeILj1536Ef13__nv_bfloat16fS2_fjLb0ELj1024ELj4ENS_18Kernel_traits_baseILj1536EfS2_fS2_fjLj1024EEEEELb1EEEvNS_9BwdParamsE
        .type           _ZN10layer_norm40ln_parallel_residual_bwd_finalize_kernelINS_22Kernel_traits_finalizeILj1536Ef13__nv_bfloat16fS2_fjLb0ELj1024ELj4ENS_18Kernel_traits_baseILj1536EfS2_fS2_fjLj1024EEEEELb1EEEvNS_9BwdParamsE,@function
        .size           _ZN10layer_norm40ln_parallel_residual_bwd_finalize_kernelINS_22Kernel_traits_finalizeILj1536Ef13__nv_bfloat16fS2_fjLb0ELj1024ELj4ENS_18Kernel_traits_baseILj1536EfS2_fS2_fjLj1024EEEEELb1EEEvNS_9BwdParamsE,(.L_x_3554 - _ZN10layer_norm40ln_parallel_residual_bwd_finalize_kernelINS_22Kernel_traits_finalizeILj1536Ef13__nv_bfloat16fS2_fjLb0ELj1024ELj4ENS_18Kernel_traits_baseILj1536EfS2_fS2_fjLj1024EEEEELb1EEEvNS_9BwdParamsE)
        .other          _ZN10layer_norm40ln_parallel_residual_bwd_finalize_kernelINS_22Kernel_traits_finalizeILj1536Ef13__nv_bfloat16fS2_fjLb0ELj1024ELj4ENS_18Kernel_traits_baseILj1536EfS2_fS2_fjLj1024EEEEELb1EEEvNS_9BwdParamsE,@"STO_CUDA_ENTRY STV_DEFAULT"
_ZN10layer_norm40ln_parallel_residual_bwd_finalize_kernelINS_22Kernel_traits_finalizeILj1536Ef13__nv_bfloat16fS2_fjLb0ELj1024ELj4ENS_18Kernel_traits_baseILj1536EfS2_fS2_fjLj1024EEEEELb1EEEvNS_9BwdParamsE:
.text._ZN10layer_norm40ln_parallel_residual_bwd_finalize_kernelINS_22Kernel_traits_finalizeILj1536Ef13__nv_bfloat16fS2_fjLb0ELj1024ELj4ENS_18Kernel_traits_baseILj1536EfS2_fS2_fjLj1024EEEEELb1EEEvNS_9BwdParamsE:
        /* <DEDUP_REMOVED lines=57> */
.L_x_1750:
        /* <DEDUP_REMOVED lines=112> */
.L_x_1749:
[----:B------:R-:W-:Y:S05]  /*0a90*/  BSYNC.RECONVERGENT B1 ;  /* 0x0000000000017941 */ /* 0x000fea0003800200 */
.L_x_1748:
        /* <DEDUP_REMOVED lines=67> */
.L_x_1752:
[----:B------:R-:W-:Y:S05]  /*0ed0*/  BSYNC.RECONVERGENT B1 ;  /* 0x0000000000017941 */ /* 0x000fea0003800200 */
.L_x_1751:
        /* <DEDUP_REMOVED lines=37> */
.L_x_1754:
[----:B------:R-:W-:Y:S05]  /*1130*/  BSYNC.RECONVERGENT B1 ;  /* 0x0000000000017941 */ /* 0x000fea0003800200 */
.L_x_1753:
        /* <DEDUP_REMOVED lines=19> */
.L_x_1747:
[----:B------:R-:W-:Y:S05]  /*1270*/  BSYNC.RECONVERGENT B0 ;  /* 0x0000000000007941 */ /* 0x000fea0003800200 */
.L_x_1746:
        /* <DEDUP_REMOVED lines=89> */
.L_x_1755:
        /* <DEDUP_REMOVED lines=15> */
.L_x_3554:


//--------------------- .text._ZN10layer_norm31ln_parallel_residual_bwd_kernelINS_13Kernel_traitsIf13__nv_bfloat16fS2_fjLj1536ELj1ELj1ELj4ELj8ENS_18Kernel_traits_baseILj1536EfS2_fS2_fjLj128EEEEELb1ELb1ELb1EEEvNS_9BwdParamsE --------------------------
	.section	.text._ZN10layer_norm31ln_parallel_residual_bwd_kernelINS_13Kernel_traitsIf13__nv_bfloat16fS2_fjLj1536ELj1ELj1ELj4ELj8ENS_18Kernel_traits_baseILj1536EfS2_fS2_fjLj128EEEEELb1ELb1ELb1EEEvNS_9BwdParamsE,"ax",@progbits
	.align	128
        .global         _ZN10layer_norm31ln_parallel_residual_bwd_kernelINS_13Kernel_traitsIf13__nv_bfloat16fS2_fjLj1536ELj1ELj1ELj4ELj8ENS_18Kernel_traits_baseILj1536EfS2_fS2_fjLj128EEEEELb1ELb1ELb1EEEvNS_9BwdParamsE
        .type           _ZN10layer_norm31ln_parallel_residual_bwd_kernelINS_13Kernel_traitsIf13__nv_bfloat16fS2_fjLj1536ELj1ELj1ELj4ELj8ENS_18Kernel_traits_baseILj1536EfS2_fS2_fjLj128EEEEELb1ELb1ELb1EEEvNS_9BwdParamsE,@function
        .size           _ZN10layer_norm31ln_parallel_residual_bwd_kernelINS_13Kernel_traitsIf13__nv_bfloat16fS2_fjLj1536ELj1ELj1ELj4ELj8ENS_18Kernel_traits_baseILj1536EfS2_fS2_fjLj128EEEEELb1ELb1ELb1EEEvNS_9BwdParamsE,(.L_x_3555 - _ZN10layer_norm31ln_parallel_residual_bwd_kernelINS_13Kernel_traitsIf13__nv_bfloat16fS2_fjLj1536ELj1ELj1ELj4ELj8ENS_18Kernel_traits_baseILj1536EfS2_fS2_fjLj128EEEEELb1ELb1ELb1EEEvNS_9BwdParamsE)
        .other          _ZN10layer_norm31ln_parallel_residual_bwd_kernelINS_13Kernel_traitsIf13__nv_bfloat16fS2_fjLj1536ELj1ELj1ELj4ELj8ENS_18Kernel_traits_baseILj1536EfS2_fS2_fjLj128EEEEELb1ELb1ELb1EEEvNS_9BwdParamsE,@"STO_CUDA_ENTRY STV_DEFAULT"
_ZN10layer_norm31ln_parallel_residual_bwd_kernelINS_13Kernel_traitsIf13__nv_bfloat16fS2_fjLj1536ELj1ELj1ELj4ELj8ENS_18Kernel_traits_baseILj1536EfS2_fS2_fjLj128EEEEELb1ELb1ELb1EEEvNS_9BwdParamsE:
.text._ZN10layer_norm31ln_parallel_residual_bwd_kernelINS_13Kernel_traitsIf13__nv_bfloat16fS2_fjLj1536ELj1ELj1ELj4ELj8ENS_18Kernel_traits_baseILj1536EfS2_fS2_fjLj128EEEEELb1ELb1ELb1EEEvNS_9BwdParamsE:
        /* <DEDUP_REMOVED lines=28> */
[----:B------:R-:W-:Y:S01]  /*01c0*/  CS2R R80, SRZ ;  /* 0x0000000000507805 */ /* 0x000fe2000001ff00 */
[----:B------:R-:W-:Y:S01]  /*01d0*/  IMAD.MOV.U32 R82, RZ, RZ, RZ ;  /* 0x000000ffff527224 */ /* 0x000fe200078e00ff */
[----:B------:R-:W-:Y:S01]  /*01e0*/  CS2R R62, SRZ ;  /* 0x00000000003e7805 */ /* 0x000fe2000001ff00 */
[----:B------:R-:W1:Y:S01]  /*01f0*/  LDCU.U8 UR9, c[0x0][0x410] ;  /* 0x00008200ff0977ac */ /* 0x000e620008000000 */
[----:B------:R-:W3:Y:S01]  /*0200*/  LDCU UR8, c[0x0][0x408] ;  /* 0x00008100ff0877ac */ /* 0x000ee20008000800 */
[----:B------:R-:W4:Y:S01]  /*0210*/  LDCU UR24, c[0x0][0x388] ;  /* 0x00007100ff1877ac */ /* 0x000f220008000800 */
[----:B0-----:R-:W-:Y:S01]  /*0220*/  IMAD.WIDE.U32 R2, R60, 0x10, R2 ;  /* 0x000000103c027825 */ /* 0x001fe200078e0002 */
[----:B------:R-:W0:Y:S04]  /*0230*/  LDCU UR25, c[0x0][0x400] ;  /* 0x00008000ff1977ac */ /* 0x000e280008000800 */
[----:B--2---:R2:W5:Y:S01]  /*0240*/  LDG.E.128 R12, desc[UR20][R2.64] ;  /* 0x00000014020c7981 */ /* 0x004562000c1e1d00 */
[----:B------:R-:W0:Y:S03]  /*0250*/  LDCU.64 UR10, c[0x0][0x478] ;  /* 0x00008f00ff0a77ac */ /* 0x000e260008000a00 */
[----:B------:R2:W5:Y:S01]  /*0260*/  LDG.E.128 R8, desc[UR20][R2.64+0x800] ;  /* 0x0008001402087981 */ /* 0x000562000c1e1d00 */
[----:B------:R-:W0:Y:S03]  /*0270*/  LDCU.128 UR12, c[0x0][0x3c0] ;  /* 0x00007800ff0c77ac */ /* 0x000e260008000c00 */
[----:B------:R2:W5:Y:S01]  /*0280*/  LDG.E.128 R4, desc[UR20][R2.64+0x1000] ;  /* 0x0010001402047981 */ /* 0x000562000c1e1d00 */
[----:B------:R-:W-:Y:S01]  /*0290*/  IMAD.MOV.U32 R88, RZ, RZ, RZ ;  /* 0x000000ffff587224 */ /* 0x000fe200078e00ff */
[----:B------:R-:W-:Y:S01]  /*02a0*/  CS2R R68, SRZ ;  /* 0x0000000000447805 */ /* 0x000fe2000001ff00 */
[----:B------:R-:W-:Y:S01]  /*02b0*/  IMAD.MOV.U32 R90, RZ, RZ, RZ ;  /* 0x000000ffff5a7224 */ /* 0x000fe200078e00ff */
[----:B------:R-:W-:Y:S01]  /*02c0*/  CS2R R70, SRZ ;  /* 0x0000000000467805 */ /* 0x000fe2000001ff00 */
[----:B------:R-:W-:Y:S01]  /*02d0*/  IMAD.MOV.U32 R86, RZ, RZ, RZ ;  /* 0x000000ffff567224 */ /* 0x000fe200078e00ff */
[----:B------:R-:W0:Y:S01]  /*02e0*/  LDCU.64 UR22, c[0x0][0x438] ;  /* 0x00008700ff1677ac */ /* 0x000e220008000a00 */
[----:B------:R-:W0:Y:S01]  /*02f0*/  LDCU.64 UR26, c[0x0][0x380] ;  /* 0x00007000ff1a77ac */ /* 0x000e220008000a00 */
[----:B------:R-:W0:Y:S01]  /*0300*/  LDCU.64 UR28, c[0x0][0x470] ;  /* 0x00008e00ff1c77ac */ /* 0x000e220008000a00 */
[----:B-1-34-:R-:W-:-:S05]  /*0310*/  UMOV UR4, UR7 ;  /* 0x0000000700047c82 */ /* 0x01afca0008000000 */
.L_x_1784:
[----:B01----:R-:W1:Y:S01]  /*0320*/  LDC.64 R32, c[0x0][0x3a8] ;  /* 0x0000ea00ff207b82 */ /* 0x003e620000000a00 */
[----:B------:R-:W-:Y:S02]  /*0330*/  UIMAD UR5, UR4, UR24, URZ ;  /* 0x00000018040572a4 */ /* 0x000fe4000f8e02ff */
[----:B0-----:R-:W-:Y:S02]  /*0340*/  UIMAD.WIDE UR16, UR4, 0x4, UR12 ;  /* 0x00000004041078a5 */ /* 0x001fe4000f8e020c */
[----:B------:R-:W-:Y:S02]  /*0350*/  USHF.R.S32.HI UR6, URZ, 0x1f, UR5 ;  /* 0x0000001fff067899 */ /* 0x000fe40008011405 */
[----:B------:R-:W-:Y:S01]  /*0360*/  UIMAD.WIDE UR18, UR4, 0x4, UR14 ;  /* 0x00000004041278a5 */ /* 0x000fe2000f8e020e */
[----:B--2---:R-:W0:Y:S01]  /*0370*/  LDC.64 R2, c[0x0][0x428] ;  /* 0x00010a00ff027b82 */ /* 0x004e220000000a00 */
[----:B------:R-:W-:Y:S01]  /*0380*/  ULEA.HI UR6, UR6, UR5, URZ, 0x2 ;  /* 0x0000000506067291 */ /* 0x000fe2000f8f10ff */
[----:B------:R-:W-:Y:S01]  /*0390*/  IMAD.U32 R34, RZ, RZ, UR16 ;  /* 0x00000010ff227e24 */ /* 0x000fe2000f8e00ff */
[----:B------:R-:W-:-:S04]  /*03a0*/  MOV R35, UR17 ;  /* 0x0000001100237c02 */ /* 0x000fc80008000f00 */
[----:B------:R-:W-:Y:S01]  /*03b0*/  IMAD.U32 R83, RZ, RZ, UR6 ;  /* 0x00000006ff537e24 */ /* 0x000fe2000f8e00ff */
[----:B------:R-:W2:Y:S01]  /*03c0*/  LDG.E R0, desc[UR20][R34.64] ;  /* 0x0000001422007981 */ /* 0x000ea2000c1e1900 */
[----:B------:R-:W-:Y:S01]  /*03d0*/  ISETP.NE.U32.AND P1, PT, RZ, UR28, PT ;  /* 0x0000001cff007c0c */ /* 0x000fe2000bf25070 */
[----:B------:R-:W3:Y:S02]  /*03e0*/  LDC.64 R48, c[0x0][0x3b0] ;  /* 0x0000ec00ff307b82 */ /* 0x000ee40000000a00 */
[----:B------:R-:W-:Y:S01]  /*03f0*/  LEA.HI.SX32 R83, R83, R60, 0x1e ;  /* 0x0000003c53537211 */ /* 0x000fe200078ff2ff */
[----:B------:R-:W-:Y:S02]  /*0400*/  IMAD.U32 R46, RZ, RZ, UR18 ;  /* 0x00000012ff2e7e24 */ /* 0x000fe4000f8e00ff */
[----:B------:R-:W-:Y:S02]  /*0410*/  IMAD.U32 R47, RZ, RZ, UR19 ;  /* 0x00000013ff2f7e24 */ /* 0x000fe4000f8e00ff */
[----:B-1----:R-:W-:-:S03]  /*0420*/  IMAD.WIDE.U32 R40, R83, 0x10, R32 ;  /* 0x0000001053287825 */ /* 0x002fc600078e0020 */
[----:B------:R-:W4:Y:S01]  /*0430*/  LDG.E R46, desc[UR20][R46.64] ;  /* 0x000000142e2e7981 */ /* 0x000f22000c1e1900 */
[----:B------:R-:W-:-:S03]  /*0440*/  VIADD R85, R83, 0x80 ;  /* 0x0000008053557836 */ /* 0x000fc60000000000 */
[----:B------:R-:W3:Y:S01]  /*0450*/  LDG.E.128 R40, desc[UR20][R40.64] ;  /* 0x0000001428287981 */ /* 0x000ee2000c1e1d00 */
[----:B------:R-:W-:-:S04]  /*0460*/  IMAD.WIDE.U32 R36, R85, 0x10, R32 ;  /* 0x0000001055247825 */ /* 0x000fc800078e0020 */
[C-C-:B0-----:R-:W-:Y:S02]  /*0470*/  IMAD.WIDE.U32 R54, R83.reuse, 0x8, R2.reuse ;  /* 0x0000000853367825 */ /* 0x141fe400078e0002 */
[----:B------:R-:W3:Y:S02]  /*0480*/  LDG.E.128 R36, desc[UR20][R36.64] ;  /* 0x0000001424247981 */ /* 0x000ee4000c1e1d00 */
[----:B------:R-:W-:Y:S02]  /*0490*/  VIADD R87, R83, 0x100 ;  /* 0x0000010053577836 */ /* 0x000fe40000000000 */
[----:B------:R-:W-:Y:S01]  /*04a0*/  IMAD.WIDE.U32 R44, R85, 0x8, R2 ;  /* 0x00000008552c7825 */ /* 0x000fe200078e0002 */
[----:B------:R-:W3:Y:S03]  /*04b0*/  LDG.E.64 R54, desc[UR20][R54.64] ;  /* 0x0000001436367981 */ /* 0x000ee6000c1e1b00 */
[----:B------:R-:W-:-:S02]  /*04c0*/  IMAD.WIDE.U32 R32, R87, 0x10, R32 ;  /* 0x0000001057207825 */ /* 0x000fc400078e0020 */
[----:B------:R-:W3:Y:S02]  /*04d0*/  LDG.E.64 R44, desc[UR20][R44.64] ;  /* 0x000000142c2c7981 */ /* 0x000ee4000c1e1b00 */
[----:B------:R-:W-:Y:S02]  /*04e0*/  IMAD.WIDE.U32 R2, R87, 0x8, R2 ;  /* 0x0000000857027825 */ /* 0x000fe400078e0002 */
[----:B------:R-:W3:Y:S04]  /*04f0*/  LDG.E.128 R32, desc[UR20][R32.64] ;  /* 0x0000001420207981 */ /* 0x000ee8000c1e1d00 */
[----:B------:R-:W3:Y:S01]  /*0500*/  LDG.E.64 R2, desc[UR20][R2.64] ;  /* 0x0000001402027981 */ /* 0x000ee2000c1e1b00 */
[----:B------:R-:W-:Y:S02]  /*0510*/  ISETP.NE.U32.AND P2, PT, RZ, UR22, PT ;  /* 0x00000016ff007c0c */ /* 0x000fe4000bf45070 */
[----:B------:R-:W-:-:S02]  /*0520*/  ISETP.NE.AND.EX P1, PT, RZ, UR29, PT, P1 ;  /* 0x0000001dff007c0c */ /* 0x000fc4000bf25310 */
[----:B------:R-:W-:Y:S02]  /*0530*/  ISETP.NE.AND.EX P2, PT, RZ, UR23, PT, P2 ;  /* 0x00000017ff007c0c */ /* 0x000fe4000bf45320 */
[----:B------:R-:W-:-:S09]  /*0540*/  ISETP.NE.AND P5, PT, RZ, UR9, PT ;  /* 0x00000009ff007c0c */ /* 0x000fd2000bfa5270 */
[----:B------:R-:W0:Y:S08]  /*0550*/  @P1 LDC.64 R56, c[0x0][0x3b8] ;  /* 0x0000ee00ff381b82 */ /* 0x000e300000000a00 */
[----:B------:R-:W1:Y:S08]  /*0560*/  @P1 LDC.64 R52, c[0x0][0x3b8] ;  /* 0x0000ee00ff341b82 */ /* 0x000e700000000a00 */
[----:B------:R-:W1:Y:S01]  /*0570*/  @P1 LDC.64 R50, c[0x0][0x3b8] ;  /* 0x0000ee00ff321b82 */ /* 0x000e620000000a00 */
[----:B0-----:R-:W-:-:S05]  /*0580*/  @P1 IMAD.WIDE.U32 R56, R83, 0x4, R56 ;  /* 0x0000000453381825 */ /* 0x001fca00078e0038 */
[----:B-----5:R-:W5:Y:S01]  /*0590*/  @P1 LDG.E R94, desc[UR20][R56.64] ;  /* 0x00000014385e1981 */ /* 0x020f62000c1e1900 */
[----:B-1----:R-:W-:-:S05]  /*05a0*/  @P1 IMAD.WIDE.U32 R52, R85, 0x4, R52 ;  /* 0x0000000455341825 */ /* 0x002fca00078e0034 */
[----:B------:R-:W5:Y:S01]  /*05b0*/  @P1 LDG.E R59, desc[UR20][R52.64] ;  /* 0x00000014343b1981 */ /* 0x000f62000c1e1900 */
[----:B------:R-:W-:-:S05]  /*05c0*/  @P1 IMAD.WIDE.U32 R50, R87, 0x4, R50 ;  /* 0x0000000457321825 */ /* 0x000fca00078e0032 */
[----:B------:R-:W5:Y:S01]  /*05d0*/  @P1 LDG.E R58, desc[UR20][R50.64] ;  /* 0x00000014323a1981 */ /* 0x000f62000c1e1900 */
[----:B------:R-:W-:Y:S02]  /*05e0*/  LOP3.LUT P4, RZ, R60, 0x1f, RZ, 0xc0, !PT ;  /* 0x0000001f3cff7812 */ /* 0x000fe4000788c0ff */
[----:B--2---:R-:W-:Y:S02]  /*05f0*/  FSEL R0, R0, RZ, !P5 ;  /* 0x000000ff00007208 */ /* 0x004fe40006800000 */
[----:B----4-:R-:W-:Y:S02]  /*0600*/  R2UR UR16, R46 ;  /* 0x000000002e1072ca */ /* 0x010fe400000e0000 */
[----:B------:R-:W0:Y:S01]  /*0610*/  @P2 LDC.64 R46, c[0x0][0x438] ;  /* 0x00010e00ff2e2b82 */ /* 0x000e220000000a00 */
[C---:B---3--:R-:W-:Y:S01]  /*0620*/  FADD.FTZ R96, -R0.reuse, R42 ;  /* 0x0000002a00607221 */ /* 0x048fe20000010100 */
[C---:B------:R-:W-:Y:S01]  /*0630*/  FADD.FTZ R97, -R0.reuse, R43 ;  /* 0x0000002b00617221 */ /* 0x040fe20000010100 */
[----:B------:R-:W-:-:S05]  /*0640*/  FADD.FTZ R95, -R0, R40 ;  /* 0x00000028005f7221 */ /* 0x000fca0000010100 */
[----:B------:R-:W1:Y:S01]  /*0650*/  @P2 LDC.64 R42, c[0x0][0x438] ;  /* 0x00010e00ff2a2b82 */ /* 0x000e620000000a00 */
[C---:B------:R-:W-:Y:S01]  /*0660*/  FADD.FTZ R93, -R0.reuse, R41 ;  /* 0x00000029005d7221 */ /* 0x040fe20000010100 */
[C---:B------:R-:W-:Y:S01]  /*0670*/  FADD.FTZ R100, -R0.reuse, R36 ;  /* 0x0000002400647221 */ /* 0x040fe20000010100 */
[C---:B------:R-:W-:Y:S01]  /*0680*/  FADD.FTZ R101, -R0.reuse, R37 ;  /* 0x0000002500657221 */ /* 0x040fe20000010100 */
[C---:B------:R-:W-:Y:S01]  /*0690*/  FADD.FTZ R102, -R0.reuse, R38 ;  /* 0x0000002600667221 */ /* 0x040fe20000010100 */
[----:B------:R-:W-:-:S03]  /*06a0*/  FADD.FTZ R103, -R0, R39 ;  /* 0x0000002700677221 */ /* 0x000fc60000010100 */
[----:B------:R-:W2:Y:S01]  /*06b0*/  @P2 LDC.64 R40, c[0x0][0x438] ;  /* 0x00010e00ff282b82 */ /* 0x000ea20000000a00 */
[----:B------:R-:W-:-:S04]  /*06c0*/  IMAD.WIDE.U32 R36, R83, 0x4, R48 ;  /* 0x0000000453247825 */ /* 0x000fc800078e0030 */
[----:B------:R-:W-:-:S04]  /*06d0*/  IMAD.WIDE.U32 R38, R85, 0x4, R48 ;  /* 0x0000000455267825 */ /* 0x000fc800078e0030 */
[----:B------:R-:W-:-:S04]  /*06e0*/  IMAD.WIDE.U32 R48, R87, 0x4, R48 ;  /* 0x0000000457307825 */ /* 0x000fc800078e0030 */
[----:B------:R-:W-:Y:S01]  /*06f0*/  FMUL.FTZ R108, R93, UR16 ;  /* 0x000000105d6c7c20 */ /* 0x000fe20008410000 */
[----:B------:R-:W-:Y:S01]  /*0700*/  IMAD.MOV.U32 R98, RZ, RZ, R54 ;  /* 0x000000ffff627224 */ /* 0x000fe200078e0036 */
[----:B------:R-:W-:Y:S01]  /*0710*/  SHF.R.U64 R54, R54, 0x10, R55 ;  /* 0x0000001036367819 */ /* 0x000fe20000001237 */
[--C-:B------:R-:W-:Y:S01]  /*0720*/  IMAD.MOV.U32 R106, RZ, RZ, R45.reuse ;  /* 0x000000ffff6a7224 */ /* 0x100fe200078e002d */
[--C-:B------:R-:W-:Y:S01]  /*0730*/  SHF.R.U64 R105, R44, 0x10, R45.reuse ;  /* 0x000000102c697819 */ /* 0x100fe2000000122d */
[----:B------:R-:W-:Y:S01]  /*0740*/  IMAD.U32 R93, R98, 0x10000, RZ ;  /* 0x00010000625d7824 */ /* 0x000fe200078e00ff */
[----:B------:R-:W-:Y:S01]  /*0750*/  SHF.R.U32.HI R107, RZ, 0x10, R45 ;  /* 0x00000010ff6b7819 */ /* 0x000fe2000001162d */
[----:B------:R3:W5:Y:S01]  /*0760*/  LDG.E R48, desc[UR20][R48.64] ;  /* 0x0000001430307981 */ /* 0x000762000c1e1900 */
[----:B------:R-:W-:Y:S01]  /*0770*/  FADD.FTZ R35, -R0, R35 ;  /* 0x0000002300237221 */ /* 0x000fe20000010100 */
[----:B------:R-:W-:Y:S02]  /*0780*/  MOV R99, R55 ;  /* 0x0000003700637202 */ /* 0x000fe40000000f00 */
[----:B------:R4:W5:Y:S01]  /*0790*/  LDG.E R45, desc[UR20][R36.64] ;  /* 0x00000014242d7981 */ /* 0x000962000c1e1900 */
[----:B------:R-:W-:Y:S01]  /*07a0*/  SHF.L.U32 R98, R54, 0x10, RZ ;  /* 0x0000001036627819 */ /* 0x000fe200000006ff */
[----:B------:R-:W-:-:S02]  /*07b0*/  IMAD.MOV.U32 R104, RZ, RZ, R44 ;  /* 0x000000ffff687224 */ /* 0x000fc400078e002c */
[C---:B---3--:R-:W-:Y:S01]  /*07c0*/  FADD.FTZ R49, -R0.reuse, R32 ;  /* 0x0000002000317221 */ /* 0x048fe20000010100 */
[----:B------:R-:W-:Y:S01]  /*07d0*/  SHF.R.U32.HI R55, RZ, 0x10, R55 ;  /* 0x00000010ff377819 */ /* 0x000fe20000011637 */
[----:B------:R3:W5:Y:S01]  /*07e0*/  LDG.E R44, desc[UR20][R38.64] ;  /* 0x00000014262c7981 */ /* 0x000762000c1e1900 */
[C---:B----4-:R-:W-:Y:S01]  /*07f0*/  FADD.FTZ R37, -R0.reuse, R33 ;  /* 0x0000002100257221 */ /* 0x050fe20000010100 */
[----:B------:R-:W-:Y:S01]  /*0800*/  FADD.FTZ R36, -R0, R34 ;  /* 0x0000002200247221 */ /* 0x000fe20000010100 */
[----:B------:R-:W-:Y:S01]  /*0810*/  FMUL.FTZ R0, R95, UR16 ;  /* 0x000000105f007c20 */ /* 0x000fe20008410000 */
[----:B------:R-:W-:Y:S01]  /*0820*/  FMUL.FTZ R95, R12, R93 ;  /* 0x0000005d0c5f7220 */ /* 0x000fe20000410000 */
[----:B------:R-:W-:Y:S01]  /*0830*/  IMAD.MOV.U32 R34, RZ, RZ, R2 ;  /* 0x000000ffff227224 */ /* 0x000fe200078e0002 */
[--C-:B------:R-:W-:Y:S01]  /*0840*/  SHF.R.U64 R33, R2, 0x10, R3.reuse ;  /* 0x0000001002217819 */ /* 0x100fe20000001203 */
[----:B------:R-:W-:Y:S01]  /*0850*/  FMUL.FTZ R110, R97, UR16 ;  /* 0x00000010616e7c20 */ /* 0x000fe20008410000 */
[--C-:B------:R-:W-:Y:S01]  /*0860*/  IMAD.MOV.U32 R32, RZ, RZ, R3.reuse ;  /* 0x000000ffff207224 */ /* 0x100fe200078e0003 */
[----:B------:R-:W-:Y:S01]  /*0870*/  SHF.R.U32.HI R2, RZ, 0x10, R3 ;  /* 0x00000010ff027819 */ /* 0x000fe20000011603 */
[----:B------:R-:W-:-:S02]  /*0880*/  IMAD.U32 R99, R99, 0x10000, RZ ;  /* 0x0001000063637824 */ /* 0x000fc400078e00ff */
[----:B------:R-:W-:Y:S01]  /*0890*/  FMUL.FTZ R97, R13, R98 ;  /* 0x000000620d617220 */ /* 0x000fe20000410000 */
[----:B---3--:R-:W-:Y:S01]  /*08a0*/  FADD.FTZ R38, RZ, R95 ;  /* 0x0000005fff267221 */ /* 0x008fe20000010000 */
[----:B------:R-:W-:Y:S01]  /*08b0*/  FFMA.FTZ R3, R0, R95, RZ ;  /* 0x0000005f00037223 */ /* 0x000fe200000100ff */
[----:B-1----:R-:W-:-:S04]  /*08c0*/  @P2 IMAD.WIDE.U32 R42, R85, 0x10, R42 ;  /* 0x00000010552a2825 */ /* 0x002fc800078e002a */
[----:B------:R-:W-:Y:S01]  /*08d0*/  FMUL.FTZ R112, R14, R99 ;  /* 0x000000630e707220 */ /* 0x000fe20000410000 */
[----:B------:R-:W-:Y:S01]  /*08e0*/  FADD.FTZ R39, R38, R97 ;  /* 0x0000006126277221 */ /* 0x000fe20000010000 */
[----:B------:R-:W-:Y:S01]  /*08f0*/  FMUL.FTZ R57, R96, UR16 ;  /* 0x0000001060397c20 */ /* 0x000fe20008410000 */
[----:B------:R-:W-:Y:S02]  /*0900*/  IMAD.U32 R111, R55, 0x10000, RZ ;  /* 0x00010000376f7824 */ /* 0x000fe400078e00ff */
[----:B------:R-:W-:Y:S01]  /*0910*/  FFMA.FTZ R38, R108, R97, R3 ;  /* 0x000000616c267223 */ /* 0x000fe20000010003 */
[----:B--2---:R-:W-:Y:S01]  /*0920*/  @P2 IMAD.WIDE.U32 R40, R83, 0x10, R40 ;  /* 0x0000001053282825 */ /* 0x004fe200078e0028 */
[----:B------:R1:W5:Y:S03]  /*0930*/  @P2 LDG.E.128 R20, desc[UR20][R42.64] ;  /* 0x000000142a142981 */ /* 0x000366000c1e1d00 */
[----:B------:R-:W-:Y:S01]  /*0940*/  FMUL.FTZ R109, R15, R111 ;  /* 0x0000006f0f6d7220 */ /* 0x000fe20000410000 */
[----:B------:R-:W-:Y:S01]  /*0950*/  FFMA.FTZ R3, R57, R112, R38 ;  /* 0x0000007039037223 */ /* 0x000fe20000010026 */
[----:B------:R-:W-:Y:S01]  /*0960*/  IMAD.U32 R104, R104, 0x10000, RZ ;  /* 0x0001000068687824 */ /* 0x000fe200078e00ff */
[----:B------:R2:W5:Y:S01]  /*0970*/  @P2 LDG.E.128 R16, desc[UR20][R40.64] ;  /* 0x0000001428102981 */ /* 0x000562000c1e1d00 */
[----:B------:R-:W-:-:S02]  /*0980*/  IMAD.U32 R105, R105, 0x10000, RZ ;  /* 0x0001000069697824 */ /* 0x000fc400078e00ff */
[----:B-1----:R-:W-:Y:S01]  /*0990*/  FADD.FTZ R42, R39, R112 ;  /* 0x00000070272a7221 */ /* 0x002fe20000010000 */
[----:B------:R-:W-:Y:S01]  /*09a0*/  FMUL.FTZ R96, R8, R104 ;  /* 0x0000006808607220 */ /* 0x000fe20000410000 */
[----:B------:R-:W-:Y:S02]  /*09b0*/  FFMA.FTZ R38, R110, R109, R3 ;  /* 0x0000006d6e267223 */ /* 0x000fe40000010003 */
[----:B------:R-:W-:Y:S01]  /*09c0*/  FADD.FTZ R39, R42, R109 ;  /* 0x0000006d2a277221 */ /* 0x000fe20000010000 */
[----:B--2---:R-:W-:Y:S01]  /*09d0*/  FMUL.FTZ R41, R100, UR16 ;  /* 0x0000001064297c20 */ /* 0x004fe20008410000 */
[----:B------:R-:W-:Y:S02]  /*09e0*/  IMAD.U32 R106, R106, 0x10000, RZ ;  /* 0x000100006a6a7824 */ /* 0x000fe400078e00ff */
[----:B------:R-:W-:Y:S01]  /*09f0*/  FMUL.FTZ R56, R9, R105 ;  /* 0x0000006909387220 */ /* 0x000fe20000410000 */
[----:B------:R-:W-:Y:S01]  /*0a00*/  FADD.FTZ R3, R39, R96 ;  /* 0x0000006027037221 */ /* 0x000fe20000010000 */
[----:B------:R-:W-:Y:S01]  /*0a10*/  FMUL.FTZ R101, R101, UR16 ;  /* 0x0000001065657c20 */ /* 0x000fe20008410000 */
[----:B------:R-:W-:Y:S01]  /*0a20*/  FFMA.FTZ R38, R41, R96, R38 ;  /* 0x0000006029267223 */ /* 0x000fe20000010026 */
[----:B------:R-:W-:Y:S01]  /*0a30*/  SHF.L.U32 R107, R107, 0x10, RZ ;  /* 0x000000106b6b7819 */ /* 0x000fe200000006ff */
[----:B------:R-:W-:Y:S01]  /*0a40*/  FMUL.FTZ R54, R10, R106 ;  /* 0x0000006a0a367220 */ /* 0x000fe20000410000 */
[----:B------:R-:W-:Y:S01]  /*0a50*/  FADD.FTZ R3, R3, R56 ;  /* 0x0000003803037221 */ /* 0x000fe20000010000 */
[----:B------:R-:W-:Y:S01]  /*0a60*/  FMUL.FTZ R53, R102, UR16 ;  /* 0x0000001066357c20 */ /* 0x000fe20008410000 */
[----:B------:R-:W-:Y:S01]  /*0a70*/  FFMA.FTZ R38, R101, R56, R38 ;  /* 0x0000003865267223 */ /* 0x000fe20000010026 */
[----:B------:R-:W-:Y:S01]  /*0a80*/  FMUL.FTZ R52, R103, UR16 ;  /* 0x0000001067347c20 */ /* 0x000fe20008410000 */
[----:B------:R-:W-:-:S02]  /*0a90*/  IMAD.U32 R103, R34, 0x10000, RZ ;  /* 0x0001000022677824 */ /* 0x000fc400078e00ff */
[----:B------:R-:W-:Y:S01]  /*0aa0*/  FMUL.FTZ R55, R11, R107 ;  /* 0x0000006b0b377220 */ /* 0x000fe20000410000 */
[----:B------:R-:W-:Y:S01]  /*0ab0*/  FADD.FTZ R34, R3, R54 ;  /* 0x0000003603227221 */ /* 0x000fe20000010000 */
[----:B------:R-:W-:Y:S01]  /*0ac0*/  FFMA.FTZ R3, R53, R54, R38 ;  /* 0x0000003635037223 */ /* 0x000fe20000010026 */
[----:B------:R-:W-:Y:S01]  /*0ad0*/  FMUL.FTZ R40, R49, UR16 ;  /* 0x0000001031287c20 */ /* 0x000fe20008410000 */
[----:B------:R-:W-:Y:S02]  /*0ae0*/  IMAD.U32 R100, R33, 0x10000, RZ ;  /* 0x0001000021647824 */ /* 0x000fe400078e00ff */
[----:B------:R-:W-:Y:S01]  /*0af0*/  FMUL.FTZ R49, R4, R103 ;  /* 0x0000006704317220 */ /* 0x000fe20000410000 */
[----:B------:R-:W-:Y:S01]  /*0b00*/  FADD.FTZ R34, R34, R55 ;  /* 0x0000003722227221 */ /* 0x000fe20000010000 */
[----:B------:R-:W-:Y:S01]  /*0b10*/  FFMA.FTZ R33, R52, R55, R3 ;  /* 0x0000003734217223 */ /* 0x000fe20000010003 */
[----:B0-----:R-:W-:-:S04]  /*0b20*/  @P2 IMAD.WIDE.U32 R46, R87, 0x10, R46 ;  /* 0x00000010572e2825 */ /* 0x001fc800078e002e */
[----:B------:R-:W-:Y:S01]  /*0b30*/  FMUL.FTZ R42, R5, R100 ;  /* 0x00000064052a7220 */ /* 0x000fe20000410000 */
[----:B------:R-:W-:Y:S01]  /*0b40*/  FADD.FTZ R3, R34, R49 ;  /* 0x0000003122037221 */ /* 0x000fe20000010000 */
[----:B------:R-:W-:Y:S01]  /*0b50*/  FMUL.FTZ R43, R37, UR16 ;  /* 0x00000010252b7c20 */ /* 0x000fe20008410000 */
[----:B------:R-:W-:Y:S02]  /*0b60*/  IMAD.U32 R102, R32, 0x10000, RZ ;  /* 0x0001000020667824 */ /* 0x000fe400078e00ff */
[----:B------:R-:W-:Y:S01]  /*0b70*/  FFMA.FTZ R32, R40, R49, R33 ;  /* 0x0000003128207223 */ /* 0x000fe20000010021 */
[----:B------:R0:W5:Y:S01]  /*0b80*/  @P2 LDG.E.128 R24, desc[UR20][R46.64] ;  /* 0x000000142e182981 */ /* 0x000162000c1e1d00 */
[----:B------:R-:W-:Y:S02]  /*0b90*/  IMAD.U32 R113, R2, 0x10000, RZ ;  /* 0x0001000002717824 */ /* 0x000fe400078e00ff */
[----:B------:R-:W-:Y:S01]  /*0ba0*/  FADD.FTZ R3, R3, R42 ;  /* 0x0000002a03037221 */ /* 0x000fe20000010000 */
[----:B------:R-:W-:Y:S01]  /*0bb0*/  FFMA.FTZ R32, R43, R42, R32 ;  /* 0x0000002a2b207223 */ /* 0x000fe20000010020 */
[----:B------:R-:W-:Y:S01]  /*0bc0*/  FMUL.FTZ R50, R35, UR16 ;  /* 0x0000001023327c20 */ /* 0x000fe20008410000 */
[----:B------:R-:W-:Y:S01]  /*0bd0*/  FMUL.FTZ R51, R7, R113 ;  /* 0x0000007107337220 */ /* 0x000fe20000410000 */
[----:B0-----:R-:W-:Y:S01]  /*0be0*/  FMUL.FTZ R46, R6, R102 ;  /* 0x00000066062e7220 */ /* 0x001fe20000410000 */
[----:B------:R-:W-:-:S03]  /*0bf0*/  FMUL.FTZ R47, R36, UR16 ;  /* 0x00000010242f7c20 */ /* 0x000fc60008410000 */
        /* <DEDUP_REMOVED lines=19> */
[----:B------:R-:W-:Y:S02]  /*0d30*/  PLOP3.LUT P0, PT, PT, PT, PT, 0x80, 0x8 ;  /* 0x000000000008781c */ /* 0x000fe40003f0f070 */
[----:B------:R-:W-:Y:S01]  /*0d40*/  @!P4 PLOP3.LUT P0, PT, P3, PT, PT, 0x80, 0x8 ;  /* 0x000000000008c81c */ /* 0x000fe20001f0f070 */
[----:B0-----:R-:W-:Y:S01]  /*0d50*/  FADD.FTZ R32, R37, R2 ;  /* 0x0000000225207221 */ /* 0x001fe20000010000 */
[----:B-1----:R-:W-:-:S04]  /*0d60*/  FADD.FTZ R33, R36, R3 ;  /* 0x0000000324217221 */ /* 0x002fc80000010000 */
[----:B------:R-:W0:Y:S01]  /*0d70*/  SHFL.DOWN PT, R3, R32, 0x1, 0x1f ;  /* 0x08201f0020037f89 */ /* 0x000e2200000e0000 */
[----:B------:R-:W-:-:S03]  /*0d80*/  MOV R2, 0x400 ;  /* 0x0000040000027802 */ /* 0x000fc60000000f00 */
[----:B------:R-:W1:Y:S01]  /*0d90*/  SHFL.DOWN PT, R34, R33, 0x1, 0x1f ;  /* 0x08201f0021227f89 */ /* 0x000e6200000e0000 */
[----:B--2---:R-:W-:-:S05]  /*0da0*/  LEA R37, R39, R2, 0x18 ;  /* 0x0000000227257211 */ /* 0x004fca00078ec0ff */
[----:B------:R-:W-:-:S05]  /*0db0*/  VIADD R35, R37, 0x1820 ;  /* 0x0000182025237836 */ /* 0x000fca0000000000 */
[----:B------:R-:W-:Y:S01]  /*0dc0*/  @!P4 MOV R2, R35 ;  /* 0x000000230002c202 */ /* 0x000fe20000000f00 */
[----:B------:R-:W-:-:S04]  /*0dd0*/  @!P0 VIADD R2, R37, 0x1800 ;  /* 0x0000180025028836 */ /* 0x000fc80000000000 */
[----:B------:R-:W-:Y:S02]  /*0de0*/  @!P4 IMAD.MOV.U32 R114, RZ, RZ, R2 ;  /* 0x000000ffff72c224 */ /* 0x000fe400078e0002 */
[----:B0-----:R-:W-:Y:S02]  /*0df0*/  FADD.FTZ R2, R32, R3 ;  /* 0x0000000320027221 */ /* 0x001fe40000010000 */
[----:B------:R-:W-:Y:S02]  /*0e00*/  @!P4 IMAD R114, R61, 0x8, R114 ;  /* 0x000000083d72c824 */ /* 0x000fe400078e0272 */
[----:B-1----:R-:W-:-:S05]  /*0e10*/  FADD.FTZ R3, R33, R34 ;  /* 0x0000002221037221 */ /* 0x002fca0000010000 */
        /* <DEDUP_REMOVED lines=87> */
.L_x_1759:
        /* <DEDUP_REMOVED lines=31> */
.L_x_1758:
        /* <DEDUP_REMOVED lines=36> */
.L_x_1761:
        /* <DEDUP_REMOVED lines=31> */
.L_x_1757:
        /* <DEDUP_REMOVED lines=52> */
.L_x_1763:
        /* <DEDUP_REMOVED lines=19> */
[----:B------:R-:W-:Y:S02]  /*1e20*/  LOP3.LUT P6, RZ, R94, 0xff00, RZ, 0xc0, !PT ;  /* 0x0000ff005eff7812 */ /* 0x000fe400078cc0ff */
[----:B------:R-:W-:Y:S02]  /*1e30*/  ISETP.GE.U32.AND P5, PT, R45, 0x1000000, PT ;  /* 0x010000002d00780c */ /* 0x000fe40003fa6070 */
[----:B------:R-:W-:Y:S02]  /*1e40*/  FSEL R2, R2, RZ, P6 ;  /* 0x000000ff02027208 */ /* 0x000fe40003000000 */
[----:B------:R-:W-:Y:S02]  /*1e50*/  LOP3.LUT P6, RZ, R94, 0xff, RZ, 0xc0, !PT ;  /* 0x000000ff5eff7812 */ /* 0x000fe400078cc0ff */
[----:B------:R-:W-:-:S02]  /*1e60*/  F2FP.BF16.F32.PACK_AB R34, R2, R3 ;  /* 0x000000030222723e */ /* 0x000fc400000010ff */
[C---:B------:R-:W-:Y:S02]  /*1e70*/  FSEL R2, R0.reuse, RZ, P4 ;  /* 0x000000ff00027208 */ /* 0x040fe40002000000 */
[----:B------:R-:W-:Y:S01]  /*1e80*/  FSEL R3, R0, RZ, P6 ;  /* 0x000000ff00037208 */ /* 0x000fe20003000000 */
[----:B------:R-:W-:Y:S01]  /*1e90*/  FMUL.FTZ R0, R30, UR8 ;  /* 0x000000081e007c20 */ /* 0x000fe20008410000 */
        /* <DEDUP_REMOVED lines=17> */
.L_x_1762:
        /* <DEDUP_REMOVED lines=49> */
.L_x_1764:
        /* <DEDUP_REMOVED lines=42> */
[----:B------:R-:W-:-:S07]  /*2560*/  PRMT R39, R33, 0x7610, R39 ;  /* 0x0000761021277816 */ /* 0x000fce0000000027 */
.L_x_1760:
        /* <DEDUP_REMOVED lines=22> */
.L_x_1765:
        /* <DEDUP_REMOVED lines=13> */
[----:B------:R-:W-:Y:S01]  /*27a0*/  LOP3.LUT P6, RZ, R44, 0xff0000, RZ, 0xc0, !PT ;  /* 0x00ff00002cff7812 */ /* 0x000fe200078cc0ff */
[----:B------:R-:W-:Y:S01]  /*27b0*/  FFMA.FTZ R28, R41, UR16, R20 ;  /* 0x00000010291c7c23 */ /* 0x000fe20008010014 */
[----:B------:R-:W-:Y:S01]  /*27c0*/  FMUL.FTZ R31, R29, UR8 ;  /* 0x000000081d1f7c20 */ /* 0x000fe20008410000 */
[----:B------:R-:W-:Y:S01]  /*27d0*/  FMUL.FTZ R36, R30, UR8 ;  /* 0x000000081e247c20 */ /* 0x000fe20008410000 */
[----:B------:R-:W-:Y:S01]  /*27e0*/  LOP3.LUT P4, RZ, R59, 0xff00, RZ, 0xc0, !PT ;  /* 0x0000ff003bff7812 */ /* 0x000fe2000788c0ff */
[----:B------:R-:W-:Y:S01]  /*27f0*/  FADD.FTZ R52, R55, -R52 ;  /* 0x8000003437347221 */ /* 0x000fe20000010000 */
[----:B------:R-:W-:Y:S01]  /*2800*/  FMUL.FTZ R0, R28, UR8 ;  /* 0x000000081c007c20 */ /* 0x000fe20008410000 */
[----:B-1----:R-:W-:-:S02]  /*2810*/  FSEL R34, R31, RZ, P5 ;  /* 0x000000ff1f227208 */ /* 0x002fc40002800000 */
[----:B------:R-:W-:Y:S02]  /*2820*/  FSEL R37, R36, RZ, P6 ;  /* 0x000000ff24257208 */ /* 0x000fe40003000000 */
[----:B------:R-:W-:Y:S02]  /*2830*/  LOP3.LUT P5, RZ, R44, 0xff, RZ, 0xc0, !PT ;  /* 0x000000ff2cff7812 */ /* 0x000fe400078ac0ff */
[----:B------:R-:W-:Y:S01]  /*2840*/  FSEL R35, R31, RZ, P4 ;  /* 0x000000ff1f237208 */ /* 0x000fe20002000000 */
[----:B------:R-:W-:Y:S01]  /*2850*/  FFMA.FTZ R31, R52, UR16, R23 ;  /* 0x00000010341f7c23 */ /* 0x000fe20008010017 */
        /* <DEDUP_REMOVED lines=14> */
[----:B------:R-:W-:Y:S02]  /*2940*/  PRMT R91, R39, 0x7632, R91 ;  /* 0x00007632275b7816 */ /* 0x000fe4000000005b */
[C---:B------:R-:W-:Y:S02]  /*2950*/  PRMT R92, R34.reuse, 0x7632, R92 ;  /* 0x00007632225c7816 */ /* 0x040fe4000000005c */
[----:B------:R-:W-:-:S02]  /*2960*/  PRMT R0, R34, 0x7610, R0 ;  /* 0x0000761022007816 */ /* 0x000fc40000000000 */
[----:B------:R-:W-:Y:S02]  /*2970*/  PRMT R89, R36, 0x7632, R89 ;  /* 0x0000763224597816 */ /* 0x000fe40000000059 */
[C---:B------:R-:W-:Y:S02]  /*2980*/  PRMT R84, R32.reuse, 0x7632, R84 ;  /* 0x0000763220547816 */ /* 0x040fe40000000054 */
[----:B------:R-:W-:Y:S01]  /*2990*/  PRMT R37, R32, 0x7610, R37 ;  /* 0x0000761020257816 */ /* 0x000fe20000000025 */
[----:B------:R-:W-:Y:S06]  /*29a0*/  BRA `(.L_x_1769) ;  /* 0x0000001000107947 */ /* 0x000fec0003800000 */
.L_x_1768:
        /* <DEDUP_REMOVED lines=45> */
.L_x_1767:
        /* <DEDUP_REMOVED lines=8> */
[C---:B------:R-:W-:Y:S01]  /*2d00*/  LOP3.LUT P5, RZ, R44.reuse, 0xff00, RZ, 0xc0, !PT ;  /* 0x0000ff002cff7812 */ /* 0x040fe200078ac0ff */
[----:B0-----:R-:W-:Y:S01]  /*2d10*/  FMUL.FTZ R29, R101, UR16 ;  /* 0x00000010651d7c20 */ /* 0x001fe20008410000 */
[----:B------:R-:W-:Y:S01]  /*2d20*/  FMUL.FTZ R30, R53, UR16 ;  /* 0x00000010351e7c20 */ /* 0x000fe20008410000 */
[----:B------:R-:W-:Y:S01]  /*2d30*/  LOP3.LUT P6, RZ, R44, 0xff0000, RZ, 0xc0, !PT ;  /* 0x00ff00002cff7812 */ /* 0x000fe200078cc0ff */
[----:B------:R-:W-:Y:S01]  /*2d40*/  FMUL.FTZ R28, R41, UR16 ;  /* 0x00000010291c7c20 */ /* 0x000fe20008410000 */
        /* <DEDUP_REMOVED lines=9> */
[----:B------:R-:W-:Y:S01]  /*2de0*/  FMUL.FTZ R31, R52, UR16 ;  /* 0x00000010341f7c20 */ /* 0x000fe20008410000 */
        /* <DEDUP_REMOVED lines=21> */
.L_x_1770:
        /* <DEDUP_REMOVED lines=17> */
[----:B01----:R-:W-:Y:S01]  /*3050*/  FSEL R32, R101, RZ, P5 ;  /* 0x000000ff65207208 */ /* 0x003fe20002800000 */
[----:B------:R-:W-:Y:S01]  /*3060*/  FMUL.FTZ R52, R52, UR16 ;  /* 0x0000001034347c20 */ /* 0x000fe20008410000 */
        /* <DEDUP_REMOVED lines=26> */
.L_x_1766:
        /* <DEDUP_REMOVED lines=14> */
[----:B------:R-:W-:Y:S01]  /*32f0*/  FMUL.FTZ R0, R28, UR8 ;  /* 0x000000081c007c20 */ /* 0x000fe20008410000 */
[----:B------:R-:W-:Y:S01]  /*3300*/  FFMA.FTZ R31, R52, UR16, R23 ;  /* 0x00000010341f7c23 */ /* 0x000fe20008010017 */
[----:B-1----:R-:W-:Y:S01]  /*3310*/  FMUL.FTZ R32, R29, UR8 ;  /* 0x000000081d207c20 */ /* 0x002fe20008410000 */
        /* <DEDUP_REMOVED lines=16> */
.L_x_1772:
        /* <DEDUP_REMOVED lines=28> */
[C---:B0-----:R-:W-:Y:S02]  /*35e0*/  PRMT R37, R52.reuse, 0x7632, R37 ;  /* 0x0000763234257816 */ /* 0x041fe40000000025 */
[----:B------:R-:W-:Y:S01]  /*35f0*/  PRMT R36, R52, 0x7610, R36 ;  /* 0x0000761034247816 */ /* 0x000fe20000000024 */
[----:B------:R-:W-:Y:S06]  /*3600*/  BRA `(.L_x_1769) ;  /* 0x0000000000f87947 */ /* 0x000fec0003800000 */
.L_x_1771:
        /* <DEDUP_REMOVED lines=13> */
[----:B------:R-:W-:Y:S01]  /*36e0*/  FMUL.FTZ R0, R28, UR8 ;  /* 0x000000081c007c20 */ /* 0x000fe20008410000 */
[----:B------:R-:W-:Y:S01]  /*36f0*/  FMUL.FTZ R31, R52, UR16 ;  /* 0x00000010341f7c20 */ /* 0x000fe20008410000 */
        /* <DEDUP_REMOVED lines=17> */
.L_x_1773:
        /* <DEDUP_REMOVED lines=29> */
[----:B------:R-:W-:-:S07]  /*39e0*/  PRMT R36, R52, 0x7610, R36 ;  /* 0x0000761034247816 */ /* 0x000fce0000000024 */
.L_x_1769:
[----:B-1----:R-:W0:Y:S01]  /*39f0*/  @P0 LDC.64 R32, c[0x0][0x478] ;  /* 0x00011e00ff200b82 */ /* 0x002e220000000a00 */
        /* <DEDUP_REMOVED lines=18> */
.L_x_1774:
        /* <DEDUP_REMOVED lines=16> */
[----:B------:R-:W-:-:S02]  /*3c20*/  LOP3.LUT P5, RZ, R48, 0xff, RZ, 0xc0, !PT ;  /* 0x000000ff30ff7812 */ /* 0x000fc400078ac0ff */
[----:B------:R-:W-:Y:S02]  /*3c30*/  LOP3.LUT P2, RZ, R48, 0xff0000, RZ, 0xc0, !PT ;  /* 0x00ff000030ff7812 */ /* 0x000fe4000784c0ff */
[C---:B------:R-:W-:Y:S02]  /*3c40*/  FSEL R30, R0.reuse, RZ, P4 ;  /* 0x000000ff001e7208 */ /* 0x040fe40002000000 */
[----:B------:R-:W-:Y:S01]  /*3c50*/  FSEL R31, R0, RZ, P6 ;  /* 0x000000ff001f7208 */ /* 0x000fe20003000000 */
[----:B------:R-:W-:Y:S01]  /*3c60*/  FMUL.FTZ R0, R28, UR8 ;  /* 0x000000081c007c20 */ /* 0x000fe20008410000 */
[----:B------:R-:W-:Y:S02]  /*3c70*/  LOP3.LUT P6, RZ, R58, 0xff, RZ, 0xc0, !PT ;  /* 0x000000ff3aff7812 */ /* 0x000fe400078cc0ff */
[----:B------:R-:W-:Y:S01]  /*3c80*/  F2FP.BF16.F32.PACK_AB R36, R31, R30 ;  /* 0x0000001e1f24723e */ /* 0x000fe200000010ff */
[----:B------:R-:W-:Y:S01]  /*3c90*/  FFMA.FTZ R30, R47, UR16, R26 ;  /* 0x000000102f1e7c23 */ /* 0x000fe2000801001a */
[----:B------:R-:W-:Y:S01]  /*3ca0*/  FFMA.FTZ R31, R38, UR16, R27 ;  /* 0x00000010261f7c23 */ /* 0x000fe2000801001b */
[----:B-1----:R-:W-:-:S02]  /*3cb0*/  FSEL R32, R0, RZ, P5 ;  /* 0x000000ff00207208 */ /* 0x002fc40002800000 */
        /* <DEDUP_REMOVED lines=21> */
.L_x_1777:
        /* <DEDUP_REMOVED lines=17> */
[----:B------:R-:W-:-:S02]  /*3f20*/  FSEL R0, R42, RZ, P4 ;  /* 0x000000ff2a007208 */ /* 0x000fc40002000000 */
[----:B01----:R-:W-:Y:S01]  /*3f30*/  FSEL R33, R42, RZ, P6 ;  /* 0x000000ff2a217208 */ /* 0x003fe20003000000 */
        /* <DEDUP_REMOVED lines=11> */
[C---:B------:R-:W-:Y:S02]  /*3ff0*/  FSEL R0, R47.reuse, RZ, P2 ;  /* 0x000000ff2f007208 */ /* 0x040fe40001000000 */
        /* <DEDUP_REMOVED lines=14> */
.L_x_1776:
        /* <DEDUP_REMOVED lines=21> */
[----:B------:R-:W-:Y:S01]  /*4230*/  FMUL.FTZ R30, R47, UR16 ;  /* 0x000000102f1e7c20 */ /* 0x000fe20008410000 */
[----:B------:R-:W-:Y:S01]  /*4240*/  FMUL.FTZ R31, R38, UR16 ;  /* 0x00000010261f7c20 */ /* 0x000fe20008410000 */
        /* <DEDUP_REMOVED lines=22> */
.L_x_1779:
        /* <DEDUP_REMOVED lines=17> */
[----:B------:R-:W-:-:S02]  /*44c0*/  FSEL R0, R43, RZ, P4 ;  /* 0x000000ff2b007208 */ /* 0x000fc40002000000 */
[----:B------:R-:W-:Y:S01]  /*44d0*/  FSEL R43, R43, RZ, P6 ;  /* 0x000000ff2b2b7208 */ /* 0x000fe20003000000 */
[----:B------:R-:W-:Y:S01]  /*44e0*/  FMUL.FTZ R47, R47, UR8 ;  /* 0x000000082f2f7c20 */ /* 0x000fe20008410000 */
[----:B------:R-:W-:Y:S01]  /*44f0*/  LOP3.LUT P6, RZ, R58, 0xff, RZ, 0xc0, !PT ;  /* 0x000000ff3aff7812 */ /* 0x000fe200078cc0ff */
[----:B------:R-:W-:Y:S01]  /*4500*/  FMUL.FTZ R38, R38, UR8 ;  /* 0x0000000826267c20 */ /* 0x000fe20008410000 */
[----:B------:R-:W-:Y:S02]  /*4510*/  F2FP.BF16.F32.PACK_AB R43, R43, R0 ;  /* 0x000000002b2b723e */ /* 0x000fe400000010ff */
[C---:B------:R-:W-:Y:S02]  /*4520*/  FSEL R0, R40.reuse, RZ, P5 ;  /* 0x000000ff28007208 */ /* 0x040fe40002800000 */
[----:B01----:R-:W-:Y:S02]  /*4530*/  FSEL R33, R40, RZ, P6 ;  /* 0x000000ff28217208 */ /* 0x003fe40003000000 */
        /* <DEDUP_REMOVED lines=19> */
.L_x_1775:
        /* <DEDUP_REMOVED lines=14> */
[----:B------:R-:W-:Y:S01]  /*4750*/  FMUL.FTZ R0, R28, UR8 ;  /* 0x000000081c007c20 */ /* 0x000fe20008410000 */
[----:B-1----:R-:W-:Y:S01]  /*4760*/  FMUL.FTZ R32, R29, UR8 ;  /* 0x000000081d207c20 */ /* 0x002fe20008410000 */
        /* <DEDUP_REMOVED lines=17> */
.L_x_1781:
        /* <DEDUP_REMOVED lines=27> */
[----:B0-----:R-:W-:Y:S02]  /*4a30*/  PRMT R37, R42, 0x7610, R37 ;  /* 0x000076102a257816 */ /* 0x001fe40000000025 */
[----:B------:R-:W-:-:S02]  /*4a40*/  PRMT R39, R38, 0x7632, R39 ;  /* 0x0000763226277816 */ /* 0x000fc40000000027 */
[----:B------:R-:W-:Y:S01]  /*4a50*/  PRMT R36, R38, 0x7610, R36 ;  /* 0x0000761026247816 */ /* 0x000fe20000000024 */
[----:B------:R-:W-:Y:S06]  /*4a60*/  BRA `(.L_x_1778) ;  /* 0x0000000000f87947 */ /* 0x000fec0003800000 */
.L_x_1780:
        /* <DEDUP_REMOVED lines=32> */
.L_x_1782:
        /* <DEDUP_REMOVED lines=29> */
[----:B------:R-:W-:-:S07]  /*4e40*/  PRMT R36, R38, 0x7610, R36 ;  /* 0x0000761026247816 */ /* 0x000fce0000000024 */
.L_x_1778:
        /* <DEDUP_REMOVED lines=19> */
.L_x_1783:
[----:B------:R-:W-:Y:S01]  /*4f80*/  PLOP3.LUT P3, PT, P3, PT, PT, 0x8, 0x80 ;  /* 0x000000000080781c */ /* 0x000fe20001f6e170 */
[----:B------:R-:W-:-:S12]  /*4f90*/  BRA.U !UP1, `(.L_x_1784) ;  /* 0xffffffb109e07547 */ /* 0x000fd8000b83ffff */
[----:B------:R-:W-:Y:S01]  /*4fa0*/  IMAD.MOV.U32 R4, RZ, RZ, R67 ;  /* 0x000000ffff047224 */ /* 0x000fe200078e0043 */
[----:B------:R-:W-:Y:S01]  /*4fb0*/  MOV R10, R80 ;  /* 0x00000050000a7202 */ /* 0x000fe20000000f00 */
[----:B------:R-:W-:Y:S02]  /*4fc0*/  IMAD.MOV.U32 R5, RZ, RZ, R71 ;  /* 0x000000ffff057224 */ /* 0x000fe400078e0047 */
[----:B------:R-:W-:Y:S01]  /*4fd0*/  IMAD.MOV.U32 R6, RZ, RZ, R70 ;  /* 0x000000ffff067224 */ /* 0x000fe200078e0046 */
[----:B------:R-:W-:Y:S01]  /*4fe0*/  MOV R70, R90 ;  /* 0x0000005a00467202 */ /* 0x000fe20000000f00 */
        /* <DEDUP_REMOVED lines=17> */
.L_x_1756:
[----:B------:R-:W3:Y:S08]  /*5100*/  LDC R15, c[0x0][0x388] ;  /* 0x0000e200ff0f7b82 */ /* 0x000ef00000000800 */
[----:B01----:R-:W0:Y:S08]  /*5110*/  LDC.64 R2, c[0x0][0x440] ;  /* 0x00011000ff027b82 */ /* 0x003e300000000a00 */
[----:B------:R-:W1:Y:S01]  /*5120*/  LDC.64 R12, c[0x0][0x448] ;  /* 0x00011200ff0c7b82 */ /* 0x000e620000000a00 */
[----:B---3--:R-:W-:-:S05]  /*5130*/  IMAD R15, R15, UR7, RZ ;  /* 0x000000070f0f7c24 */ /* 0x008fca000f8e02ff */
[----:B------:R-:W-:-:S05]  /*5140*/  LEA.HI R15, R15, R60, RZ, 0x1e ;  /* 0x0000003c0f0f7211 */ /* 0x000fca00078ff0ff */
[----:B0-----:R-:W-:-:S05]  /*5150*/  IMAD.WIDE.U32 R2, R15, 0x10, R2 ;  /* 0x000000100f027825 */ /* 0x001fca00078e0002 */
[----:B--2---:R-:W-:Y:S01]  /*5160*/  STG.E.128 desc[UR20][R2.64], R8 ;  /* 0x0000000802007986 */ /* 0x004fe2000c101d14 */
[----:B-1----:R-:W-:-:S05]  /*5170*/  IMAD.WIDE.U32 R12, R15, 0x10, R12 ;  /* 0x000000100f0c7825 */ /* 0x002fca00078e000c */
[----:B------:R-:W-:Y:S04]  /*5180*/  STG.E.128 desc[UR20][R12.64], R4 ;  /* 0x000000040c007986 */ /* 0x000fe8000c101d14 */
[----:B------:R-:W-:Y:S04]  /*5190*/  STG.E.128 desc[UR20][R2.64+0x800], R16 ;  /* 0x0008001002007986 */ /* 0x000fe8000c101d14 */
[----:B------:R-:W-:Y:S04]  /*51a0*/  STG.E.128 desc[UR20][R12.64+0x800], R68 ;  /* 0x000800440c007986 */ /* 0x000fe8000c101d14 */
[----:B------:R-:W-:Y:S04]  /*51b0*/  STG.E.128 desc[UR20][R2.64+0x1000], R64 ;  /* 0x0010004002007986 */ /* 0x000fe8000c101d14 */
[----:B------:R-:W-:Y:S01]  /*51c0*/  STG.E.128 desc[UR20][R12.64+0x1000], R20 ;  /* 0x001000140c007986 */ /* 0x000fe2000c101d14 */
[----:B------:R-:W-:Y:S05]  /*51d0*/  EXIT ;  /* 0x000000000000794d */ /* 0x000fea0003800000 */
.L_x_1785:
        /* <DEDUP_REMOVED lines=10> */
.L_x_3555:


//--------------------- .text._ZN10layer_norm31ln_parallel_residual_bwd_kernelINS_13Kernel_traitsIf6__halfS2_S2_fjLj1536ELj1ELj1ELj4ELj8ENS_18Kernel_traits_baseILj1536EfS2_S2_S2_fjLj128EEEEELb0ELb0ELb0EEEvNS_9BwdParamsE --------------------------
	.section	.text._ZN10layer_norm31ln_parallel_residual_bwd_kernelINS_13Kernel_traitsIf6__halfS2_S2_fjLj1536ELj1ELj1ELj4ELj8ENS_18Kernel_traits_baseILj1536EfS2_S2_S2_fjLj128EEEEELb0ELb0ELb0EEEvNS_9BwdParamsE,"ax",@progbits
	.align	128
        .global         _ZN10layer_norm31ln_parallel_residual_bwd_kernelINS_13Kernel_traitsIf6__halfS2_S2_fjLj1536ELj1ELj1ELj4ELj8ENS_18Kernel_traits_baseILj1536EfS2_S2_S2_fjLj128EEEEELb0ELb0ELb0EEEvNS_9BwdParamsE
        .type           _ZN10layer_norm31ln_parallel_residual_bwd_kernelINS_13Kernel_traitsIf6__halfS2_S2_fjLj1536ELj1ELj1ELj4ELj8ENS_18Kernel_traits_baseILj1536EfS2_S2_S2_fjLj128EEEEELb0ELb0ELb0EEEvNS_9BwdParamsE,@function
        .size           _ZN10layer_norm31ln_parallel_residual_bwd_kernelINS_13Kernel_traitsIf6__halfS2_S2_fjLj1536ELj1ELj1ELj4ELj8ENS_18Kernel_traits_baseILj1536EfS2_S2_S2_fjLj128EEEEELb0ELb0ELb0EEEvNS_9BwdParamsE,(.L_x_3556 - _ZN10layer_norm31ln_parallel_residual_bwd_kernelINS_13Kernel_traitsIf6__halfS2_S2_fjLj1536ELj1ELj1ELj4ELj8ENS_18Kernel_traits_baseILj1536EfS2_S2_S2_fjLj128EEEEELb0ELb0ELb0EEEvNS_9BwdParamsE)
        .other          _ZN10layer_norm31ln_parallel_residual_bwd_kernelINS_13Kernel_traitsIf6__halfS2_S2_fjLj1536ELj1ELj1ELj4ELj8ENS_18Kernel_traits_baseILj1536EfS2_S2_S2_fjLj128EEEEELb0ELb0ELb0EEEvNS_9BwdParamsE,@"STO_CUDA_ENTRY STV_DEFAULT"
_ZN10layer_norm31ln_parallel_residual_bwd_kernelINS_13Kernel_traitsIf6__halfS2_S2_fjLj1536ELj1ELj1ELj4ELj8ENS_18Kernel_traits_baseILj1536EfS2_S2_S2_fjLj128EEEEELb0ELb0ELb0EEEvNS_9BwdParamsE:
.text._ZN10layer_norm31ln_parallel_residual_bwd_kernelINS_13Kernel_traitsIf6__halfS2_S2_fjLj1536ELj1ELj1ELj4ELj8ENS_18Kernel_traits_baseILj1536EfS2_S2_S2_fjLj128EEEEELb0ELb0ELb0EEEvNS_9BwdParamsE:
        /* <DEDUP_REMOVED lines=97> */
.L_x_1830:
[----:B0-----:R-:W-:-:S06]  /*0610*/  UIMAD.WIDE UR4, UR9, 0x4, UR18 ;  /* 0x00000004090478a5 */ /* 0x001fcc000f8e0212 */
[----:B-12-4-:R-:W-:Y:S02]  /*0620*/  MOV R84, UR4 ;  /* 0x0000000400547c02 */ /* 0x016fe40008000f00 */
[----:B------:R-:W-:Y:S01]  /*0630*/  MOV R85, UR5 ;  /* 0x0000000500557c02 */ /* 0x000fe20008000f00 */
[----:B------:R-:W-:-:S04]  /*0640*/  UIMAD.WIDE UR4, UR9, 0x4, UR16 ;  /* 0x00000004090478a5 */ /* 0x000fc8000f8e0210 */
[----:B------:R-:W2:Y:S02]  /*0650*/  LDG.E R84, desc[UR14][R84.64] ;  /* 0x0000000e54547981 */ /* 0x000ea4000c1e1900 */
[----:B------:R-:W-:Y:S02]  /*0660*/  MOV R86, UR4 ;  /* 0x0000000400567c02 */ /* 0x000fe40008000f00 */
        /* <DEDUP_REMOVED lines=30> */
[----:B------:R-:W-:Y:S01]  /*0850*/  MOV R100, R86 ;  /* 0x0000005600647202 */ /* 0x000fe20000000f00 */
[----:B--2---:R-:W-:-:S04]  /*0860*/  HADD2.F32 R3, -RZ, R84.H0_H0 ;  /* 0x20000054ff037230 */ /* 0x004fc80000004100 */
[----:B------:R-:W-:Y:S01]  /*0870*/  HADD2.F32 R101, -RZ, R100.H0_H0 ;  /* 0x20000064ff657230 */ /* 0x000fe20000004100 */
[----:B------:R-:W-:Y:S01]  /*0880*/  MOV R106, R87 ;  /* 0x00000057006a7202 */ /* 0x000fe20000000f00 */
[----:B------:R-:W-:Y:S01]  /*0890*/  FADD.FTZ R3, -R88, R3 ;  /* 0x0000000358037221 */ /* 0x000fe20000010100 */
[----:B---3--:R-:W-:Y:S02]  /*08a0*/  MOV R4, R90 ;  /* 0x0000005a00047202 */ /* 0x008fe40000000f00 */
[--C-:B------:R-:W-:Y:S02]  /*08b0*/  SHF.R.U64 R89, R90, 0x10, R91.reuse ;  /* 0x000000105a597819 */ /* 0x100fe4000000125b */
[----:B------:R-:W-:Y:S02]  /*08c0*/  MOV R97, R91 ;  /* 0x0000005b00617202 */ /* 0x000fe40000000f00 */
[----:B------:R-:W-:Y:S02]  /*08d0*/  SHF.R.U32.HI R90, RZ, 0x10, R91 ;  /* 0x00000010ff5a7819 */ /* 0x000fe4000001165b */
[----:B------:R-:W-:-:S02]  /*08e0*/  SHF.R.U64 R91, R86, 0x10, R87 ;  /* 0x00000010565b7819 */ /* 0x000fc40000001257 */
[----:B------:R-:W-:Y:S01]  /*08f0*/  SHF.R.U32.HI R86, RZ, 0x10, R87 ;  /* 0x00000010ff567819 */ /* 0x000fe20000011657 */
[----:B------:R-:W-:Y:S02]  /*0900*/  HADD2.F32 R87, -RZ, R4.H0_H0 ;  /* 0x20000004ff577230 */ /* 0x000fe40000004100 */
[----:B------:R-:W-:Y:S01]  /*0910*/  FMUL.FTZ R3, R3, UR25 ;  /* 0x0000001903037c20 */ /* 0x000fe20008410000 */
[----:B0----5:R-:W-:Y:S02]  /*0920*/  FMUL.FTZ R99, R16, R101 ;  /* 0x0000006510637220 */ /* 0x021fe40000410000 */
[----:B------:R-:W-:Y:S01]  /*0930*/  FADD.FTZ R68, R68, R87 ;  /* 0x0000005744447221 */ /* 0x000fe20000010000 */
[CC--:B------:R-:W-:Y:S01]  /*0940*/  FFMA.FTZ R80, R3.reuse, R87.reuse, R80 ;  /* 0x0000005703507223 */ /* 0x0c0fe20000010050 */
[----:B------:R-:W-:Y:S01]  /*0950*/  FFMA.FTZ R4, R12, R87, R99 ;  /* 0x000000570c047223 */ /* 0x000fe20000010063 */
[----:B------:R-:W-:Y:S02]  /*0960*/  HADD2.F32 R87, -RZ, R85.H0_H0 ;  /* 0x20000055ff577230 */ /* 0x000fe40000004100 */
[----:B------:R-:W-:Y:S01]  /*0970*/  FADD.FTZ R44, R44, R101 ;  /* 0x000000652c2c7221 */ /* 0x000fe20000010000 */
[----:B------:R-:W-:Y:S01]  /*0980*/  FFMA.FTZ R56, R3, R101, R56 ;  /* 0x0000006503387223 */ /* 0x000fe20000010038 */
[----:B------:R-:W-:-:S02]  /*0990*/  HADD2.F32 R101, -RZ, R106.H0_H0 ;  /* 0x2000006aff657230 */ /* 0x000fc40000004100 */
[----:B------:R-:W-:Y:S01]  /*09a0*/  FADD.FTZ R87, -R88, R87 ;  /* 0x0000005758577221 */ /* 0x000fe20000010100 */
[----:B------:R-:W-:Y:S01]  /*09b0*/  HADD2.F32 R99, -RZ, R97.H0_H0 ;  /* 0x20000061ff637230 */ /* 0x000fe20000004100 */
[----:B------:R-:W-:Y:S02]  /*09c0*/  SHF.R.U64 R84, R84, 0x10, R85 ;  /* 0x0000001054547819 */ /* 0x000fe40000001255 */
[----:B------:R-:W-:Y:S01]  /*09d0*/  FMUL.FTZ R97, R87, UR25 ;  /* 0x0000001957617c20 */ /* 0x000fe20008410000 */
[----:B------:R-:W-:-:S04]  /*09e0*/  FMUL.FTZ R87, R18, R101 ;  /* 0x0000006512577220 */ /* 0x000fc80000410000 */
[----:B------:R-:W-:Y:S01]  /*09f0*/  FFMA.FTZ R98, R14, R99, R87 ;  /* 0x000000630e627223 */ /* 0x000fe20000010057 */
[----:B------:R-:W-:Y:S01]  /*0a00*/  HADD2.F32 R87, -RZ, R84.H0_H0 ;  /* 0x20000054ff577230 */ /* 0x000fe20000004100 */
[----:B------:R-:W-:Y:S01]  /*0a10*/  SHF.R.U32.HI R85, RZ, 0x10, R85 ;  /* 0x00000010ff557819 */ /* 0x000fe20000011655 */
[----:B------:R-:W-:-:S03]  /*0a20*/  HADD2.F32 R106, -RZ, R91.H0_H0 ;  /* 0x2000005bff6a7230 */ /* 0x000fc60000004100 */
[----:B------:R-:W-:Y:S01]  /*0a30*/  FADD.FTZ R87, -R88, R87 ;  /* 0x0000005758577221 */ /* 0x000fe20000010100 */
[----:B------:R-:W-:Y:S02]  /*0a40*/  HADD2.F32 R84, -RZ, R89.H0_H0 ;  /* 0x20000059ff547230 */ /* 0x000fe40000004100 */
[----:B------:R-:W-:Y:S01]  /*0a50*/  FMUL.FTZ R122, R17, R106 ;  /* 0x0000006a117a7220 */ /* 0x000fe20000410000 */
[----:B------:R-:W-:Y:S02]  /*0a60*/  HADD2.F32 R86, -RZ, R86.H0_H0 ;  /* 0x20000056ff567230 */ /* 0x000fe40000004100 */
[----:B------:R-:W-:Y:S01]  /*0a70*/  FMUL.FTZ R100, R87, UR25 ;  /* 0x0000001957647c20 */ /* 0x000fe20008410000 */
[----:B------:R-:W-:Y:S02]  /*0a80*/  HADD2.F32 R85, -RZ, R85.H0_H0 ;  /* 0x20000055ff557230 */ /* 0x000fe40000004100 */
[----:B------:R-:W-:Y:S01]  /*0a90*/  FADD.FTZ R70, R70, R99 ;  /* 0x0000006346467221 */ /* 0x000fe20000010000 */
[----:B------:R-:W-:Y:S01]  /*0aa0*/  FFMA.FTZ R82, R97, R99, R82 ;  /* 0x0000006361527223 */ /* 0x000fe20000010052 */
[----:B------:R-:W-:Y:S01]  /*0ab0*/  FADD.FTZ R69, R69, R84 ;  /* 0x0000005445457221 */ /* 0x000fe20000010000 */
[-C--:B------:R-:W-:Y:S01]  /*0ac0*/  FFMA.FTZ R81, R100, R84.reuse, R81 ;  /* 0x0000005464517223 */ /* 0x080fe20000010051 */
[----:B------:R-:W-:Y:S01]  /*0ad0*/  FFMA.FTZ R99, R13, R84, R122 ;  /* 0x000000540d637223 */ /* 0x000fe2000001007a */
[----:B------:R-:W-:-:S02]  /*0ae0*/  HADD2.F32 R90, -RZ, R90.H0_H0 ;  /* 0x2000005aff5a7230 */ /* 0x000fc40000004100 */
        /* <DEDUP_REMOVED lines=21> */
.L_x_1788:
[----:B-1--4-:R-:W-:Y:S05]  /*0c40*/  BSYNC.RECONVERGENT B0 ;  /* 0x0000000000007941 */ /* 0x012fea0003800200 */
.L_x_1787:
        /* <DEDUP_REMOVED lines=13> */
[----:B---3--:R-:W-:Y:S01]  /*0d20*/  MOV R122, R86 ;  /* 0x00000056007a7202 */ /* 0x008fe20000000f00 */
[----:B----4-:R-:W-:-:S04]  /*0d30*/  HADD2.F32 R7, -RZ, R84.H0_H0 ;  /* 0x20000054ff077230 */ /* 0x010fc80000004100 */
[----:B------:R-:W-:Y:S01]  /*0d40*/  HADD2.F32 R123, -RZ, R122.H0_H0 ;  /* 0x2000007aff7b7230 */ /* 0x000fe20000004100 */
[----:B------:R-:W-:Y:S01]  /*0d50*/  SHF.R.U64 R119, R86, 0x10, R87 ;  /* 0x0000001056777819 */ /* 0x000fe20000001257 */
[----:B------:R-:W-:Y:S01]  /*0d60*/  FADD.FTZ R7, -R88, R7 ;  /* 0x0000000758077221 */ /* 0x000fe20000010100 */
[----:B--2---:R-:W-:Y:S02]  /*0d70*/  MOV R2, R108 ;  /* 0x0000006c00027202 */ /* 0x004fe40000000f00 */
[--C-:B------:R-:W-:Y:S02]  /*0d80*/  SHF.R.U64 R107, R108, 0x10, R109.reuse ;  /* 0x000000106c6b7819 */ /* 0x100fe4000000126d */
[----:B------:R-:W-:Y:S02]  /*0d90*/  MOV R0, R109 ;  /* 0x0000006d00007202 */ /* 0x000fe40000000f00 */
[----:B------:R-:W-:Y:S02]  /*0da0*/  SHF.R.U32.HI R110, RZ, 0x10, R109 ;  /* 0x00000010ff6e7819 */ /* 0x000fe4000001166d */
[----:B------:R-:W-:-:S02]  /*0db0*/  MOV R5, R87 ;  /* 0x0000005700057202 */ /* 0x000fc40000000f00 */
[----:B------:R-:W-:Y:S01]  /*0dc0*/  SHF.R.U32.HI R109, RZ, 0x10, R87 ;  /* 0x00000010ff6d7819 */ /* 0x000fe20000011657 */
[----:B------:R-:W-:Y:S02]  /*0dd0*/  HADD2.F32 R87, -RZ, R2.H0_H0 ;  /* 0x20000002ff577230 */ /* 0x000fe40000004100 */
[----:B------:R-:W-:Y:S01]  /*0de0*/  FMUL.FTZ R7, R7, UR25 ;  /* 0x0000001907077c20 */ /* 0x000fe20008410000 */
[----:B-----5:R-:W-:Y:S02]  /*0df0*/  FMUL.FTZ R125, R24, R123 ;  /* 0x0000007b187d7220 */ /* 0x020fe40000410000 */
        /* <DEDUP_REMOVED lines=8> */
[----:B------:R-:W-:Y:S02]  /*0e80*/  HADD2.F32 R87, -RZ, R0.H0_H0 ;  /* 0x20000000ff577230 */ /* 0x000fe40000004100 */
[----:B------:R-:W-:Y:S01]  /*0e90*/  FMUL.FTZ R125, R26, R123 ;  /* 0x0000007b1a7d7220 */ /* 0x000fe20000410000 */
[----:B------:R-:W-:Y:S02]  /*0ea0*/  FMUL.FTZ R5, R5, UR25 ;  /* 0x0000001905057c20 */ /* 0x000fe40008410000 */
[----:B------:R-:W-:Y:S01]  /*0eb0*/  FADD.FTZ R66, R66, R87 ;  /* 0x0000005742427221 */ /* 0x000fe20000010000 */
[-C--:B------:R-:W-:Y:S01]  /*0ec0*/  FFMA.FTZ R0, R22, R87.reuse, R125 ;  /* 0x0000005716007223 */ /* 0x080fe2000001007d */
[----:B------:R-:W-:Y:S02]  /*0ed0*/  FFMA.FTZ R78, R5, R87, R78 ;  /* 0x00000057054e7223 */ /* 0x000fe4000001004e */
[----:B------:R-:W0:Y:S01]  /*0ee0*/  @P0 LDC.64 R86, c[0x0][0x438] ;  /* 0x00010e00ff560b82 */ /* 0x000e220000000a00 */
[----:B------:R-:W-:-:S02]  /*0ef0*/  SHF.R.U64 R125, R84, 0x10, R85 ;  /* 0x00000010547d7819 */ /* 0x000fc40000001255 */
[----:B------:R-:W-:-:S03]  /*0f00*/  SHF.R.U32.HI R85, RZ, 0x10, R85 ;  /* 0x00000010ff557819 */ /* 0x000fc60000011655 */
[----:B------:R-:W-:Y:S02]  /*0f10*/  HADD2.F32 R125, -RZ, R125.H0_H0 ;  /* 0x2000007dff7d7230 */ /* 0x000fe40000004100 */
[----:B------:R-:W-:Y:S02]  /*0f20*/  HADD2.F32 R122, -RZ, R119.H0_H0 ;  /* 0x20000077ff7a7230 */ /* 0x000fe40000004100 */
[----:B------:R-:W-:Y:S02]  /*0f30*/  HADD2.F32 R85, -RZ, R85.H0_H0 ;  /* 0x20000055ff557230 */ /* 0x000fe40000004100 */
[----:B------:R-:W-:Y:S01]  /*0f40*/  FADD.FTZ R108, -R88, R125 ;  /* 0x0000007d586c7221 */ /* 0x000fe20000010100 */
[----:B------:R-:W-:Y:S02]  /*0f50*/  HADD2.F32 R84, -RZ, R107.H0_H0 ;  /* 0x2000006bff547230 */ /* 0x000fe40000004100 */
[----:B------:R-:W-:Y:S01]  /*0f60*/  FMUL.FTZ R124, R25, R122 ;  /* 0x0000007a197c7220 */ /* 0x000fe20000410000 */
        /* <DEDUP_REMOVED lines=9> */
[----:B------:R-:W-:Y:S02]  /*1000*/  HADD2.F32 R84, -RZ, R110.H0_H0 ;  /* 0x2000006eff547230 */ /* 0x000fe40000004100 */
[----:B0-----:R-:W-:Y:S02]  /*1010*/  HADD2.F32 R86, -RZ, R109.H0_H0 ;  /* 0x2000006dff567230 */ /* 0x001fe40000004100 */
[----:B------:R-:W-:-:S03]  /*1020*/  FMUL.FTZ R110, R85, UR25 ;  /* 0x00000019556e7c20 */ /* 0x000fc60008410000 */
        /* <DEDUP_REMOVED lines=17> */
.L_x_1790:
[----:B------:R-:W-:Y:S05]  /*1140*/  BSYNC.RECONVERGENT B0 ;  /* 0x0000000000007941 */ /* 0x000fea0003800200 */
.L_x_1789:
        /* <DEDUP_REMOVED lines=19> */
[----:B----4-:R-:W-:Y:S02]  /*1280*/  MOV R119, R112 ;  /* 0x0000007000777202 */ /* 0x010fe40000000f00 */
[----:B------:R-:W-:Y:S02]  /*1290*/  SHF.R.U64 R115, R112, 0x10, R113 ;  /* 0x0000001070737819 */ /* 0x000fe40000001271 */
[----:B------:R-:W-:-:S02]  /*12a0*/  MOV R111, R114 ;  /* 0x00000072006f7202 */ /* 0x000fc40000000f00 */
[----:B--2---:R-:W-:Y:S01]  /*12b0*/  SHF.R.U64 R112, R84, 0x10, R85 ;  /* 0x0000001054707819 */ /* 0x004fe20000001255 */
[----:B0-----:R-:W-:Y:S01]  /*12c0*/  HADD2.F32 R87, -RZ, R84.H0_H0 ;  /* 0x20000054ff577230 */ /* 0x001fe20000004100 */
[----:B------:R-:W-:Y:S02]  /*12d0*/  MOV R114, R113 ;  /* 0x0000007100727202 */ /* 0x000fe40000000f00 */
[----:B------:R-:W-:Y:S01]  /*12e0*/  SHF.R.U32.HI R117, RZ, 0x10, R113 ;  /* 0x00000010ff757819 */ /* 0x000fe20000011671 */
[----:B------:R-:W-:Y:S01]  /*12f0*/  HADD2.F32 R113, -RZ, R85.H0_H0 ;  /* 0x20000055ff717230 */ /* 0x000fe20000004100 */
[----:B------:R-:W-:Y:S01]  /*1300*/  SHF.R.U32.HI R123, RZ, 0x10, R85 ;  /* 0x00000010ff7b7819 */ /* 0x000fe20000011655 */
[----:B------:R-:W-:Y:S02]  /*1310*/  HADD2.F32 R85, -RZ, R112.H0_H0 ;  /* 0x20000070ff557230 */ /* 0x000fe40000004100 */
[----:B------:R-:W-:Y:S01]  /*1320*/  FADD.FTZ R87, -R88, R87 ;  /* 0x0000005758577221 */ /* 0x000fe20000010100 */
[----:B------:R-:W-:-:S02]  /*1330*/  HADD2.F32 R119, -RZ, R119.H0_H0 ;  /* 0x20000077ff777230 */ /* 0x000fc40000004100 */
[----:B------:R-:W-:Y:S01]  /*1340*/  FADD.FTZ R84, -R88, R85 ;  /* 0x0000005558547221 */ /* 0x000fe20000010100 */
[----:B------:R-:W-:Y:S02]  /*1350*/  HADD2.F32 R85, -RZ, R111.H0_H0 ;  /* 0x2000006fff557230 */ /* 0x000fe40000004100 */
[----:B------:R-:W-:Y:S01]  /*1360*/  FMUL.FTZ R111, R87, UR25 ;  /* 0x00000019576f7c20 */ /* 0x000fe20008410000 */
[----:B-----5:R-:W-:Y:S02]  /*1370*/  FMUL.FTZ R87, R32, R119 ;  /* 0x0000007720577220 */ /* 0x020fe40000410000 */
[----:B------:R-:W-:Y:S01]  /*1380*/  FADD.FTZ R60, R60, R85 ;  /* 0x000000553c3c7221 */ /* 0x000fe20000010000 */
[-C--:B------:R-:W-:Y:S01]  /*1390*/  FFMA.FTZ R72, R111, R85.reuse, R72 ;  /* 0x000000556f487223 */ /* 0x080fe20000010048 */
[----:B------:R-:W-:Y:S01]  /*13a0*/  FFMA.FTZ R112, R28, R85, R87 ;  /* 0x000000551c707223 */ /* 0x000fe20000010057 */
[----:B------:R-:W-:Y:S02]  /*13b0*/  HADD2.F32 R85, -RZ, R118.H0_H0 ;  /* 0x20000076ff557230 */ /* 0x000fe40000004100 */
[----:B------:R-:W-:-:S02]  /*13c0*/  HADD2.F32 R118, -RZ, R115.H0_H0 ;  /* 0x20000073ff767230 */ /* 0x000fc40000004100 */
[----:B------:R-:W-:Y:S02]  /*13d0*/  HADD2.F32 R86, -RZ, R116.H0_H0 ;  /* 0x20000074ff567230 */ /* 0x000fe40000004100 */
[----:B------:R-:W-:Y:S01]  /*13e0*/  FMUL.FTZ R116, R84, UR25 ;  /* 0x0000001954747c20 */ /* 0x000fe20008410000 */
[----:B------:R-:W-:Y:S02]  /*13f0*/  HADD2.F32 R123, -RZ, R123.H0_H0 ;  /* 0x2000007bff7b7230 */ /* 0x000fe40000004100 */
[----:B------:R-:W-:Y:S01]  /*1400*/  FMUL.FTZ R84, R33, R118 ;  /* 0x0000007621547220 */ /* 0x000fe20000410000 */
[----:B------:R-:W-:Y:S01]  /*1410*/  FADD.FTZ R113, -R88, R113 ;  /* 0x0000007158717221 */ /* 0x000fe20000010100 */
[----:B------:R-:W-:Y:S01]  /*1420*/  FADD.FTZ R61, R61, R86 ;  /* 0x000000563d3d7221 */ /* 0x000fe20000010000 */
[-C--:B------:R-:W-:Y:S01]  /*1430*/  FFMA.FTZ R73, R116, R86.reuse, R73 ;  /* 0x0000005674497223 */ /* 0x080fe20000010049 */
[----:B------:R-:W-:Y:S01]  /*1440*/  FFMA.FTZ R115, R29, R86, R84 ;  /* 0x000000561d737223 */ /* 0x000fe20000010054 */
[----:B------:R-:W-:Y:S01]  /*1450*/  FADD.FTZ R88, -R88, R123 ;  /* 0x0000007b58587221 */ /* 0x000fe20000010100 */
[----:B------:R-:W-:-:S02]  /*1460*/  HADD2.F32 R86, -RZ, R117.H0_H0 ;  /* 0x20000075ff567230 */ /* 0x000fc40000004100 */
[----:B------:R-:W-:Y:S02]  /*1470*/  HADD2.F32 R87, -RZ, R114.H0_H0 ;  /* 0x20000072ff577230 */ /* 0x000fe40000004100 */
[----:B------:R-:W-:Y:S01]  /*1480*/  FADD.FTZ R37, R37, R118 ;  /* 0x0000007625257221 */ /* 0x000fe20000010000 */
[----:B------:R-:W-:Y:S01]  /*1490*/  FFMA.FTZ R49, R116, R118, R49 ;  /* 0x0000007674317223 */ /* 0x000fe20000010031 */
[----:B------:R-:W-:Y:S02]  /*14a0*/  HADD2.F32 R84, -RZ, R91.H0_H0 ;  /* 0x2000005bff547230 */ /* 0x000fe40000004100 */
        /* <DEDUP_REMOVED lines=24> */
.L_x_1792:
[----:B------:R-:W-:Y:S05]  /*1630*/  BSYNC.RECONVERGENT B0 ;  /* 0x0000000000007941 */ /* 0x000fea0003800200 */
.L_x_1791:
        /* <DEDUP_REMOVED lines=32> */
.L_x_1794:
[----:B------:R-:W-:Y:S05]  /*1840*/  BSYNC.RECONVERGENT B0 ;  /* 0x0000000000007941 */ /* 0x000fea0003800200 */
.L_x_1793:
        /* <DEDUP_REMOVED lines=59> */
.L_x_1799:
        /* <DEDUP_REMOVED lines=23> */
.L_x_1798:
        /* <DEDUP_REMOVED lines=20> */
[----:B------:R-:W-:Y:S02]  /*1eb0*/  PRMT R85, R89, 0x7632, R85 ;  /* 0x0000763259557816 */ /* 0x000fe40000000055 */
[----:B------:R-:W-:Y:S02]  /*1ec0*/  PRMT R93, R84, 0x7610, R93 ;  /* 0x00007610545d7816 */ /* 0x000fe4000000005d */
[----:B------:R-:W-:-:S02]  /*1ed0*/  PRMT R94, R87, 0x7610, R94 ;  /* 0x00007610575e7816 */ /* 0x000fc4000000005e */
[----:B------:R-:W-:Y:S02]  /*1ee0*/  PRMT R95, R85, 0x7610, R95 ;  /* 0x00007610555f7816 */ /* 0x000fe4000000005f */
[----:B------:R-:W-:Y:S01]  /*1ef0*/  PRMT R96, R89, 0x7610, R96 ;  /* 0x0000761059607816 */ /* 0x000fe20000000060 */
[----:B------:R-:W-:Y:S06]  /*1f00*/  BRA `(.L_x_1800) ;  /* 0x0000000800907947 */ /* 0x000fec0003800000 */
.L_x_1801:
        /* <DEDUP_REMOVED lines=27> */
.L_x_1797:
        /* <DEDUP_REMOVED lines=15> */
[----:B------:R-:W-:Y:S01]  /*21b0*/  SHF.R.U64 R85, R120, 0x10, R121 ;  /* 0x0000001078557819 */ /* 0x000fe20000001279 */
[----:B------:R-:W-:Y:S02]  /*21c0*/  HADD2.F32 R84, -RZ, R84.H0_H0 ;  /* 0x20000054ff547230 */ /* 0x000fe40000004100 */
[----:B------:R-:W-:Y:S01]  /*21d0*/  FADD.FTZ R86, R99, -R86 ;  /* 0x8000005663567221 */ /* 0x000fe20000010000 */
[----:B------:R-:W-:Y:S01]  /*21e0*/  FADD.FTZ R88, R101, -R88 ;  /* 0x8000005865587221 */ /* 0x000fe20000010000 */
[----:B------:R-:W-:-:S02]  /*21f0*/  HADD2.F32 R85, -RZ, R85.H0_H0 ;  /* 0x20000055ff557230 */ /* 0x000fc40000004100 */
[----:B------:R-:W-:Y:S01]  /*2200*/  FFMA.FTZ R84, R87, UR25, R84 ;  /* 0x0000001957547c23 */ /* 0x000fe20008010054 */
[----:B------:R-:W-:Y:S02]  /*2210*/  FFMA.FTZ R87, R97, UR26, R122 ;  /* 0x0000001a61577c23 */ /* 0x000fe4000801007a */
[----:B------:R-:W-:Y:S02]  /*2220*/  FFMA.FTZ R85, R86, UR25, R85 ;  /* 0x0000001956557c23 */ /* 0x000fe40008010055 */
[----:B------:R-:W-:Y:S01]  /*2230*/  FADD.FTZ R89, R98, -R87 ;  /* 0x8000005762597221 */ /* 0x000fe20000010000 */
[----:B------:R-:W-:Y:S02]  /*2240*/  MOV R86, R121 ;  /* 0x0000007900567202 */ /* 0x000fe40000000f00 */
[----:B------:R-:W-:Y:S02]  /*2250*/  SHF.R.U32.HI R87, RZ, 0x10, R121 ;  /* 0x00000010ff577819 */ /* 0x000fe40000011679 */
[----:B------:R-:W-:Y:S01]  /*2260*/  F2FP.F16.F32.PACK_AB R84, R85, R84 ;  /* 0x000000545554723e */ /* 0x000fe200000000ff */
[----:B------:R-:W-:-:S02]  /*2270*/  HADD2.F32 R86, -RZ, R86.H0_H0 ;  /* 0x20000056ff567230 */ /* 0x000fc40000004100 */
[----:B------:R-:W-:Y:S01]  /*2280*/  HADD2.F32 R87, -RZ, R87.H0_H0 ;  /* 0x20000057ff577230 */ /* 0x000fe20000004100 */
[C---:B------:R-:W-:Y:S02]  /*2290*/  PRMT R85, R84.reuse, 0x7632, R85 ;  /* 0x0000763254557816 */ /* 0x040fe40000000055 */
[----:B------:R-:W-:Y:S01]  /*22a0*/  FFMA.FTZ R86, R89, UR25, R86 ;  /* 0x0000001959567c23 */ /* 0x000fe20008010056 */
[----:B------:R-:W-:Y:S01]  /*22b0*/  PRMT R89, R84, 0x7610, R89 ;  /* 0x0000761054597816 */ /* 0x000fe20000000059 */
[----:B------:R-:W-:-:S05]  /*22c0*/  FFMA.FTZ R87, R88, UR25, R87 ;  /* 0x0000001958577c23 */ /* 0x000fca0008010057 */
[----:B------:R-:W-:-:S04]  /*22d0*/  F2FP.F16.F32.PACK_AB R87, R87, R86 ;  /* 0x000000565757723e */ /* 0x000fc800000000ff */
[----:B------:R-:W-:Y:S01]  /*22e0*/  PRMT R84, R87, 0x7632, R84 ;  /* 0x0000763257547816 */ /* 0x000fe20000000054 */
[----:B------:R-:W-:Y:S06]  /*22f0*/  BRA `(.L_x_1800) ;  /* 0x0000000400947947 */ /* 0x000fec0003800000 */
.L_x_1803:
[----:B------:R-:W-:Y:S01]  /*2300*/  MOV R10, R121 ;  /* 0x00000079000a7202 */ /* 0x000fe20000000f00 */
[--C-:B------:R-:W-:Y:S01]  /*2310*/  FFMA.FTZ R9, R97, UR26, R122.reuse ;  /* 0x0000001a61097c23 */ /* 0x100fe2000801007a */
[----:B------:R-:W-:Y:S01]  /*2320*/  SHF.R.U32.HI R11, RZ, 0x10, R121 ;  /* 0x00000010ff0b7819 */ /* 0x000fe20000011679 */
[----:B------:R-:W-:Y:S02]  /*2330*/  FFMA.FTZ R84, R106, UR26, R122 ;  /* 0x0000001a6a547c23 */ /* 0x000fe4000801007a */
[----:B------:R-:W-:Y:S02]  /*2340*/  HADD2.F32 R10, -RZ, R10.H0_H0 ;  /* 0x2000000aff0a7230 */ /* 0x000fe40000004100 */
[----:B------:R-:W-:Y:S01]  /*2350*/  FADD.FTZ R9, R98, -R9 ;  /* 0x8000000962097221 */ /* 0x000fe20000010000 */
[----:B------:R-:W-:Y:S02]  /*2360*/  HADD2.F32 R85, -RZ, R11.H0_H0 ;  /* 0x2000000bff557230 */ /* 0x000fe40000004100 */
        /* <DEDUP_REMOVED lines=8> */
[----:B------:R-:W-:Y:S01]  /*23f0*/  HADD2.F32 R10, -RZ, R10.H0_H0 ;  /* 0x2000000aff0a7230 */ /* 0x000fe20000004100 */
[----:B------:R-:W-:Y:S01]  /*2400*/  F2FP.F16.F32.PACK_AB R9, R86, R9 ;  /* 0x000000095609723e */ /* 0x000fe200000000ff */
[----:B------:R-:W-:-:S02]  /*2410*/  HADD2.F32 R85, -RZ, R85.H0_H0 ;  /* 0x20000055ff557230 */ /* 0x000fc40000004100 */
[----:B------:R-:W-:Y:S01]  /*2420*/  FADD.FTZ R84, R99, -R84 ;  /* 0x8000005463547221 */ /* 0x000fe20000010000 */
[----:B------:R-:W-:Y:S01]  /*2430*/  FFMA.FTZ R10, R11, UR25, R10 ;  /* 0x000000190b0a7c23 */ /* 0x000fe2000801000a */
[C---:B------:R-:W-:Y:S02]  /*2440*/  PRMT R87, R9.reuse, 0x7610, R87 ;  /* 0x0000761009577816 */ /* 0x040fe40000000057 */
[----:B------:R-:W-:Y:S01]  /*2450*/  FFMA.FTZ R85, R84, UR25, R85 ;  /* 0x0000001954557c23 */ /* 0x000fe20008010055 */
[----:B------:R-:W-:-:S04]  /*2460*/  PRMT R84, R9, 0x7632, R84 ;  /* 0x0000763209547816 */ /* 0x000fc80000000054 */
[----:B------:R-:W-:Y:S02]  /*2470*/  F2FP.F16.F32.PACK_AB R10, R85, R10 ;  /* 0x0000000a550a723e */ /* 0x000fe400000000ff */
[----:B------:R-:W-:Y:S02]  /*2480*/  PRMT R9, R84, 0x7610, R9 ;  /* 0x0000761054097816 */ /* 0x000fe40000000009 */
[C---:B------:R-:W-:Y:S02]  /*2490*/  PRMT R85, R10.reuse, 0x7632, R85 ;  /* 0x000076320a557816 */ /* 0x040fe40000000055 */
[----:B------:R-:W-:Y:S02]  /*24a0*/  PRMT R89, R10, 0x7610, R89 ;  /* 0x000076100a597816 */ /* 0x000fe40000000059 */
[----:B------:R-:W-:Y:S02]  /*24b0*/  PRMT R10, R87, 0x7610, R10 ;  /* 0x00007610570a7816 */ /* 0x000fe4000000000a */
[----:B------:R-:W-:-:S02]  /*24c0*/  PRMT R11, R85, 0x7610, R11 ;  /* 0x00007610550b7816 */ /* 0x000fc4000000000b */
[----:B------:R-:W-:Y:S01]  /*24d0*/  PRMT R92, R89, 0x7610, R92 ;  /* 0x00007610595c7816 */ /* 0x000fe2000000005c */
[----:B------:R-:W-:Y:S06]  /*24e0*/  BRA `(.L_x_1800) ;  /* 0x0000000400187947 */ /* 0x000fec0003800000 */
.L_x_1802:
[----:B------:R-:W-:Y:S01]  /*24f0*/  UMOV UR7, UR12 ;  /* 0x0000000c00077c82 */ /* 0x000fe20008000000 */
[----:B------:R-:W-:Y:S01]  /*2500*/  UMOV UR8, UR13 ;  /* 0x0000000d00087c82 */ /* 0x000fe20008000000 */
[----:B------:R-:W-:-:S04]  /*2510*/  UISETP.NE.U32.AND UP0, UPT, UR7, URZ, UPT ;  /* 0x000000ff0700728c */ /* 0x000fc8000bf05070 */
[----:B------:R-:W-:-:S09]  /*2520*/  UISETP.NE.AND.EX UP0, UPT, UR8, URZ, UPT, UP0 ;  /* 0x000000ff0800728c */ /* 0x000fd2000bf05300 */
[----:B------:R-:W-:Y:S05]  /*2530*/  BRA.U UP0, `(.L_x_1804) ;  /* 0x00000001007c7547 */ /* 0x000fea000b800000 */
[----:B------:R-:W-:Y:S01]  /*2540*/  MOV R84, R121 ;  /* 0x0000007900547202 */ /* 0x000fe20000000f00 */
[--C-:B------:R-:W-:Y:S01]  /*2550*/  FFMA.FTZ R85, R97, UR26, R122.reuse ;  /* 0x0000001a61557c23 */ /* 0x100fe2000801007a */
[----:B------:R-:W-:Y:S01]  /*2560*/  SHF.R.U32.HI R88, RZ, 0x10, R121 ;  /* 0x00000010ff587819 */ /* 0x000fe20000011679 */
[----:B------:R-:W-:Y:S02]  /*2570*/  FFMA.FTZ R86, R106, UR26, R122 ;  /* 0x0000001a6a567c23 */ /* 0x000fe4000801007a */
[----:B------:R-:W-:Y:S02]  /*2580*/  HADD2.F32 R87, -RZ, R84.H0_H0 ;  /* 0x20000054ff577230 */ /* 0x000fe40000004100 */
[----:B------:R-:W-:Y:S01]  /*2590*/  FADD.FTZ R84, R98, -R85 ;  /* 0x8000005562547221 */ /* 0x000fe20000010000 */
[----:B------:R-:W-:Y:S01]  /*25a0*/  FADD.FTZ R86, R101, -R86 ;  /* 0x8000005665567221 */ /* 0x000fe20000010000 */
[----:B------:R-:W-:Y:S02]  /*25b0*/  FFMA.FTZ R85, R3, UR26, R122 ;  /* 0x0000001a03557c23 */ /* 0x000fe4000801007a */
[----:B------:R-:W-:Y:S01]  /*25c0*/  FFMA.FTZ R84, R84, UR25, R87 ;  /* 0x0000001954547c23 */ /* 0x000fe20008010057 */
[----:B------:R-:W-:-:S02]  /*25d0*/  HADD2.F32 R87, -RZ, R88.H0_H0 ;  /* 0x20000058ff577230 */ /* 0x000fc40000004100 */
[----:B------:R-:W-:Y:S01]  /*25e0*/  FFMA.FTZ R88, R100, UR26, R122 ;  /* 0x0000001a64587c23 */ /* 0x000fe2000801007a */
[----:B------:R-:W-:Y:S02]  /*25f0*/  FADD.FTZ R85, R4, -R85 ;  /* 0x8000005504557221 */ /* 0x000fe40000010000 */
[----:B------:R-:W-:Y:S01]  /*2600*/  FFMA.FTZ R89, R86, UR25, R87 ;  /* 0x0000001956597c23 */ /* 0x000fe20008010057 */
[----:B------:R-:W-:Y:S01]  /*2610*/  MOV R86, R120 ;  /* 0x0000007800567202 */ /* 0x000fe20000000f00 */
[----:B------:R-:W-:Y:S01]  /*2620*/  FADD.FTZ R88, R99, -R88 ;  /* 0x8000005863587221 */ /* 0x000fe20000010000 */
[----:B------:R-:W-:Y:S02]  /*2630*/  SHF.R.U64 R87, R120, 0x10, R121 ;  /* 0x0000001078577819 */ /* 0x000fe40000001279 */
[----:B------:R-:W-:Y:S01]  /*2640*/  F2FP.F16.F32.PACK_AB R89, R89, R84 ;  /* 0x000000545959723e */ /* 0x000fe200000000ff */
[----:B------:R-:W-:Y:S02]  /*2650*/  HADD2.F32 R86, -RZ, R86.H0_H0 ;  /* 0x20000056ff567230 */ /* 0x000fe40000004100 */
[----:B------:R-:W-:Y:S01]  /*2660*/  HADD2.F32 R87, -RZ, R87.H0_H0 ;  /* 0x20000057ff577230 */ /* 0x000fe20000004100 */
[----:B------:R-:W-:-:S02]  /*2670*/  PRMT R84, R89, 0x7632, R84 ;  /* 0x0000763259547816 */ /* 0x000fc40000000054 */
[----:B------:R-:W-:Y:S02]  /*2680*/  FFMA.FTZ R85, R85, UR25, R86 ;  /* 0x0000001955557c23 */ /* 0x000fe40008010056 */
[--C-:B------:R-:W-:Y:S01]  /*2690*/  FFMA.FTZ R88, R88, UR25, R87.reuse ;  /* 0x0000001958587c23 */ /* 0x100fe20008010057 */
[----:B------:R-:W-:Y:S02]  /*26a0*/  PRMT R87, R89, 0x7610, R87 ;  /* 0x0000761059577816 */ /* 0x000fe40000000057 */
[----:B------:R-:W-:Y:S02]  /*26b0*/  PRMT R93, R84, 0x7610, R93 ;  /* 0x00007610545d7816 */ /* 0x000fe4000000005d */
[----:B------:R-:W-:Y:S02]  /*26c0*/  F2FP.F16.F32.PACK_AB R88, R88, R85 ;  /* 0x000000555858723e */ /* 0x000fe400000000ff */
[----:B------:R-:W-:Y:S02]  /*26d0*/  PRMT R94, R87, 0x7610, R94 ;  /* 0x00007610575e7816 */ /* 0x000fe4000000005e */
[----:B------:R-:W-:-:S02]  /*26e0*/  PRMT R85, R88, 0x7632, R85 ;  /* 0x0000763258557816 */ /* 0x000fc40000000055 */
[----:B------:R-:W-:Y:S02]  /*26f0*/  PRMT R89, R88, 0x7610, R89 ;  /* 0x0000761058597816 */ /* 0x000fe40000000059 */
[----:B------:R-:W-:Y:S02]  /*2700*/  PRMT R95, R85, 0x7610, R95 ;  /* 0x00007610555f7816 */ /* 0x000fe4000000005f */
[----:B------:R-:W-:Y:S01]  /*2710*/  PRMT R96, R89, 0x7610, R96 ;  /* 0x0000761059607816 */ /* 0x000fe20000000060 */
[----:B------:R-:W-:Y:S06]  /*2720*/  BRA `(.L_x_1800) ;  /* 0x0000000000887947 */ /* 0x000fec0003800000 */
.L_x_1804:
[----:B------:R-:W-:Y:S01]  /*2730*/  MOV R10, R121 ;  /* 0x00000079000a7202 */ /* 0x000fe20000000f00 */
[--C-:B------:R-:W-:Y:S01]  /*2740*/  FFMA.FTZ R9, R97, UR26, R122.reuse ;  /* 0x0000001a61097c23 */ /* 0x100fe2000801007a */
[----:B------:R-:W-:Y:S01]  /*2750*/  SHF.R.U32.HI R87, RZ, 0x10, R121 ;  /* 0x00000010ff577819 */ /* 0x000fe20000011679 */
[--C-:B------:R-:W-:Y:S02]  /*2760*/  FFMA.FTZ R86, R106, UR26, R122.reuse ;  /* 0x0000001a6a567c23 */ /* 0x100fe4000801007a */
[----:B------:R-:W-:Y:S02]  /*2770*/  HADD2.F32 R84, -RZ, R10.H0_H0 ;  /* 0x2000000aff547230 */ /* 0x000fe40000004100 */
[----:B------:R-:W-:Y:S01]  /*2780*/  FADD.FTZ R11, R98, -R9 ;  /* 0x80000009620b7221 */ /* 0x000fe20000010000 */
[----:B------:R-:W-:Y:S01]  /*2790*/  MOV R10, R120 ;  /* 0x00000078000a7202 */ /* 0x000fe20000000f00 */
[----:B------:R-:W-:Y:S01]  /*27a0*/  FFMA.FTZ R9, R3, UR26, R122 ;  /* 0x0000001a03097c23 */ /* 0x000fe2000801007a */
[----:B------:R-:W-:-:S02]  /*27b0*/  HADD2.F32 R87, -RZ, R87.H0_H0 ;  /* 0x20000057ff577230 */ /* 0x000fc40000004100 */
[----:B------:R-:W-:Y:S01]  /*27c0*/  FFMA.FTZ R85, R11, UR25, R84 ;  /* 0x000000190b557c23 */ /* 0x000fe20008010054 */
[----:B------:R-:W-:Y:S01]  /*27d0*/  SHF.R.U64 R11, R120, 0x10, R121 ;  /* 0x00000010780b7819 */ /* 0x000fe20000001279 */
[----:B------:R-:W-:Y:S01]  /*27e0*/  FFMA.FTZ R84, R100, UR26, R122 ;  /* 0x0000001a64547c23 */ /* 0x000fe2000801007a */
[----:B------:R-:W-:Y:S02]  /*27f0*/  HADD2.F32 R10, -RZ, R10.H0_H0 ;  /* 0x2000000aff0a7230 */ /* 0x000fe40000004100 */
[----:B------:R-:W-:Y:S01]  /*2800*/  FADD.FTZ R86, R101, -R86 ;  /* 0x8000005665567221 */ /* 0x000fe20000010000 */
[----:B------:R-:W-:Y:S01]  /*2810*/  FADD.FTZ R9, R4, -R9 ;  /* 0x8000000904097221 */ /* 0x000fe20000010000 */
[----:B------:R-:W-:Y:S02]  /*2820*/  HADD2.F32 R11, -RZ, R11.H0_H0 ;  /* 0x2000000bff0b7230 */ /* 0x000fe40000004100 */
[----:B------:R-:W-:Y:S01]  /*2830*/  FADD.FTZ R84, R99, -R84 ;  /* 0x8000005463547221 */ /* 0x000fe20000010000 */
[----:B------:R-:W-:Y:S01]  /*2840*/  FFMA.FTZ R86, R86, UR25, R87 ;  /* 0x0000001956567c23 */ /* 0x000fe20008010057 */
[----:B------:R-:W-:-:S02]  /*2850*/  FFMA.FTZ R9, R9, UR25, R10 ;  /* 0x0000001909097c23 */ /* 0x000fc4000801000a */
[----:B------:R-:W-:Y:S02]  /*2860*/  FFMA.FTZ R84, R84, UR25, R11 ;  /* 0x0000001954547c23 */ /* 0x000fe4000801000b */
[----:B------:R-:W-:-:S03]  /*2870*/  F2FP.F16.F32.PACK_AB R85, R86, R85 ;  /* 0x000000555655723e */ /* 0x000fc600000000ff */
[----:B------:R-:W-:Y:S02]  /*2880*/  F2FP.F16.F32.PACK_AB R9, R84, R9 ;  /* 0x000000095409723e */ /* 0x000fe400000000ff */
        /* <DEDUP_REMOVED lines=12> */
.L_x_1800:
        /* <DEDUP_REMOVED lines=18> */
.L_x_1805:
        /* <DEDUP_REMOVED lines=12> */
.L_x_1806:
[----:B------:R-:W-:-:S07]  /*2b30*/  IADD3 R6, PT, PT, R6, 0x80, RZ ;  /* 0x0000008006067810 */ /* 0x000fce0007ffe0ff */
.L_x_1796:
[----:B------:R-:W-:Y:S05]  /*2b40*/  BSYNC.RECONVERGENT B0 ;  /* 0x0000000000007941 */ /* 0x000fea0003800200 */
.L_x_1795:
        /* <DEDUP_REMOVED lines=14> */
[--C-:B------:R-:W-:Y:S02]  /*2c30*/  FFMA.FTZ R86, R110, UR26, R122.reuse ;  /* 0x0000001a6e567c23 */ /* 0x100fe4000801007a */
[----:B0-----:R-:W-:Y:S02]  /*2c40*/  HADD2.F32 R84, -RZ, R10.H0_H0 ;  /* 0x2000000aff547230 */ /* 0x001fe40000004100 */
        /* <DEDUP_REMOVED lines=14> */
[----:B------:R-:W-:-:S03]  /*2d30*/  FFMA.FTZ R84, R84, UR25, R11 ;  /* 0x0000001954547c23 */ /* 0x000fc6000801000b */
        /* <DEDUP_REMOVED lines=15> */
.L_x_1811:
[----:B01---5:R-:W-:Y:S01]  /*2e30*/  MOV R84, R103 ;  /* 0x0000006700547202 */ /* 0x023fe20000000f00 */
        /* <DEDUP_REMOVED lines=19> */
[--C-:B------:R-:W-:Y:S01]  /*2f70*/  FFMA.FTZ R85, R85, UR25, R86.reuse ;  /* 0x0000001955557c23 */ /* 0x100fe20008010056 */
[----:B------:R-:W-:Y:S01]  /*2f80*/  PRMT R86, R84, 0x7632, R86 ;  /* 0x0000763254567816 */ /* 0x000fe20000000056 */
[----:B------:R-:W-:Y:S01]  /*2f90*/  FFMA.FTZ R88, R88, UR25, R87 ;  /* 0x0000001958587c23 */ /* 0x000fe20008010057 */
[----:B------:R-:W-:Y:S02]  /*2fa0*/  PRMT R94, R91, 0x7610, R94 ;  /* 0x000076105b5e7816 */ /* 0x000fe4000000005e */
[----:B------:R-:W-:Y:S02]  /*2fb0*/  PRMT R93, R86, 0x7610, R93 ;  /* 0x00007610565d7816 */ /* 0x000fe4000000005d */
[----:B------:R-:W-:-:S04]  /*2fc0*/  F2FP.F16.F32.PACK_AB R85, R88, R85 ;  /* 0x000000555855723e */ /* 0x000fc800000000ff */
[C---:B------:R-:W-:Y:S02]  /*2fd0*/  PRMT R87, R85.reuse, 0x7632, R87 ;  /* 0x0000763255577816 */ /* 0x040fe40000000057 */
[----:B------:R-:W-:Y:S02]  /*2fe0*/  PRMT R89, R85, 0x7610, R89 ;  /* 0x0000761055597816 */ /* 0x000fe40000000059 */
[----:B------:R-:W-:Y:S02]  /*2ff0*/  PRMT R95, R87, 0x7610, R95 ;  /* 0x00007610575f7816 */ /* 0x000fe4000000005f */
[----:B------:R-:W-:Y:S01]  /*3000*/  PRMT R96, R89, 0x7610, R96 ;  /* 0x0000761059607816 */ /* 0x000fe20000000060 */
[----:B------:R-:W-:Y:S06]  /*3010*/  BRA `(.L_x_1812) ;  /* 0x00000008007c7947 */ /* 0x000fec0003800000 */
.L_x_1810:
[----:B------:R-:W-:-:S04]  /*3020*/  UISETP.NE.U32.AND UP3, UPT, UR12, URZ, UPT ;  /* 0x000000ff0c00728c */ /* 0x000fc8000bf65070 */
[----:B------:R-:W-:-:S09]  /*3030*/  UISETP.NE.AND.EX UP3, UPT, UR13, URZ, UPT, UP3 ;  /* 0x000000ff0d00728c */ /* 0x000fd2000bf65330 */
[----:B------:R-:W-:Y:S05]  /*3040*/  BRA.U !UP3, `(.L_x_1813) ;  /* 0x000000010b7c7547 */ /* 0x000fea000b800000 */
[----:B-----5:R-:W-:Y:S01]  /*3050*/  MOV R10, R103 ;  /* 0x00000067000a7202 */ /* 0x020fe20000000f00 */
[--C-:B------:R-:W-:Y:S01]  /*3060*/  FFMA.FTZ R9, R5, UR26, R122.reuse ;  /* 0x0000001a05097c23 */ /* 0x100fe2000801007a */
[----:B------:R-:W-:Y:S01]  /*3070*/  SHF.R.U32.HI R11, RZ, 0x10, R103 ;  /* 0x00000010ff0b7819 */ /* 0x000fe20000011667 */
[----:B01----:R-:W-:Y:S02]  /*3080*/  FFMA.FTZ R84, R110, UR26, R122 ;  /* 0x0000001a6e547c23 */ /* 0x003fe4000801007a */
        /* <DEDUP_REMOVED lines=18> */
[----:B------:R-:W-:Y:S02]  /*31b0*/  PRMT R91, R9, 0x7610, R91 ;  /* 0x00007610095b7816 */ /* 0x000fe4000000005b */
[----:B------:R-:W-:Y:S02]  /*31c0*/  PRMT R9, R86, 0x7610, R9 ;  /* 0x0000761056097816 */ /* 0x000fe40000000009 */
[----:B------:R-:W-:-:S04]  /*31d0*/  F2FP.F16.F32.PACK_AB R10, R85, R10 ;  /* 0x0000000a550a723e */ /* 0x000fc800000000ff */
[C---:B------:R-:W-:Y:S02]  /*31e0*/  PRMT R87, R10.reuse, 0x7632, R87 ;  /* 0x000076320a577816 */ /* 0x040fe40000000057 */
[----:B------:R-:W-:Y:S02]  /*31f0*/  PRMT R89, R10, 0x7610, R89 ;  /* 0x000076100a597816 */ /* 0x000fe40000000059 */
[----:B------:R-:W-:Y:S02]  /*3200*/  PRMT R10, R91, 0x7610, R10 ;  /* 0x000076105b0a7816 */ /* 0x000fe4000000000a */
[----:B------:R-:W-:Y:S02]  /*3210*/  PRMT R11, R87, 0x7610, R11 ;  /* 0x00007610570b7816 */ /* 0x000fe4000000000b */
[----:B------:R-:W-:Y:S01]  /*3220*/  PRMT R92, R89, 0x7610, R92 ;  /* 0x00007610595c7816 */ /* 0x000fe2000000005c */
[----:B------:R-:W-:Y:S06]  /*3230*/  BRA `(.L_x_1812) ;  /* 0x0000000400f47947 */ /* 0x000fec0003800000 */
.L_x_1813:
[--C-:B01----:R-:W-:Y:S01]  /*3240*/  FFMA.FTZ R85, R7, UR26, R122.reuse ;  /* 0x0000001a07557c23 */ /* 0x103fe2000801007a */
[--C-:B-----5:R-:W-:Y:S01]  /*3250*/  SHF.R.U64 R87, R102, 0x10, R103.reuse ;  /* 0x0000001066577819 */ /* 0x120fe20000001267 */
[----:B------:R-:W-:Y:S01]  /*3260*/  FFMA.FTZ R86, R108, UR26, R122 ;  /* 0x0000001a6c567c23 */ /* 0x000fe2000801007a */
[----:B------:R-:W-:Y:S01]  /*3270*/  SHF.R.U32.HI R89, RZ, 0x10, R103 ;  /* 0x00000010ff597819 */ /* 0x000fe20000011667 */
[----:B------:R-:W-:Y:S01]  /*3280*/  FADD.FTZ R84, R2, -R85 ;  /* 0x8000005502547221 */ /* 0x000fe20000010000 */
[----:B------:R-:W-:Y:S01]  /*3290*/  MOV R85, R102 ;  /* 0x0000006600557202 */ /* 0x000fe20000000f00 */
[----:B------:R-:W-:Y:S02]  /*32a0*/  HADD2.F32 R87, -RZ, R87.H0_H0 ;  /* 0x20000057ff577230 */ /* 0x000fe40000004100 */
[----:B------:R-:W-:Y:S01]  /*32b0*/  FADD.FTZ R86, R107, -R86 ;  /* 0x800000566b567221 */ /* 0x000fe20000010000 */
[----:B------:R-:W-:Y:S01]  /*32c0*/  FFMA.FTZ R88, R110, UR26, R122 ;  /* 0x0000001a6e587c23 */ /* 0x000fe2000801007a */
[----:B------:R-:W-:-:S02]  /*32d0*/  HADD2.F32 R89, -RZ, R89.H0_H0 ;  /* 0x20000059ff597230 */ /* 0x000fc40000004100 */
[----:B------:R-:W-:Y:S02]  /*32e0*/  HADD2.F32 R85, -RZ, R85.H0_H0 ;  /* 0x20000055ff557230 */ /* 0x000fe40000004100 */
[----:B------:R-:W-:-:S03]  /*32f0*/  FADD.FTZ R88, R109, -R88 ;  /* 0x800000586d587221 */ /* 0x000fc60000010000 */
[----:B------:R-:W-:Y:S01]  /*3300*/  FFMA.FTZ R84, R84, UR25, R85 ;  /* 0x0000001954547c23 */ /* 0x000fe20008010055 */
[----:B------:R-:W-:Y:S01]  /*3310*/  FFMA.FTZ R85, R86, UR25, R87 ;  /* 0x0000001956557c23 */ /* 0x000fe20008010057 */
[----:B------:R-:W-:Y:S01]  /*3320*/  MOV R86, R103 ;  /* 0x0000006700567202 */ /* 0x000fe20000000f00 */
[----:B------:R-:W-:Y:S01]  /*3330*/  FFMA.FTZ R87, R5, UR26, R122 ;  /* 0x0000001a05577c23 */ /* 0x000fe2000801007a */
[----:B------:R-:W-:Y:S02]  /*3340*/  FFMA.FTZ R89, R88, UR25, R89 ;  /* 0x0000001958597c23 */ /* 0x000fe40008010059 */
[----:B------:R-:W-:Y:S01]  /*3350*/  F2FP.F16.F32.PACK_AB R84, R85, R84 ;  /* 0x000000545554723e */ /* 0x000fe200000000ff */
[----:B------:R-:W-:Y:S02]  /*3360*/  HADD2.F32 R86, -RZ, R86.H0_H0 ;  /* 0x20000056ff567230 */ /* 0x000fe40000004100 */
[----:B------:R-:W-:-:S04]  /*3370*/  FADD.FTZ R87, R0, -R87 ;  /* 0x8000005700577221 */ /* 0x000fc80000010000 */
[----:B------:R-:W-:Y:S01]  /*3380*/  FFMA.FTZ R86, R87, UR25, R86 ;  /* 0x0000001957567c23 */ /* 0x000fe20008010056 */
[----:B------:R-:W-:-:S04]  /*3390*/  PRMT R87, R84, 0x7632, R87 ;  /* 0x0000763254577816 */ /* 0x000fc80000000057 */
[----:B------:R-:W-:Y:S02]  /*33a0*/  F2FP.F16.F32.PACK_AB R91, R89, R86 ;  /* 0x00000056595b723e */ /* 0x000fe400000000ff */
[----:B------:R-:W-:Y:S02]  /*33b0*/  PRMT R89, R84, 0x7610, R89 ;  /* 0x0000761054597816 */ /* 0x000fe40000000059 */
[----:B------:R-:W-:Y:S01]  /*33c0*/  PRMT R86, R91, 0x7632, R86 ;  /* 0x000076325b567816 */ /* 0x000fe20000000056 */
[----:B------:R-:W-:Y:S06]  /*33d0*/  BRA `(.L_x_1812) ;  /* 0x00000004008c7947 */ /* 0x000fec0003800000 */
.L_x_1809:
        /* <DEDUP_REMOVED lines=33> */
.L_x_1815:
        /* <DEDUP_REMOVED lines=23> */
.L_x_1814:
        /* <DEDUP_REMOVED lines=26> */
.L_x_1816:
        /* <DEDUP_REMOVED lines=16> */
[----:B------:R-:W-:-:S07]  /*3a00*/  PRMT R86, R91, 0x7632, R86 ;  /* 0x000076325b567816 */ /* 0x000fce0000000056 */
.L_x_1812:
        /* <DEDUP_REMOVED lines=16> */
.L_x_1817:
        /* <DEDUP_REMOVED lines=10> */
.L_x_1818:
[----:B------:R-:W-:-:S07]  /*3bb0*/  IADD3 R6, PT, PT, R6, 0x80, RZ ;  /* 0x0000008006067810 */ /* 0x000fce0007ffe0ff */
.L_x_1808:
[----:B------:R-:W-:Y:S05]  /*3bc0*/  BSYNC.RECONVERGENT B0 ;  /* 0x0000000000007941 */ /* 0x000fea0003800200 */
.L_x_1807:
        /* <DEDUP_REMOVED lines=11> */
[----:B012---:R-:W-:Y:S01]  /*3c80*/  MOV R86, R105 ;  /* 0x0000006900567202 */ /* 0x007fe20000000f00 */
[--C-:B------:R-:W-:Y:S01]  /*3c90*/  FFMA.FTZ R11, R113, UR26, R122.reuse ;  /* 0x0000001a710b7c23 */ /* 0x100fe2000801007a */
[--C-:B------:R-:W-:Y:S01]  /*3ca0*/  SHF.R.U32.HI R87, RZ, 0x10, R105.reuse ;  /* 0x00000010ff577819 */ /* 0x100fe20000011669 */
[--C-:B------:R-:W-:Y:S01]  /*3cb0*/  FFMA.FTZ R88, R118, UR26, R122.reuse ;  /* 0x0000001a76587c23 */ /* 0x100fe2000801007a */
[----:B------:R-:W-:Y:S01]  /*3cc0*/  MOV R10, R104 ;  /* 0x00000068000a7202 */ /* 0x000fe20000000f00 */
[--C-:B------:R-:W-:Y:S01]  /*3cd0*/  FFMA.FTZ R9, R111, UR26, R122.reuse ;  /* 0x0000001a6f097c23 */ /* 0x100fe2000801007a */
[----:B------:R-:W-:Y:S01]  /*3ce0*/  SHF.R.U64 R89, R104, 0x10, R105 ;  /* 0x0000001068597819 */ /* 0x000fe20000001269 */
        /* <DEDUP_REMOVED lines=28> */
.L_x_1823:
[----:B012---:R-:W-:Y:S01]  /*3eb0*/  MOV R84, R105 ;  /* 0x0000006900547202 */ /* 0x007fe20000000f00 */
        /* <DEDUP_REMOVED lines=8> */
[----:B------:R-:W-:-:S02]  /*3f40*/  MOV R84, R104 ;  /* 0x0000006800547202 */ /* 0x000fc40000000f00 */
[----:B------:R-:W-:Y:S01]  /*3f50*/  FFMA.FTZ R89, R86, UR25, R87 ;  /* 0x0000001956597c23 */ /* 0x000fe20008010057 */
[----:B------:R-:W-:Y:S01]  /*3f60*/  SHF.R.U64 R86, R104, 0x10, R105 ;  /* 0x0000001068567819 */ /* 0x000fe20000001269 */
[--C-:B------:R-:W-:Y:S01]  /*3f70*/  FFMA.FTZ R85, R111, UR26, R122.reuse ;  /* 0x0000001a6f557c23 */ /* 0x100fe2000801007a */
[----:B------:R-:W-:Y:S01]  /*3f80*/  FFMA.FTZ R122, R116, UR26, R122 ;  /* 0x0000001a747a7c23 */ /* 0x000fe2000801007a */
[----:B------:R-:W-:Y:S01]  /*3f90*/  HADD2.F32 R84, -RZ, R84.H0_H0 ;  /* 0x20000054ff547230 */ /* 0x000fe20000004100 */
[----:B------:R-:W-:Y:S01]  /*3fa0*/  F2FP.F16.F32.PACK_AB R89, R89, R88 ;  /* 0x000000585959723e */ /* 0x000fe200000000ff */
[----:B------:R-:W-:Y:S02]  /*3fb0*/  HADD2.F32 R87, -RZ, R86.H0_H0 ;  /* 0x20000056ff577230 */ /* 0x000fe40000004100 */
[----:B------:R-:W-:Y:S01]  /*3fc0*/  FADD.FTZ R85, R112, -R85 ;  /* 0x8000005570557221 */ /* 0x000fe20000010000 */
[----:B------:R-:W-:Y:S01]  /*3fd0*/  FADD.FTZ R122, R115, -R122 ;  /* 0x8000007a737a7221 */ /* 0x000fe20000010000 */
[----:B------:R-:W-:-:S02]  /*3fe0*/  PRMT R94, R89, 0x7610, R94 ;  /* 0x00007610595e7816 */ /* 0x000fc4000000005e */
[----:B------:R-:W-:Y:S01]  /*3ff0*/  FFMA.FTZ R84, R85, UR25, R84 ;  /* 0x0000001955547c23 */ /* 0x000fe20008010054 */
[----:B------:R-:W-:-:S05]  /*4000*/  FFMA.FTZ R87, R122, UR25, R87 ;  /* 0x000000197a577c23 */ /* 0x000fca0008010057 */
[----:B------:R-:W-:Y:S02]  /*4010*/  F2FP.F16.F32.PACK_AB R87, R87, R84 ;  /* 0x000000545757723e */ /* 0x000fe400000000ff */
[----:B------:R-:W-:Y:S02]  /*4020*/  PRMT R84, R89, 0x7632, R84 ;  /* 0x0000763259547816 */ /* 0x000fe40000000054 */
[----:B------:R-:W-:Y:S02]  /*4030*/  PRMT R85, R87, 0x7632, R85 ;  /* 0x0000763257557816 */ /* 0x000fe40000000055 */
[----:B------:R-:W-:Y:S02]  /*4040*/  PRMT R93, R84, 0x7610, R93 ;  /* 0x00007610545d7816 */ /* 0x000fe4000000005d */
[----:B------:R-:W-:Y:S02]  /*4050*/  PRMT R95, R85, 0x7610, R95 ;  /* 0x00007610555f7816 */ /* 0x000fe4000000005f */
[----:B------:R-:W-:Y:S01]  /*4060*/  PRMT R96, R87, 0x7610, R96 ;  /* 0x0000761057607816 */ /* 0x000fe20000000060 */
[----:B------:R-:W-:Y:S06]  /*4070*/  BRA `(.L_x_1824) ;  /* 0x0000000800807947 */ /* 0x000fec0003800000 */
.L_x_1822:
[----:B------:R-:W-:-:S04]  /*4080*/  UISETP.NE.U32.AND UP3, UPT, UR12, URZ, UPT ;  /* 0x000000ff0c00728c */ /* 0x000fc8000bf65070 */
[----:B------:R-:W-:-:S09]  /*4090*/  UISETP.NE.AND.EX UP3, UPT, UR13, URZ, UPT, UP3 ;  /* 0x000000ff0d00728c */ /* 0x000fd2000bf65330 */
[----:B------:R-:W-:Y:S05]  /*40a0*/  BRA.U !UP3, `(.L_x_1825) ;  /* 0x000000010b7c7547 */ /* 0x000fea000b800000 */
[----:B------:R-:W-:Y:S01]  /*40b0*/  MOV R10, R105 ;  /* 0x00000069000a7202 */ /* 0x000fe20000000f00 */
[--C-:B------:R-:W-:Y:S01]  /*40c0*/  FFMA.FTZ R9, R113, UR26, R122.reuse ;  /* 0x0000001a71097c23 */ /* 0x100fe2000801007a */
[----:B------:R-:W-:Y:S01]  /*40d0*/  SHF.R.U32.HI R11, RZ, 0x10, R105 ;  /* 0x00000010ff0b7819 */ /* 0x000fe20000011669 */
[----:B012---:R-:W-:Y:S02]  /*40e0*/  FFMA.FTZ R84, R118, UR26, R122 ;  /* 0x0000001a76547c23 */ /* 0x007fe4000801007a */
        /* <DEDUP_REMOVED lines=27> */
.L_x_1825:
[--C-:B012---:R-:W-:Y:S01]  /*42a0*/  FFMA.FTZ R85, R111, UR26, R122.reuse ;  /* 0x0000001a6f557c23 */ /* 0x107fe2000801007a */
[--C-:B------:R-:W-:Y:S01]  /*42b0*/  SHF.R.U64 R87, R104, 0x10, R105.reuse ;  /* 0x0000001068577819 */ /* 0x100fe20000001269 */
[----:B------:R-:W-:Y:S01]  /*42c0*/  FFMA.FTZ R86, R116, UR26, R122 ;  /* 0x0000001a74567c23 */ /* 0x000fe2000801007a */
[----:B------:R-:W-:Y:S01]  /*42d0*/  SHF.R.U32.HI R88, RZ, 0x10, R105 ;  /* 0x00000010ff587819 */ /* 0x000fe20000011669 */
[----:B------:R-:W-:Y:S01]  /*42e0*/  FADD.FTZ R84, R112, -R85 ;  /* 0x8000005570547221 */ /* 0x000fe20000010000 */
[----:B------:R-:W-:Y:S01]  /*42f0*/  MOV R85, R104 ;  /* 0x0000006800557202 */ /* 0x000fe20000000f00 */
[----:B------:R-:W-:Y:S02]  /*4300*/  HADD2.F32 R87, -RZ, R87.H0_H0 ;  /* 0x20000057ff577230 */ /* 0x000fe40000004100 */
[----:B------:R-:W-:Y:S01]  /*4310*/  FADD.FTZ R86, R115, -R86 ;  /* 0x8000005673567221 */ /* 0x000fe20000010000 */
[----:B------:R-:W-:Y:S02]  /*4320*/  HADD2.F32 R89, -RZ, R88.H0_H0 ;  /* 0x20000058ff597230 */ /* 0x000fe40000004100 */
[----:B------:R-:W-:-:S05]  /*4330*/  HADD2.F32 R85, -RZ, R85.H0_H0 ;  /* 0x20000055ff557230 */ /* 0x000fca0000004100 */
[----:B------:R-:W-:Y:S01]  /*4340*/  FFMA.FTZ R84, R84, UR25, R85 ;  /* 0x0000001954547c23 */ /* 0x000fe20008010055 */
[----:B------:R-:W-:Y:S01]  /*4350*/  FFMA.FTZ R85, R86, UR25, R87 ;  /* 0x0000001956557c23 */ /* 0x000fe20008010057 */
[----:B------:R-:W-:Y:S01]  /*4360*/  MOV R86, R105 ;  /* 0x0000006900567202 */ /* 0x000fe20000000f00 */
[--C-:B------:R-:W-:Y:S01]  /*4370*/  FFMA.FTZ R87, R113, UR26, R122.reuse ;  /* 0x0000001a71577c23 */ /* 0x100fe2000801007a */
[----:B------:R-:W-:Y:S02]  /*4380*/  FFMA.FTZ R122, R118, UR26, R122 ;  /* 0x0000001a767a7c23 */ /* 0x000fe4000801007a */
        /* <DEDUP_REMOVED lines=8> */
[----:B------:R-:W-:-:S04]  /*4410*/  F2FP.F16.F32.PACK_AB R89, R89, R86 ;  /* 0x000000565959723e */ /* 0x000fc800000000ff */
[----:B------:R-:W-:Y:S01]  /*4420*/  PRMT R84, R89, 0x7632, R84 ;  /* 0x0000763259547816 */ /* 0x000fe20000000054 */
[----:B------:R-:W-:Y:S06]  /*4430*/  BRA `(.L_x_1824) ;  /* 0x0000000400907947 */ /* 0x000fec0003800000 */
.L_x_1821:
        /* <DEDUP_REMOVED lines=33> */
.L_x_1827:
        /* <DEDUP_REMOVED lines=23> */
.L_x_1826:
        /* <DEDUP_REMOVED lines=26> */
.L_x_1828:
        /* <DEDUP_REMOVED lines=18> */
.L_x_1824:
        /* <DEDUP_REMOVED lines=16> */
.L_x_1829:
        /* <DEDUP_REMOVED lines=10> */
.L_x_1820:
[----:B------:R-:W-:Y:S05]  /*4c20*/  BSYNC.RECONVERGENT B0 ;  /* 0x0000000000007941 */ /* 0x000fea0003800200 */
.L_x_1819:
[----:B------:R-:W-:Y:S01]  /*4c30*/  UPLOP3.LUT UP1, UPT, UPT, UPT, UP1, 0x40, 0x4 ;  /* 0x000000000004789c */ /* 0x000fe20003f2e810 */
[----:B------:R-:W-:Y:S10]  /*4c40*/  BRA.U !UP2, `(.L_x_1830) ;  /* 0xffffffb90a707547 */ /* 0x000ff4000b83ffff */
.L_x_1786:
        /* <DEDUP_REMOVED lines=19> */
.L_x_1832:
[----:B------:R-:W-:Y:S05]  /*4d80*/  BSYNC.RECONVERGENT B0 ;  /* 0x0000000000007941 */ /* 0x000fea0003800200 */
.L_x_1831:
        /* <DEDUP_REMOVED lines=15> */
.L_x_1834:
[----:B------:R-:W-:Y:S05]  /*4e80*/  BSYNC.RECONVERGENT B0 ;  /* 0x0000000000007941 */ /* 0x000fea0003800200 */
.L_x_1833:
        /* <DEDUP_REMOVED lines=14> */
.L_x_1835:
        /* <DEDUP_REMOVED lines=9> */
.L_x_3556:


//--------------------- .text._ZN10layer_norm31ln_parallel_residual_bwd_kernelINS_13Kernel_traitsIf6__halfS2_S2_fjLj1536ELj1ELj1ELj4ELj8ENS_18Kernel_traits_baseILj1536EfS2_S2_S2_fjLj128EEEEELb0ELb0ELb1EEEvNS_9BwdParamsE --------------------------
	.section	.text._ZN10layer_norm31ln_parallel_residual_bwd_kernelINS_13Kernel_traitsIf6__halfS2_S2_fjLj1536ELj1ELj1ELj4ELj8ENS_18Kernel_traits_baseILj1536EfS2_S2_S2_fjLj128EEEEELb0ELb0ELb1EEEvNS_9BwdParamsE,"ax",@progbits
	.align	128
        .global         _ZN10layer_norm31ln_parallel_residual_bwd_kernelINS_13Kernel_traitsIf6__halfS2_S2_fjLj1536ELj1ELj1ELj4ELj8ENS_18Kernel_traits_baseILj1536EfS2_S2_S2_fjLj128EEEEELb0ELb0ELb1EEEvNS_9BwdParamsE
        .type           _ZN10layer_norm31ln_parallel_residual_bwd_kernelINS_13Kernel_traitsIf6__halfS2_S2_fjLj1536ELj1ELj1ELj4ELj8ENS_18Kernel_traits_baseILj1536EfS2_S2_S2_fjLj128EEEEELb0ELb0ELb1EEEvNS_9BwdParamsE,@function
        .size           _ZN10layer_norm31ln_parallel_residual_bwd_kernelINS_13Kernel_traitsIf6__halfS2_S2_fjLj1536ELj1ELj1ELj4ELj8ENS_18Kernel_traits_baseILj1536EfS2_S2_S2_fjLj128EEEEELb0ELb0ELb1EEEvNS_9BwdParamsE,(.L_x_3557 - _ZN10layer_norm31ln_parallel_residual_bwd_kernelINS_13Kernel_traitsIf6__halfS2_S2_fjLj1536ELj1ELj1ELj4ELj8ENS_18Kernel_traits_baseILj1536EfS2_S2_S2_fjLj128EEEEELb0ELb0ELb1EEEvNS_9BwdParamsE)
        .other          _ZN10layer_norm31ln_parallel_residual_bwd_kernelINS_13Kernel_traitsIf6__halfS2_S2_fjLj1536ELj1ELj1ELj4ELj8ENS_18Kernel_traits_baseILj1536EfS2_S2_S2_fjLj128EEEEELb0ELb0ELb1EEEvNS_9BwdParamsE,@"STO_CUDA_ENTRY STV_DEFAULT"
_ZN10layer_norm31ln_parallel_residual_bwd_kernelINS_13Kernel_traitsIf6__halfS2_S2_fjLj1536ELj1ELj1ELj4ELj8ENS_18Kernel_traits_baseILj1536EfS2_S2_S2_fjLj128EEEEELb0ELb0ELb1EEEvNS_9BwdParamsE:
.text._ZN10layer_norm31ln_parallel_residual_bwd_kernelINS_13Kernel_traitsIf6__halfS2_S2_fjLj1536ELj1ELj1ELj4ELj8ENS_18Kernel_traits_baseILj1536EfS2_S2_S2_fjLj128EEEEELb0ELb0ELb1EEEvNS_9BwdParamsE:
        /* <DEDUP_REMOVED lines=75> */
.L_x_1861:
[----:B0-2---:R-:W2:Y:S01]  /*04b0*/  LDC.64 R102, c[0x0][0x428] ;  /* 0x00010a00ff667b82 */ /* 0x005ea20000000a00 */
[----:B-1----:R-:W-:Y:S02]  /*04c0*/  UIMAD UR5, UR4, UR17, URZ ;  /* 0x00000011040572a4 */ /* 0x002fe4000f8e02ff */
[----:B------:R-:W-:Y:S02]  /*04d0*/  UIMAD.WIDE UR12, UR4, 0x4, UR10 ;  /* 0x00000004040c78a5 */ /* 0x000fe4000f8e020a */
[----:B------:R-:W-:-:S03]  /*04e0*/  USHF.R.S32.HI UR6, URZ, 0x1f, UR5 ;  /* 0x0000001fff067899 */ /* 0x000fc60008011405 */
[----:B---34-:R-:W1:Y:S01]  /*04f0*/  LDC.64 R96, c[0x0][0x430] ;  /* 0x00010c00ff607b82 */ /* 0x018e620000000a00 */
[----:B------:R-:W-:Y:S01]  /*0500*/  ULEA.HI UR6, UR6, UR5, URZ, 0x2 ;  /* 0x0000000506067291 */ /* 0x000fe2000f8f10ff */
[----:B------:R-:W-:Y:S02]  /*0510*/  MOV R104, UR12 ;  /* 0x0000000c00687c02 */ /* 0x000fe40008000f00 */
[----:B------:R-:W-:-:S03]  /*0520*/  MOV R105, UR13 ;  /* 0x0000000d00697c02 */ /* 0x000fc60008000f00 */
[----:B------:R-:W-:Y:S01]  /*0530*/  MOV R86, UR6 ;  /* 0x0000000600567c02 */ /* 0x000fe20008000f00 */
[----:B------:R-:W3:Y:S01]  /*0540*/  LDC.64 R80, c[0x0][0x3a8] ;  /* 0x0000ea00ff507b82 */ /* 0x000ee20000000a00 */
[----:B------:R-:W-:Y:S01]  /*0550*/  UIMAD.WIDE UR6, UR4, 0x4, UR8 ;  /* 0x00000004040678a5 */ /* 0x000fe2000f8e0208 */
[----:B------:R-:W4:Y:S01]  /*0560*/  LDG.E R0, desc[UR14][R104.64] ;  /* 0x0000000e68007981 */ /* 0x000f22000c1e1900 */
[----:B------:R-:W-:-:S05]  /*0570*/  LEA.HI.SX32 R86, R86, R23, 0x1e ;  /* 0x0000001756567211 */ /* 0x000fca00078ff2ff */
[----:B--2---:R-:W-:Y:S01]  /*0580*/  IMAD.WIDE.U32 R100, R86, 0x8, R102 ;  /* 0x0000000856647825 */ /* 0x004fe200078e0066 */
[----:B------:R-:W-:Y:S02]  /*0590*/  MOV R50, UR6 ;  /* 0x0000000600327c02 */ /* 0x000fe40008000f00 */
[----:B------:R-:W-:-:S03]  /*05a0*/  MOV R51, UR7 ;  /* 0x0000000700337c02 */ /* 0x000fc60008000f00 */
[----:B------:R-:W2:Y:S01]  /*05b0*/  LDG.E.64 R100, desc[UR14][R100.64] ;  /* 0x0000000e64647981 */ /* 0x000ea2000c1e1b00 */
[----:B-1----:R-:W-:-:S03]  /*05c0*/  IMAD.WIDE.U32 R98, R86, 0x8, R96 ;  /* 0x0000000856627825 */ /* 0x002fc600078e0060 */
[----:B------:R1:W2:Y:S04]  /*05d0*/  LDG.E R23, desc[UR14][R50.64] ;  /* 0x0000000e32177981 */ /* 0x0002a8000c1e1900 */
[----:B------:R-:W2:Y:S01]  /*05e0*/  LDG.E.64 R98, desc[UR14][R98.64] ;  /* 0x0000000e62627981 */ /* 0x000ea2000c1e1b00 */
[----:B---3--:R-:W-:-:S06]  /*05f0*/  IMAD.WIDE.U32 R48, R86, 0x8, R80 ;  /* 0x0000000856307825 */ /* 0x008fcc00078e0050 */
[----:B------:R-:W3:Y:S01]  /*0600*/  LDG.E.64 R48, desc[UR14][R48.64] ;  /* 0x0000000e30307981 */ /* 0x000ee2000c1e1b00 */
[C---:B------:R-:W-:Y:S02]  /*0610*/  IADD3 R111, PT, PT, R86.reuse, 0x80, RZ ;  /* 0x00000080566f7810 */ /* 0x040fe40007ffe0ff */
[----:B------:R-:W-:-:S03]  /*0620*/  IADD3 R109, PT, PT, R86, 0x100, RZ ;  /* 0x00000100566d7810 */ /* 0x000fc60007ffe0ff */
[----:B-1----:R-:W-:-:S04]  /*0630*/  IMAD.WIDE.U32 R50, R111, 0x8, R80 ;  /* 0x000000086f327825 */ /* 0x002fc800078e0050 */
[C---:B------:R-:W-:Y:S02]  /*0640*/  IMAD.WIDE.U32 R112, R111.reuse, 0x8, R102 ;  /* 0x000000086f707825 */ /* 0x040fe400078e0066 */
[----:B------:R-:W3:Y:S02]  /*0650*/  LDG.E.64 R50, desc[UR14][R50.64] ;  /* 0x0000000e32327981 */ /* 0x000ee4000c1e1b00 */
[--C-:B------:R-:W-:Y:S02]  /*0660*/  IMAD.WIDE.U32 R104, R111, 0x8, R96.reuse ;  /* 0x000000086f687825 */ /* 0x100fe400078e0060 */
[----:B------:R-:W3:Y:S02]  /*0670*/  LDG.E.64 R112, desc[UR14][R112.64] ;  /* 0x0000000e70707981 */ /* 0x000ee4000c1e1b00 */
[C---:B------:R-:W-:Y:S02]  /*0680*/  IMAD.WIDE.U32 R96, R109.reuse, 0x8, R96 ;  /* 0x000000086d607825 */ /* 0x040fe400078e0060 */
[----:B------:R-:W3:Y:S02]  /*0690*/  LDG.E.64 R104, desc[UR14][R104.64] ;  /* 0x0000000e68687981 */ /* 0x000ee4000c1e1b00 */
[----:B------:R-:W-:-:S02]  /*06a0*/  IMAD.WIDE.U32 R102, R109, 0x8, R102 ;  /* 0x000000086d667825 */ /* 0x000fc400078e0066 */
[----:B------:R-:W3:Y:S04]  /*06b0*/  LDG.E.64 R96, desc[UR14][R96.64] ;  /* 0x0000000e60607981 */ /* 0x000ee8000c1e1b00 */
[----:B------:R-:W3:Y:S01]  /*06c0*/  LDG.E.64 R102, desc[UR14][R102.64] ;  /* 0x0000000e66667981 */ /* 0x000ee2000c1e1b00 */
[----:B------:R-:W-:-:S06]  /*06d0*/  IMAD.WIDE.U32 R80, R109, 0x8, R80 ;  /* 0x000000086d507825 */ /* 0x000fcc00078e0050 */
[----:B------:R-:W3:Y:S01]  /*06e0*/  LDG.E.64 R80, desc[UR14][R80.64] ;  /* 0x0000000e50507981 */ /* 0x000ee2000c1e1b00 */
[----:B0-----:R-:W-:-:S04]  /*06f0*/  ISETP.NE.U32.AND P0, PT, RZ, UR18, PT ;  /* 0x00000012ff007c0c */ /* 0x001fc8000bf05070 */
[----:B------:R-:W-:Y:S02]  /*0700*/  ISETP.NE.AND.EX P0, PT, RZ, UR19, PT, P0 ;  /* 0x00000013ff007c0c */ /* 0x000fe4000bf05300 */
[----:B------:R-:W-:Y:S02]  /*0710*/  ISETP.NE.AND P1, PT, RZ, UR16, PT ;  /* 0x00000010ff007c0c */ /* 0x000fe4000bf25270 */
[----:B----4-:R-:W-:Y:S02]  /*0720*/  R2UR UR7, R0 ;  /* 0x00000000000772ca */ /* 0x010fe400000e0000 */
[----:B--2---:R-:W-:Y:S02]  /*0730*/  MOV R106, R100 ;  /* 0x00000064006a7202 */ /* 0x004fe40000000f00 */
[----:B------:R-:W-:Y:S02]  /*0740*/  SHF.R.U64 R108, R100, 0x10, R101 ;  /* 0x00000010646c7819 */ /* 0x000fe40000001265 */
[----:B------:R-:W-:-:S02]  /*0750*/  MOV R114, R101 ;  /* 0x0000006500727202 */ /* 0x000fc40000000f00 */
[----:B------:R-:W-:Y:S02]  /*0760*/  SHF.R.U32.HI R100, RZ, 0x10, R101 ;  /* 0x00000010ff647819 */ /* 0x000fe40000011665 */
[----:B------:R-:W-:Y:S02]  /*0770*/  MOV R101, R98 ;  /* 0x0000006200657202 */ /* 0x000fe40000000f00 */
[----:B------:R-:W-:Y:S02]  /*0780*/  SHF.R.U64 R116, R98, 0x10, R99 ;  /* 0x0000001062747819 */ /* 0x000fe40000001263 */
[----:B------:R-:W-:Y:S01]  /*0790*/  FSEL R23, R23, RZ, !P1 ;  /* 0x000000ff17177208 */ /* 0x000fe20004800000 */
[----:B------:R-:W-:Y:S02]  /*07a0*/  HADD2.F32 R98, -RZ, R101.H0_H0 ;  /* 0x20000065ff627230 */ /* 0x000fe40000004100 */
[----:B------:R-:W-:Y:S02]  /*07b0*/  HADD2.F32 R101, -RZ, R106.H0_H0 ;  /* 0x2000006aff657230 */ /* 0x000fe40000004100 */
[----:B---3--:R-:W-:Y:S01]  /*07c0*/  HADD2.F32 R0, -RZ, R48.H0_H0 ;  /* 0x20000030ff007230 */ /* 0x008fe20000004100 */
[----:B------:R-:W0:Y:S04]  /*07d0*/  @P0 LDC.64 R106, c[0x0][0x438] ;  /* 0x00010e00ff6a0b82 */ /* 0x000e280000000a00 */
[----:B------:R-:W-:Y:S01]  /*07e0*/  FADD.FTZ R0, -R23, R0 ;  /* 0x0000000017007221 */ /* 0x000fe20000010100 */
[----:B------:R-:W-:-:S03]  /*07f0*/  MOV R115, R99 ;  /* 0x0000006300737202 */ /* 0x000fc60000000f00 */
[----:B------:R-:W-:Y:S01]  /*0800*/  FMUL.FTZ R0, R0, UR7 ;  /* 0x0000000700007c20 */ /* 0x000fe20008410000 */
[----:B------:R-:W-:Y:S01]  /*0810*/  SHF.R.U64 R48, R48, 0x10, R49 ;  /* 0x0000001030307819 */ /* 0x000fe20000001231 */
[----:B------:R-:W-:Y:S01]  /*0820*/  FADD.FTZ R83, R98, R83 ;  /* 0x0000005362537221 */ /* 0x000fe20000010000 */
[----:B------:R-:W-:Y:S01]  /*0830*/  SHF.R.U32.HI R110, RZ, 0x10, R99 ;  /* 0x00000010ff6e7819 */ /* 0x000fe20000011663 */
[-C--:B------:R-:W-:Y:S01]  /*0840*/  FFMA.FTZ R85, R0, R98.reuse, R85 ;  /* 0x0000006200557223 */ /* 0x080fe20000010055 */
[----:B-----5:R-:W-:Y:S01]  /*0850*/  FMUL.FTZ R99, R36, R98 ;  /* 0x0000006224637220 */ /* 0x020fe20000410000 */
[----:B------:R-:W-:Y:S02]  /*0860*/  HADD2.F32 R98, -RZ, R49.H0_H0 ;  /* 0x20000031ff627230 */ /* 0x000fe40000004100 */
[----:B------:R-:W-:Y:S02]  /*0870*/  HADD2.F32 R115, -RZ, R115.H0_H0 ;  /* 0x20000073ff737230 */ /* 0x000fe40000004100 */
[----:B------:R-:W-:-:S02]  /*0880*/  HADD2.F32 R48, -RZ, R48.H0_H0 ;  /* 0x20000030ff307230 */ /* 0x000fc40000004100 */
[----:B------:R-:W-:Y:S01]  /*0890*/  FADD.FTZ R98, -R23, R98 ;  /* 0x0000006217627221 */ /* 0x000fe20000010100 */
[----:B------:R-:W-:Y:S02]  /*08a0*/  HADD2.F32 R114, -RZ, R114.H0_H0 ;  /* 0x20000072ff727230 */ /* 0x000fe40000004100 */
[----:B------:R-:W-:Y:S01]  /*08b0*/  FADD.FTZ R84, R101, R84 ;  /* 0x0000005465547221 */ /* 0x000fe20000010000 */
[----:B------:R-:W-:Y:S01]  /*08c0*/  FFMA.FTZ R87, R0, R101, R87 ;  /* 0x0000006500577223 */ /* 0x000fe20000010057 */
[----:B------:R-:W-:Y:S01]  /*08d0*/  FMUL.FTZ R117, R38, R115 ;  /* 0x0000007326757220 */ /* 0x000fe20000410000 */
[----:B------:R-:W-:Y:S01]  /*08e0*/  FADD.FTZ R48, -R23, R48 ;  /* 0x0000003017307221 */ /* 0x000fe20000010100 */
[----:B------:R-:W-:Y:S01]  /*08f0*/  FFMA.FTZ R101, R24, R101, R99 ;  /* 0x0000006518657223 */ /* 0x000fe20000010063 */
[----:B------:R-:W-:Y:S01]  /*0900*/  FMUL.FTZ R99, R98, UR7 ;  /* 0x0000000762637c20 */ /* 0x000fe20008410000 */
[----:B------:R-:W-:Y:S01]  /*0910*/  FFMA.FTZ R98, R26, R114, R117 ;  /* 0x000000721a627223 */ /* 0x000fe20000010075 */
[----:B0-----:R-:W-:Y:S01]  /*0920*/  @P0 IMAD.WIDE.U32 R106, R111, 0x8, R106 ;  /* 0x000000086f6a0825 */ /* 0x001fe200078e006a */
[----:B------:R-:W-:-:S03]  /*0930*/  SHF.R.U32.HI R117, RZ, 0x10, R49 ;  /* 0x00000010ff757819 */ /* 0x000fc60000011631 */
[----:B------:R-:W-:Y:S01]  /*0940*/  FMUL.FTZ R111, R48, UR7 ;  /* 0x00000007306f7c20 */ /* 0x000fe20008410000 */
[----:B------:R-:W-:Y:S01]  /*0950*/  FADD.FTZ R69, R114, R69 ;  /* 0x0000004572457221 */ /* 0x000fe20000010000 */
[----:B------:R-:W-:Y:S01]  /*0960*/  FFMA.FTZ R70, R99, R114, R70 ;  /* 0x0000007263467223 */ /* 0x000fe20000010046 */
[----:B------:R-:W-:Y:S01]  /*0970*/  FADD.FTZ R67, R115, R67 ;  /* 0x0000004373437221 */ /* 0x000fe20000010000 */
[----:B------:R-:W-:Y:S01]  /*0980*/  FFMA.FTZ R68, R99, R115, R68 ;  /* 0x0000007363447223 */ /* 0x000fe20000010044 */
[----:B------:R-:W0:Y:S01]  /*0990*/  @P0 LDC.64 R48, c[0x0][0x438] ;  /* 0x00010e00ff300b82 */ /* 0x000e220000000a00 */
[----:B------:R1:W5:Y:S07]  /*09a0*/  @P0 LDG.E.64 R72, desc[UR14][R106.64] ;  /* 0x0000000e6a480981 */ /* 0x00036e000c1e1b00 */
[----:B------:R-:W2:Y:S01]  /*09b0*/  @P0 LDC.64 R114, c[0x0][0x438] ;  /* 0x00010e00ff720b82 */ /* 0x000ea20000000a00 */
[----:B-1----:R-:W-:-:S02]  /*09c0*/  HADD2.F32 R106, -RZ, R117.H0_H0 ;  /* 0x20000075ff6a7230 */ /* 0x002fc40000004100 */
[----:B------:R-:W-:-:S03]  /*09d0*/  HADD2.F32 R110, -RZ, R110.H0_H0 ;  /* 0x2000006eff6e7230 */ /* 0x000fc60000004100 */
[----:B------:R-:W-:Y:S01]  /*09e0*/  FADD.FTZ R106, -R23, R106 ;  /* 0x0000006a176a7221 */ /* 0x000fe20000010100 */
[----:B------:R-:W-:Y:S02]  /*09f0*/  HADD2.F32 R100, -RZ, R100.H0_H0 ;  /* 0x20000064ff647230 */ /* 0x000fe40000004100 */
[----:B0-----:R-:W-:-:S04]  /*0a00*/  @P0 IMAD.WIDE.U32 R48, R86, 0x8, R48 ;  /* 0x0000000856300825 */ /* 0x001fc800078e0030 */
[----:B------:R-:W-:Y:S01]  /*0a10*/  FADD.FTZ R65, R100, R65 ;  /* 0x0000004164417221 */ /* 0x000fe20000010000 */
[----:B------:R-:W-:Y:S01]  /*0a20*/  FADD.FTZ R63, R110, R63 ;  /* 0x0000003f6e3f7221 */ /* 0x000fe20000010000 */
[----:B------:R0:W5:Y:S01]  /*0a30*/  @P0 LDG.E.64 R76, desc[UR14][R48.64] ;  /* 0x0000000e304c0981 */ /* 0x000162000c1e1b00 */
[----:B--2---:R-:W-:-:S04]  /*0a40*/  @P0 IMAD.WIDE.U32 R114, R109, 0x8, R114 ;  /* 0x000000086d720825 */ /* 0x004fc800078e0072 */
[----:B------:R-:W-:Y:S01]  /*0a50*/  FMUL.FTZ R109, R106, UR7 ;  /* 0x000000076a6d7c20 */ /* 0x000fe20008410000 */
[----:B------:R-:W-:Y:S01]  /*0a60*/  FMUL.FTZ R106, R39, R110 ;  /* 0x0000006e276a7220 */ /* 0x000fe20000410000 */
[----:B------:R-:W-:Y:S02]  /*0a70*/  HADD2.F32 R116, -RZ, R116.H0_H0 ;  /* 0x20000074ff747230 */ /* 0x000fe40000004100 */
[-C--:B------:R-:W-:Y:S01]  /*0a80*/  FFMA.FTZ R66, R109, R100.reuse, R66 ;  /* 0x000000646d427223 */ /* 0x080fe20000010042 */
[----:B------:R-:W-:Y:S01]  /*0a90*/  FFMA.FTZ R107, R27, R100, R106 ;  /* 0x000000641b6b7223 */ /* 0x000fe2000001006a */
[----:B0-----:R-:W-:Y:S02]  /*0aa0*/  HADD2.F32 R48, -RZ, R50.H0_H0 ;  /* 0x20000032ff307230 */ /* 0x001fe40000004100 */
[----:B------:R-:W-:Y:S01]  /*0ab0*/  FFMA.FTZ R64, R109, R110, R64 ;  /* 0x0000006e6d407223 */ /* 0x000fe20000010040 */
[--C-:B------:R-:W-:Y:S01]  /*0ac0*/  SHF.R.U64 R106, R112, 0x10, R113.reuse ;  /* 0x00000010706a7819 */ /* 0x100fe20000001271 */
[----:B------:R-:W-:Y:S01]  /*0ad0*/  HADD2.F32 R108, -RZ, R108.H0_H0 ;  /* 0x2000006cff6c7230 */ /* 0x000fe20000004100 */
[----:B------:R-:W-:Y:S01]  /*0ae0*/  MOV R100, R113 ;  /* 0x0000007100647202 */ /* 0x000fe20000000f00 */
[----:B------:R0:W5:Y:S01]  /*0af0*/  @P0 LDG.E.64 R74, desc[UR14][R114.64] ;  /* 0x0000000e724a0981 */ /* 0x000162000c1e1b00 */
[----:B------:R-:W-:-:S02]  /*0b00*/  SHF.R.U32.HI R110, RZ, 0x10, R113 ;  /* 0x00000010ff6e7819 */ /* 0x000fc40000011671 */
[----:B------:R-:W-:Y:S01]  /*0b10*/  MOV R113, R104 ;  /* 0x0000006800717202 */ /* 0x000fe20000000f00 */
[----:B------:R-:W-:Y:S01]  /*0b20*/  FADD.FTZ R48, -R23, R48 ;  /* 0x0000003017307221 */ /* 0x000fe20000010100 */
[-C--:B------:R-:W-:Y:S01]  /*0b30*/  FMUL.FTZ R118, R37, R116.reuse ;  /* 0x0000007425767220 */ /* 0x080fe20000410000 */
[----:B------:R-:W-:Y:S01]  /*0b40*/  FADD.FTZ R71, R116, R71 ;  /* 0x0000004774477221 */ /* 0x000fe20000010000 */
[C---:B------:R-:W-:Y:S01]  /*0b50*/  FFMA.FTZ R78, R111.reuse, R116, R78 ;  /* 0x000000746f4e7223 */ /* 0x040fe2000001004e */
[----:B------:R-:W-:Y:S01]  /*0b60*/  MOV R121, R112 ;  /* 0x0000007000797202 */ /* 0x000fe20000000f00 */
[----:B------:R-:W-:Y:S01]  /*0b70*/  HADD2.F32 R113, -RZ, R113.H0_H0 ;  /* 0x20000071ff717230 */ /* 0x000fe20000004100 */
[--C-:B------:R-:W-:Y:S02]  /*0b80*/  SHF.R.U64 R116, R96, 0x10, R97.reuse ;  /* 0x0000001060747819 */ /* 0x100fe40000001261 */
[----:B------:R-:W-:Y:S02]  /*0b90*/  MOV R120, R97 ;  /* 0x0000006100787202 */ /* 0x000fe40000000f00 */
[----:B------:R-:W-:Y:S01]  /*0ba0*/  SHF.R.U32.HI R119, RZ, 0x10, R97 ;  /* 0x00000010ff777819 */ /* 0x000fe20000011661 */
[----:B------:R-:W-:Y:S01]  /*0bb0*/  FMUL.FTZ R97, R48, UR7 ;  /* 0x0000000730617c20 */ /* 0x000fe20008410000 */
[----:B------:R-:W-:Y:S01]  /*0bc0*/  FADD.FTZ R79, R108, R79 ;  /* 0x0000004f6c4f7221 */ /* 0x000fe20000010000 */
[----:B------:R-:W-:Y:S01]  /*0bd0*/  FFMA.FTZ R82, R111, R108, R82 ;  /* 0x0000006c6f527223 */ /* 0x000fe20000010052 */
[----:B------:R-:W-:-:S02]  /*0be0*/  HADD2.F32 R48, -RZ, R51.H0_H0 ;  /* 0x20000033ff307230 */ /* 0x000fc40000004100 */
[----:B------:R-:W-:Y:S01]  /*0bf0*/  FFMA.FTZ R108, R25, R108, R118 ;  /* 0x0000006c196c7223 */ /* 0x000fe20000010076 */
[--C-:B------:R-:W-:Y:S01]  /*0c00*/  SHF.R.U64 R122, R102, 0x10, R103.reuse ;  /* 0x00000010667a7819 */ /* 0x100fe20000001267 */
[----:B------:R-:W-:Y:S01]  /*0c10*/  HADD2.F32 R121, -RZ, R121.H0_H0 ;  /* 0x20000079ff797230 */ /* 0x000fe20000004100 */
[----:B------:R-:W-:Y:S01]  /*0c20*/  MOV R112, R103 ;  /* 0x0000006700707202 */ /* 0x000fe20000000f00 */
[----:B------:R-:W-:Y:S01]  /*0c30*/  FMUL.FTZ R49, R40, R113 ;  /* 0x0000007128317220 */ /* 0x000fe20000410000 */
[----:B------:R-:W-:Y:S02]  /*0c40*/  SHF.R.U32.HI R118, RZ, 0x10, R103 ;  /* 0x00000010ff767819 */ /* 0x000fe40000011667 */
[----:B------:R-:W-:Y:S01]  /*0c50*/  MOV R103, R105 ;  /* 0x0000006900677202 */ /* 0x000fe20000000f00 */
[----:B------:R-:W-:Y:S01]  /*0c60*/  FADD.FTZ R48, -R23, R48 ;  /* 0x0000003017307221 */ /* 0x000fe20000010100 */
[----:B------:R-:W-:Y:S02]  /*0c70*/  SHF.R.U64 R50, R50, 0x10, R51 ;  /* 0x0000001032327819 */ /* 0x000fe40000001233 */
[----:B0-----:R-:W-:Y:S01]  /*0c80*/  MOV R114, R96 ;  /* 0x0000006000727202 */ /* 0x001fe20000000f00 */
[----:B------:R-:W-:Y:S01]  /*0c90*/  FFMA.FTZ R96, R28, R121, R49 ;  /* 0x000000791c607223 */ /* 0x000fe20000010031 */
[----:B------:R-:W-:Y:S01]  /*0ca0*/  HADD2.F32 R49, -RZ, R103.H0_H0 ;  /* 0x20000067ff317230 */ /* 0x000fe20000004100 */
[----:B------:R-:W-:Y:S01]  /*0cb0*/  MOV R117, R102 ;  /* 0x0000006600757202 */ /* 0x000fe20000000f00 */
[----:B------:R-:W-:Y:S01]  /*0cc0*/  FMUL.FTZ R103, R48, UR7 ;  /* 0x0000000730677c20 */ /* 0x000fe20008410000 */
[--C-:B------:R-:W-:Y:S01]  /*0cd0*/  SHF.R.U64 R102, R104, 0x10, R105.reuse ;  /* 0x0000001068667819 */ /* 0x100fe20000001269 */
[----:B------:R-:W-:Y:S01]  /*0ce0*/  HADD2.F32 R48, -RZ, R50.H0_H0 ;  /* 0x20000032ff307230 */ /* 0x000fe20000004100 */
[----:B------:R-:W-:Y:S01]  /*0cf0*/  SHF.R.U32.HI R104, RZ, 0x10, R105 ;  /* 0x00000010ff687819 */ /* 0x000fe20000011669 */
[----:B------:R-:W-:-:S02]  /*0d00*/  HADD2.F32 R100, -RZ, R100.H0_H0 ;  /* 0x20000064ff647230 */ /* 0x000fc40000004100 */
[----:B------:R-:W-:Y:S01]  /*0d10*/  FMUL.FTZ R105, R42, R49 ;  /* 0x000000312a697220 */ /* 0x000fe20000410000 */
[----:B------:R-:W-:Y:S02]  /*0d20*/  HADD2.F32 R102, -RZ, R102.H0_H0 ;  /* 0x20000066ff667230 */ /* 0x000fe40000004100 */
[----:B------:R-:W-:Y:S01]  /*0d30*/  FADD.FTZ R48, -R23, R48 ;  /* 0x0000003017307221 */ /* 0x000fe20000010100 */
[----:B------:R-:W-:Y:S01]  /*0d40*/  FADD.FTZ R55, R100, R55 ;  /* 0x0000003764377221 */ /* 0x000fe20000010000 */
[-C--:B------:R-:W-:Y:S01]  /*0d50*/  FFMA.FTZ R56, R103, R100.reuse, R56 ;  /* 0x0000006467387223 */ /* 0x080fe20000010038 */
[----:B------:R-:W-:Y:S01]  /*0d60*/  FFMA.FTZ R100, R30, R100, R105 ;  /* 0x000000641e647223 */ /* 0x000fe20000010069 */
[----:B------:R-:W-:Y:S02]  /*0d70*/  HADD2.F32 R105, -RZ, R106.H0_H0 ;  /* 0x2000006aff697230 */ /* 0x000fe40000004100 */
[----:B------:R-:W-:Y:S01]  /*0d80*/  FMUL.FTZ R106, R48, UR7 ;  /* 0x00000007306a7c20 */ /* 0x000fe20008410000 */
[----:B------:R-:W-:Y:S01]  /*0d90*/  SHF.R.U32.HI R51, RZ, 0x10, R51 ;  /* 0x00000010ff337819 */ /* 0x000fe20000011633 */
[----:B------:R-:W-:Y:S01]  /*0da0*/  FMUL.FTZ R48, R41, R102 ;  /* 0x0000006629307220 */ /* 0x000fe20000410000 */
[----:B------:R-:W-:Y:S01]  /*0db0*/  FADD.FTZ R58, R105, R58 ;  /* 0x0000003a693a7221 */ /* 0x000fe20000010000 */
[----:B------:R-:W-:-:S02]  /*0dc0*/  FFMA.FTZ R59, R106, R105, R59 ;  /* 0x000000696a3b7223 */ /* 0x000fc4000001003b */
[----:B------:R-:W-:Y:S01]  /*0dd0*/  FFMA.FTZ R105, R29, R105, R48 ;  /* 0x000000691d697223 */ /* 0x000fe20000010030 */
[----:B------:R-:W-:Y:S02]  /*0de0*/  HADD2.F32 R48, -RZ, R51.H0_H0 ;  /* 0x20000033ff307230 */ /* 0x000fe40000004100 */
[----:B------:R-:W-:-:S03]  /*0df0*/  HADD2.F32 R50, -RZ, R104.H0_H0 ;  /* 0x20000068ff327230 */ /* 0x000fc60000004100 */
[----:B------:R-:W-:Y:S01]  /*0e00*/  FADD.FTZ R48, -R23, R48 ;  /* 0x0000003017307221 */ /* 0x000fe20000010100 */
[----:B------:R-:W-:Y:S01]  /*0e10*/  FADD.FTZ R53, R102, R53 ;  /* 0x0000003566357221 */ /* 0x000fe20000010000 */
[----:B------:R-:W-:Y:S01]  /*0e20*/  FFMA.FTZ R57, R106, R102, R57 ;  /* 0x000000666a397223 */ /* 0x000fe20000010039 */
[----:B------:R-:W-:Y:S02]  /*0e30*/  HADD2.F32 R110, -RZ, R110.H0_H0 ;  /* 0x2000006eff6e7230 */ /* 0x000fe40000004100 */
[----:B------:R-:W-:Y:S01]  /*0e40*/  FMUL.FTZ R104, R48, UR7 ;  /* 0x0000000730687c20 */ /* 0x000fe20008410000 */
[----:B------:R-:W-:Y:S01]  /*0e50*/  FMUL.FTZ R102, R43, R50 ;  /* 0x000000322b667220 */ /* 0x000fe20000410000 */
[----:B------:R-:W-:Y:S01]  /*0e60*/  FADD.FTZ R22, R49, R22 ;  /* 0x0000001631167221 */ /* 0x000fe20000010000 */
[----:B------:R-:W-:Y:S01]  /*0e70*/  FFMA.FTZ R54, R103, R49, R54 ;  /* 0x0000003167367223 */ /* 0x000fe20000010036 */
[----:B------:R-:W-:Y:S01]  /*0e80*/  FADD.FTZ R20, R110, R20 ;  /* 0x000000146e147221 */ /* 0x000fe20000010000 */
[-C--:B------:R-:W-:Y:S01]  /*0e90*/  FFMA.FTZ R21, R104, R110.reuse, R21 ;  /* 0x0000006e68157223 */ /* 0x080fe20000010015 */
[----:B------:R-:W-:Y:S01]  /*0ea0*/  FFMA.FTZ R102, R31, R110, R102 ;  /* 0x0000006e1f667223 */ /* 0x000fe20000010066 */
[----:B------:R-:W-:Y:S01]  /*0eb0*/  FADD.FTZ R49, RZ, R101 ;  /* 0x00000065ff317221 */ /* 0x000fe20000010000 */
[----:B------:R-:W-:-:S02]  /*0ec0*/  SHF.R.U64 R110, R80, 0x10, R81 ;  /* 0x00000010506e7819 */ /* 0x000fc40000001251 */
[----:B------:R-:W-:Y:S01]  /*0ed0*/  SHF.R.U32.HI R124, RZ, 0x10, R81 ;  /* 0x00000010ff7c7819 */ /* 0x000fe20000011651 */
[----:B------:R-:W-:Y:S01]  /*0ee0*/  FADD.FTZ R49, R108, R49 ;  /* 0x000000316c317221 */ /* 0x000fe20000010000 */
[----:B------:R-:W-:Y:S01]  /*0ef0*/  FADD.FTZ R14, R50, R14 ;  /* 0x0000000e320e7221 */ /* 0x000fe20000010000 */
[----:B------:R-:W-:Y:S01]  /*0f00*/  FFMA.FTZ R19, R104, R50, R19 ;  /* 0x0000003268137223 */ /* 0x000fe20000010013 */
[----:B------:R-:W-:Y:S02]  /*0f10*/  HADD2.F32 R80, -RZ, R80.H0_H0 ;  /* 0x20000050ff507230 */ /* 0x000fe40000004100 */
[----:B------:R-:W-:Y:S02]  /*0f20*/  HADD2.F32 R50, -RZ, R81.H0_H0 ;  /* 0x20000051ff327230 */ /* 0x000fe40000004100 */
[----:B------:R-:W-:Y:S02]  /*0f30*/  HADD2.F32 R110, -RZ, R110.H0_H0 ;  /* 0x2000006eff6e7230 */ /* 0x000fe40000004100 */
[----:B------:R-:W-:-:S02]  /*0f40*/  HADD2.F32 R124, -RZ, R124.H0_H0 ;  /* 0x2000007cff7c7230 */ /* 0x000fc40000004100 */
        /* <DEDUP_REMOVED lines=12> */
[----:B------:R-:W-:Y:S01]  /*1010*/  FFMA.FTZ R48, R0, R101, RZ ;  /* 0x0000006500307223 */ /* 0x000fe200000100ff */
[----:B------:R-:W-:Y:S02]  /*1020*/  HADD2.F32 R116, -RZ, R116.H0_H0 ;  /* 0x20000074ff747230 */ /* 0x000fe40000004100 */
[----:B------:R-:W-:Y:S01]  /*1030*/  FADD.FTZ R117, R100, R115 ;  /* 0x0000007364757221 */ /* 0x000fe20000010000 */
[----:B------:R-:W-:Y:S01]  /*1040*/  FMUL.FTZ R115, R44, R23 ;  /* 0x000000172c737220 */ /* 0x000fe20000410000 */
[----:B------:R-:W-:Y:S02]  /*1050*/  HADD2.F32 R122, -RZ, R122.H0_H0 ;  /* 0x2000007aff7a7230 */ /* 0x000fe40000004100 */
[----:B------:R-:W-:Y:S01]  /*1060*/  FFMA.FTZ R48, R111, R108, R48 ;  /* 0x0000006c6f307223 */ /* 0x000fe20000010030 */
[----:B------:R-:W-:-:S02]  /*1070*/  HADD2.F32 R51, -RZ, R112.H0_H0 ;  /* 0x20000070ff337230 */ /* 0x000fc40000004100 */
[----:B------:R-:W-:Y:S01]  /*1080*/  FFMA.FTZ R114, R32, R49, R115 ;  /* 0x0000003120727223 */ /* 0x000fe20000010073 */
[----:B------:R-:W-:Y:S02]  /*1090*/  HADD2.F32 R120, -RZ, R120.H0_H0 ;  /* 0x20000078ff787230 */ /* 0x000fe40000004100 */
[----:B------:R-:W-:Y:S01]  /*10a0*/  FADD.FTZ R115, R102, R117 ;  /* 0x0000007566737221 */ /* 0x000fe20000010000 */
[----:B------:R-:W-:Y:S01]  /*10b0*/  FMUL.FTZ R112, R45, R116 ;  /* 0x000000742d707220 */ /* 0x000fe20000410000 */
[----:B------:R-:W-:Y:S01]  /*10c0*/  FADD.FTZ R61, R121, R61 ;  /* 0x0000003d793d7221 */ /* 0x000fe20000010000 */
[----:B------:R-:W-:Y:S01]  /*10d0*/  FFMA.FTZ R62, R97, R121, R62 ;  /* 0x00000079613e7223 */ /* 0x000fe2000001003e */
[----:B------:R-:W-:Y:S02]  /*10e0*/  HADD2.F32 R119, -RZ, R119.H0_H0 ;  /* 0x20000077ff777230 */ /* 0x000fe40000004100 */
[----:B------:R-:W-:Y:S01]  /*10f0*/  FFMA.FTZ R50, R99, R98, R48 ;  /* 0x0000006263327223 */ /* 0x000fe20000010030 */
[----:B------:R-:W-:Y:S01]  /*1100*/  FMUL.FTZ R121, R46, R120 ;  /* 0x000000782e797220 */ /* 0x000fe20000410000 */
[----:B------:R-:W-:Y:S01]  /*1110*/  FFMA.FTZ R117, R33, R122, R112 ;  /* 0x0000007a21757223 */ /* 0x000fe20000010070 */
[----:B------:R-:W-:Y:S01]  /*1120*/  FADD.FTZ R48, R114, R115 ;  /* 0x0000007372307221 */ /* 0x000fe20000010000 */
[----:B------:R-:W-:-:S02]  /*1130*/  HADD2.F32 R118, -RZ, R118.H0_H0 ;  /* 0x20000076ff767230 */ /* 0x000fc40000004100 */
[----:B------:R-:W-:Y:S01]  /*1140*/  FFMA.FTZ R112, R34, R51, R121 ;  /* 0x0000003322707223 */ /* 0x000fe20000010079 */
[----:B------:R-:W-:Y:S01]  /*1150*/  FMUL.FTZ R124, R47, R119 ;  /* 0x000000772f7c7220 */ /* 0x000fe20000410000 */
        /* <DEDUP_REMOVED lines=9> */
[----:B------:R-:W-:-:S02]  /*11f0*/  FFMA.FTZ R2, R113, R49, R2 ;  /* 0x0000003171027223 */ /* 0x000fc40000010002 */
        /* <DEDUP_REMOVED lines=43> */
.L_x_1838:
[----:B------:R-:W-:Y:S05]  /*14b0*/  BSYNC.RECONVERGENT B0 ;  /* 0x0000000000007941 */ /* 0x000fea0003800200 */
.L_x_1837:
        /* <DEDUP_REMOVED lines=48> */
[----:B------:R-:W-:Y:S01]  /*17c0*/  SHF.R.U32.HI R49, RZ, 0x10, R77 ;  /* 0x00000010ff317819 */ /* 0x000fe2000001164d */
[----:B------:R-:W-:Y:S01]  /*17d0*/  FFMA.FTZ R0, R0, UR5, R116 ;  /* 0x0000000500007c23 */ /* 0x000fe20008010074 */
[----:B------:R-:W-:Y:S02]  /*17e0*/  HADD2.F32 R48, -RZ, R48.H0_H0 ;  /* 0x20000030ff307230 */ /* 0x000fe40000004100 */
[----:B------:R-:W-:Y:S01]  /*17f0*/  FADD.FTZ R99, R98, -R99 ;  /* 0x8000006362637221 */ /* 0x000fe20000010000 */
[----:B------:R-:W-:Y:S01]  /*1800*/  FADD.FTZ R107, R107, -R50 ;  /* 0x800000326b6b7221 */ /* 0x000fe20000010000 */
[----:B------:R-:W-:Y:S01]  /*1810*/  FADD.FTZ R0, R101, -R0 ;  /* 0x8000000065007221 */ /* 0x000fe20000010000 */
[----:B------:R-:W-:Y:S01]  /*1820*/  FFMA.FTZ R103, R103, UR5, R116 ;  /* 0x0000000567677c23 */ /* 0x000fe20008010074 */
[----:B------:R-:W-:Y:S01]  /*1830*/  FFMA.FTZ R50, R99, UR7, R48 ;  /* 0x0000000763327c23 */ /* 0x000fe20008010030 */
[----:B------:R-:W-:-:S02]  /*1840*/  HADD2.F32 R48, -RZ, R49.H0_H0 ;  /* 0x20000031ff307230 */ /* 0x000fc40000004100 */
[--C-:B------:R-:W-:Y:S01]  /*1850*/  FFMA.FTZ R101, R104, UR5, R116.reuse ;  /* 0x0000000568657c23 */ /* 0x100fe20008010074 */
[----:B------:R-:W-:Y:S01]  /*1860*/  FADD.FTZ R103, R100, -R103 ;  /* 0x8000006764677221 */ /* 0x000fe20000010000 */
[----:B------:R-:W-:Y:S01]  /*1870*/  SHF.R.U32.HI R100, RZ, 0x10, R73 ;  /* 0x00000010ff647819 */ /* 0x000fe20000011649 */
[----:B------:R-:W-:Y:S01]  /*1880*/  FFMA.FTZ R97, R97, UR5, R116 ;  /* 0x0000000561617c23 */ /* 0x000fe20008010074 */
[----:B------:R-:W-:Y:S01]  /*1890*/  FFMA.FTZ R51, R107, UR7, R48 ;  /* 0x000000076b337c23 */ /* 0x000fe20008010030 */
[----:B------:R-:W-:Y:S01]  /*18a0*/  MOV R48, R76 ;  /* 0x0000004c00307202 */ /* 0x000fe20000000f00 */
[----:B------:R-:W-:Y:S01]  /*18b0*/  FADD.FTZ R101, R102, -R101 ;  /* 0x8000006566657221 */ /* 0x000fe20000010000 */
[----:B------:R-:W-:Y:S02]  /*18c0*/  HADD2.F32 R100, -RZ, R100.H0_H0 ;  /* 0x20000064ff647230 */ /* 0x000fe40000004100 */
[----:B------:R-:W-:Y:S01]  /*18d0*/  FADD.FTZ R96, R96, -R97 ;  /* 0x8000006160607221 */ /* 0x000fe20000010000 */
[----:B------:R-:W-:Y:S01]  /*18e0*/  FFMA.FTZ R81, R81, UR5, R116 ;  /* 0x0000000551517c23 */ /* 0x000fe20008010074 */
[----:B------:R-:W-:Y:S01]  /*18f0*/  HADD2.F32 R49, -RZ, R48.H0_H0 ;  /* 0x20000030ff317230 */ /* 0x000fe20000004100 */
[----:B------:R-:W-:Y:S01]  /*1900*/  SHF.R.U64 R48, R76, 0x10, R77 ;  /* 0x000000104c307819 */ /* 0x000fe2000000124d */
[----:B------:R-:W-:Y:S01]  /*1910*/  FFMA.FTZ R100, R101, UR7, R100 ;  /* 0x0000000765647c23 */ /* 0x000fe20008010064 */
[----:B------:R-:W-:Y:S01]  /*1920*/  FADD.FTZ R81, R112, -R81 ;  /* 0x8000005170517221 */ /* 0x000fe20000010000 */
[--C-:B------:R-:W-:Y:S01]  /*1930*/  FFMA.FTZ R80, R80, UR5, R116.reuse ;  /* 0x0000000550507c23 */ /* 0x100fe20008010074 */
[----:B------:R-:W-:Y:S01]  /*1940*/  FFMA.FTZ R49, R0, UR7, R49 ;  /* 0x0000000700317c23 */ /* 0x000fe20008010031 */
[----:B------:R-:W-:Y:S01]  /*1950*/  HADD2.F32 R0, -RZ, R48.H0_H0 ;  /* 0x20000030ff007230 */ /* 0x000fe20000004100 */
[----:B------:R-:W-:Y:S01]  /*1960*/  MOV R48, R73 ;  /* 0x0000004900307202 */ /* 0x000fe20000000f00 */
[----:B------:R0:W-:Y:S01]  /*1970*/  F2F.F16.F32 R97, R100 ;  /* 0x0000006400617304 */ /* 0x0001e20000200800 */
[----:B------:R-:W-:Y:S01]  /*1980*/  FFMA.FTZ R111, R111, UR5, R116 ;  /* 0x000000056f6f7c23 */ /* 0x000fe20008010074 */
[----:B------:R-:W-:Y:S01]  /*1990*/  FADD.FTZ R80, R115, -R80 ;  /* 0x8000005073507221 */ /* 0x000fe20000010000 */
[----:B------:R-:W-:Y:S01]  /*19a0*/  FFMA.FTZ R106, R106, UR5, R116 ;  /* 0x000000056a6a7c23 */ /* 0x000fe20008010074 */
[----:B------:R-:W-:-:S02]  /*19b0*/  HADD2.F32 R48, -RZ, R48.H0_H0 ;  /* 0x20000030ff307230 */ /* 0x000fc40000004100 */
[----:B------:R-:W-:Y:S01]  /*19c0*/  FFMA.FTZ R110, R110, UR5, R116 ;  /* 0x000000056e6e7c23 */ /* 0x000fe20008010074 */
[----:B------:R-:W-:Y:S01]  /*19d0*/  FADD.FTZ R111, R108, -R111 ;  /* 0x8000006f6c6f7221 */ /* 0x000fe20000010000 */
[----:B------:R-:W-:Y:S01]  /*19e0*/  FADD.FTZ R106, R105, -R106 ;  /* 0x8000006a696a7221 */ /* 0x000fe20000010000 */
[----:B------:R1:W-:Y:S01]  /*19f0*/  F2F.F16.F32 R99, R49 ;  /* 0x0000003100637304 */ /* 0x0003e20000200800 */
[----:B------:R-:W-:Y:S01]  /*1a00*/  FFMA.FTZ R98, R103, UR7, R48 ;  /* 0x0000000767627c23 */ /* 0x000fe20008010030 */
[----:B------:R-:W-:Y:S01]  /*1a10*/  MOV R48, R72 ;  /* 0x0000004800307202 */ /* 0x000fe20000000f00 */
[----:B------:R-:W-:Y:S01]  /*1a20*/  FADD.FTZ R110, R117, -R110 ;  /* 0x8000006e756e7221 */ /* 0x000fe20000010000 */
[----:B0-----:R-:W-:Y:S01]  /*1a30*/  SHF.R.U32.HI R100, RZ, 0x10, R75 ;  /* 0x00000010ff647819 */ /* 0x001fe2000001164b */
[----:B------:R-:W-:Y:S01]  /*1a40*/  FFMA.FTZ R0, R111, UR7, R0 ;  /* 0x000000076f007c23 */ /* 0x000fe20008010000 */
[----:B------:R-:W-:Y:S01]  /*1a50*/  SHF.R.U64 R103, R72, 0x10, R73 ;  /* 0x0000001048677819 */ /* 0x000fe20000001249 */
[----:B------:R-:W-:Y:S01]  /*1a60*/  FFMA.FTZ R113, R113, UR5, R116 ;  /* 0x0000000571717c23 */ /* 0x000fe20008010074 */
[----:B------:R-:W-:Y:S01]  /*1a70*/  F2F.F16.F32 R50, R50 ;  /* 0x0000003200327304 */ /* 0x000fe20000200800 */
[----:B-1----:R-:W-:Y:S01]  /*1a80*/  HADD2.F32 R49, -RZ, R48.H0_H0 ;  /* 0x20000030ff317230 */ /* 0x002fe20000004100 */
[----:B------:R-:W-:Y:S01]  /*1a90*/  MOV R48, R75 ;  /* 0x0000004b00307202 */ /* 0x000fe20000000f00 */
[----:B------:R-:W-:-:S02]  /*1aa0*/  HADD2.F32 R103, -RZ, R103.H0_H0 ;  /* 0x20000067ff677230 */ /* 0x000fc40000004100 */
[----:B------:R-:W-:Y:S01]  /*1ab0*/  FADD.FTZ R113, R114, -R113 ;  /* 0x8000007172717221 */ /* 0x000fe20000010000 */
[----:B------:R-:W-:Y:S01]  /*1ac0*/  FFMA.FTZ R49, R96, UR7, R49 ;  /* 0x0000000760317c23 */ /* 0x000fe20008010031 */
[----:B------:R-:W-:Y:S02]  /*1ad0*/  HADD2.F32 R48, -RZ, R48.H0_H0 ;  /* 0x20000030ff307230 */ /* 0x000fe40000004100 */
[----:B------:R-:W-:Y:S01]  /*1ae0*/  FFMA.FTZ R96, R106, UR7, R103 ;  /* 0x000000076a607c23 */ /* 0x000fe20008010067 */
[----:B------:R-:W0:Y:S02]  /*1af0*/  F2F.F16.F32 R51, R51 ;  /* 0x0000003300337304 */ /* 0x000e240000200800 */
[----:B------:R-:W-:Y:S01]  /*1b00*/  FFMA.FTZ R81, R81, UR7, R48 ;  /* 0x0000000751517c23 */ /* 0x000fe20008010030 */
[----:B------:R-:W-:-:S05]  /*1b10*/  SHF.R.U64 R48, R74, 0x10, R75 ;  /* 0x000000104a307819 */ /* 0x000fca000000124b */
[----:B------:R1:W-:Y:S01]  /*1b20*/  F2F.F16.F32 R101, R49 ;  /* 0x0000003100657304 */ /* 0x0003e20000200800 */
[----:B0-----:R-:W-:-:S07]  /*1b30*/  PRMT R107, R50, 0x5410, R51 ;  /* 0x00005410326b7816 */ /* 0x001fce0000000033 */
[----:B------:R-:W-:Y:S01]  /*1b40*/  F2F.F16.F32 R0, R0 ;  /* 0x0000000000007304 */ /* 0x000fe20000200800 */
[----:B-1----:R-:W-:-:S05]  /*1b50*/  HADD2.F32 R49, -RZ, R100.H0_H0 ;  /* 0x20000064ff317230 */ /* 0x002fca0000004100 */
[----:B------:R-:W-:Y:S01]  /*1b60*/  FFMA.FTZ R102, R80, UR7, R49 ;  /* 0x0000000750667c23 */ /* 0x000fe20008010031 */
[----:B------:R-:W-:Y:S01]  /*1b70*/  HADD2.F32 R49, -RZ, R48.H0_H0 ;  /* 0x20000030ff317230 */ /* 0x000fe20000004100 */
[----:B------:R-:W-:Y:S01]  /*1b80*/  MOV R80, R74 ;  /* 0x0000004a00507202 */ /* 0x000fe20000000f00 */
[----:B------:R-:W0:Y:S03]  /*1b90*/  F2F.F16.F32 R96, R96 ;  /* 0x0000006000607304 */ /* 0x000e260000200800 */
[----:B------:R-:W-:Y:S01]  /*1ba0*/  FFMA.FTZ R110, R110, UR7, R49 ;  /* 0x000000076e6e7c23 */ /* 0x000fe20008010031 */
[----:B------:R-:W-:Y:S01]  /*1bb0*/  HADD2.F32 R80, -RZ, R80.H0_H0 ;  /* 0x20000050ff507230 */ /* 0x000fe20000004100 */
[----:B------:R-:W1:Y:S03]  /*1bc0*/  LDC.64 R48, c[0x0][0x468] ;  /* 0x00011a00ff307b82 */ /* 0x000e660000000a00 */
[----:B------:R-:W2:Y:S01]  /*1bd0*/  F2F.F16.F32 R98, R98 ;  /* 0x0000006200627304 */ /* 0x000ea20000200800 */
[----:B------:R-:W-:Y:S01]  /*1be0*/  FFMA.FTZ R113, R113, UR7, R80 ;  /* 0x0000000771717c23 */ /* 0x000fe20008010050 */
[----:B0-----:R-:W-:-:S06]  /*1bf0*/  IMAD.WIDE.U32 R50, R96, 0x10000, RZ ;  /* 0x0001000060327825 */ /* 0x001fcc00078e00ff */
[----:B------:R-:W0:Y:S01]  /*1c00*/  F2F.F16.F32 R110, R110 ;  /* 0x0000006e006e7304 */ /* 0x000e220000200800 */
[----:B------:R-:W-:Y:S02]  /*1c10*/  LOP3.LUT R50, R50, R101, RZ, 0xfc, !PT ;  /* 0x0000006532327212 */ /* 0x000fe400078efcff */
[----:B--2---:R-:W-:-:S05]  /*1c20*/  PRMT R105, R98, 0x5410, R97 ;  /* 0x0000541062697816 */ /* 0x004fca0000000061 */
[----:B------:R2:W-:Y:S01]  /*1c30*/  F2F.F16.F32 R100, R81 ;  /* 0x0000005100647304 */ /* 0x0005e20000200800 */
[----:B------:R-:W-:Y:S01]  /*1c40*/  LOP3.LUT R51, R105, R51, RZ, 0xfc, !PT ;  /* 0x0000003369337212 */ /* 0x000fe200078efcff */
[----:B0-----:R-:W-:-:S06]  /*1c50*/  IMAD.WIDE.U32 R96, R110, 0x10000, RZ ;  /* 0x000100006e607825 */ /* 0x001fcc00078e00ff */
[----:B------:R-:W0:Y:S01]  /*1c60*/  F2F.F16.F32 R103, R102 ;  /* 0x0000006600677304 */ /* 0x000e220000200800 */
[----:B--2---:R-:W-:-:S07]  /*1c70*/  IMAD.WIDE.U32 R80, R0, 0x10000, RZ ;  /* 0x0001000000507825 */ /* 0x004fce00078e00ff */
[----:B------:R-:W2:Y:S01]  /*1c80*/  F2F.F16.F32 R113, R113 ;  /* 0x0000007100717304 */ /* 0x000ea20000200800 */
[----:B------:R-:W-:Y:S01]  /*1c90*/  LOP3.LUT R80, R80, R99, RZ, 0xfc, !PT ;  /* 0x0000006350507212 */ /* 0x000fe200078efcff */
[----:B-1----:R-:W-:Y:S01]  /*1ca0*/  IMAD.WIDE.U32 R98, R86, 0x8, R48 ;  /* 0x0000000856627825 */ /* 0x002fe200078e0030 */
[----:B------:R-:W-:Y:S02]  /*1cb0*/  LOP3.LUT R81, R107, R81, RZ, 0xfc, !PT ;  /* 0x000000516b517212 */ /* 0x000fe400078efcff */
[----:B0-----:R-:W-:Y:S01]  /*1cc0*/  PRMT R103, R100, 0x5410, R103 ;  /* 0x0000541064677816 */ /* 0x001fe20000000067 */
[--C-:B------:R-:W-:Y:S02]  /*1cd0*/  IMAD.WIDE.U32 R100, R121, 0x8, R48.reuse ;  /* 0x0000000879647825 */ /* 0x100fe400078e0030 */
[----:B------:R3:W-:Y:S01]  /*1ce0*/  STG.E.64 desc[UR14][R98.64], R80 ;  /* 0x0000005062007986 */ /* 0x0007e2000c101b0e */
[----:B------:R-:W-:Y:S01]  /*1cf0*/  LOP3.LUT R97, R103, R97, RZ, 0xfc, !PT ;  /* 0x0000006167617212 */ /* 0x000fe200078efcff */
[----:B------:R-:W-:-:S02]  /*1d00*/  IMAD.WIDE.U32 R48, R123, 0x8, R48 ;  /* 0x000000087b307825 */ /* 0x000fc400078e0030 */
[----:B------:R3:W-:Y:S01]  /*1d10*/  STG.E.64 desc[UR14][R100.64], R50 ;  /* 0x0000003264007986 */ /* 0x0007e2000c101b0e */
[----:B--2---:R-:W-:-:S05]  /*1d20*/  LOP3.LUT R96, R96, R113, RZ, 0xfc, !PT ;  /* 0x0000007160607212 */ /* 0x004fca00078efcff */
[----:B------:R3:W-:Y:S01]  /*1d30*/  STG.E.64 desc[UR14][R48.64], R96 ;  /* 0x0000006030007986 */ /* 0x0007e2000c101b0e */
[----:B------:R-:W-:Y:S05]  /*1d40*/  BRA `(.L_x_1842) ;  /* 0x0000002800987947 */ /* 0x000fea0003800000 */
.L_x_1841:
[----:B-----5:R-:W-:Y:S01]  /*1d50*/  MOV R48, R77 ;  /* 0x0000004d00307202 */ /* 0x020fe20000000f00 */
[--C-:B------:R-:W-:Y:S01]  /*1d60*/  FFMA.FTZ R99, R99, UR5, R116.reuse ;  /* 0x0000000563637c23 */ /* 0x100fe20008010074 */
        /* <DEDUP_REMOVED lines=12> */
[----:B------:R-:W-:Y:S01]  /*1e30*/  SHF.R.U32.HI R51, RZ, 0x10, R73 ;  /* 0x00000010ff337819 */ /* 0x000fe20000011649 */
[----:B------:R-:W-:Y:S01]  /*1e40*/  FFMA.FTZ R111, R111, UR5, R116 ;  /* 0x000000056f6f7c23 */ /* 0x000fe20008010074 */
[----:B------:R-:W-:-:S02]  /*1e50*/  HADD2.F32 R49, -RZ, R48.H0_H0 ;  /* 0x20000030ff317230 */ /* 0x000fc40000004100 */
[----:B------:R-:W-:Y:S01]  /*1e60*/  FADD.FTZ R103, R100, -R103 ;  /* 0x8000006764677221 */ /* 0x000fe20000010000 */
[----:B------:R-:W-:Y:S01]  /*1e70*/  SHF.R.U64 R48, R76, 0x10, R77 ;  /* 0x000000104c307819 */ /* 0x000fe2000000124d */
[----:B------:R-:W-:Y:S02]  /*1e80*/  HADD2.F32 R100, -RZ, R51.H0_H0 ;  /* 0x20000033ff647230 */ /* 0x000fe40000004100 */
[----:B------:R-:W-:Y:S01]  /*1e90*/  FFMA.FTZ R97, R97, UR5, R116 ;  /* 0x0000000561617c23 */ /* 0x000fe20008010074 */
[----:B------:R-:W-:Y:S01]  /*1ea0*/  FFMA.FTZ R0, R0, UR7, R49 ;  /* 0x0000000700007c23 */ /* 0x000fe20008010031 */
[----:B------:R-:W-:Y:S01]  /*1eb0*/  MOV R49, R73 ;  /* 0x0000004900317202 */ /* 0x000fe20000000f00 */
[----:B------:R-:W-:Y:S02]  /*1ec0*/  HADD2.F32 R48, -RZ, R48.H0_H0 ;  /* 0x20000030ff307230 */ /* 0x000fe40000004100 */
[----:B------:R-:W-:Y:S01]  /*1ed0*/  FADD.FTZ R111, R108, -R111 ;  /* 0x8000006f6c6f7221 */ /* 0x000fe20000010000 */
[----:B------:R0:W-:Y:S01]  /*1ee0*/  F2F.F16.F32 R99, R0 ;  /* 0x0000000000637304 */ /* 0x0001e20000200800 */
[----:B------:R-:W-:Y:S01]  /*1ef0*/  FADD.FTZ R96, R96, -R97 ;  /* 0x8000006160607221 */ /* 0x000fe20000010000 */
[----:B------:R-:W-:-:S02]  /*1f00*/  HADD2.F32 R88, -RZ, R49.H0_H0 ;  /* 0x20000031ff587230 */ /* 0x000fc40000004100 */
[----:B------:R-:W-:Y:S01]  /*1f10*/  FFMA.FTZ R49, R104, UR5, R116 ;  /* 0x0000000568317c23 */ /* 0x000fe20008010074 */
[----:B------:R-:W-:Y:S01]  /*1f20*/  FFMA.FTZ R48, R111, UR7, R48 ;  /* 0x000000076f307c23 */ /* 0x000fe20008010030 */
[--C-:B------:R-:W-:Y:S01]  /*1f30*/  FFMA.FTZ R106, R106, UR5, R116.reuse ;  /* 0x000000056a6a7c23 */ /* 0x100fe20008010074 */
[----:B------:R-:W-:Y:S01]  /*1f40*/  FFMA.FTZ R110, R110, UR5, R116 ;  /* 0x000000056e6e7c23 */ /* 0x000fe20008010074 */
[----:B------:R-:W-:Y:S01]  /*1f50*/  FADD.FTZ R49, R102, -R49 ;  /* 0x8000003166317221 */ /* 0x000fe20000010000 */
[----:B------:R-:W-:Y:S01]  /*1f60*/  F2F.F16.F32 R91, R50 ;  /* 0x00000032005b7304 */ /* 0x000fe20000200800 */
[----:B0-----:R-:W-:Y:S01]  /*1f70*/  MOV R0, R72 ;  /* 0x0000004800007202 */ /* 0x001fe20000000f00 */
[----:B------:R-:W-:Y:S01]  /*1f80*/  FADD.FTZ R106, R105, -R106 ;  /* 0x8000006a696a7221 */ /* 0x000fe20000010000 */
[----:B------:R-:W-:Y:S01]  /*1f90*/  FFMA.FTZ R100, R49, UR7, R100 ;  /* 0x0000000731647c23 */ /* 0x000fe20008010064 */
[----:B------:R-:W-:Y:S01]  /*1fa0*/  FADD.FTZ R110, R117, -R110 ;  /* 0x8000006e756e7221 */ /* 0x000fe20000010000 */
[--C-:B------:R-:W-:Y:S01]  /*1fb0*/  FFMA.FTZ R81, R81, UR5, R116.reuse ;  /* 0x0000000551517c23 */ /* 0x100fe20008010074 */
[----:B------:R-:W-:Y:S01]  /*1fc0*/  HADD2.F32 R49, -RZ, R0.H0_H0 ;  /* 0x20000000ff317230 */ /* 0x000fe20000004100 */
[----:B------:R-:W-:Y:S01]  /*1fd0*/  SHF.R.U64 R0, R72, 0x10, R73 ;  /* 0x0000001048007819 */ /* 0x000fe20000001249 */
[----:B------:R0:W1:Y:S01]  /*1fe0*/  F2F.F16.F32 R50, R48 ;  /* 0x0000003000327304 */ /* 0x0000620000200800 */
[----:B------:R-:W-:Y:S01]  /*1ff0*/  FFMA.FTZ R80, R80, UR5, R116 ;  /* 0x0000000550507c23 */ /* 0x000fe20008010074 */
[----:B------:R-:W-:Y:S01]  /*2000*/  FFMA.FTZ R88, R103, UR7, R88 ;  /* 0x0000000767587c23 */ /* 0x000fe20008010058 */
[----:B------:R-:W-:Y:S01]  /*2010*/  FFMA.FTZ R49, R96, UR7, R49 ;  /* 0x0000000760317c23 */ /* 0x000fe20008010031 */
[----:B------:R-:W-:Y:S01]  /*2020*/  HADD2.F32 R51, -RZ, R0.H0_H0 ;  /* 0x20000000ff337230 */ /* 0x000fe20000004100 */
[----:B------:R-:W-:Y:S01]  /*2030*/  SHF.R.U64 R0, R74, 0x10, R75 ;  /* 0x000000104a007819 */ /* 0x000fe2000000124b */
[----:B------:R-:W-:Y:S01]  /*2040*/  FADD.FTZ R81, R112, -R81 ;  /* 0x8000005170517221 */ /* 0x000fe20000010000 */
[----:B------:R-:W-:Y:S01]  /*2050*/  FADD.FTZ R80, R115, -R80 ;  /* 0x8000005073507221 */ /* 0x000fe20000010000 */
[----:B------:R2:W-:Y:S01]  /*2060*/  F2F.F16.F32 R101, R49 ;  /* 0x0000003100657304 */ /* 0x0005e20000200800 */
[----:B0-----:R-:W-:Y:S01]  /*2070*/  MOV R48, R75 ;  /* 0x0000004b00307202 */ /* 0x001fe20000000f00 */
[----:B------:R-:W-:-:S02]  /*2080*/  HADD2.F32 R89, -RZ, R0.H0_H0 ;  /* 0x20000000ff597230 */ /* 0x000fc40000004100 */
[----:B------:R-:W-:Y:S01]  /*2090*/  FFMA.FTZ R51, R106, UR7, R51 ;  /* 0x000000076a337c23 */ /* 0x000fe20008010033 */
[----:B------:R-:W-:Y:S01]  /*20a0*/  FFMA.FTZ R113, R113, UR5, R116 ;  /* 0x0000000571717c23 */ /* 0x000fe20008010074 */
[----:B------:R-:W-:Y:S02]  /*20b0*/  HADD2.F32 R48, -RZ, R48.H0_H0 ;  /* 0x20000030ff307230 */ /* 0x000fe40000004100 */
[----:B------:R-:W-:Y:S01]  /*20c0*/  FFMA.FTZ R0, R110, UR7, R89 ;  /* 0x000000076e007c23 */ /* 0x000fe20008010059 */
[----:B------:R0:W-:Y:S01]  /*20d0*/  F2F.F16.F32 R96, R51 ;  /* 0x0000003300607304 */ /* 0x0001e20000200800 */
[----:B--2---:R-:W-:Y:S01]  /*20e0*/  SHF.R.U32.HI R49, RZ, 0x10, R75 ;  /* 0x00000010ff317819 */ /* 0x004fe2000001164b */
[----:B------:R-:W-:Y:S01]  /*20f0*/  FADD.FTZ R113, R114, -R113 ;  /* 0x8000007172717221 */ /* 0x000fe20000010000 */
[----:B------:R-:W-:-:S03]  /*2100*/  FFMA.FTZ R81, R81, UR7, R48 ;  /* 0x0000000751517c23 */ /* 0x000fc60008010030 */
[----:B------:R-:W-:Y:S02]  /*2110*/  HADD2.F32 R89, -RZ, R49.H0_H0 ;  /* 0x20000031ff597230 */ /* 0x000fe40000004100 */
[----:B------:R-:W2:Y:S01]  /*2120*/  F2F.F16.F32 R90, R90 ;  /* 0x0000005a005a7304 */ /* 0x000ea20000200800 */
[----:B0-----:R-:W-:Y:S01]  /*2130*/  MOV R51, R74 ;  /* 0x0000004a00337202 */ /* 0x001fe20000000f00 */
[----:B------:R-:W0:Y:S01]  /*2140*/  LDC.64 R48, c[0x0][0x468] ;  /* 0x00011a00ff307b82 */ /* 0x000e220000000a00 */
[----:B------:R-:W-:-:S03]  /*2150*/  FFMA.FTZ R107, R80, UR7, R89 ;  /* 0x00000007506b7c23 */ /* 0x000fc60008010059 */
[----:B------:R-:W-:Y:S02]  /*2160*/  HADD2.F32 R80, -RZ, R51.H0_H0 ;  /* 0x20000033ff507230 */ /* 0x000fe40000004100 */
[----:B------:R3:W-:Y:S01]  /*2170*/  F2F.F16.F32 R98, R88 ;  /* 0x0000005800627304 */ /* 0x0007e20000200800 */
[----:B-1----:R-:W-:-:S04]  /*2180*/  IMAD.WIDE.U32 R50, R50, 0x10000, RZ ;  /* 0x0001000032327825 */ /* 0x002fc800078e00ff */
[----:B------:R-:W-:Y:S01]  /*2190*/  FFMA.FTZ R109, R113, UR7, R80 ;  /* 0x00000007716d7c23 */ /* 0x000fe20008010050 */
[----:B--2---:R-:W-:Y:S02]  /*21a0*/  PRMT R91, R90, 0x5410, R91 ;  /* 0x000054105a5b7816 */ /* 0x004fe4000000005b */
[----:B------:R-:W1:Y:S01]  /*21b0*/  F2F.F16.F32 R97, R100 ;  /* 0x0000006400617304 */ /* 0x000e620000200800 */
[----:B---3--:R-:W2:Y:S07]  /*21c0*/  LDC.64 R88, c[0x0][0x470] ;  /* 0x00011c00ff587b82 */ /* 0x008eae0000000a00 */
[----:B------:R-:W3:Y:S01]  /*21d0*/  F2F.F16.F32 R0, R0 ;  /* 0x0000000000007304 */ /* 0x000ee20000200800 */
[----:B-1----:R-:W-:-:S07]  /*21e0*/  PRMT R103, R98, 0x5410, R97 ;  /* 0x0000541062677816 */ /* 0x002fce0000000061 */
[----:B------:R1:W-:Y:S01]  /*21f0*/  F2F.F16.F32 R106, R81 ;  /* 0x00000051006a7304 */ /* 0x0003e20000200800 */
[----:B------:R-:W-:Y:S01]  /*2200*/  LOP3.LUT R97, R91, R51, RZ, 0xfc, !PT ;  /* 0x000000335b617212 */ /* 0x000fe200078efcff */
[----:B0-----:R-:W-:-:S06]  /*2210*/  IMAD.WIDE.U32 R90, R86, 0x8, R48 ;  /* 0x00000008565a7825 */ /* 0x001fcc00078e0030 */
[----:B------:R-:W0:Y:S01]  /*2220*/  F2F.F16.F32 R107, R107 ;  /* 0x0000006b006b7304 */ /* 0x000e220000200800 */
[----:B-1----:R-:W-:Y:S01]  /*2230*/  IMAD.WIDE.U32 R80, R96, 0x10000, RZ ;  /* 0x0001000060507825 */ /* 0x002fe200078e00ff */
[----:B------:R-:W-:-:S03]  /*2240*/  LOP3.LUT R96, R50, R99, RZ, 0xfc, !PT ;  /* 0x0000006332607212 */ /* 0x000fc600078efcff */
[----:B---3--:R-:W-:Y:S01]  /*2250*/  IMAD.WIDE.U32 R50, R0, 0x10000, RZ ;  /* 0x0001000000327825 */ /* 0x008fe200078e00ff */
[----:B------:R-:W-:Y:S01]  /*2260*/  LOP3.LUT R80, R80, R101, RZ, 0xfc, !PT ;  /* 0x0000006550507212 */ /* 0x000fe200078efcff */
[----:B------:R1:W-:Y:S01]  /*2270*/  STG.E.64 desc[UR14][R90.64], R96 ;  /* 0x000000605a007986 */ /* 0x0003e2000c101b0e */
[----:B------:R-:W3:Y:S01]  /*2280*/  F2F.F16.F32 R109, R109 ;  /* 0x0000006d006d7304 */ /* 0x000ee20000200800 */
[----:B--2---:R-:W-:Y:S01]  /*2290*/  IMAD.WIDE.U32 R100, R86, 0x8, R88 ;  /* 0x0000000856647825 */ /* 0x004fe200078e0058 */
        /* <DEDUP_REMOVED lines=18> */
.L_x_1840:
[----:B------:R-:W-:-:S04]  /*23c0*/  UISETP.NE.U32.AND UP0, UPT, UR26, URZ, UPT ;  /* 0x000000ff1a00728c */ /* 0x000fc8000bf05070 */
[----:B------:R-:W-:-:S09]  /*23d0*/  UISETP.NE.AND.EX UP0, UPT, UR27, URZ, UPT, UP0 ;  /* 0x000000ff1b00728c */ /* 0x000fd2000bf05300 */
[----:B------:R-:W-:Y:S05]  /*23e0*/  BRA.U UP0, `(.L_x_1843) ;  /* 0x00000005009c7547 */ /* 0x000fea000b800000 */
        /* <DEDUP_REMOVED lines=84> */
[----:B------:R-:W-:Y:S01]  /*2930*/  LOP3.LUT R81, R103, R81, RZ, 0xfc, !PT ;  /* 0x0000005167517212 */ /* 0x000fe200078efcff */
[----:B------:R-:W-:-:S04]  /*2940*/  IMAD.WIDE.U32 R100, R121, 0x8, R48 ;  /* 0x0000000879647825 */ /* 0x000fc800078e0030 */
[----:B--2---:R-:W-:Y:S01]  /*2950*/  IMAD.WIDE.U32 R102, R121, 0x8, R92 ;  /* 0x0000000879667825 */ /* 0x004fe200078e005c */
[----:B0-----:R-:W-:-:S03]  /*2960*/  PRMT R99, R106, 0x5410, R107 ;  /* 0x000054106a637816 */ /* 0x001fc6000000006b */
        /* <DEDUP_REMOVED lines=15> */
.L_x_1843:
        /* <DEDUP_REMOVED lines=13> */
[----:B------:R-:W-:Y:S01]  /*2b30*/  SHF.R.U32.HI R51, RZ, 0x10, R73 ;  /* 0x00000010ff337819 */ /* 0x000fe20000011649 */
[--C-:B------:R-:W-:Y:S01]  /*2b40*/  FFMA.FTZ R111, R111, UR5, R116.reuse ;  /* 0x000000056f6f7c23 */ /* 0x100fe20008010074 */
[----:B------:R-:W-:Y:S01]  /*2b50*/  FFMA.FTZ R97, R97, UR5, R116 ;  /* 0x0000000561617c23 */ /* 0x000fe20008010074 */
[----:B------:R-:W-:Y:S01]  /*2b60*/  HADD2.F32 R49, -RZ, R48.H0_H0 ;  /* 0x20000030ff317230 */ /* 0x000fe20000004100 */
[----:B------:R0:W-:Y:S01]  /*2b70*/  F2F.F16.F32 R91, R50 ;  /* 0x00000032005b7304 */ /* 0x0001e20000200800 */
[----:B------:R-:W-:Y:S01]  /*2b80*/  SHF.R.U64 R48, R76, 0x10, R77 ;  /* 0x000000104c307819 */ /* 0x000fe2000000124d */
[----:B------:R-:W-:-:S02]  /*2b90*/  HADD2.F32 R88, -RZ, R51.H0_H0 ;  /* 0x20000033ff587230 */ /* 0x000fc40000004100 */
[----:B------:R-:W-:Y:S01]  /*2ba0*/  FADD.FTZ R111, R108, -R111 ;  /* 0x8000006f6c6f7221 */ /* 0x000fe20000010000 */
[----:B------:R-:W-:Y:S01]  /*2bb0*/  FFMA.FTZ R0, R0, UR7, R49 ;  /* 0x0000000700007c23 */ /* 0x000fe20008010031 */
[----:B------:R-:W-:Y:S01]  /*2bc0*/  MOV R49, R73 ;  /* 0x0000004900317202 */ /* 0x000fe20000000f00 */
[----:B------:R-:W-:Y:S02]  /*2bd0*/  HADD2.F32 R48, -RZ, R48.H0_H0 ;  /* 0x20000030ff307230 */ /* 0x000fe40000004100 */
[----:B------:R-:W-:Y:S01]  /*2be0*/  FADD.FTZ R96, R96, -R97 ;  /* 0x8000006160607221 */ /* 0x000fe20000010000 */
[----:B------:R1:W-:Y:S01]  /*2bf0*/  F2F.F16.F32 R95, R0 ;  /* 0x00000000005f7304 */ /* 0x0003e20000200800 */
[--C-:B------:R-:W-:Y:S01]  /*2c00*/  FFMA.FTZ R103, R103, UR5, R116.reuse ;  /* 0x0000000567677c23 */ /* 0x100fe20008010074 */
[----:B0-----:R-:W-:Y:S02]  /*2c10*/  HADD2.F32 R50, -RZ, R49.H0_H0 ;  /* 0x20000031ff327230 */ /* 0x001fe40000004100 */
[----:B------:R-:W-:Y:S01]  /*2c20*/  FFMA.FTZ R49, R104, UR5, R116 ;  /* 0x0000000568317c23 */ /* 0x000fe20008010074 */
[----:B------:R-:W-:Y:S01]  /*2c30*/  FFMA.FTZ R48, R111, UR7, R48 ;  /* 0x000000076f307c23 */ /* 0x000fe20008010030 */
[--C-:B------:R-:W-:Y:S01]  /*2c40*/  FFMA.FTZ R106, R106, UR5, R116.reuse ;  /* 0x000000056a6a7c23 */ /* 0x100fe20008010074 */
[----:B------:R-:W-:Y:S01]  /*2c50*/  FFMA.FTZ R89, R81, UR5, R116 ;  /* 0x0000000551597c23 */ /* 0x000fe20008010074 */
[----:B------:R-:W-:Y:S01]  /*2c60*/  FADD.FTZ R49, R102, -R49 ;  /* 0x8000003166317221 */ /* 0x000fe20000010000 */
[----:B------:R0:W2:Y:S01]  /*2c70*/  F2F.F16.F32 R93, R48 ;  /* 0x00000030005d7304 */ /* 0x0000a20000200800 */
[----:B-1----:R-:W-:Y:S01]  /*2c80*/  MOV R0, R72 ;  /* 0x0000004800007202 */ /* 0x002fe20000000f00 */
[----:B------:R-:W-:Y:S01]  /*2c90*/  FADD.FTZ R103, R100, -R103 ;  /* 0x8000006764677221 */ /* 0x000fe20000010000 */
[----:B------:R-:W-:Y:S01]  /*2ca0*/  FFMA.FTZ R88, R49, UR7, R88 ;  /* 0x0000000731587c23 */ /* 0x000fe20008010058 */
[----:B------:R-:W-:Y:S01]  /*2cb0*/  FADD.FTZ R106, R105, -R106 ;  /* 0x8000006a696a7221 */ /* 0x000fe20000010000 */
[----:B------:R-:W-:Y:S01]  /*2cc0*/  FADD.FTZ R89, R112, -R89 ;  /* 0x8000005970597221 */ /* 0x000fe20000010000 */
[----:B------:R-:W-:Y:S01]  /*2cd0*/  HADD2.F32 R49, -RZ, R0.H0_H0 ;  /* 0x20000000ff317230 */ /* 0x000fe20000004100 */
[----:B------:R-:W-:Y:S01]  /*2ce0*/  SHF.R.U64 R0, R72, 0x10, R73 ;  /* 0x0000001048007819 */ /* 0x000fe20000001249 */
[--C-:B------:R-:W-:Y:S01]  /*2cf0*/  FFMA.FTZ R110, R110, UR5, R116.reuse ;  /* 0x000000056e6e7c23 */ /* 0x100fe20008010074 */
[----:B0-----:R-:W-:Y:S01]  /*2d00*/  MOV R48, R75 ;  /* 0x0000004b00307202 */ /* 0x001fe20000000f00 */
[----:B------:R-:W-:Y:S01]  /*2d10*/  FFMA.FTZ R80, R80, UR5, R116 ;  /* 0x0000000550507c23 */ /* 0x000fe20008010074 */
[----:B------:R-:W-:Y:S01]  /*2d20*/  FFMA.FTZ R49, R96, UR7, R49 ;  /* 0x0000000760317c23 */ /* 0x000fe20008010031 */
[----:B------:R-:W-:Y:S01]  /*2d30*/  HADD2.F32 R51, -RZ, R0.H0_H0 ;  /* 0x20000000ff337230 */ /* 0x000fe20000004100 */
[----:B------:R-:W-:Y:S01]  /*2d40*/  SHF.R.U64 R0, R74, 0x10, R75 ;  /* 0x000000104a007819 */ /* 0x000fe2000000124b */
[----:B------:R-:W-:Y:S01]  /*2d50*/  HADD2.F32 R48, -RZ, R48.H0_H0 ;  /* 0x20000030ff307230 */ /* 0x000fe20000004100 */
[----:B------:R0:W-:Y:S01]  /*2d60*/  F2F.F16.F32 R99, R49 ;  /* 0x0000003100637304 */ /* 0x0001e20000200800 */
[----:B------:R-:W-:Y:S01]  /*2d70*/  FFMA.FTZ R50, R103, UR7, R50 ;  /* 0x0000000767327c23 */ /* 0x000fe20008010032 */
[----:B------:R-:W-:Y:S01]  /*2d80*/  FFMA.FTZ R51, R106, UR7, R51 ;  /* 0x000000076a337c23 */ /* 0x000fe20008010033 */
[----:B------:R-:W-:-:S02]  /*2d90*/  HADD2.F32 R81, -RZ, R0.H0_H0 ;  /* 0x20000000ff517230 */ /* 0x000fc40000004100 */
[----:B------:R-:W-:Y:S01]  /*2da0*/  FFMA.FTZ R109, R89, UR7, R48 ;  /* 0x00000007596d7c23 */ /* 0x000fe20008010030 */
[----:B------:R-:W-:Y:S01]  /*2db0*/  FADD.FTZ R110, R117, -R110 ;  /* 0x8000006e756e7221 */ /* 0x000fe20000010000 */
[----:B------:R-:W-:Y:S01]  /*2dc0*/  FADD.FTZ R115, R115, -R80 ;  /* 0x8000005073737221 */ /* 0x000fe20000010000 */
[----:B------:R-:W-:Y:S01]  /*2dd0*/  MOV R80, R74 ;  /* 0x0000004a00507202 */ /* 0x000fe20000000f00 */
[----:B------:R-:W-:Y:S01]  /*2de0*/  F2F.F16.F32 R92, R50 ;  /* 0x00000032005c7304 */ /* 0x000fe20000200800 */
[----:B0-----:R-:W-:Y:S01]  /*2df0*/  SHF.R.U32.HI R49, RZ, 0x10, R75 ;  /* 0x00000010ff317819 */ /* 0x001fe2000001164b */
[----:B------:R-:W-:Y:S01]  /*2e00*/  FFMA.FTZ R0, R110, UR7, R81 ;  /* 0x000000076e007c23 */ /* 0x000fe20008010051 */
[----:B------:R-:W-:Y:S01]  /*2e10*/  FFMA.FTZ R113, R113, UR5, R116 ;  /* 0x0000000571717c23 */ /* 0x000fe20008010074 */
[----:B------:R-:W-:Y:S02]  /*2e20*/  HADD2.F32 R80, -RZ, R80.H0_H0 ;  /* 0x20000050ff507230 */ /* 0x000fe40000004100 */
[----:B------:R-:W-:-:S02]  /*2e30*/  HADD2.F32 R48, -RZ, R49.H0_H0 ;  /* 0x20000031ff307230 */ /* 0x000fc40000004100 */
[----:B------:R-:W-:Y:S01]  /*2e40*/  FADD.FTZ R113, R114, -R113 ;  /* 0x8000007172717221 */ /* 0x000fe20000010000 */
[----:B------:R0:W-:Y:S02]  /*2e50*/  F2F.F16.F32 R94, R51 ;  /* 0x00000033005e7304 */ /* 0x0001e40000200800 */
[----:B------:R-:W-:Y:S01]  /*2e60*/  FFMA.FTZ R108, R115, UR7, R48 ;  /* 0x00000007736c7c23 */ /* 0x000fe20008010030 */
[----:B------:R-:W-:Y:S01]  /*2e70*/  FFMA.FTZ R111, R113, UR7, R80 ;  /* 0x00000007716f7c23 */ /* 0x000fe20008010050 */
[----:B------:R-:W1:Y:S01]  /*2e80*/  LDC.64 R48, c[0x0][0x468] ;  /* 0x00011a00ff307b82 */ /* 0x000e620000000a00 */
[----:B--2---:R-:W-:-:S03]  /*2e90*/  IMAD.WIDE.U32 R80, R93, 0x10000, RZ ;  /* 0x000100005d507825 */ /* 0x004fc600078e00ff */
[----:B------:R-:W2:Y:S04]  /*2ea0*/  F2F.F16.F32 R90, R90 ;  /* 0x0000005a005a7304 */ /* 0x000ea80000200800 */
[----:B0-----:R-:W0:Y:S04]  /*2eb0*/  LDC.64 R50, c[0x0][0x478] ;  /* 0x00011e00ff327b82 */ /* 0x001e280000000a00 */
[----:B------:R3:W4:Y:S01]  /*2ec0*/  F2F.F16.F32 R97, R88 ;  /* 0x0000005800617304 */ /* 0x0007220000200800 */
[----:B--2---:R-:W-:-:S07]  /*2ed0*/  PRMT R91, R90, 0x5410, R91 ;  /* 0x000054105a5b7816 */ /* 0x004fce000000005b */
[----:B------:R-:W2:Y:S01]  /*2ee0*/  F2F.F16.F32 R0, R0 ;  /* 0x0000000000007304 */ /* 0x000ea20000200800 */
[----:B---3--:R-:W3:Y:S01]  /*2ef0*/  LDC.64 R88, c[0x0][0x470] ;  /* 0x00011c00ff587b82 */ /* 0x008ee20000000a00 */
[----:B------:R-:W-:Y:S02]  /*2f00*/  LOP3.LUT R90, R80, R95, RZ, 0xfc, !PT ;  /* 0x0000005f505a7212 */ /* 0x000fe400078efcff */
[----:B------:R-:W-:Y:S02]  /*2f10*/  LOP3.LUT R91, R91, R81, RZ, 0xfc, !PT ;  /* 0x000000515b5b7212 */ /* 0x000fe400078efcff */
[----:B----4-:R-:W-:Y:S02]  /*2f20*/  PRMT R97, R92, 0x5410, R97 ;  /* 0x000054105c617816 */ /* 0x010fe40000000061 */
[----:B------:R-:W-:Y:S01]  /*2f30*/  F2F.F16.F32 R109, R109 ;  /* 0x0000006d006d7304 */ /* 0x000fe20000200800 */
[----:B------:R-:W-:-:S04]  /*2f40*/  IMAD.WIDE.U32 R92, R94, 0x10000, RZ ;  /* 0x000100005e5c7825 */ /* 0x000fc800078e00ff */
[----:B0-----:R-:W-:Y:S01]  /*2f50*/  IMAD.WIDE.U32 R102, R86, 0x8, R50 ;  /* 0x0000000856667825 */ /* 0x001fe200078e0032 */
[----:B------:R-:W-:Y:S02]  /*2f60*/  LOP3.LUT R97, R97, R93, RZ, 0xfc, !PT ;  /* 0x0000005d61617212 */ /* 0x000fe400078efcff */
[----:B------:R-:W0:Y:S01]  /*2f70*/  F2F.F16.F32 R108, R108 ;  /* 0x0000006c006c7304 */ /* 0x000e220000200800 */
[----:B--2---:R-:W-:Y:S01]  /*2f80*/  IMAD.WIDE.U32 R80, R0, 0x10000, RZ ;  /* 0x0001000000507825 */ /* 0x004fe200078e00ff */
[----:B------:R-:W-:Y:S01]  /*2f90*/  LOP3.LUT R96, R92, R99, RZ, 0xfc, !PT ;  /* 0x000000635c607212 */ /* 0x000fe200078efcff */
[----:B------:R-:W-:Y:S02]  /*2fa0*/  STG.E.64 desc[UR14][R102.64], R90 ;  /* 0x0000005a66007986 */ /* 0x000fe4000c101b0e */
[----:B-1----:R-:W-:-:S03]  /*2fb0*/  IMAD.WIDE.U32 R92, R86, 0x8, R48 ;  /* 0x00000008565c7825 */ /* 0x002fc600078e0030 */
[----:B------:R-:W1:Y:S01]  /*2fc0*/  F2F.F16.F32 R111, R111 ;  /* 0x0000006f006f7304 */ /* 0x000e620000200800 */
[----:B---3--:R-:W-:Y:S01]  /*2fd0*/  IMAD.WIDE.U32 R100, R86, 0x8, R88 ;  /* 0x0000000856647825 */ /* 0x008fe200078e0058 */
[----:B------:R2:W-:Y:S03]  /*2fe0*/  STG.E.64 desc[UR14][R92.64], R90 ;  /* 0x0000005a5c007986 */ /* 0x0005e6000c101b0e */
[----:B------:R-:W-:Y:S01]  /*2ff0*/  IMAD.WIDE.U32 R98, R121, 0x8, R48 ;  /* 0x0000000879627825 */ /* 0x000fe200078e0030 */
[----:B------:R3:W-:Y:S01]  /*3000*/  STG.E.64 desc[UR14][R100.64], R90 ;  /* 0x0000005a64007986 */ /* 0x0007e2000c101b0e */
[----:B0-----:R-:W-:Y:S02]  /*3010*/  PRMT R95, R109, 0x5410, R108 ;  /* 0x000054106d5f7816 */ /* 0x001fe4000000006c */
[----:B------:R-:W-:Y:S02]  /*3020*/  IMAD.WIDE.U32 R104, R121, 0x8, R88 ;  /* 0x0000000879687825 */ /* 0x000fe400078e0058 */
[----:B------:R-:W-:-:S02]  /*3030*/  LOP3.LUT R81, R95, R81, RZ, 0xfc, !PT ;  /* 0x000000515f517212 */ /* 0x000fc400078efcff */
[----:B------:R-:W-:Y:S01]  /*3040*/  IMAD.WIDE.U32 R94, R121, 0x8, R50 ;  /* 0x00000008795e7825 */ /* 0x000fe200078e0032 */
[----:B-1----:R-:W-:-:S03]  /*3050*/  LOP3.LUT R80, R80, R111, RZ, 0xfc, !PT ;  /* 0x0000006f50507212 */ /* 0x002fc600078efcff */
[----:B------:R-:W-:Y:S01]  /*3060*/  IMAD.WIDE.U32 R50, R123, 0x8, R50 ;  /* 0x000000087b327825 */ /* 0x000fe200078e0032 */
[----:B------:R0:W-:Y:S01]  /*3070*/  STG.E.64 desc[UR14][R94.64], R96 ;  /* 0x000000605e007986 */ /* 0x0001e2000c101b0e */
[----:B--2---:R-:W-:Y:S02]  /*3080*/  PRMT R92, R111, 0x7610, R92 ;  /* 0x000076106f5c7816 */ /* 0x004fe4000000005c */
[C---:B------:R-:W-:Y:S01]  /*3090*/  IMAD.WIDE.U32 R48, R123.reuse, 0x8, R48 ;  /* 0x000000087b307825 */ /* 0x040fe200078e0030 */
[----:B------:R1:W-:Y:S01]  /*30a0*/  STG.E.64 desc[UR14][R98.64], R96 ;  /* 0x0000006062007986 */ /* 0x0003e2000c101b0e */
[----:B------:R-:W-:Y:S02]  /*30b0*/  PRMT R93, R0, 0x7610, R93 ;  /* 0x00007610005d7816 */ /* 0x000fe4000000005d */
[----:B------:R-:W-:Y:S01]  /*30c0*/  IMAD.WIDE.U32 R106, R123, 0x8, R88 ;  /* 0x000000087b6a7825 */ /* 0x000fe200078e0058 */
[----:B------:R1:W-:Y:S01]  /*30d0*/  STG.E.64 desc[UR14][R104.64], R96 ;  /* 0x0000006068007986 */ /* 0x0003e2000c101b0e */
[----:B------:R-:W-:-:S02]  /*30e0*/  PRMT R88, R111, 0x7610, R88 ;  /* 0x000076106f587816 */ /* 0x000fc40000000058 */
[----:B------:R-:W-:Y:S01]  /*30f0*/  PRMT R89, R0, 0x7610, R89 ;  /* 0x0000761000597816 */ /* 0x000fe20000000059 */
[----:B------:R1:W-:Y:S01]  /*3100*/  STG.E.64 desc[UR14][R50.64], R80 ;  /* 0x0000005032007986 */ /* 0x0003e2000c101b0e */
[C---:B---3--:R-:W-:Y:S02]  /*3110*/  PRMT R90, R109.reuse, 0x7610, R90 ;  /* 0x000076106d5a7816 */ /* 0x048fe4000000005a */
[----:B0-----:R-:W-:Y:S01]  /*3120*/  PRMT R94, R109, 0x7610, R94 ;  /* 0x000076106d5e7816 */ /* 0x001fe2000000005e */
[----:B------:R1:W-:Y:S01]  /*3130*/  STG.E.64 desc[UR14][R48.64], R80 ;  /* 0x0000005030007986 */ /* 0x0003e2000c101b0e */
[C---:B------:R-:W-:Y:S02]  /*3140*/  PRMT R91, R108.reuse, 0x7610, R91 ;  /* 0x000076106c5b7816 */ /* 0x040fe4000000005b */
[----:B------:R-:W-:Y:S01]  /*3150*/  PRMT R95, R108, 0x7610, R95 ;  /* 0x000076106c5f7816 */ /* 0x000fe2000000005f */
[----:B------:R1:W-:Y:S01]  /*3160*/  STG.E.64 desc[UR14][R106.64], R80 ;  /* 0x000000506a007986 */ /* 0x0003e2000c101b0e */
[----:B------:R-:W-:Y:S05]  /*3170*/  BRA `(.L_x_1842) ;  /* 0x00000014008c7947 */ /* 0x000fea0003800000 */
.L_x_1839:
        /* <DEDUP_REMOVED lines=24> */
.L_x_1845:
        /* <DEDUP_REMOVED lines=22> */
.L_x_1844:
        /* <DEDUP_REMOVED lines=25> */
.L_x_1847:
        /* <DEDUP_REMOVED lines=25> */
.L_x_1846:
        /* <DEDUP_REMOVED lines=16> */
.L_x_1848:
        /* <DEDUP_REMOVED lines=10> */
.L_x_1849:
        /* <DEDUP_REMOVED lines=27> */
.L_x_1851:
        /* <DEDUP_REMOVED lines=23> */
.L_x_1850:
        /* <DEDUP_REMOVED lines=24> */
.L_x_1853:
        /* <DEDUP_REMOVED lines=18> */
.L_x_1852:
        /* <DEDUP_REMOVED lines=15> */
.L_x_1854:
        /* <DEDUP_REMOVED lines=10> */
.L_x_1855:
        /* <DEDUP_REMOVED lines=29> */
.L_x_1857:
        /* <DEDUP_REMOVED lines=22> */
.L_x_1856:
        /* <DEDUP_REMOVED lines=23> */
.L_x_1859:
        /* <DEDUP_REMOVED lines=16> */
[----:B0-2---:R-:W-:-:S07]  /*4610*/  PRMT R97, R80, 0x7632, R97 ;  /* 0x0000763250617816 */ /* 0x005fce0000000061 */
.L_x_1858:
        /* <DEDUP_REMOVED lines=15> */
.L_x_1860:
        /* <DEDUP_REMOVED lines=10> */
.L_x_1842:
[----:B------:R-:W-:Y:S01]  /*47b0*/  UPLOP3.LUT UP1, UPT, UPT, UPT, UP1, 0x40, 0x4 ;  /* 0x000000000004789c */ /* 0x000fe20003f2e810 */
[----:B------:R-:W-:Y:S10]  /*47c0*/  BRA.U !UP2, `(.L_x_1861) ;  /* 0xffffffbd0a387547 */ /* 0x000ff4000b83ffff */
[----:B0123--:R-:W-:Y:S02]  /*47d0*/  MOV R49, R71 ;  /* 0x0000004700317202 */ /* 0x00ffe40000000f00 */
[----:B------:R-:W-:Y:S02]  /*47e0*/  MOV R26, R70 ;  /* 0x00000046001a7202 */ /* 0x000fe40000000f00 */
[----:B------:R-:W-:Y:S02]  /*47f0*/  MOV R34, R69 ;  /* 0x0000004500227202 */ /* 0x000fe40000000f00 */
[----:B------:R-:W-:Y:S02]  /*4800*/  MOV R42, R68 ;  /* 0x00000044002a7202 */ /* 0x000fe40000000f00 */
[----:B----4-:R-:W-:Y:S02]  /*4810*/  MOV R50, R67 ;  /* 0x0000004300327202 */ /* 0x010fe40000000f00 */
        /* <DEDUP_REMOVED lines=41> */
.L_x_1836:
        /* <DEDUP_REMOVED lines=25> */
.L_x_1862:
        /* <DEDUP_REMOVED lines=12> */
.L_x_3557:


//--------------------- .text._ZN10layer_norm31ln_parallel_residual_bwd_kernelINS_13Kernel_traitsIf6__halfS2_S2_fjLj1536ELj1ELj1ELj4ELj8ENS_18Kernel_traits_baseILj1536EfS2_S2_S2_fjLj128EEEEELb0ELb1ELb0EEEvNS_9BwdParamsE --------------------------
	.section	.text._ZN10layer_norm31ln_parallel_residual_bwd_kernelINS_13Kernel_traitsIf6__halfS2_S2_fjLj1536ELj1ELj1ELj4ELj8ENS_18Kernel_traits_baseILj1536EfS2_S2_S2_fjLj128EEEEELb0ELb1ELb0EEEvNS_9BwdParamsE,"ax",@progbits
	.align	128
        .global         _ZN10layer_norm31ln_parallel_residual_bwd_kernelINS_13Kernel_traitsIf6__halfS2_S2_fjLj1536ELj1ELj1ELj4ELj8ENS_18Kernel_traits_baseILj1536EfS2_S2_S2_fjLj128EEEEELb0ELb1ELb0EEEvNS_9BwdParamsE
        .type           _ZN10layer_norm31ln_parallel_residual_bwd_kernelINS_13Kernel_traitsIf6__halfS2_S2_fjLj1536ELj1ELj1ELj4ELj8ENS_18Kernel_traits_baseILj1536EfS2_S2_S2_fjLj128EEEEELb0ELb1ELb0EEEvNS_9BwdParamsE,@function
        .size           _ZN10layer_norm31ln_parallel_residual_bwd_kernelINS_13Kernel_traitsIf6__halfS2_S2_fjLj1536ELj1ELj1ELj4ELj8ENS_18Kernel_traits_baseILj1536EfS2_S2_S2_fjLj128EEEEELb0ELb1ELb0EEEvNS_9BwdParamsE,(.L_x_3558 - _ZN10layer_norm31ln_parallel_residual_bwd_kernelINS_13Kernel_traitsIf6__halfS2_S2_fjLj1536ELj1ELj1ELj4ELj8ENS_18Kernel_traits_baseILj1536EfS2_S2_S2_fjLj128EEEEELb0ELb1ELb0EEEvNS_9BwdParamsE)
        .other          _ZN10layer_norm31ln_parallel_residual_bwd_kernelINS_13Kernel_traitsIf6__halfS2_S2_fjLj1536ELj1ELj1ELj4ELj8ENS_18Kernel_traits_baseILj1536EfS2_S2_S2_fjLj128EEEEELb0ELb1ELb0EEEvNS_9BwdParamsE,@"STO_CUDA_ENTRY STV_DEFAULT"
_ZN10layer_norm31ln_parallel_residual_bwd_kernelINS_13Kernel_traitsIf6__halfS2_S2_fjLj1536ELj1ELj1ELj4ELj8ENS_18Kernel_traits_baseILj1536EfS2_S2_S2_fjLj128EEEEELb0ELb1ELb0EEEvNS_9BwdParamsE:
.text._ZN10layer_norm31ln_parallel_residual_bwd_kernelINS_13Kernel_traitsIf6__halfS2_S2_fjLj1536ELj1ELj1ELj4ELj8ENS_18Kernel_traits_baseILj1536EfS2_S2_S2_fjLj128EEEEELb0ELb1ELb0EEEvNS_9BwdParamsE:
        /* <DEDUP_REMOVED lines=64> */
.L_x_1907:
[----:B0-----:R-:W-:Y:S02]  /*0400*/  UIMAD.WIDE UR18, UR9, 0x4, UR14 ;  /* 0x00000004091278a5 */ /* 0x001fe4000f8e020e */
[----:B------:R-:W-:-:S04]  /*0410*/  UIMAD.WIDE UR4, UR9, 0x4, UR12 ;  /* 0x00000004090478a5 */ /* 0x000fc8000f8e020c */
[----:B-12-4-:R-:W-:Y:S02]  /*0420*/  MOV R48, UR18 ;  /* 0x0000001200307c02 */ /* 0x016fe40008000f00 */
[----:B------:R-:W-:Y:S02]  /*0430*/  MOV R49, UR19 ;  /* 0x0000001300317c02 */ /* 0x000fe40008000f00 */
[----:B------:R-:W-:Y:S02]  /*0440*/  MOV R50, UR4 ;  /* 0x0000000400327c02 */ /* 0x000fe40008000f00 */
[----:B------:R-:W-:Y:S01]  /*0450*/  MOV R51, UR5 ;  /* 0x0000000500337c02 */ /* 0x000fe20008000f00 */
[----:B------:R-:W2:Y:S04]  /*0460*/  LDG.E R48, desc[UR20][R48.64] ;  /* 0x0000001430307981 */ /* 0x000ea8000c1e1900 */
[----:B---3--:R-:W3:Y:S01]  /*0470*/  LDG.E R50, desc[UR20][R50.64] ;  /* 0x0000001432327981 */ /* 0x008ee2000c1e1900 */
[----:B-1----:R-:W-:Y:S01]  /*0480*/  UIMAD UR4, UR9, UR6, URZ ;  /* 0x00000006090472a4 */ /* 0x002fe2000f8e02ff */
[----:B------:R-:W-:Y:S01]  /*0490*/  BSSY.RECONVERGENT B0, `(.L_x_1864) ;  /* 0x0000043000007945 */ /* 0x000fe20003800200 */
[----:B------:R-:W-:-:S02]  /*04a0*/  ISETP.GE.U32.AND P1, PT, R2, 0x100, PT ;  /* 0x000001000200780c */ /* 0x000fc40003f26070 */
[----:B------:R-:W-:Y:S01]  /*04b0*/  USHF.R.S32.HI UR5, URZ, 0x1f, UR4 ;  /* 0x0000001fff057899 */ /* 0x000fe20008011404 */
[----:B------:R-:W-:Y:S02]  /*04c0*/  ISETP.GE.U32.AND P2, PT, R2, 0x180, PT ;  /* 0x000001800200780c */ /* 0x000fe40003f46070 */
[----:B------:R-:W-:Y:S01]  /*04d0*/  MOV R86, RZ ;  /* 0x000000ff00567202 */ /* 0x000fe20000000f00 */
[----:B------:R-:W-:-:S06]  /*04e0*/  ULEA.HI UR5, UR5, UR4, URZ, 0x2 ;  /* 0x0000000405057291 */ /* 0x000fcc000f8f10ff */
[----:B------:R-:W-:-:S04]  /*04f0*/  MOV R0, UR5 ;  /* 0x0000000500007c02 */ /* 0x000fc80008000f00 */
[----:B------:R-:W-:Y:S01]  /*0500*/  LEA.HI.SX32 R0, R0, R85, 0x1e ;  /* 0x0000005500007211 */ /* 0x000fe200078ff2ff */
[----:B------:R-:W-:-:S03]  /*0510*/  HFMA2 R85, -RZ, RZ, 0, 0 ;  /* 0x00000000ff557431 */ /* 0x000fc600000001ff */
        /* <DEDUP_REMOVED lines=15> */
[--C-:B--2---:R-:W-:Y:S02]  /*0610*/  SHF.R.U64 R59, R48, 0x10, R49.reuse ;  /* 0x00000010303b7819 */ /* 0x104fe40000001231 */
[----:B------:R-:W-:Y:S01]  /*0620*/  SHF.R.U32.HI R61, RZ, 0x10, R49 ;  /* 0x00000010ff3d7819 */ /* 0x000fe20000011631 */
[----:B------:R-:W-:Y:S01]  /*0630*/  HADD2.F32 R3, -RZ, R48.H0_H0 ;  /* 0x20000030ff037230 */ /* 0x000fe20000004100 */
[--C-:B---3--:R-:W-:Y:S02]  /*0640*/  SHF.R.U64 R58, R50, 0x10, R51.reuse ;  /* 0x00000010323a7819 */ /* 0x108fe40000001233 */
[----:B------:R-:W-:Y:S02]  /*0650*/  MOV R56, R51 ;  /* 0x0000003300387202 */ /* 0x000fe40000000f00 */
[----:B------:R-:W-:Y:S01]  /*0660*/  SHF.R.U32.HI R57, RZ, 0x10, R51 ;  /* 0x00000010ff397819 */ /* 0x000fe20000011633 */
[----:B------:R-:W-:Y:S01]  /*0670*/  HADD2.F32 R51, -RZ, R49.H0_H0 ;  /* 0x20000031ff337230 */ /* 0x000fe20000004100 */
[----:B------:R-:W-:Y:S01]  /*0680*/  MOV R55, R50 ;  /* 0x0000003200377202 */ /* 0x000fe20000000f00 */
[----:B------:R-:W-:-:S02]  /*0690*/  HADD2.F32 R49, -RZ, R59.H0_H0 ;  /* 0x2000003bff317230 */ /* 0x000fc40000004100 */
[C---:B------:R-:W-:Y:S02]  /*06a0*/  FADD.FTZ R3, -R54.reuse, R3 ;  /* 0x0000000336037221 */ /* 0x040fe40000010100 */
[----:B------:R-:W-:Y:S02]  /*06b0*/  HADD2.F32 R55, -RZ, R55.H0_H0 ;  /* 0x20000037ff377230 */ /* 0x000fe40000004100 */
[----:B------:R-:W-:Y:S01]  /*06c0*/  FADD.FTZ R49, -R54, R49 ;  /* 0x0000003136317221 */ /* 0x000fe20000010100 */
[----:B------:R-:W-:Y:S02]  /*06d0*/  HADD2.F32 R50, -RZ, R58.H0_H0 ;  /* 0x2000003aff327230 */ /* 0x000fe40000004100 */
[----:B0-----:R-:W-:Y:S02]  /*06e0*/  HADD2.F32 R53, -RZ, R56.H0_H0 ;  /* 0x20000038ff357230 */ /* 0x001fe40000004100 */
[----:B------:R-:W-:Y:S01]  /*06f0*/  FMUL.FTZ R56, R49, UR18 ;  /* 0x0000001231387c20 */ /* 0x000fe20008410000 */
[----:B-----5:R-:W-:Y:S01]  /*0700*/  FMUL.FTZ R58, R44, R55 ;  /* 0x000000372c3a7220 */ /* 0x020fe20000410000 */
[----:B------:R-:W-:Y:S01]  /*0710*/  FMUL.FTZ R3, R3, UR18 ;  /* 0x0000001203037c20 */ /* 0x000fe20008410000 */
[----:B------:R-:W-:Y:S01]  /*0720*/  FADD.FTZ R51, -R54, R51 ;  /* 0x0000003336337221 */ /* 0x000fe20000010100 */
[----:B------:R-:W-:Y:S01]  /*0730*/  FADD.FTZ R21, R21, R50 ;  /* 0x0000003215157221 */ /* 0x000fe20000010000 */
[-C--:B------:R-:W-:Y:S01]  /*0740*/  FFMA.FTZ R33, R56, R50.reuse, R33 ;  /* 0x0000003238217223 */ /* 0x080fe20000010021 */
[----:B------:R-:W-:Y:S01]  /*0750*/  FMUL.FTZ R59, R45, R50 ;  /* 0x000000322d3b7220 */ /* 0x000fe20000410000 */
[----:B------:R-:W-:-:S02]  /*0760*/  HADD2.F32 R61, -RZ, R61.H0_H0 ;  /* 0x2000003dff3d7230 */ /* 0x000fc40000004100 */
[----:B------:R-:W-:Y:S01]  /*0770*/  FADD.FTZ R50, RZ, R58 ;  /* 0x0000003aff327221 */ /* 0x000fe20000010000 */
[----:B------:R-:W-:Y:S01]  /*0780*/  FFMA.FTZ R49, R3, R58, RZ ;  /* 0x0000003a03317223 */ /* 0x000fe200000100ff */
[----:B------:R-:W-:Y:S02]  /*0790*/  HADD2.F32 R48, -RZ, R57.H0_H0 ;  /* 0x20000039ff307230 */ /* 0x000fe40000004100 */
        /* <DEDUP_REMOVED lines=18> */
.L_x_1865:
[----:B----4-:R-:W-:Y:S05]  /*08c0*/  BSYNC.RECONVERGENT B0 ;  /* 0x0000000000007941 */ /* 0x010fea0003800200 */
.L_x_1864:
        /* <DEDUP_REMOVED lines=14> */
[----:B--2---:R-:W-:Y:S02]  /*09b0*/  MOV R63, R52 ;  /* 0x00000034003f7202 */ /* 0x004fe40000000f00 */
[--C-:B------:R-:W-:Y:S02]  /*09c0*/  SHF.R.U64 R67, R52, 0x10, R53.reuse ;  /* 0x0000001034437819 */ /* 0x100fe40000001235 */
[----:B------:R-:W-:Y:S02]  /*09d0*/  MOV R64, R53 ;  /* 0x0000003500407202 */ /* 0x000fe40000000f00 */
[----:B------:R-:W-:Y:S02]  /*09e0*/  SHF.R.U32.HI R66, RZ, 0x10, R53 ;  /* 0x00000010ff427819 */ /* 0x000fe40000011635 */
[--C-:B---3--:R-:W-:Y:S01]  /*09f0*/  SHF.R.U64 R75, R48, 0x10, R49.reuse ;  /* 0x00000010304b7819 */ /* 0x108fe20000001231 */
[----:B------:R-:W-:Y:S01]  /*0a00*/  HADD2.F32 R53, -RZ, R48.H0_H0 ;  /* 0x20000030ff357230 */ /* 0x000fe20000004100 */
[----:B------:R-:W-:Y:S01]  /*0a10*/  SHF.R.U32.HI R74, RZ, 0x10, R49 ;  /* 0x00000010ff4a7819 */ /* 0x000fe20000011631 */
[----:B------:R-:W-:-:S02]  /*0a20*/  HADD2.F32 R65, -RZ, R49.H0_H0 ;  /* 0x20000031ff417230 */ /* 0x000fc40000004100 */
[----:B------:R-:W-:Y:S02]  /*0a30*/  HADD2.F32 R49, -RZ, R63.H0_H0 ;  /* 0x2000003fff317230 */ /* 0x000fe40000004100 */
[----:B------:R-:W-:Y:S01]  /*0a40*/  FADD.FTZ R53, -R54, R53 ;  /* 0x0000003536357221 */ /* 0x000fe20000010100 */
[----:B0-----:R-:W-:Y:S02]  /*0a50*/  HADD2.F32 R51, -RZ, R75.H0_H0 ;  /* 0x2000004bff337230 */ /* 0x001fe40000004100 */
[----:B------:R-:W-:Y:S02]  /*0a60*/  HADD2.F32 R52, -RZ, R67.H0_H0 ;  /* 0x20000043ff347230 */ /* 0x000fe40000004100 */
[----:B------:R-:W-:Y:S01]  /*0a70*/  FMUL.FTZ R63, R53, UR18 ;  /* 0x00000012353f7c20 */ /* 0x000fe20008410000 */
[----:B------:R-:W-:Y:S02]  /*0a80*/  HADD2.F32 R48, -RZ, R66.H0_H0 ;  /* 0x20000042ff307230 */ /* 0x000fe40000004100 */
[----:B-----5:R-:W-:Y:S01]  /*0a90*/  FMUL.FTZ R66, R40, R49 ;  /* 0x0000003128427220 */ /* 0x020fe20000410000 */
[----:B------:R-:W-:Y:S01]  /*0aa0*/  FADD.FTZ R51, -R54, R51 ;  /* 0x0000003336337221 */ /* 0x000fe20000010100 */
[----:B------:R-:W-:-:S02]  /*0ab0*/  HADD2.F32 R75, -RZ, R64.H0_H0 ;  /* 0x20000040ff4b7230 */ /* 0x000fc40000004100 */
[----:B------:R-:W-:Y:S01]  /*0ac0*/  FADD.FTZ R65, -R54, R65 ;  /* 0x0000004136417221 */ /* 0x000fe20000010100 */
[----:B------:R-:W-:Y:S02]  /*0ad0*/  HADD2.F32 R53, -RZ, R74.H0_H0 ;  /* 0x2000004aff357230 */ /* 0x000fe40000004100 */
        /* <DEDUP_REMOVED lines=23> */
.L_x_1867:
[----:B------:R-:W-:Y:S05]  /*0c50*/  BSYNC.RECONVERGENT B0 ;  /* 0x0000000000007941 */ /* 0x000fea0003800200 */
.L_x_1866:
        /* <DEDUP_REMOVED lines=13> */
[--C-:B--2---:R-:W-:Y:S01]  /*0d30*/  SHF.R.U64 R78, R48, 0x10, R49.reuse ;  /* 0x00000010304e7819 */ /* 0x104fe20000001231 */
[----:B------:R-:W-:Y:S01]  /*0d40*/  HADD2.F32 R77, -RZ, R49.H0_H0 ;  /* 0x20000031ff4d7230 */ /* 0x000fe20000004100 */
[----:B------:R-:W-:Y:S01]  /*0d50*/  SHF.R.U32.HI R83, RZ, 0x10, R49 ;  /* 0x00000010ff537819 */ /* 0x000fe20000011631 */
[----:B------:R-:W-:Y:S02]  /*0d60*/  HADD2.F32 R55, -RZ, R48.H0_H0 ;  /* 0x20000030ff377230 */ /* 0x000fe40000004100 */
[----:B------:R-:W-:Y:S01]  /*0d70*/  HADD2.F32 R49, -RZ, R78.H0_H0 ;  /* 0x2000004eff317230 */ /* 0x000fe20000004100 */
[----:B---3--:R-:W-:Y:S02]  /*0d80*/  MOV R48, R52 ;  /* 0x0000003400307202 */ /* 0x008fe40000000f00 */
[----:B------:R-:W-:Y:S02]  /*0d90*/  SHF.R.U64 R80, R52, 0x10, R53 ;  /* 0x0000001034507819 */ /* 0x000fe40000001235 */
[C---:B------:R-:W-:Y:S01]  /*0da0*/  FADD.FTZ R78, -R54.reuse, R49 ;  /* 0x00000031364e7221 */ /* 0x040fe20000010100 */
[----:B------:R-:W-:Y:S01]  /*0db0*/  FADD.FTZ R55, -R54, R55 ;  /* 0x0000003736377221 */ /* 0x000fe20000010100 */
[----:B------:R-:W-:Y:S01]  /*0dc0*/  HADD2.F32 R49, -RZ, R48.H0_H0 ;  /* 0x20000030ff317230 */ /* 0x000fe20000004100 */
[----:B------:R-:W-:Y:S01]  /*0dd0*/  MOV R79, R53 ;  /* 0x00000035004f7202 */ /* 0x000fe20000000f00 */
[----:B------:R-:W-:-:S02]  /*0de0*/  HADD2.F32 R48, -RZ, R80.H0_H0 ;  /* 0x20000050ff307230 */ /* 0x000fc40000004100 */
[----:B------:R-:W-:Y:S01]  /*0df0*/  FADD.FTZ R81, -R54, R77 ;  /* 0x0000004d36517221 */ /* 0x000fe20000010100 */
[----:B------:R-:W-:Y:S01]  /*0e00*/  FMUL.FTZ R78, R78, UR18 ;  /* 0x000000124e4e7c20 */ /* 0x000fe20008410000 */
[----:B------:R-:W-:Y:S01]  /*0e10*/  FMUL.FTZ R77, R55, UR18 ;  /* 0x00000012374d7c20 */ /* 0x000fe20008410000 */
[----:B-----5:R-:W-:Y:S01]  /*0e20*/  FMUL.FTZ R80, R36, R49 ;  /* 0x0000003124507220 */ /* 0x020fe20000410000 */
[----:B0-----:R-:W-:Y:S01]  /*0e30*/  HADD2.F32 R51, -RZ, R79.H0_H0 ;  /* 0x2000004fff337230 */ /* 0x001fe20000004100 */
[----:B------:R-:W-:Y:S01]  /*0e40*/  SHF.R.U32.HI R52, RZ, 0x10, R53 ;  /* 0x00000010ff347819 */ /* 0x000fe20000011635 */
[----:B------:R-:W-:Y:S01]  /*0e50*/  FADD.FTZ R13, R13, R48 ;  /* 0x000000300d0d7221 */ /* 0x000fe20000010000 */
[-C--:B------:R-:W-:Y:S01]  /*0e60*/  FFMA.FTZ R25, R78, R48.reuse, R25 ;  /* 0x000000304e197223 */ /* 0x080fe20000010019 */
[----:B------:R-:W-:Y:S01]  /*0e70*/  FMUL.FTZ R79, R37, R48 ;  /* 0x00000030254f7220 */ /* 0x000fe20000410000 */
[----:B------:R-:W-:Y:S01]  /*0e80*/  FMUL.FTZ R81, R81, UR18 ;  /* 0x0000001251517c20 */ /* 0x000fe20008410000 */
[----:B------:R-:W-:-:S02]  /*0e90*/  HADD2.F32 R83, -RZ, R83.H0_H0 ;  /* 0x20000053ff537230 */ /* 0x000fc40000004100 */
[----:B------:R-:W-:Y:S01]  /*0ea0*/  FADD.FTZ R12, R12, R49 ;  /* 0x000000310c0c7221 */ /* 0x000fe20000010000 */
[----:B------:R-:W-:Y:S01]  /*0eb0*/  FFMA.FTZ R24, R77, R49, R24 ;  /* 0x000000314d187223 */ /* 0x000fe20000010018 */
[----:B------:R-:W-:Y:S01]  /*0ec0*/  FADD.FTZ R48, R85, R80 ;  /* 0x0000005055307221 */ /* 0x000fe20000010000 */
[----:B------:R-:W-:Y:S01]  /*0ed0*/  FFMA.FTZ R49, R77, R80, R86 ;  /* 0x000000504d317223 */ /* 0x000fe20000010056 */
[----:B------:R-:W-:Y:S01]  /*0ee0*/  FADD.FTZ R14, R14, R51 ;  /* 0x000000330e0e7221 */ /* 0x000fe20000010000 */
[-C--:B------:R-:W-:Y:S01]  /*0ef0*/  FFMA.FTZ R26, R81, R51.reuse, R26 ;  /* 0x00000033511a7223 */ /* 0x080fe2000001001a */
[----:B------:R-:W-:Y:S01]  /*0f00*/  FMUL.FTZ R82, R38, R51 ;  /* 0x0000003326527220 */ /* 0x000fe20000410000 */
[----:B------:R-:W-:Y:S02]  /*0f10*/  HADD2.F32 R52, -RZ, R52.H0_H0 ;  /* 0x20000034ff347230 */ /* 0x000fe40000004100 */
[----:B------:R-:W-:Y:S01]  /*0f20*/  FADD.FTZ R51, R48, R79 ;  /* 0x0000004f30337221 */ /* 0x000fe20000010000 */
[----:B------:R-:W-:Y:S01]  /*0f30*/  FADD.FTZ R84, -R54, R83 ;  /* 0x0000005336547221 */ /* 0x000fe20000010100 */
[----:B------:R-:W-:Y:S01]  /*0f40*/  FFMA.FTZ R48, R78, R79, R49 ;  /* 0x0000004f4e307223 */ /* 0x000fe20000010031 */
[----:B------:R-:W-:-:S02]  /*0f50*/  FMUL.FTZ R83, R39, R52 ;  /* 0x0000003427537220 */ /* 0x000fc40000410000 */
[----:B------:R-:W-:Y:S01]  /*0f60*/  FMUL.FTZ R84, R84, UR18 ;  /* 0x0000001254547c20 */ /* 0x000fe20008410000 */
[----:B------:R-:W-:Y:S01]  /*0f70*/  FADD.FTZ R50, R51, R82 ;  /* 0x0000005233327221 */ /* 0x000fe20000010000 */
[----:B------:R-:W-:Y:S01]  /*0f80*/  FFMA.FTZ R48, R81, R82, R48 ;  /* 0x0000005251307223 */ /* 0x000fe20000010030 */
[----:B------:R-:W-:Y:S01]  /*0f90*/  FADD.FTZ R15, R15, R52 ;  /* 0x000000340f0f7221 */ /* 0x000fe20000010000 */
[----:B------:R-:W-:Y:S01]  /*0fa0*/  FFMA.FTZ R27, R84, R52, R27 ;  /* 0x00000034541b7223 */ /* 0x000fe2000001001b */
[----:B------:R-:W-:Y:S01]  /*0fb0*/  FADD.FTZ R85, R50, R83 ;  /* 0x0000005332557221 */ /* 0x000fe20000010000 */
[----:B------:R-:W-:-:S07]  /*0fc0*/  FFMA.FTZ R86, R84, R83, R48 ;  /* 0x0000005354567223 */ /* 0x000fce0000010030 */
.L_x_1869:
[----:B------:R-:W-:Y:S05]  /*0fd0*/  BSYNC.RECONVERGENT B0 ;  /* 0x0000000000007941 */ /* 0x000fea0003800200 */
.L_x_1868:
        /* <DEDUP_REMOVED lines=32> */
.L_x_1871:
[----:B------:R-:W-:Y:S05]  /*11e0*/  BSYNC.RECONVERGENT B0 ;  /* 0x0000000000007941 */ /* 0x000fea0003800200 */
.L_x_1870:
        /* <DEDUP_REMOVED lines=59> */
.L_x_1876:
        /* <DEDUP_REMOVED lines=23> */
.L_x_1875:
        /* <DEDUP_REMOVED lines=28> */
.L_x_1878:
        /* <DEDUP_REMOVED lines=27> */
.L_x_1874:
        /* <DEDUP_REMOVED lines=23> */
[----:B------:R-:W-:Y:S01]  /*1bf0*/  MOV R50, R71 ;  /* 0x0000004700327202 */ /* 0x000fe20000000f00 */
[----:B------:R-:W-:Y:S01]  /*1c00*/  FADD.FTZ R53, R60, -R53 ;  /* 0x800000353c357221 */ /* 0x000fe20000010000 */
[----:B------:R-:W-:Y:S01]  /*1c10*/  FADD.FTZ R52, R61, -R52 ;  /* 0x800000343d347221 */ /* 0x000fe20000010000 */
[----:B------:R-:W-:Y:S01]  /*1c20*/  HADD2.F32 R51, -RZ, R51.H0_H0 ;  /* 0x20000033ff337230 */ /* 0x000fe20000004100 */
[----:B------:R-:W-:Y:S01]  /*1c30*/  F2FP.F16.F32.PACK_AB R48, R49, R48 ;  /* 0x000000303130723e */ /* 0x000fe200000000ff */
[----:B------:R-:W-:-:S03]  /*1c40*/  HADD2.F32 R50, -RZ, R50.H0_H0 ;  /* 0x20000032ff327230 */ /* 0x000fc60000004100 */
[----:B------:R-:W-:Y:S01]  /*1c50*/  FFMA.FTZ R51, R52, UR18, R51 ;  /* 0x0000001234337c23 */ /* 0x000fe20008010033 */
[C---:B------:R-:W-:Y:S01]  /*1c60*/  PRMT R49, R48.reuse, 0x7632, R49 ;  /* 0x0000763230317816 */ /* 0x040fe20000000031 */
[----:B------:R-:W-:Y:S01]  /*1c70*/  FFMA.FTZ R50, R53, UR18, R50 ;  /* 0x0000001235327c23 */ /* 0x000fe20008010032 */
[----:B------:R-:W-:-:S04]  /*1c80*/  PRMT R53, R48, 0x7610, R53 ;  /* 0x0000761030357816 */ /* 0x000fc80000000035 */
[----:B------:R-:W-:-:S04]  /*1c90*/  F2FP.F16.F32.PACK_AB R51, R51, R50 ;  /* 0x000000323333723e */ /* 0x000fc800000000ff */
[----:B------:R-:W-:Y:S01]  /*1ca0*/  PRMT R48, R51, 0x7632, R48 ;  /* 0x0000763233307816 */ /* 0x000fe20000000030 */
[----:B------:R-:W-:Y:S06]  /*1cb0*/  BRA `(.L_x_1877) ;  /* 0x00000004008c7947 */ /* 0x000fec0003800000 */
.L_x_1880:
        /* <DEDUP_REMOVED lines=30> */
.L_x_1879:
[----:B------:R-:W-:Y:S01]  /*1ea0*/  UMOV UR7, UR16 ;  /* 0x0000001000077c82 */ /* 0x000fe20008000000 */
[----:B------:R-:W-:Y:S01]  /*1eb0*/  UMOV UR8, UR17 ;  /* 0x0000001100087c82 */ /* 0x000fe20008000000 */
[----:B------:R-:W-:-:S04]  /*1ec0*/  UISETP.NE.U32.AND UP0, UPT, UR7, URZ, UPT ;  /* 0x000000ff0700728c */ /* 0x000fc8000bf05070 */
[----:B------:R-:W-:-:S09]  /*1ed0*/  UISETP.NE.AND.EX UP0, UPT, UR8, URZ, UPT, UP0 ;  /* 0x000000ff0800728c */ /* 0x000fd2000bf05300 */
[----:B------:R-:W-:Y:S05]  /*1ee0*/  BRA.U UP0, `(.L_x_1881) ;  /* 0x0000000100787547 */ /* 0x000fea000b800000 */
        /* <DEDUP_REMOVED lines=30> */
.L_x_1881:
        /* <DEDUP_REMOVED lines=34> */
.L_x_1877:
        /* <DEDUP_REMOVED lines=18> */
.L_x_1882:
        /* <DEDUP_REMOVED lines=12> */
.L_x_1883:
[----:B------:R-:W-:-:S07]  /*24d0*/  IADD3 R0, PT, PT, R0, 0x80, RZ ;  /* 0x0000008000007810 */ /* 0x000fce0007ffe0ff */
.L_x_1873:
[----:B------:R-:W-:Y:S05]  /*24e0*/  BSYNC.RECONVERGENT B0 ;  /* 0x0000000000007941 */ /* 0x000fea0003800200 */
.L_x_1872:
        /* <DEDUP_REMOVED lines=11> */
[----:B------:R-:W-:Y:S01]  /*25a0*/  MOV R4, R68 ;  /* 0x0000004400047202 */ /* 0x000fe20000000f00 */
[--C-:B------:R-:W-:Y:S01]  /*25b0*/  FFMA.FTZ R7, R65, UR19, R86.reuse ;  /* 0x0000001341077c23 */ /* 0x100fe20008010056 */
[--C-:B01----:R-:W-:Y:S01]  /*25c0*/  SHF.R.U64 R48, R68, 0x10, R69.reuse ;  /* 0x0000001044307819 */ /* 0x103fe20000001245 */
        /* <DEDUP_REMOVED lines=32> */
.L_x_1888:
[----:B------:R-:W-:Y:S01]  /*27d0*/  MOV R8, R68 ;  /* 0x0000004400087202 */ /* 0x000fe20000000f00 */
[--C-:B------:R-:W-:Y:S01]  /*27e0*/  FFMA.FTZ R9, R63, UR19, R86.reuse ;  /* 0x000000133f097c23 */ /* 0x100fe20008010056 */
[--C-:B------:R-:W-:Y:S01]  /*27f0*/  SHF.R.U64 R11, R68, 0x10, R69.reuse ;  /* 0x00000010440b7819 */ /* 0x100fe20000001245 */
[--C-:B------:R-:W-:Y:S01]  /*2800*/  FFMA.FTZ R10, R64, UR19, R86.reuse ;  /* 0x00000013400a7c23 */ /* 0x100fe20008010056 */
[----:B01----:R-:W-:Y:S01]  /*2810*/  MOV R48, R69 ;  /* 0x0000004500307202 */ /* 0x003fe20000000f00 */
        /* <DEDUP_REMOVED lines=26> */
.L_x_1887:
[----:B------:R-:W-:-:S04]  /*29c0*/  UISETP.NE.U32.AND UP3, UPT, UR16, URZ, UPT ;  /* 0x000000ff1000728c */ /* 0x000fc8000bf65070 */
[----:B------:R-:W-:-:S09]  /*29d0*/  UISETP.NE.AND.EX UP3, UPT, UR17, URZ, UPT, UP3 ;  /* 0x000000ff1100728c */ /* 0x000fd2000bf65330 */
[----:B------:R-:W-:Y:S05]  /*29e0*/  BRA.U !UP3, `(.L_x_1890) ;  /* 0x000000010b7c7547 */ /* 0x000fea000b800000 */
        /* <DEDUP_REMOVED lines=31> */
.L_x_1890:
[--C-:B-1----:R-:W-:Y:S01]  /*2be0*/  SHF.R.U64 R51, R68, 0x10, R69.reuse ;  /* 0x0000001044337819 */ /* 0x102fe20000001245 */
[--C-:B------:R-:W-:Y:S01]  /*2bf0*/  FFMA.FTZ R50, R64, UR19, R86.reuse ;  /* 0x0000001340327c23 */ /* 0x100fe20008010056 */
[----:B0-----:R-:W-:Y:S01]  /*2c00*/  MOV R48, R68 ;  /* 0x0000004400307202 */ /* 0x001fe20000000f00 */
[----:B------:R-:W-:Y:S01]  /*2c10*/  FFMA.FTZ R49, R63, UR19, R86 ;  /* 0x000000133f317c23 */ /* 0x000fe20008010056 */
[----:B------:R-:W-:Y:S01]  /*2c20*/  SHF.R.U32.HI R53, RZ, 0x10, R69 ;  /* 0x00000010ff357819 */ /* 0x000fe20000011645 */
        /* <DEDUP_REMOVED lines=8> */
[----:B------:R-:W-:Y:S01]  /*2cb0*/  FFMA.FTZ R49, R65, UR19, R86 ;  /* 0x0000001341317c23 */ /* 0x000fe20008010056 */
[----:B------:R-:W-:-:S02]  /*2cc0*/  HADD2.F32 R53, -RZ, R53.H0_H0 ;  /* 0x20000035ff357230 */ /* 0x000fc40000004100 */
[----:B------:R-:W-:Y:S01]  /*2cd0*/  FADD.FTZ R52, R75, -R52 ;  /* 0x800000344b347221 */ /* 0x000fe20000010000 */
[----:B------:R-:W-:Y:S02]  /*2ce0*/  HADD2.F32 R50, -RZ, R50.H0_H0 ;  /* 0x20000032ff327230 */ /* 0x000fe40000004100 */
[----:B------:R-:W-:Y:S01]  /*2cf0*/  FADD.FTZ R49, R74, -R49 ;  /* 0x800000314a317221 */ /* 0x000fe20000010000 */
[----:B------:R-:W-:Y:S01]  /*2d00*/  F2FP.F16.F32.PACK_AB R48, R51, R48 ;  /* 0x000000303330723e */ /* 0x000fe200000000ff */
[----:B------:R-:W-:Y:S02]  /*2d10*/  FFMA.FTZ R52, R52, UR18, R53 ;  /* 0x0000001234347c23 */ /* 0x000fe40008010035 */
[----:B------:R-:W-:Y:S01]  /*2d20*/  FFMA.FTZ R49, R49, UR18, R50 ;  /* 0x0000001231317c23 */ /* 0x000fe20008010032 */
[C---:B------:R-:W-:Y:S02]  /*2d30*/  PRMT R51, R48.reuse, 0x7632, R51 ;  /* 0x0000763230337816 */ /* 0x040fe40000000033 */
[----:B------:R-:W-:-:S02]  /*2d40*/  PRMT R53, R48, 0x7610, R53 ;  /* 0x0000761030357816 */ /* 0x000fc40000000035 */
[----:B------:R-:W-:-:S04]  /*2d50*/  F2FP.F16.F32.PACK_AB R49, R52, R49 ;  /* 0x000000313431723e */ /* 0x000fc800000000ff */
[C---:B------:R-:W-:Y:S02]  /*2d60*/  PRMT R50, R49.reuse, 0x7632, R50 ;  /* 0x0000763231327816 */ /* 0x040fe40000000032 */
[----:B------:R-:W-:Y:S01]  /*2d70*/  PRMT R55, R49, 0x7610, R55 ;  /* 0x0000761031377816 */ /* 0x000fe20000000037 */
[----:B------:R-:W-:Y:S06]  /*2d80*/  BRA `(.L_x_1889) ;  /* 0x00000004008c7947 */ /* 0x000fec0003800000 */
.L_x_1886:
        /* <DEDUP_REMOVED lines=18> */
[----:B------:R-:W-:Y:S02]  /*2eb0*/  F2FP.F16.F32.PACK_AB R6, R7, R6 ;  /* 0x000000060706723e */ /* 0x000fe400000000ff */
[----:B------:R-:W-:Y:S02]  /*2ec0*/  F2FP.F16.F32.PACK_AB R4, R5, R4 ;  /* 0x000000040504723e */ /* 0x000fe400000000ff */
        /* <DEDUP_REMOVED lines=13> */
.L_x_1892:
        /* <DEDUP_REMOVED lines=23> */
.L_x_1891:
        /* <DEDUP_REMOVED lines=26> */
.L_x_1893:
        /* <DEDUP_REMOVED lines=17> */
.L_x_1889:
        /* <DEDUP_REMOVED lines=16> */
.L_x_1894:
        /* <DEDUP_REMOVED lines=10> */
.L_x_1895:
[----:B------:R-:W-:-:S07]  /*3560*/  IADD3 R0, PT, PT, R0, 0x80, RZ ;  /* 0x0000008000007810 */ /* 0x000fce0007ffe0ff */
.L_x_1885:
[----:B------:R-:W-:Y:S05]  /*3570*/  BSYNC.RECONVERGENT B0 ;  /* 0x0000000000007941 */ /* 0x000fea0003800200 */
.L_x_1884:
        /* <DEDUP_REMOVED lines=46> */
.L_x_1900:
        /* <DEDUP_REMOVED lines=31> */
.L_x_1899:
        /* <DEDUP_REMOVED lines=34> */
.L_x_1902:
[----:B012---:R-:W-:Y:S01]  /*3c70*/  MOV R48, R72 ;  /* 0x0000004800307202 */ /* 0x007fe20000000f00 */
[--C-:B------:R-:W-:Y:S01]  /*3c80*/  FFMA.FTZ R49, R77, UR19, R86.reuse ;  /* 0x000000134d317c23 */ /* 0x100fe20008010056 */
[----:B------:R-:W-:Y:S01]  /*3c90*/  MOV R52, R73 ;  /* 0x0000004900347202 */ /* 0x000fe20000000f00 */
[--C-:B------:R-:W-:Y:S01]  /*3ca0*/  FFMA.FTZ R50, R78, UR19, R86.reuse ;  /* 0x000000134e327c23 */ /* 0x100fe20008010056 */
[----:B------:R-:W-:Y:S01]  /*3cb0*/  SHF.R.U32.HI R53, RZ, 0x10, R73 ;  /* 0x00000010ff357819 */ /* 0x000fe20000011649 */
[----:B------:R-:W-:Y:S02]  /*3cc0*/  HADD2.F32 R51, -RZ, R48.H0_H0 ;  /* 0x20000030ff337230 */ /* 0x000fe40000004100 */
[----:B------:R-:W-:Y:S01]  /*3cd0*/  FADD.FTZ R48, R80, -R49 ;  /* 0x8000003150307221 */ /* 0x000fe20000010000 */
[----:B------:R-:W-:Y:S01]  /*3ce0*/  SHF.R.U64 R49, R72, 0x10, R73 ;  /* 0x0000001048317819 */ /* 0x000fe20000001249 */
[----:B------:R-:W-:Y:S01]  /*3cf0*/  FFMA.FTZ R54, R84, UR19, R86 ;  /* 0x0000001354367c23 */ /* 0x000fe20008010056 */
[----:B------:R-:W-:Y:S01]  /*3d00*/  FADD.FTZ R50, R79, -R50 ;  /* 0x800000324f327221 */ /* 0x000fe20000010000 */
[----:B------:R-:W-:Y:S01]  /*3d10*/  FFMA.FTZ R48, R48, UR18, R51 ;  /* 0x0000001230307c23 */ /* 0x000fe20008010033 */
[----:B------:R-:W-:Y:S01]  /*3d20*/  FFMA.FTZ R51, R81, UR19, R86 ;  /* 0x0000001351337c23 */ /* 0x000fe20008010056 */
[----:B------:R-:W-:-:S02]  /*3d30*/  HADD2.F32 R49, -RZ, R49.H0_H0 ;  /* 0x20000031ff317230 */ /* 0x000fc40000004100 */
[----:B------:R-:W-:Y:S01]  /*3d40*/  FADD.FTZ R54, R83, -R54 ;  /* 0x8000003653367221 */ /* 0x000fe20000010000 */
[----:B------:R-:W-:Y:S02]  /*3d50*/  HADD2.F32 R52, -RZ, R52.H0_H0 ;  /* 0x20000034ff347230 */ /* 0x000fe40000004100 */
[----:B------:R-:W-:Y:S01]  /*3d60*/  FADD.FTZ R51, R82, -R51 ;  /* 0x8000003352337221 */ /* 0x000fe20000010000 */
[----:B------:R-:W-:Y:S02]  /*3d70*/  HADD2.F32 R53, -RZ, R53.H0_H0 ;  /* 0x20000035ff357230 */ /* 0x000fe40000004100 */
[----:B------:R-:W-:Y:S01]  /*3d80*/  FFMA.FTZ R49, R50, UR18, R49 ;  /* 0x0000001232317c23 */ /* 0x000fe20008010031 */
[----:B------:R-:W-:Y:S02]  /*3d90*/  FFMA.FTZ R51, R51, UR18, R52 ;  /* 0x0000001233337c23 */ /* 0x000fe40008010034 */
[----:B------:R-:W-:Y:S02]  /*3da0*/  FFMA.FTZ R54, R54, UR18, R53 ;  /* 0x0000001236367c23 */ /* 0x000fe40008010035 */
[----:B------:R-:W-:-:S03]  /*3db0*/  F2FP.F16.F32.PACK_AB R48, R49, R48 ;  /* 0x000000303130723e */ /* 0x000fc600000000ff */
[----:B------:R-:W-:Y:S02]  /*3dc0*/  F2FP.F16.F32.PACK_AB R54, R54, R51 ;  /* 0x000000333636723e */ /* 0x000fe400000000ff */
[C---:B------:R-:W-:Y:S02]  /*3dd0*/  PRMT R49, R48.reuse, 0x7632, R49 ;  /* 0x0000763230317816 */ /* 0x040fe40000000031 */
[----:B------:R-:W-:Y:S02]  /*3de0*/  PRMT R51, R48, 0x7610, R51 ;  /* 0x0000761030337816 */ /* 0x000fe40000000033 */
[C---:B------:R-:W-:Y:S02]  /*3df0*/  PRMT R48, R54.reuse, 0x7632, R48 ;  /* 0x0000763236307816 */ /* 0x040fe40000000030 */
[----:B------:R-:W-:Y:S01]  /*3e00*/  PRMT R53, R54, 0x7610, R53 ;  /* 0x0000761036357816 */ /* 0x000fe20000000035 */
[----:B------:R-:W-:Y:S06]  /*3e10*/  BRA `(.L_x_1901) ;  /* 0x0000000400907947 */ /* 0x000fec0003800000 */
.L_x_1898:
        /* <DEDUP_REMOVED lines=33> */
.L_x_1904:
        /* <DEDUP_REMOVED lines=23> */
.L_x_1903:
        /* <DEDUP_REMOVED lines=26> */
.L_x_1905:
        /* <DEDUP_REMOVED lines=18> */
.L_x_1901:
        /* <DEDUP_REMOVED lines=16> */
.L_x_1906:
        /* <DEDUP_REMOVED lines=10> */
.L_x_1897:
[----:B------:R-:W-:Y:S05]  /*4600*/  BSYNC.RECONVERGENT B0 ;  /* 0x0000000000007941 */ /* 0x000fea0003800200 */
.L_x_1896:
[----:B------:R-:W-:Y:S01]  /*4610*/  UPLOP3.LUT UP1, UPT, UPT, UPT, UP1, 0x40, 0x4 ;  /* 0x000000000004789c */ /* 0x000fe20003f2e810 */
[----:B------:R-:W-:Y:S10]  /*4620*/  BRA.U !UP2, `(.L_x_1907) ;  /* 0xffffffbd0a747547 */ /* 0x000ff4000b83ffff */
.L_x_1863:
        /* <DEDUP_REMOVED lines=26> */
.L_x_1908:
        /* <DEDUP_REMOVED lines=11> */
.L_x_3558:


//--------------------- .text._ZN10layer_norm31ln_parallel_residual_bwd_kernelINS_13Kernel_traitsIf6__halfS2_S2_fjLj1536ELj1ELj1ELj4ELj8ENS_18Kernel_traits_baseILj1536EfS2_S2_S2_fjLj128EEEEELb0ELb1ELb1EEEvNS_9BwdParamsE --------------------------
	.section	.text._ZN10layer_norm31ln_parallel_residual_bwd_kernelINS_13Kernel_traitsIf6__halfS2_S2_fjLj1536ELj1ELj1ELj4ELj8ENS_18Kernel_traits_baseILj1536EfS2_S2_S2_fjLj128EEEEELb0ELb1ELb1EEEvNS_9BwdParamsE,"ax",@progbits
	.align	128
        .global         _ZN10layer_norm31ln_parallel_residual_bwd_kernelINS_13Kernel_traitsIf6__halfS2_S2_fjLj1536ELj1ELj1ELj4ELj8ENS_18Kernel_traits_baseILj1536EfS2_S2_S2_fjLj128EEEEELb0ELb1ELb1EEEvNS_9BwdParamsE
        .type           _ZN10layer_norm31ln_parallel_residual_bwd_kernelINS_13Kernel_traitsIf6__halfS2_S2_fjLj1536ELj1ELj1ELj4ELj8ENS_18Kernel_traits_baseILj1536EfS2_S2_S2_fjLj128EEEEELb0ELb1ELb1EEEvNS_9BwdParamsE,@function
        .size           _ZN10layer_norm31ln_parallel_residual_bwd_kernelINS_13Kernel_traitsIf6__halfS2_S2_fjLj1536ELj1ELj1ELj4ELj8ENS_18Kernel_traits_baseILj1536EfS2_S2_S2_fjLj128EEEEELb0ELb1ELb1EEEvNS_9BwdParamsE,(.L_x_3559 - _ZN10layer_norm31ln_parallel_residual_bwd_kernelINS_13Kernel_traitsIf6__halfS2_S2_fjLj1536ELj1ELj1ELj4ELj8ENS_18Kernel_traits_baseILj1536EfS2_S2_S2_fjLj128EEEEELb0ELb1ELb1EEEvNS_9BwdParamsE)
        .other          _ZN10layer_norm31ln_parallel_residual_bwd_kernelINS_13Kernel_traitsIf6__halfS2_S2_fjLj1536ELj1ELj1ELj4ELj8ENS_18Kernel_traits_baseILj1536EfS2_S2_S2_fjLj128EEEEELb0ELb1ELb1EEEvNS_9BwdParamsE,@"STO_CUDA_ENTRY STV_DEFAULT"
_ZN10layer_norm31ln_parallel_residual_bwd_kernelINS_13Kernel_traitsIf6__halfS2_S2_fjLj1536ELj1ELj1ELj4ELj8ENS_18Kernel_traits_baseILj1536EfS2_S2_S2_fjLj128EEEEELb0ELb1ELb1EEEvNS_9BwdParamsE:
.text._ZN10layer_norm31ln_parallel_residual_bwd_kernelINS_13Kernel_traitsIf6__halfS2_S2_fjLj1536ELj1ELj1ELj4ELj8ENS_18Kernel_traits_baseILj1536EfS2_S2_S2_fjLj128EEEEELb0ELb1ELb1EEEvNS_9BwdParamsE:
        /* <DEDUP_REMOVED lines=50> */
.L_x_1944:
        /* <DEDUP_REMOVED lines=36> */
[----:B------:R-:W-:Y:S01]  /*0560*/  FADD.FTZ R23, -R0, R29 ;  /* 0x0000001d00177221 */ /* 0x000fe20000010100 */
[----:B--2---:R-:W-:Y:S01]  /*0570*/  HADD2.F32 R81, -RZ, R20.H0_H0 ;  /* 0x20000014ff517230 */ /* 0x004fe20000004100 */
[--C-:B------:R-:W-:Y:S01]  /*0580*/  SHF.R.U64 R22, R20, 0x10, R21.reuse ;  /* 0x0000001014167819 */ /* 0x100fe20000001215 */
[----:B------:R-:W-:Y:S01]  /*0590*/  HADD2.F32 R29, -RZ, R28.H0_H0 ;  /* 0x2000001cff1d7230 */ /* 0x000fe20000004100 */
[----:B------:R-:W-:Y:S01]  /*05a0*/  SHF.R.U32.HI R89, RZ, 0x10, R21 ;  /* 0x00000010ff597819 */ /* 0x000fe20000011615 */
[----:B------:R-:W-:Y:S02]  /*05b0*/  HADD2.F32 R83, -RZ, R21.H0_H0 ;  /* 0x20000015ff537230 */ /* 0x000fe40000004100 */
[C---:B------:R-:W-:Y:S01]  /*05c0*/  FADD.FTZ R85, -R0.reuse, R77 ;  /* 0x0000004d00557221 */ /* 0x040fe20000010100 */
[----:B------:R-:W-:Y:S02]  /*05d0*/  HADD2.F32 R75, -RZ, R75.H0_H0 ;  /* 0x2000004bff4b7230 */ /* 0x000fe40000004100 */
[C---:B------:R-:W-:Y:S01]  /*05e0*/  FADD.FTZ R95, -R0.reuse, R81 ;  /* 0x00000051005f7221 */ /* 0x040fe20000010100 */
[----:B------:R-:W-:Y:S01]  /*05f0*/  FADD.FTZ R77, -R0, R29 ;  /* 0x0000001d004d7221 */ /* 0x000fe20000010100 */
[----:B------:R-:W-:Y:S01]  /*0600*/  SHF.R.U64 R98, R86, 0x10, R87 ;  /* 0x0000001056627819 */ /* 0x000fe20000001257 */
[----:B------:R-:W-:-:S02]  /*0610*/  HADD2.F32 R21, -RZ, R62.H0_H0 ;  /* 0x2000003eff157230 */ /* 0x000fc40000004100 */
[C---:B------:R-:W-:Y:S01]  /*0620*/  FADD.FTZ R71, -R0.reuse, R71 ;  /* 0x0000004700477221 */ /* 0x040fe20000010100 */
[----:B------:R-:W-:Y:S02]  /*0630*/  HADD2.F32 R79, -RZ, R79.H0_H0 ;  /* 0x2000004fff4f7230 */ /* 0x000fe40000004100 */
[C---:B------:R-:W-:Y:S01]  /*0640*/  FADD.FTZ R99, -R0.reuse, R83 ;  /* 0x0000005300637221 */ /* 0x040fe20000010100 */
        /* <DEDUP_REMOVED lines=9> */
[----:B------:R-:W-:Y:S01]  /*06e0*/  FADD.FTZ R101, -R0, R89 ;  /* 0x0000005900657221 */ /* 0x000fe20000010100 */
[----:B------:R-:W-:Y:S01]  /*06f0*/  FMUL.FTZ R93, R4, R29 ;  /* 0x0000001d045d7220 */ /* 0x000fe20000410000 */
[----:B-----5:R-:W-:Y:S01]  /*0700*/  FMUL.FTZ R0, R56, R71 ;  /* 0x0000004738007220 */ /* 0x020fe20000410000 */
[----:B------:R-:W-:Y:S01]  /*0710*/  SHF.R.U32.HI R96, RZ, 0x10, R87 ;  /* 0x00000010ff607819 */ /* 0x000fe20000011657 */
[----:B------:R-:W-:Y:S01]  /*0720*/  HADD2.F32 R87, -RZ, R87.H0_H0 ;  /* 0x20000057ff577230 */ /* 0x000fe20000004100 */
[--C-:B------:R-:W-:Y:S01]  /*0730*/  SHF.R.U64 R90, R16, 0x10, R17.reuse ;  /* 0x00000010105a7819 */ /* 0x100fe20000001211 */
[----:B------:R-:W-:Y:S01]  /*0740*/  HADD2.F32 R100, -RZ, R17.H0_H0 ;  /* 0x20000011ff647230 */ /* 0x000fe20000004100 */
[----:B------:R-:W-:Y:S01]  /*0750*/  SHF.R.U32.HI R78, RZ, 0x10, R17 ;  /* 0x00000010ff4e7819 */ /* 0x000fe20000011611 */
[----:B------:R-:W-:Y:S01]  /*0760*/  HADD2.F32 R91, -RZ, R19.H0_H0 ;  /* 0x20000013ff5b7230 */ /* 0x000fe20000004100 */
[----:B------:R-:W-:Y:S01]  /*0770*/  SHF.R.U64 R94, R18, 0x10, R19 ;  /* 0x00000010125e7819 */ /* 0x000fe20000001213 */
[----:B------:R-:W-:Y:S01]  /*0780*/  FADD.FTZ R17, RZ, R93 ;  /* 0x0000005dff117221 */ /* 0x000fe20000010000 */
[----:B------:R-:W-:Y:S01]  /*0790*/  SHF.R.U32.HI R92, RZ, 0x10, R19 ;  /* 0x00000010ff5c7819 */ /* 0x000fe20000011613 */
[----:B------:R-:W-:Y:S01]  /*07a0*/  FMUL.FTZ R86, R5, R98 ;  /* 0x0000006205567220 */ /* 0x000fe20000410000 */
[----:B------:R-:W-:Y:S01]  /*07b0*/  FMUL.FTZ R102, R56, R21 ;  /* 0x0000001538667220 */ /* 0x000fe20000410000 */
[----:B------:R-:W-:Y:S01]  /*07c0*/  FFMA.FTZ R19, R0, R93, RZ ;  /* 0x0000005d00137223 */ /* 0x000fe200000100ff */
[----:B------:R-:W-:-:S02]  /*07d0*/  HADD2.F32 R96, -RZ, R96.H0_H0 ;  /* 0x20000060ff607230 */ /* 0x000fc40000004100 */
[----:B------:R-:W-:Y:S01]  /*07e0*/  FMUL.FTZ R84, R6, R87 ;  /* 0x0000005706547220 */ /* 0x000fe20000410000 */
[----:B------:R-:W-:Y:S01]  /*07f0*/  FADD.FTZ R17, R17, R86 ;  /* 0x0000005611117221 */ /* 0x000fe20000010000 */
[----:B------:R-:W-:Y:S01]  /*0800*/  FMUL.FTZ R88, R56, R23 ;  /* 0x0000001738587220 */ /* 0x000fe20000410000 */
[----:B------:R-:W-:Y:S01]  /*0810*/  FFMA.FTZ R19, R102, R86, R19 ;  /* 0x0000005666137223 */ /* 0x000fe20000010013 */
[----:B------:R-:W-:Y:S02]  /*0820*/  HADD2.F32 R89, -RZ, R18.H0_H0 ;  /* 0x20000012ff597230 */ /* 0x000fe40000004100 */
[C---:B------:R-:W-:Y:S01]  /*0830*/  FMUL.FTZ R71, R56.reuse, R95 ;  /* 0x0000005f38477220 */ /* 0x040fe20000410000 */
[----:B------:R-:W-:Y:S02]  /*0840*/  HADD2.F32 R28, -RZ, R16.H0_H0 ;  /* 0x20000010ff1c7230 */ /* 0x000fe40000004100 */
[----:B------:R-:W-:Y:S01]  /*0850*/  FMUL.FTZ R95, R7, R96 ;  /* 0x00000060075f7220 */ /* 0x000fe20000410000 */
[----:B------:R-:W-:Y:S01]  /*0860*/  FADD.FTZ R16, R17, R84 ;  /* 0x0000005411107221 */ /* 0x000fe20000010000 */
[----:B------:R-:W-:Y:S01]  /*0870*/  FMUL.FTZ R104, R56, R77 ;  /* 0x0000004d38687220 */ /* 0x000fe20000410000 */
[----:B------:R-:W-:Y:S01]  /*0880*/  FFMA.FTZ R19, R88, R84, R19 ;  /* 0x0000005458137223 */ /* 0x000fe20000010013 */
[----:B------:R-:W-:-:S02]  /*0890*/  HADD2.F32 R94, -RZ, R94.H0_H0 ;  /* 0x2000005eff5e7230 */ /* 0x000fc40000004100 */
[----:B------:R-:W-:Y:S01]  /*08a0*/  FMUL.FTZ R81, R8, R89 ;  /* 0x0000005908517220 */ /* 0x000fe20000410000 */
[----:B------:R-:W-:Y:S01]  /*08b0*/  FADD.FTZ R16, R16, R95 ;  /* 0x0000005f10107221 */ /* 0x000fe20000010000 */
[----:B------:R-:W-:Y:S01]  /*08c0*/  FMUL.FTZ R72, R56, R73 ;  /* 0x0000004938487220 */ /* 0x000fe20000410000 */
[----:B------:R-:W-:Y:S01]  /*08d0*/  FFMA.FTZ R19, R104, R95, R19 ;  /* 0x0000005f68137223 */ /* 0x000fe20000010013 */
[----:B------:R-:W-:Y:S01]  /*08e0*/  FMUL.FTZ R74, R9, R94 ;  /* 0x0000005e094a7220 */ /* 0x000fe20000410000 */
[----:B------:R-:W-:Y:S01]  /*08f0*/  FADD.FTZ R17, R16, R81 ;  /* 0x0000005110117221 */ /* 0x000fe20000010000 */
[----:B------:R-:W-:Y:S01]  /*0900*/  FMUL.FTZ R83, R56, R83 ;  /* 0x0000005338537220 */ /* 0x000fe20000410000 */
[----:B------:R-:W-:Y:S01]  /*0910*/  FFMA.FTZ R16, R72, R81, R19 ;  /* 0x0000005148107223 */ /* 0x000fe20000010013 */
[----:B------:R-:W-:Y:S02]  /*0920*/  HADD2.F32 R92, -RZ, R92.H0_H0 ;  /* 0x2000005cff5c7230 */ /* 0x000fe40000004100 */
[----:B------:R-:W-:Y:S01]  /*0930*/  FADD.FTZ R18, R17, R74 ;  /* 0x0000004a11127221 */ /* 0x000fe20000010000 */
[----:B------:R-:W-:Y:S01]  /*0940*/  FMUL.FTZ R79, R10, R91 ;  /* 0x0000005b0a4f7220 */ /* 0x000fe20000410000 */
[C---:B------:R-:W-:Y:S01]  /*0950*/  FMUL.FTZ R70, R56.reuse, R85 ;  /* 0x0000005538467220 */ /* 0x040fe20000410000 */
[----:B------:R-:W-:Y:S01]  /*0960*/  FFMA.FTZ R17, R83, R74, R16 ;  /* 0x0000004a53117223 */ /* 0x000fe20000010010 */
[----:B------:R-:W-:Y:S01]  /*0970*/  FMUL.FTZ R76, R11, R92 ;  /* 0x0000005c0b4c7220 */ /* 0x000fe20000410000 */
[----:B------:R-:W-:Y:S01]  /*0980*/  FMUL.FTZ R85, R56, R97 ;  /* 0x0000006138557220 */ /* 0x000fe20000410000 */
[----:B------:R-:W-:Y:S01]  /*0990*/  FADD.FTZ R19, R18, R79 ;  /* 0x0000004f12137221 */ /* 0x000fe20000010000 */
[----:B------:R-:W-:Y:S01]  /*09a0*/  FFMA.FTZ R16, R70, R79, R17 ;  /* 0x0000004f46107223 */ /* 0x000fe20000010011 */
        /* <DEDUP_REMOVED lines=32> */
.L_x_1910:
        /* <DEDUP_REMOVED lines=31> */
[--C-:B--2---:R-:W-:Y:S01]  /*0da0*/  SHF.R.U64 R66, R70, 0x10, R71.reuse ;  /* 0x0000001046427819 */ /* 0x104fe20000001247 */
[----:B------:R-:W-:Y:S01]  /*0db0*/  HADD2.F32 R81, -RZ, R70.H0_H0 ;  /* 0x20000046ff517230 */ /* 0x000fe20000004100 */
[----:B------:R-:W-:Y:S01]  /*0dc0*/  SHF.R.U32.HI R68, RZ, 0x10, R71 ;  /* 0x00000010ff447819 */ /* 0x000fe20000011647 */
[----:B------:R-:W-:-:S02]  /*0dd0*/  HADD2.F32 R29, -RZ, R18.H0_H0 ;  /* 0x20000012ff1d7230 */ /* 0x000fc40000004100 */
[C---:B------:R-:W-:Y:S01]  /*0de0*/  FADD.FTZ R83, -R0.reuse, R77 ;  /* 0x0000004d00537221 */ /* 0x040fe20000010100 */
[----:B------:R-:W-:Y:S02]  /*0df0*/  HADD2.F32 R85, -RZ, R71.H0_H0 ;  /* 0x20000047ff557230 */ /* 0x000fe40000004100 */
[C---:B------:R-:W-:Y:S01]  /*0e00*/  FADD.FTZ R71, -R0.reuse, R75 ;  /* 0x0000004b00477221 */ /* 0x040fe20000010100 */
[----:B------:R-:W-:Y:S02]  /*0e10*/  HADD2.F32 R75, -RZ, R64.H0_H0 ;  /* 0x20000040ff4b7230 */ /* 0x000fe40000004100 */
[C---:B------:R-:W-:Y:S01]  /*0e20*/  FADD.FTZ R95, -R0.reuse, R79 ;  /* 0x0000004f005f7221 */ /* 0x040fe20000010100 */
[C---:B------:R-:W-:Y:S01]  /*0e30*/  FADD.FTZ R99, -R0.reuse, R81 ;  /* 0x0000005100637221 */ /* 0x040fe20000010100 */
[----:B------:R-:W-:Y:S01]  /*0e40*/  FADD.FTZ R77, -R0, R29 ;  /* 0x0000001d004d7221 */ /* 0x000fe20000010100 */
[----:B------:R-:W-:Y:S01]  /*0e50*/  SHF.R.U64 R98, R20, 0x10, R21 ;  /* 0x0000001014627819 */ /* 0x000fe20000001215 */
[----:B------:R-:W-:-:S02]  /*0e60*/  HADD2.F32 R19, -RZ, R62.H0_H0 ;  /* 0x2000003eff137230 */ /* 0x000fc40000004100 */
[----:B------:R-:W-:Y:S02]  /*0e70*/  HADD2.F32 R79, -RZ, R28.H0_H0 ;  /* 0x2000001cff4f7230 */ /* 0x000fe40000004100 */
[----:B------:R-:W-:Y:S02]  /*0e80*/  HADD2.F32 R81, -RZ, R66.H0_H0 ;  /* 0x20000042ff517230 */ /* 0x000fe40000004100 */
[----:B------:R-:W-:Y:S02]  /*0e90*/  HADD2.F32 R87, -RZ, R68.H0_H0 ;  /* 0x20000044ff577230 */ /* 0x000fe40000004100 */
[----:B------:R-:W-:Y:S02]  /*0ea0*/  HADD2.F32 R29, -RZ, R20.H0_H0 ;  /* 0x20000014ff1d7230 */ /* 0x000fe40000004100 */
[C---:B------:R-:W-:Y:S01]  /*0eb0*/  FADD.FTZ R73, -R0.reuse, R73 ;  /* 0x0000004900497221 */ /* 0x040fe20000010100 */
[C---:B------:R-:W-:Y:S01]  /*0ec0*/  FADD.FTZ R101, -R0.reuse, R85 ;  /* 0x0000005500657221 */ /* 0x040fe20000010100 */
[----:B------:R-:W-:Y:S01]  /*0ed0*/  FADD.FTZ R85, -R0, R75 ;  /* 0x0000004b00557221 */ /* 0x000fe20000010100 */
[----:B------:R-:W-:-:S02]  /*0ee0*/  HADD2.F32 R98, -RZ, R98.H0_H0 ;  /* 0x20000062ff627230 */ /* 0x000fc40000004100 */
[C---:B------:R-:W-:Y:S01]  /*0ef0*/  FADD.FTZ R19, -R0.reuse, R19 ;  /* 0x0000001300137221 */ /* 0x040fe20000010100 */
        /* <DEDUP_REMOVED lines=10> */
[----:B------:R-:W-:Y:S01]  /*0fa0*/  FADD.FTZ R17, RZ, R93 ;  /* 0x0000005dff117221 */ /* 0x000fe20000010000 */
        /* <DEDUP_REMOVED lines=8> */
[----:B------:R-:W-:Y:S01]  /*1030*/  SHF.R.U64 R94, R22, 0x10, R23 ;  /* 0x00000010165e7819 */ /* 0x000fe20000001217 */
        /* <DEDUP_REMOVED lines=12> */
[----:B------:R-:W-:Y:S01]  /*1100*/  SHF.R.U32.HI R92, RZ, 0x10, R23 ;  /* 0x00000010ff5c7819 */ /* 0x000fe20000011617 */
[----:B------:R-:W-:Y:S02]  /*1110*/  HADD2.F32 R91, -RZ, R23.H0_H0 ;  /* 0x20000017ff5b7230 */ /* 0x000fe40000004100 */
[----:B------:R-:W-:Y:S01]  /*1120*/  FMUL.FTZ R74, R9, R94 ;  /* 0x0000005e094a7220 */ /* 0x000fe20000410000 */
[----:B------:R-:W-:Y:S01]  /*1130*/  FADD.FTZ R17, R16, R81 ;  /* 0x0000005110117221 */ /* 0x000fe20000010000 */
[----:B------:R-:W-:Y:S01]  /*1140*/  FMUL.FTZ R83, R56, R85 ;  /* 0x0000005538537220 */ /* 0x000fe20000410000 */
[----:B------:R-:W-:Y:S01]  /*1150*/  FFMA.FTZ R16, R72, R81, R19 ;  /* 0x0000005148107223 */ /* 0x000fe20000010013 */
[----:B------:R-:W-:-:S02]  /*1160*/  HADD2.F32 R92, -RZ, R92.H0_H0 ;  /* 0x2000005cff5c7230 */ /* 0x000fc40000004100 */
[----:B------:R-:W-:Y:S01]  /*1170*/  FADD.FTZ R18, R17, R74 ;  /* 0x0000004a11127221 */ /* 0x000fe20000010000 */
[----:B------:R-:W-:Y:S01]  /*1180*/  FMUL.FTZ R79, R10, R91 ;  /* 0x0000005b0a4f7220 */ /* 0x000fe20000410000 */
        /* <DEDUP_REMOVED lines=37> */
.L_x_1911:
        /* <DEDUP_REMOVED lines=32> */
.L_x_1913:
[----:B0-----:R-:W-:Y:S05]  /*15e0*/  BSYNC.RECONVERGENT B0 ;  /* 0x0000000000007941 */ /* 0x001fea0003800200 */
.L_x_1912:
        /* <DEDUP_REMOVED lines=76> */
.L_x_1916:
        /* <DEDUP_REMOVED lines=23> */
.L_x_1915:
        /* <DEDUP_REMOVED lines=26> */
.L_x_1918:
        /* <DEDUP_REMOVED lines=27> */
.L_x_1914:
        /* <DEDUP_REMOVED lines=18> */
[----:B------:R-:W-:Y:S01]  /*2090*/  SHF.R.U32.HI R23, RZ, 0x10, R3 ;  /* 0x00000010ff177819 */ /* 0x000fe20000011603 */
[----:B------:R-:W-:-:S02]  /*20a0*/  HADD2.F32 R17, -RZ, R0.H0_H0 ;  /* 0x20000000ff117230 */ /* 0x000fc40000004100 */
        /* <DEDUP_REMOVED lines=15> */
.L_x_1920:
[C-C-:B------:R-:W-:Y:S01]  /*21a0*/  FFMA.FTZ R0, R78.reuse, R0, R87.reuse ;  /* 0x000000004e007223 */ /* 0x140fe20000010057 */
[C-C-:B------:R-:W-:Y:S01]  /*21b0*/  FFMA.FTZ R17, R78.reuse, R88, R87.reuse ;  /* 0x000000584e117223 */ /* 0x140fe20000010057 */
[----:B------:R-:W-:Y:S01]  /*21c0*/  MOV R18, R3 ;  /* 0x0000000300127202 */ /* 0x000fe20000000f00 */
[----:B------:R-:W-:Y:S01]  /*21d0*/  FFMA.FTZ R104, R78, R104, R87 ;  /* 0x000000684e687223 */ /* 0x000fe20000010057 */
[----:B------:R-:W-:Y:S01]  /*21e0*/  FADD.FTZ R93, -R0, R93 ;  /* 0x0000005d005d7221 */ /* 0x000fe20000010100 */
[----:B------:R-:W-:Y:S01]  /*21f0*/  SHF.R.U32.HI R20, RZ, 0x10, R3 ;  /* 0x00000010ff147819 */ /* 0x000fe20000011603 */
[----:B------:R-:W-:Y:S01]  /*2200*/  FADD.FTZ R19, -R17, R84 ;  /* 0x0000005411137221 */ /* 0x000fe20000010100 */
[----:B------:R-:W-:Y:S01]  /*2210*/  MOV R0, R2 ;  /* 0x0000000200007202 */ /* 0x000fe20000000f00 */
[----:B------:R-:W-:Y:S01]  /*2220*/  FFMA.FTZ R17, R78, R102, R87 ;  /* 0x000000664e117223 */ /* 0x000fe20000010057 */
[----:B------:R-:W-:Y:S01]  /*2230*/  SHF.R.U64 R16, R2, 0x10, R3 ;  /* 0x0000001002107819 */ /* 0x000fe20000001203 */
[----:B------:R-:W-:-:S02]  /*2240*/  HADD2.F32 R21, -RZ, R18.H0_H0 ;  /* 0x20000012ff157230 */ /* 0x000fc40000004100 */
[----:B------:R-:W-:Y:S01]  /*2250*/  FADD.FTZ R95, -R104, R95 ;  /* 0x0000005f685f7221 */ /* 0x000fe20000010100 */
[----:B------:R-:W-:Y:S02]  /*2260*/  HADD2.F32 R20, -RZ, R20.H0_H0 ;  /* 0x20000014ff147230 */ /* 0x000fe40000004100 */
[----:B------:R-:W-:Y:S01]  /*2270*/  FADD.FTZ R17, -R17, R86 ;  /* 0x0000005611117221 */ /* 0x000fe20000010100 */
[----:B------:R-:W-:Y:S02]  /*2280*/  HADD2.F32 R0, -RZ, R0.H0_H0 ;  /* 0x20000000ff007230 */ /* 0x000fe40000004100 */
[C---:B------:R-:W-:Y:S01]  /*2290*/  FFMA.FTZ R19, R56.reuse, R19, R21 ;  /* 0x0000001338137223 */ /* 0x040fe20000010015 */
[----:B------:R-:W-:Y:S02]  /*22a0*/  HADD2.F32 R16, -RZ, R16.H0_H0 ;  /* 0x20000010ff107230 */ /* 0x000fe40000004100 */
[C---:B------:R-:W-:Y:S01]  /*22b0*/  FFMA.FTZ R20, R56.reuse, R95, R20 ;  /* 0x0000005f38147223 */ /* 0x040fe20000010014 */
[----:B------:R-:W-:-:S02]  /*22c0*/  FFMA.FTZ R0, R56, R93, R0 ;  /* 0x0000005d38007223 */ /* 0x000fc40000010000 */
[----:B------:R-:W-:Y:S02]  /*22d0*/  FFMA.FTZ R17, R56, R17, R16 ;  /* 0x0000001138117223 */ /* 0x000fe40000010010 */
[----:B------:R-:W-:-:S03]  /*22e0*/  F2FP.F16.F32.PACK_AB R20, R20, R19 ;  /* 0x000000131414723e */ /* 0x000fc600000000ff */
[----:B------:R-:W-:Y:S02]  /*22f0*/  F2FP.F16.F32.PACK_AB R17, R17, R0 ;  /* 0x000000001111723e */ /* 0x000fe400000000ff */
        /* <DEDUP_REMOVED lines=8> */
.L_x_1919:
        /* <DEDUP_REMOVED lines=33> */
.L_x_1921:
        /* <DEDUP_REMOVED lines=33> */
.L_x_1917:
        /* <DEDUP_REMOVED lines=19> */
.L_x_1922:
        /* <DEDUP_REMOVED lines=13> */
.L_x_1923:
        /* <DEDUP_REMOVED lines=38> */
.L_x_1926:
        /* <DEDUP_REMOVED lines=31> */
.L_x_1925:
        /* <DEDUP_REMOVED lines=32> */
.L_x_1928:
        /* <DEDUP_REMOVED lines=27> */
.L_x_1924:
        /* <DEDUP_REMOVED lines=27> */
.L_x_1930:
        /* <DEDUP_REMOVED lines=22> */
.L_x_1929:
        /* <DEDUP_REMOVED lines=23> */
.L_x_1931:
        /* <DEDUP_REMOVED lines=17> */
.L_x_1927:
        /* <DEDUP_REMOVED lines=15> */
.L_x_1932:
        /* <DEDUP_REMOVED lines=10> */
.L_x_1933:
        /* <DEDUP_REMOVED lines=37> */
.L_x_1936:
        /* <DEDUP_REMOVED lines=30> */
.L_x_1935:
        /* <DEDUP_REMOVED lines=31> */
.L_x_1938:
        /* <DEDUP_REMOVED lines=27> */
.L_x_1934:
        /* <DEDUP_REMOVED lines=29> */
.L_x_1940:
        /* <DEDUP_REMOVED lines=23> */
.L_x_1939:
        /* <DEDUP_REMOVED lines=24> */
.L_x_1941:
        /* <DEDUP_REMOVED lines=15> */
[----:B0-2---:R-:W-:Y:S02]  /*4640*/  PRMT R23, R71, 0x7610, R23 ;  /* 0x0000761047177816 */ /* 0x005fe40000000017 */
[C---:B-1----:R-:W-:Y:S02]  /*4650*/  PRMT R21, R56.reuse, 0x7632, R21 ;  /* 0x0000763238157816 */ /* 0x042fe40000000015 */
[----:B------:R-:W-:-:S07]  /*4660*/  PRMT R20, R56, 0x7610, R20 ;  /* 0x0000761038147816 */ /* 0x000fce0000000014 */
.L_x_1937:
        /* <DEDUP_REMOVED lines=15> */
.L_x_1942:
        /* <DEDUP_REMOVED lines=10> */
.L_x_1943:
        /* <DEDUP_REMOVED lines=26> */
.L_x_1909:
        /* <DEDUP_REMOVED lines=14> */
.L_x_1945:
        /* <DEDUP_REMOVED lines=16> */
.L_x_3559:


//--------------------- .text._ZN10layer_norm31ln_parallel_residual_bwd_kernelINS_13Kernel_traitsIf6__halfS2_S2_fjLj1536ELj1ELj1ELj4ELj8ENS_18Kernel_traits_baseILj1536EfS2_S2_S2_fjLj128EEEEELb1ELb0ELb0EEEvNS_9BwdParamsE --------------------------
	.section	.text._ZN10layer_norm31ln_parallel_residual_bwd_kernelINS_13Kernel_traitsIf6__halfS2_S2_fjLj1536ELj1ELj1ELj4ELj8ENS_18Kernel_traits_baseILj1536EfS2_S2_S2_fjLj128EEEEELb1ELb0ELb0EEEvNS_9BwdParamsE,"ax",@progbits
	.align	128
        .global         _ZN10layer_norm31ln_parallel_residual_bwd_kernelINS_13Kernel_traitsIf6__halfS2_S2_fjLj1536ELj1ELj1ELj4ELj8ENS_18Kernel_traits_baseILj1536EfS2_S2_S2_fjLj128EEEEELb1ELb0ELb0EEEvNS_9BwdParamsE
        .type           _ZN10layer_norm31ln_parallel_residual_bwd_kernelINS_13Kernel_traitsIf6__halfS2_S2_fjLj1536ELj1ELj1ELj4ELj8ENS_18Kernel_traits_baseILj1536EfS2_S2_S2_fjLj128EEEEELb1ELb0ELb0EEEvNS_9BwdParamsE,@function
        .size           _ZN10layer_norm31ln_parallel_residual_bwd_kernelINS_13Kernel_traitsIf6__halfS2_S2_fjLj1536ELj1ELj1ELj4ELj8ENS_18Kernel_traits_baseILj1536EfS2_S2_S2_fjLj128EEEEELb1ELb0ELb0EEEvNS_9BwdParamsE,(.L_x_3560 - _ZN10layer_norm31ln_parallel_residual_bwd_kernelINS_13Kernel_traitsIf6__halfS2_S2_fjLj1536ELj1ELj1ELj4ELj8ENS_18Kernel_traits_baseILj1536EfS2_S2_S2_fjLj128EEEEELb1ELb0ELb0EEEvNS_9BwdParamsE)
        .other          _ZN10layer_norm31ln_parallel_residual_bwd_kernelINS_13Kernel_traitsIf6__halfS2_S2_fjLj1536ELj1ELj1ELj4ELj8ENS_18Kernel_traits_baseILj1536EfS2_S2_S2_fjLj128EEEEELb1ELb0ELb0EEEvNS_9BwdParamsE,@"STO_CUDA_ENTRY STV_DEFAULT"
_ZN10layer_norm31ln_parallel_residual_bwd_kernelINS_13Kernel_traitsIf6__halfS2_S2_fjLj1536ELj1ELj1ELj4ELj8ENS_18Kernel_traits_baseILj1536EfS2_S2_S2_fjLj128EEEEELb1ELb0ELb0EEEvNS_9BwdParamsE:
.text._ZN10layer_norm31ln_parallel_residual_bwd_kernelINS_13Kernel_traitsIf6__halfS2_S2_fjLj1536ELj1ELj1ELj4ELj8ENS_18Kernel_traits_baseILj1536EfS2_S2_S2_fjLj128EEEEELb1ELb0ELb0EEEvNS_9BwdParamsE:
        /* <DEDUP_REMOVED lines=98> */
.L_x_1990:
        /* <DEDUP_REMOVED lines=44> */
[----:B---3--:R-:W-:Y:S01]  /*08e0*/  IMAD.MOV.U32 R3, RZ, RZ, R10 ;  /* 0x000000ffff037224 */ /* 0x008fe200078e000a */
[----:B------:R-:W-:-:S04]  /*08f0*/  SHF.R.U64 R97, R10, 0x10, R11 ;  /* 0x000000100a617819 */ /* 0x000fc8000000120b */
[----:B------:R-:W-:Y:S02]  /*0900*/  HADD2.F32 R3, -RZ, R3.H0_H0 ;  /* 0x20000003ff037230 */ /* 0x000fe40000004100 */
[----:B----4-:R-:W-:Y:S01]  /*0910*/  IMAD.MOV.U32 R12, RZ, RZ, R8 ;  /* 0x000000ffff0c7224 */ /* 0x010fe200078e0008 */
[----:B------:R-:W-:Y:S02]  /*0920*/  SHF.R.U64 R131, R8, 0x10, R9 ;  /* 0x0000001008837819 */ /* 0x000fe40000001209 */
[----:B------:R-:W-:Y:S01]  /*0930*/  FADD.FTZ R3, -R96, R3 ;  /* 0x0000000360037221 */ /* 0x000fe20000010100 */
[--C-:B------:R-:W-:Y:S01]  /*0940*/  IMAD.MOV.U32 R128, RZ, RZ, R9.reuse ;  /* 0x000000ffff807224 */ /* 0x100fe200078e0009 */
[----:B------:R-:W-:Y:S01]  /*0950*/  SHF.R.U32.HI R130, RZ, 0x10, R9 ;  /* 0x00000010ff827819 */ /* 0x000fe20000011609 */
[----:B--2---:R-:W-:Y:S01]  /*0960*/  IMAD.MOV.U32 R8, RZ, RZ, R98 ;  /* 0x000000ffff087224 */ /* 0x004fe200078e0062 */
[--C-:B------:R-:W-:Y:S01]  /*0970*/  SHF.R.U64 R14, R98, 0x10, R99.reuse ;  /* 0x00000010620e7819 */ /* 0x100fe20000001263 */
[--C-:B------:R-:W-:Y:S01]  /*0980*/  IMAD.MOV.U32 R129, RZ, RZ, R99.reuse ;  /* 0x000000ffff817224 */ /* 0x100fe200078e0063 */
[----:B0-----:R-:W-:Y:S01]  /*0990*/  SHF.R.U32.HI R100, RZ, 0x10, R99 ;  /* 0x00000010ff647819 */ /* 0x001fe20000011663 */
[----:B------:R-:W-:-:S02]  /*09a0*/  IMAD.MOV.U32 R99, RZ, RZ, R11 ;  /* 0x000000ffff637224 */ /* 0x000fc400078e000b */
[----:B------:R-:W-:Y:S02]  /*09b0*/  HADD2.F32 R9, -RZ, R8.H0_H0 ;  /* 0x20000008ff097230 */ /* 0x000fe40000004100 */
[----:B------:R-:W-:Y:S01]  /*09c0*/  FMUL.FTZ R3, R3, UR16 ;  /* 0x0000001003037c20 */ /* 0x000fe20008410000 */
[----:B------:R-:W-:Y:S02]  /*09d0*/  HADD2.F32 R97, -RZ, R97.H0_H0 ;  /* 0x20000061ff617230 */ /* 0x000fe40000004100 */
[----:B------:R-:W-:Y:S02]  /*09e0*/  HADD2.F32 R14, -RZ, R14.H0_H0 ;  /* 0x2000000eff0e7230 */ /* 0x000fe40000004100 */
[----:B------:R-:W-:Y:S01]  /*09f0*/  HADD2.F32 R99, -RZ, R99.H0_H0 ;  /* 0x20000063ff637230 */ /* 0x000fe20000004100 */
[----:B------:R-:W-:Y:S01]  /*0a00*/  SHF.R.U32.HI R101, RZ, 0x10, R11 ;  /* 0x00000010ff657819 */ /* 0x000fe2000001160b */
[----:B------:R-:W-:Y:S02]  /*0a10*/  HADD2.F32 R7, -RZ, R12.H0_H0 ;  /* 0x2000000cff077230 */ /* 0x000fe40000004100 */
[----:B-----5:R-:W-:Y:S01]  /*0a20*/  FMUL.FTZ R11, R72, R9 ;  /* 0x00000009480b7220 */ /* 0x020fe20000410000 */
[----:B------:R-:W-:Y:S01]  /*0a30*/  FADD.FTZ R10, -R96, R97 ;  /* 0x00000061600a7221 */ /* 0x000fe20000010100 */
[----:B------:R-:W-:-:S02]  /*0a40*/  HADD2.F32 R12, -RZ, R131.H0_H0 ;  /* 0x20000083ff0c7230 */ /* 0x000fc40000004100 */
[----:B------:R-:W-:Y:S01]  /*0a50*/  FADD.FTZ R32, R32, R9 ;  /* 0x0000000920207221 */ /* 0x000fe20000010000 */
[----:B------:R-:W-:Y:S01]  /*0a60*/  FFMA.FTZ R44, R3, R9, R44 ;  /* 0x00000009032c7223 */ /* 0x000fe2000001002c */
[----:B------:R-:W-:Y:S02]  /*0a70*/  HADD2.F32 R129, -RZ, R129.H0_H0 ;  /* 0x20000081ff817230 */ /* 0x000fe40000004100 */
[----:B------:R-:W-:Y:S01]  /*0a80*/  FMUL.FTZ R98, R73, R14 ;  /* 0x0000000e49627220 */ /* 0x000fe20000410000 */
[----:B-1----:R-:W-:Y:S02]  /*0a90*/  HADD2.F32 R102, -RZ, R100.H0_H0 ;  /* 0x20000064ff667230 */ /* 0x002fe40000004100 */
[----:B------:R-:W-:Y:S01]  /*0aa0*/  FADD.FTZ R9, -R96, R99 ;  /* 0x0000006360097221 */ /* 0x000fe20000010100 */
[-C--:B------:R-:W-:Y:S01]  /*0ab0*/  FFMA.FTZ R8, R76, R7.reuse, R11 ;  /* 0x000000074c087223 */ /* 0x080fe2000001000b */
[----:B------:R-:W-:Y:S01]  /*0ac0*/  FADD.FTZ R56, R56, R7 ;  /* 0x0000000738387221 */ /* 0x000fe20000010000 */
[----:B------:R-:W-:Y:S01]  /*0ad0*/  FFMA.FTZ R68, R3, R7, R68 ;  /* 0x0000000703447223 */ /* 0x000fe20000010044 */
[----:B------:R-:W-:Y:S01]  /*0ae0*/  FMUL.FTZ R10, R10, UR16 ;  /* 0x000000100a0a7c20 */ /* 0x000fe20008410000 */
[----:B------:R-:W-:-:S02]  /*0af0*/  HADD2.F32 R11, -RZ, R128.H0_H0 ;  /* 0x20000080ff0b7230 */ /* 0x000fc40000004100 */
[----:B------:R-:W-:Y:S01]  /*0b00*/  FFMA.FTZ R7, R77, R12, R98 ;  /* 0x0000000c4d077223 */ /* 0x000fe20000010062 */
[----:B------:R-:W-:Y:S02]  /*0b10*/  HADD2.F32 R101, -RZ, R101.H0_H0 ;  /* 0x20000065ff657230 */ /* 0x000fe40000004100 */
[----:B------:R-:W-:Y:S01]  /*0b20*/  FMUL.FTZ R97, R74, R129 ;  /* 0x000000814a617220 */ /* 0x000fe20000410000 */
[----:B------:R-:W-:Y:S02]  /*0b30*/  HADD2.F32 R100, -RZ, R130.H0_H0 ;  /* 0x20000082ff647230 */ /* 0x000fe40000004100 */
[----:B------:R-:W-:Y:S01]  /*0b40*/  FMUL.FTZ R9, R9, UR16 ;  /* 0x0000001009097c20 */ /* 0x000fe20008410000 */
[----:B------:R-:W-:Y:S01]  /*0b50*/  FMUL.FTZ R98, R75, R102 ;  /* 0x000000664b627220 */ /* 0x000fe20000410000 */
        /* <DEDUP_REMOVED lines=25> */
.L_x_1948:
[----:B----4-:R-:W-:Y:S05]  /*0cf0*/  BSYNC.RECONVERGENT B0 ;  /* 0x0000000000007941 */ /* 0x010fea0003800200 */
.L_x_1947:
        /* <DEDUP_REMOVED lines=24> */
[----:B------:R-:W-:Y:S02]  /*0e80*/  VIADD R128, R128, 0x80 ;  /* 0x0000008080807836 */ /* 0x000fe40000000000 */
[----:B---3--:R-:W-:Y:S01]  /*0e90*/  IMAD.MOV.U32 R102, RZ, RZ, R16 ;  /* 0x000000ffff667224 */ /* 0x008fe200078e0010 */
[--C-:B------:R-:W-:Y:S01]  /*0ea0*/  SHF.R.U64 R134, R16, 0x10, R17.reuse ;  /* 0x0000001010867819 */ /* 0x100fe20000001211 */
[--C-:B------:R-:W-:Y:S01]  /*0eb0*/  IMAD.MOV.U32 R130, RZ, RZ, R17.reuse ;  /* 0x000000ffff827224 */ /* 0x100fe200078e0011 */
[----:B------:R-:W-:Y:S01]  /*0ec0*/  SHF.R.U32.HI R133, RZ, 0x10, R17 ;  /* 0x00000010ff857819 */ /* 0x000fe20000011611 */
[----:B----4-:R-:W-:Y:S01]  /*0ed0*/  IMAD.MOV.U32 R103, RZ, RZ, R20 ;  /* 0x000000ffff677224 */ /* 0x010fe200078e0014 */
[----:B------:R-:W-:Y:S02]  /*0ee0*/  SHF.R.U64 R20, R20, 0x10, R21 ;  /* 0x0000001014147819 */ /* 0x000fe40000001215 */
[----:B--2---:R-:W-:Y:S01]  /*0ef0*/  MOV R16, R18 ;  /* 0x0000001200107202 */ /* 0x004fe20000000f00 */
[--C-:B0-----:R-:W-:Y:S01]  /*0f00*/  IMAD.MOV.U32 R99, RZ, RZ, R19.reuse ;  /* 0x000000ffff637224 */ /* 0x101fe200078e0013 */
[----:B------:R-:W-:Y:S01]  /*0f10*/  SHF.R.U64 R23, R18, 0x10, R19 ;  /* 0x0000001012177819 */ /* 0x000fe20000001213 */
[----:B------:R-:W-:-:S02]  /*0f20*/  HADD2.F32 R103, -RZ, R103.H0_H0 ;  /* 0x20000067ff677230 */ /* 0x000fc40000004100 */
[----:B------:R-:W-:Y:S01]  /*0f30*/  HADD2.F32 R17, -RZ, R16.H0_H0 ;  /* 0x20000010ff117230 */ /* 0x000fe20000004100 */
[----:B-1----:R-:W-:Y:S01]  /*0f40*/  SHF.R.U32.HI R101, RZ, 0x10, R19 ;  /* 0x00000010ff657819 */ /* 0x002fe20000011613 */
[--C-:B------:R-:W-:Y:S01]  /*0f50*/  IMAD.MOV.U32 R131, RZ, RZ, R21.reuse ;  /* 0x000000ffff837224 */ /* 0x100fe200078e0015 */
[----:B------:R-:W-:Y:S01]  /*0f60*/  SHF.R.U32.HI R132, RZ, 0x10, R21 ;  /* 0x00000010ff847819 */ /* 0x000fe20000011615 */
[----:B------:R-:W-:Y:S02]  /*0f70*/  HADD2.F32 R19, -RZ, R102.H0_H0 ;  /* 0x20000066ff137230 */ /* 0x000fe40000004100 */
[----:B------:R-:W-:Y:S01]  /*0f80*/  FADD.FTZ R17, -R96, R17 ;  /* 0x0000001160117221 */ /* 0x000fe20000010100 */
[----:B------:R-:W-:Y:S02]  /*0f90*/  HADD2.F32 R23, -RZ, R23.H0_H0 ;  /* 0x20000017ff177230 */ /* 0x000fe40000004100 */
[----:B-----5:R-:W-:Y:S01]  /*0fa0*/  FMUL.FTZ R21, R88, R103 ;  /* 0x0000006758157220 */ /* 0x020fe20000410000 */
[----:B------:R-:W-:-:S02]  /*0fb0*/  HADD2.F32 R22, -RZ, R20.H0_H0 ;  /* 0x20000014ff167230 */ /* 0x000fc40000004100 */
[----:B------:R-:W-:Y:S02]  /*0fc0*/  HADD2.F32 R99, -RZ, R99.H0_H0 ;  /* 0x20000063ff637230 */ /* 0x000fe40000004100 */
[----:B------:R-:W-:Y:S01]  /*0fd0*/  FMUL.FTZ R17, R17, UR16 ;  /* 0x0000001011117c20 */ /* 0x000fe20008410000 */
[----:B------:R-:W-:Y:S01]  /*0fe0*/  FFMA.FTZ R16, R92, R19, R21 ;  /* 0x000000135c107223 */ /* 0x000fe20000010015 */
[C---:B------:R-:W-:Y:S01]  /*0ff0*/  FADD.FTZ R18, -R96.reuse, R23 ;  /* 0x0000001760127221 */ /* 0x040fe20000010100 */
[----:B------:R-:W-:Y:S02]  /*1000*/  HADD2.F32 R20, -RZ, R134.H0_H0 ;  /* 0x20000086ff147230 */ /* 0x000fe40000004100 */
[----:B------:R-:W-:Y:S01]  /*1010*/  FMUL.FTZ R98, R89, R22 ;  /* 0x0000001659627220 */ /* 0x000fe20000410000 */
[----:B------:R-:W-:Y:S02]  /*1020*/  HADD2.F32 R131, -RZ, R131.H0_H0 ;  /* 0x20000083ff837230 */ /* 0x000fe40000004100 */
[----:B------:R-:W-:Y:S01]  /*1030*/  FADD.FTZ R21, -R96, R99 ;  /* 0x0000006360157221 */ /* 0x000fe20000010100 */
[----:B------:R-:W-:-:S02]  /*1040*/  HADD2.F32 R102, -RZ, R132.H0_H0 ;  /* 0x20000084ff667230 */ /* 0x000fc40000004100 */
[----:B------:R-:W-:Y:S01]  /*1050*/  FADD.FTZ R52, R52, R19 ;  /* 0x0000001334347221 */ /* 0x000fe20000010000 */
[----:B------:R-:W-:Y:S01]  /*1060*/  FFMA.FTZ R64, R17, R19, R64 ;  /* 0x0000001311407223 */ /* 0x000fe20000010040 */
[----:B------:R-:W-:Y:S01]  /*1070*/  FMUL.FTZ R18, R18, UR16 ;  /* 0x0000001012127c20 */ /* 0x000fe20008410000 */
[----:B------:R-:W-:Y:S02]  /*1080*/  HADD2.F32 R23, -RZ, R130.H0_H0 ;  /* 0x20000082ff177230 */ /* 0x000fe40000004100 */
        /* <DEDUP_REMOVED lines=32> */
.L_x_1950:
[----:B------:R-:W-:Y:S05]  /*1290*/  BSYNC.RECONVERGENT B0 ;  /* 0x0000000000007941 */ /* 0x000fea0003800200 */
.L_x_1949:
        /* <DEDUP_REMOVED lines=24> */
[----:B---3--:R-:W-:Y:S01]  /*1420*/  IMAD.MOV.U32 R112, RZ, RZ, R98 ;  /* 0x000000ffff707224 */ /* 0x008fe200078e0062 */
[--C-:B------:R-:W-:Y:S01]  /*1430*/  SHF.R.U64 R113, R98, 0x10, R99.reuse ;  /* 0x0000001062717819 */ /* 0x100fe20000001263 */
[--C-:B------:R-:W-:Y:S01]  /*1440*/  IMAD.MOV.U32 R128, RZ, RZ, R99.reuse ;  /* 0x000000ffff807224 */ /* 0x100fe200078e0063 */
[----:B------:R-:W-:Y:S02]  /*1450*/  SHF.R.U32.HI R133, RZ, 0x10, R99 ;  /* 0x00000010ff857819 */ /* 0x000fe40000011663 */
[----:B------:R-:W-:Y:S02]  /*1460*/  HADD2.F32 R99, -RZ, R112.H0_H0 ;  /* 0x20000070ff637230 */ /* 0x000fe40000004100 */
[----:B------:R-:W-:Y:S02]  /*1470*/  HADD2.F32 R113, -RZ, R113.H0_H0 ;  /* 0x20000071ff717230 */ /* 0x000fe40000004100 */
[----:B------:R-:W-:-:S02]  /*1480*/  HADD2.F32 R131, -RZ, R128.H0_H0 ;  /* 0x20000080ff837230 */ /* 0x000fc40000004100 */
[----:B------:R-:W-:Y:S02]  /*1490*/  HADD2.F32 R133, -RZ, R133.H0_H0 ;  /* 0x20000085ff857230 */ /* 0x000fe40000004100 */
[----:B----4-:R-:W-:Y:S02]  /*14a0*/  IMAD.MOV.U32 R98, RZ, RZ, R100 ;  /* 0x000000ffff627224 */ /* 0x010fe400078e0064 */
[C---:B------:R-:W-:Y:S01]  /*14b0*/  FADD.FTZ R99, -R96.reuse, R99 ;  /* 0x0000006360637221 */ /* 0x040fe20000010100 */
[C---:B0-----:R-:W-:Y:S01]  /*14c0*/  FADD.FTZ R108, -R96.reuse, R113 ;  /* 0x00000071606c7221 */ /* 0x041fe20000010100 */
[C---:B------:R-:W-:Y:S01]  /*14d0*/  FADD.FTZ R111, -R96.reuse, R131 ;  /* 0x00000083606f7221 */ /* 0x040fe20000010100 */
[----:B------:R-:W-:Y:S01]  /*14e0*/  FADD.FTZ R133, -R96, R133 ;  /* 0x0000008560857221 */ /* 0x000fe20000010100 */
[----:B--2---:R-:W-:Y:S01]  /*14f0*/  IMAD.MOV.U32 R96, RZ, RZ, R102 ;  /* 0x000000ffff607224 */ /* 0x004fe200078e0066 */
[----:B------:R-:W-:Y:S01]  /*1500*/  SHF.R.U64 R100, R100, 0x10, R101 ;  /* 0x0000001064647819 */ /* 0x000fe20000001265 */
[----:B------:R-:W-:Y:S01]  /*1510*/  HADD2.F32 R131, -RZ, R98.H0_H0 ;  /* 0x20000062ff837230 */ /* 0x000fe20000004100 */
[--C-:B------:R-:W-:Y:S01]  /*1520*/  SHF.R.U64 R109, R102, 0x10, R103.reuse ;  /* 0x00000010666d7819 */ /* 0x100fe20000001267 */
[--C-:B------:R-:W-:Y:S01]  /*1530*/  IMAD.MOV.U32 R110, RZ, RZ, R103.reuse ;  /* 0x000000ffff6e7224 */ /* 0x100fe200078e0067 */
[----:B------:R-:W-:Y:S01]  /*1540*/  SHF.R.U32.HI R112, RZ, 0x10, R103 ;  /* 0x00000010ff707819 */ /* 0x000fe20000011667 */
[--C-:B------:R-:W-:Y:S01]  /*1550*/  IMAD.MOV.U32 R98, RZ, RZ, R101.reuse ;  /* 0x000000ffff627224 */ /* 0x100fe200078e0065 */
[----:B------:R-:W-:Y:S01]  /*1560*/  SHF.R.U32.HI R102, RZ, 0x10, R101 ;  /* 0x00000010ff667819 */ /* 0x000fe20000011665 */
[----:B------:R-:W-:-:S02]  /*1570*/  HADD2.F32 R103, -RZ, R96.H0_H0 ;  /* 0x20000060ff677230 */ /* 0x000fc40000004100 */
[----:B-----5:R-:W-:Y:S01]  /*1580*/  FMUL.FTZ R101, R80, R131 ;  /* 0x0000008350657220 */ /* 0x020fe20000410000 */
[----:B------:R-:W-:Y:S02]  /*1590*/  HADD2.F32 R100, -RZ, R100.H0_H0 ;  /* 0x20000064ff647230 */ /* 0x000fe40000004100 */
[----:B------:R-:W-:Y:S01]  /*15a0*/  FMUL.FTZ R108, R108, UR16 ;  /* 0x000000106c6c7c20 */ /* 0x000fe20008410000 */
[----:B------:R-:W-:Y:S02]  /*15b0*/  HADD2.F32 R96, -RZ, R109.H0_H0 ;  /* 0x2000006dff607230 */ /* 0x000fe40000004100 */
[----:B-1----:R-:W-:Y:S01]  /*15c0*/  FFMA.FTZ R106, R84, R103, R101 ;  /* 0x00000067546a7223 */ /* 0x002fe20000010065 */
[----:B------:R-:W-:Y:S02]  /*15d0*/  HADD2.F32 R101, -RZ, R98.H0_H0 ;  /* 0x20000062ff657230 */ /* 0x000fe40000004100 */
[----:B------:R-:W-:Y:S01]  /*15e0*/  FMUL.FTZ R98, R81, R100 ;  /* 0x0000006451627220 */ /* 0x000fe20000410000 */
[----:B------:R-:W-:-:S02]  /*15f0*/  HADD2.F32 R102, -RZ, R102.H0_H0 ;  /* 0x20000066ff667230 */ /* 0x000fc40000004100 */
[----:B------:R-:W-:Y:S01]  /*1600*/  FMUL.FTZ R107, R99, UR16 ;  /* 0x00000010636b7c20 */ /* 0x000fe20008410000 */
[----:B------:R-:W-:Y:S01]  /*1610*/  FADD.FTZ R49, R49, R96 ;  /* 0x0000006031317221 */ /* 0x000fe20000010000 */
[-C--:B------:R-:W-:Y:S01]  /*1620*/  FFMA.FTZ R109, R85, R96.reuse, R98 ;  /* 0x00000060556d7223 */ /* 0x080fe20000010062 */
[----:B------:R-:W-:Y:S01]  /*1630*/  FFMA.FTZ R61, R108, R96, R61 ;  /* 0x000000606c3d7223 */ /* 0x000fe2000001003d */
[----:B------:R-:W-:Y:S02]  /*1640*/  HADD2.F32 R99, -RZ, R110.H0_H0 ;  /* 0x2000006eff637230 */ /* 0x000fe40000004100 */
[----:B------:R-:W-:Y:S01]  /*1650*/  FMUL.FTZ R98, R83, R102 ;  /* 0x0000006653627220 */ /* 0x000fe20000410000 */
[----:B------:R-:W-:Y:S02]  /*1660*/  HADD2.F32 R96, -RZ, R112.H0_H0 ;  /* 0x20000070ff607230 */ /* 0x000fe40000004100 */
[----:B------:R-:W-:Y:S01]  /*1670*/  FMUL.FTZ R110, R133, UR16 ;  /* 0x00000010856e7c20 */ /* 0x000fe20008410000 */
[----:B------:R-:W-:Y:S01]  /*1680*/  FADD.FTZ R48, R48, R103 ;  /* 0x0000006730307221 */ /* 0x000fe20000010000 */
[----:B------:R-:W-:Y:S01]  /*1690*/  FFMA.FTZ R60, R107, R103, R60 ;  /* 0x000000676b3c7223 */ /* 0x000fe2000001003c */
        /* <DEDUP_REMOVED lines=24> */
.L_x_1952:
[----:B------:R-:W-:Y:S05]  /*1820*/  BSYNC.RECONVERGENT B0 ;  /* 0x0000000000007941 */ /* 0x000fea0003800200 */
.L_x_1951:
        /* <DEDUP_REMOVED lines=32> */
.L_x_1954:
[----:B------:R-:W-:Y:S05]  /*1a30*/  BSYNC.RECONVERGENT B0 ;  /* 0x0000000000007941 */ /* 0x000fea0003800200 */
.L_x_1953:
        /* <DEDUP_REMOVED lines=70> */
.L_x_1959:
        /* <DEDUP_REMOVED lines=37> */
.L_x_1958:
[----:B------:R-:W-:Y:S01]  /*20f0*/  UMOV UR5, UR10 ;  /* 0x0000000a00057c82 */ /* 0x000fe20008000000 */
[----:B------:R-:W-:Y:S01]  /*2100*/  UMOV UR6, UR11 ;  /* 0x0000000b00067c82 */ /* 0x000fe20008000000 */
[----:B------:R-:W-:-:S04]  /*2110*/  UISETP.NE.U32.AND UP0, UPT, UR5, URZ, UPT ;  /* 0x000000ff0500728c */ /* 0x000fc8000bf05070 */
[----:B------:R-:W-:-:S09]  /*2120*/  UISETP.NE.AND.EX UP0, UPT, UR6, URZ, UPT, UP0 ;  /* 0x000000ff0600728c */ /* 0x000fd2000bf05300 */
[----:B------:R-:W-:Y:S05]  /*2130*/  BRA.U UP0, `(.L_x_1961) ;  /* 0x00000001009c7547 */ /* 0x000fea000b800000 */
[----:B------:R-:W-:Y:S02]  /*2140*/  IMAD.MOV.U32 R96, RZ, RZ, R124 ;  /* 0x000000ffff607224 */ /* 0x000fe400078e007c */
[--C-:B------:R-:W-:Y:S01]  /*2150*/  FFMA.FTZ R101, R3, UR9, R128.reuse ;  /* 0x0000000903657c23 */ /* 0x100fe20008010080 */
[--C-:B------:R-:W-:Y:S01]  /*2160*/  SHF.R.U64 R97, R124, 0x10, R125.reuse ;  /* 0x000000107c617819 */ /* 0x100fe2000000127d */
[--C-:B------:R-:W-:Y:S01]  /*2170*/  IMAD.MOV.U32 R98, RZ, RZ, R125.reuse ;  /* 0x000000ffff627224 */ /* 0x100fe200078e007d */
[----:B------:R-:W-:Y:S01]  /*2180*/  SHF.R.U32.HI R99, RZ, 0x10, R125 ;  /* 0x00000010ff637819 */ /* 0x000fe2000001167d */
[----:B------:R-:W-:Y:S02]  /*2190*/  HADD2.F32 R96, -RZ, R96.H0_H0 ;  /* 0x20000060ff607230 */ /* 0x000fe40000004100 */
[----:B------:R-:W-:Y:S01]  /*21a0*/  FADD.FTZ R101, R8, -R101 ;  /* 0x8000006508657221 */ /* 0x000fe20000010000 */
[--C-:B------:R-:W-:Y:S01]  /*21b0*/  FFMA.FTZ R100, R10, UR9, R128.reuse ;  /* 0x000000090a647c23 */ /* 0x100fe20008010080 */
[--C-:B------:R-:W-:Y:S01]  /*21c0*/  FFMA.FTZ R103, R9, UR9, R128.reuse ;  /* 0x0000000909677c23 */ /* 0x100fe20008010080 */
[----:B------:R-:W-:Y:S01]  /*21d0*/  FFMA.FTZ R102, R14, UR9, R128 ;  /* 0x000000090e667c23 */ /* 0x000fe20008010080 */
[----:B------:R-:W-:-:S02]  /*21e0*/  HADD2.F32 R97, -RZ, R97.H0_H0 ;  /* 0x20000061ff617230 */ /* 0x000fc40000004100 */
[----:B------:R-:W-:Y:S01]  /*21f0*/  FFMA.FTZ R96, R101, UR16, R96 ;  /* 0x0000001065607c23 */ /* 0x000fe20008010060 */
[----:B------:R-:W-:Y:S02]  /*2200*/  HADD2.F32 R98, -RZ, R98.H0_H0 ;  /* 0x20000062ff627230 */ /* 0x000fe40000004100 */
[----:B------:R-:W-:Y:S01]  /*2210*/  FADD.FTZ R100, R7, -R100 ;  /* 0x8000006407647221 */ /* 0x000fe20000010000 */
[----:B------:R-:W-:Y:S02]  /*2220*/  HADD2.F32 R99, -RZ, R99.H0_H0 ;  /* 0x20000063ff637230 */ /* 0x000fe40000004100 */
[----:B------:R-:W-:Y:S01]  /*2230*/  FADD.FTZ R103, R12, -R103 ;  /* 0x800000670c677221 */ /* 0x000fe20000010000 */
        /* <DEDUP_REMOVED lines=21> */
[----:B------:R-:W-:Y:S01]  /*2390*/  PRMT R100, R98, 0x7610, R100 ;  /* 0x0000761062647816 */ /* 0x000fe20000000064 */
[----:B------:R-:W-:Y:S06]  /*23a0*/  BRA `(.L_x_1960) ;  /* 0x0000001000147947 */ /* 0x000fec0003800000 */
.L_x_1961:
[----:B------:R-:W-:Y:S02]  /*23b0*/  IMAD.MOV.U32 R96, RZ, RZ, R124 ;  /* 0x000000ffff607224 */ /* 0x000fe400078e007c */
[--C-:B------:R-:W-:Y:S01]  /*23c0*/  FFMA.FTZ R97, R3, UR9, R128.reuse ;  /* 0x0000000903617c23 */ /* 0x100fe20008010080 */
[--C-:B------:R-:W-:Y:S01]  /*23d0*/  SHF.R.U64 R99, R124, 0x10, R125.reuse ;  /* 0x000000107c637819 */ /* 0x100fe2000000127d */
[--C-:B------:R-:W-:Y:S01]  /*23e0*/  FFMA.FTZ R98, R10, UR9, R128.reuse ;  /* 0x000000090a627c23 */ /* 0x100fe20008010080 */
[----:B------:R-:W-:Y:S01]  /*23f0*/  MOV R100, R125 ;  /* 0x0000007d00647202 */ /* 0x000fe20000000f00 */
[----:B------:R-:W-:Y:S01]  /*2400*/  HADD2.F32 R96, -RZ, R96.H0_H0 ;  /* 0x20000060ff607230 */ /* 0x000fe20000004100 */
[----:B------:R-:W-:Y:S01]  /*2410*/  SHF.R.U32.HI R103, RZ, 0x10, R125 ;  /* 0x00000010ff677819 */ /* 0x000fe2000001167d */
[----:B------:R-:W-:Y:S01]  /*2420*/  FADD.FTZ R97, R8, -R97 ;  /* 0x8000006108617221 */ /* 0x000fe20000010000 */
        /* <DEDUP_REMOVED lines=37> */
.L_x_1957:
        /* <DEDUP_REMOVED lines=53> */
.L_x_1963:
        /* <DEDUP_REMOVED lines=15> */
[----:B------:R-:W-:Y:S01]  /*2ac0*/  F2FP.F16.F32.PACK_AB R98, R98, R97 ;  /* 0x000000616262723e */ /* 0x000fe200000000ff */
[----:B------:R-:W-:Y:S01]  /*2ad0*/  FMUL.FTZ R97, R100, UR28 ;  /* 0x0000001c64617c20 */ /* 0x000fe20008410000 */
[C---:B------:R-:W-:Y:S01]  /*2ae0*/  F2FP.F16.F32.PACK_AB R118, R99.reuse, R96 ;  /* 0x000000606376723e */ /* 0x040fe200000000ff */
        /* <DEDUP_REMOVED lines=9> */
[----:B------:R-:W-:Y:S01]  /*2b80*/  F2FP.F16.F32.PACK_AB R103, R103, R100 ;  /* 0x000000646767723e */ /* 0x000fe200000000ff */
[----:B------:R-:W-:Y:S01]  /*2b90*/  FMUL.FTZ R100, R98, UR28 ;  /* 0x0000001c62647c20 */ /* 0x000fe20008410000 */
        /* <DEDUP_REMOVED lines=20> */
.L_x_1962:
        /* <DEDUP_REMOVED lines=10> */
[----:B------:R-:W-:Y:S02]  /*2d80*/  HADD2.F32 R97, -RZ, R97.H0_H0 ;  /* 0x20000061ff617230 */ /* 0x000fe40000004100 */
[----:B------:R-:W-:Y:S01]  /*2d90*/  FADD.FTZ R96, R7, -R96 ;  /* 0x8000006007607221 */ /* 0x000fe20000010000 */
[----:B------:R-:W-:Y:S01]  /*2da0*/  FADD.FTZ R100, R12, -R99 ;  /* 0x800000630c647221 */ /* 0x000fe20000010000 */
[----:B------:R-:W-:Y:S02]  /*2db0*/  HADD2.F32 R103, -RZ, R101.H0_H0 ;  /* 0x20000065ff677230 */ /* 0x000fe40000004100 */
[----:B------:R-:W-:Y:S01]  /*2dc0*/  FFMA.FTZ R102, R14, UR9, R128 ;  /* 0x000000090e667c23 */ /* 0x000fe20008010080 */
[----:B------:R-:W-:Y:S01]  /*2dd0*/  FFMA.FTZ R98, R96, UR16, R97 ;  /* 0x0000001060627c23 */ /* 0x000fe20008010061 */
[----:B------:R-:W-:-:S02]  /*2de0*/  IMAD.MOV.U32 R96, RZ, RZ, R124 ;  /* 0x000000ffff607224 */ /* 0x000fc400078e007c */
[----:B------:R-:W-:Y:S01]  /*2df0*/  FFMA.FTZ R97, R3, UR9, R128 ;  /* 0x0000000903617c23 */ /* 0x000fe20008010080 */
[----:B------:R-:W-:Y:S01]  /*2e00*/  LOP3.LUT P4, RZ, R6, 0xff00, RZ, 0xc0, !PT ;  /* 0x0000ff0006ff7812 */ /* 0x000fe2000788c0ff */
[----:B------:R-:W-:Y:S01]  /*2e10*/  FMUL.FTZ R99, R98, UR28 ;  /* 0x0000001c62637c20 */ /* 0x000fe20008410000 */
[----:B------:R-:W-:Y:S01]  /*2e20*/  LOP3.LUT P5, RZ, R5, 0xff00, RZ, 0xc0, !PT ;  /* 0x0000ff0005ff7812 */ /* 0x000fe200078ac0ff */
[----:B------:R-:W-:Y:S02]  /*2e30*/  HADD2.F32 R98, -RZ, R96.H0_H0 ;  /* 0x20000060ff627230 */ /* 0x000fe40000004100 */
[----:B------:R-:W-:Y:S01]  /*2e40*/  FADD.FTZ R97, R8, -R97 ;  /* 0x8000006108617221 */ /* 0x000fe20000010000 */
[----:B------:R-:W-:Y:S02]  /*2e50*/  HADD2.F32 R119, -RZ, R118.H0_H0 ;  /* 0x20000076ff777230 */ /* 0x000fe40000004100 */
[----:B------:R-:W-:Y:S01]  /*2e60*/  FFMA.FTZ R100, R100, UR16, R103 ;  /* 0x0000001064647c23 */ /* 0x000fe20008010067 */
[----:B------:R-:W-:Y:S01]  /*2e70*/  FADD.FTZ R102, R11, -R102 ;  /* 0x800000660b667221 */ /* 0x000fe20000010000 */
        /* <DEDUP_REMOVED lines=10> */
[----:B------:R-:W-:Y:S02]  /*2f20*/  F2FP.F16.F32.PACK_AB R126, R96, R101 ;  /* 0x00000065607e723e */ /* 0x000fe400000000ff */
[C---:B------:R-:W-:Y:S02]  /*2f30*/  FSEL R99, R97.reuse, RZ, P6 ;  /* 0x000000ff61637208 */ /* 0x040fe40003000000 */
[----:B------:R-:W-:Y:S02]  /*2f40*/  FSEL R96, R97, RZ, P5 ;  /* 0x000000ff61607208 */ /* 0x000fe40002800000 */
[----:B------:R-:W-:Y:S02]  /*2f50*/  LOP3.LUT P6, RZ, R5, 0xff0000, RZ, 0xc0, !PT ;  /* 0x00ff000005ff7812 */ /* 0x000fe400078cc0ff */
[----:B------:R-:W-:-:S02]  /*2f60*/  FSEL R103, R100, RZ, P4 ;  /* 0x000000ff64677208 */ /* 0x000fc40002000000 */
        /* <DEDUP_REMOVED lines=17> */
.L_x_1964:
[----:B------:R-:W-:Y:S02]  /*3080*/  IMAD.MOV.U32 R98, RZ, RZ, R125 ;  /* 0x000000ffff627224 */ /* 0x000fe400078e007d */
        /* <DEDUP_REMOVED lines=8> */
[----:B------:R-:W-:Y:S01]  /*3110*/  LOP3.LUT P5, RZ, R5, 0xff, RZ, 0xc0, !PT ;  /* 0x000000ff05ff7812 */ /* 0x000fe200078ac0ff */
[----:B------:R-:W-:Y:S01]  /*3120*/  FFMA.FTZ R100, R99, UR16, R98 ;  /* 0x0000001063647c23 */ /* 0x000fe20008010062 */
[--C-:B------:R-:W-:Y:S01]  /*3130*/  SHF.R.U64 R99, R124, 0x10, R125.reuse ;  /* 0x000000107c637819 */ /* 0x100fe2000000127d */
[----:B------:R-:W-:Y:S01]  /*3140*/  FFMA.FTZ R96, R97, UR16, R96 ;  /* 0x0000001061607c23 */ /* 0x000fe20008010060 */
[--C-:B------:R-:W-:Y:S01]  /*3150*/  FFMA.FTZ R98, R10, UR9, R128.reuse ;  /* 0x000000090a627c23 */ /* 0x100fe20008010080 */
[----:B------:R-:W-:Y:S01]  /*3160*/  SHF.R.U32.HI R103, RZ, 0x10, R125 ;  /* 0x00000010ff677819 */ /* 0x000fe2000001167d */
[----:B------:R-:W-:Y:S01]  /*3170*/  FFMA.FTZ R102, R14, UR9, R128 ;  /* 0x000000090e667c23 */ /* 0x000fe20008010080 */
[----:B------:R-:W-:Y:S01]  /*3180*/  FMUL.FTZ R97, R96, UR28 ;  /* 0x0000001c60617c20 */ /* 0x000fe20008410000 */
[----:B------:R-:W-:Y:S02]  /*3190*/  HADD2.F32 R101, -RZ, R99.H0_H0 ;  /* 0x20000063ff657230 */ /* 0x000fe40000004100 */
[----:B------:R-:W-:Y:S01]  /*31a0*/  FADD.FTZ R98, R7, -R98 ;  /* 0x8000006207627221 */ /* 0x000fe20000010000 */
[----:B------:R-:W-:-:S02]  /*31b0*/  HADD2.F32 R103, -RZ, R103.H0_H0 ;  /* 0x20000067ff677230 */ /* 0x000fc40000004100 */
[----:B------:R-:W-:Y:S01]  /*31c0*/  FADD.FTZ R102, R11, -R102 ;  /* 0x800000660b667221 */ /* 0x000fe20000010000 */
[C---:B------:R-:W-:Y:S01]  /*31d0*/  FSEL R99, R97.reuse, RZ, P4 ;  /* 0x000000ff61637208 */ /* 0x040fe20002000000 */
[----:B------:R-:W-:Y:S01]  /*31e0*/  FFMA.FTZ R98, R98, UR16, R101 ;  /* 0x0000001062627c23 */ /* 0x000fe20008010065 */
[----:B------:R-:W-:Y:S01]  /*31f0*/  FSEL R97, R97, RZ, P5 ;  /* 0x000000ff61617208 */ /* 0x000fe20002800000 */
[----:B------:R-:W-:Y:S01]  /*3200*/  FFMA.FTZ R102, R102, UR16, R103 ;  /* 0x0000001066667c23 */ /* 0x000fe20008010067 */
[----:B------:R-:W-:Y:S01]  /*3210*/  F2FP.F16.F32.PACK_AB R96, R99, R96 ;  /* 0x000000606360723e */ /* 0x000fe200000000ff */
[----:B------:R-:W-:Y:S01]  /*3220*/  FMUL.FTZ R99, R100, UR28 ;  /* 0x0000001c64637c20 */ /* 0x000fe20008410000 */
[C---:B------:R-:W-:Y:S01]  /*3230*/  F2FP.F16.F32.PACK_AB R97, R98.reuse, R97 ;  /* 0x000000616261723e */ /* 0x040fe200000000ff */
[----:B------:R-:W-:Y:S01]  /*3240*/  FMUL.FTZ R98, R98, UR28 ;  /* 0x0000001c62627c20 */ /* 0x000fe20008410000 */
[----:B------:R-:W-:Y:S02]  /*3250*/  LOP3.LUT P4, RZ, R6, 0xff0000, RZ, 0xc0, !PT ;  /* 0x00ff000006ff7812 */ /* 0x000fe4000788c0ff */
[----:B------:R-:W-:-:S02]  /*3260*/  PRMT R115, R97, 0x7632, R115 ;  /* 0x0000763261737816 */ /* 0x000fc40000000073 */
[----:B------:R-:W-:Y:S02]  /*3270*/  PRMT R118, R97, 0x7610, R118 ;  /* 0x0000761061767816 */ /* 0x000fe40000000076 */
[----:B------:R-:W-:Y:S02]  /*3280*/  FSEL R97, R99, RZ, P4 ;  /* 0x000000ff63617208 */ /* 0x000fe40002000000 */
[----:B------:R-:W-:Y:S02]  /*3290*/  LOP3.LUT P5, RZ, R6, 0xff00, RZ, 0xc0, !PT ;  /* 0x0000ff0006ff7812 */ /* 0x000fe400078ac0ff */
[----:B------:R-:W-:Y:S02]  /*32a0*/  LOP3.LUT P6, RZ, R5, 0xff00, RZ, 0xc0, !PT ;  /* 0x0000ff0005ff7812 */ /* 0x000fe400078cc0ff */
[C---:B------:R-:W-:Y:S02]  /*32b0*/  PRMT R101, R96.reuse, 0x7632, R101 ;  /* 0x0000763260657816 */ /* 0x040fe40000000065 */
[----:B------:R-:W-:-:S02]  /*32c0*/  PRMT R114, R96, 0x7610, R114 ;  /* 0x0000761060727816 */ /* 0x000fc40000000072 */
[----:B------:R-:W-:Y:S02]  /*32d0*/  F2FP.F16.F32.PACK_AB R116, R97, R100 ;  /* 0x000000646174723e */ /* 0x000fe400000000ff */
[C---:B------:R-:W-:Y:S02]  /*32e0*/  FSEL R96, R98.reuse, RZ, P5 ;  /* 0x000000ff62607208 */ /* 0x040fe40002800000 */
[----:B------:R-:W-:Y:S01]  /*32f0*/  FSEL R97, R98, RZ, P6 ;  /* 0x000000ff62617208 */ /* 0x000fe20003000000 */
[----:B------:R-:W-:Y:S01]  /*3300*/  FMUL.FTZ R98, R102, UR28 ;  /* 0x0000001c66627c20 */ /* 0x000fe20008410000 */
[----:B------:R-:W-:Y:S02]  /*3310*/  ISETP.GE.U32.AND P5, PT, R6, 0x1000000, PT ;  /* 0x010000000600780c */ /* 0x000fe40003fa6070 */
[C---:B------:R-:W-:Y:S02]  /*3320*/  LOP3.LUT P4, RZ, R5.reuse, 0xff0000, RZ, 0xc0, !PT ;  /* 0x00ff000005ff7812 */ /* 0x040fe4000788c0ff */
[----:B------:R-:W-:-:S02]  /*3330*/  ISETP.GE.U32.AND P6, PT, R5, 0x1000000, PT ;  /* 0x010000000500780c */ /* 0x000fc40003fc6070 */
[----:B------:R-:W-:Y:S02]  /*3340*/  F2FP.F16.F32.PACK_AB R96, R97, R96 ;  /* 0x000000606160723e */ /* 0x000fe400000000ff */
[C---:B------:R-:W-:Y:S02]  /*3350*/  FSEL R97, R98.reuse, RZ, P5 ;  /* 0x000000ff62617208 */ /* 0x040fe40002800000 */
[----:B------:R-:W-:Y:S02]  /*3360*/  FSEL R99, R99, RZ, P4 ;  /* 0x000000ff63637208 */ /* 0x000fe40002000000 */
[----:B------:R-:W-:Y:S02]  /*3370*/  FSEL R98, R98, RZ, P6 ;  /* 0x000000ff62627208 */ /* 0x000fe40003000000 */
[----:B------:R-:W-:Y:S02]  /*3380*/  F2FP.F16.F32.PACK_AB R99, R102, R99 ;  /* 0x000000636663723e */ /* 0x000fe400000000ff */
[----:B------:R-:W-:-:S02]  /*3390*/  F2FP.F16.F32.PACK_AB R97, R98, R97 ;  /* 0x000000616261723e */ /* 0x000fc400000000ff */
[----:B------:R-:W-:Y:S02]  /*33a0*/  PRMT R119, R96, 0x7632, R119 ;  /* 0x0000763260777816 */ /* 0x000fe40000000077 */
[----:B------:R-:W-:Y:S02]  /*33b0*/  PRMT R100, R116, 0x7632, R100 ;  /* 0x0000763274647816 */ /* 0x000fe40000000064 */
[C---:B------:R-:W-:Y:S02]  /*33c0*/  PRMT R117, R99.reuse, 0x7632, R117 ;  /* 0x0000763263757816 */ /* 0x040fe40000000075 */
[----:B------:R-:W-:Y:S02]  /*33d0*/  PRMT R126, R99, 0x7610, R126 ;  /* 0x00007610637e7816 */ /* 0x000fe4000000007e */
[C---:B------:R-:W-:Y:S02]  /*33e0*/  PRMT R127, R97.reuse, 0x7632, R127 ;  /* 0x00007632617f7816 */ /* 0x040fe4000000007f */
[----:B------:R-:W-:-:S07]  /*33f0*/  PRMT R103, R97, 0x7610, R103 ;  /* 0x0000761061677816 */ /* 0x000fce0000000067 */
.L_x_1960:
        /* <DEDUP_REMOVED lines=18> */
.L_x_1965:
        /* <DEDUP_REMOVED lines=12> */
.L_x_1966:
[----:B------:R-:W-:-:S07]  /*35e0*/  VIADD R4, R4, 0x80 ;  /* 0x0000008004047836 */ /* 0x000fce0000000000 */
.L_x_1956:
[----:B------:R-:W-:Y:S05]  /*35f0*/  BSYNC.RECONVERGENT B0 ;  /* 0x0000000000007941 */ /* 0x000fea0003800200 */
.L_x_1955:
        /* <DEDUP_REMOVED lines=11> */
[--C-:B-1----:R-:W-:Y:S02]  /*36b0*/  IMAD.MOV.U32 R98, RZ, RZ, R123.reuse ;  /* 0x000000ffff627224 */ /* 0x102fe400078e007b */
[----:B------:R-:W-:Y:S01]  /*36c0*/  FFMA.FTZ R99, R21, UR9, R128 ;  /* 0x0000000915637c23 */ /* 0x000fe20008010080 */
[----:B------:R-:W-:Y:S02]  /*36d0*/  IMAD.MOV.U32 R96, RZ, RZ, R122 ;  /* 0x000000ffff607224 */ /* 0x000fe400078e007a */
[----:B------:R-:W-:Y:S01]  /*36e0*/  FFMA.FTZ R97, R17, UR9, R128 ;  /* 0x0000000911617c23 */ /* 0x000fe20008010080 */
[----:B0-----:R-:W-:Y:S01]  /*36f0*/  SHF.R.U64 R101, R122, 0x10, R123 ;  /* 0x000000107a657819 */ /* 0x001fe2000000127b */
[----:B------:R-:W-:Y:S02]  /*3700*/  HADD2.F32 R98, -RZ, R98.H0_H0 ;  /* 0x20000062ff627230 */ /* 0x000fe40000004100 */
[----:B------:R-:W-:Y:S01]  /*3710*/  FADD.FTZ R99, R20, -R99 ;  /* 0x8000006314637221 */ /* 0x000fe20000010000 */
[----:B------:R-:W-:-:S02]  /*3720*/  HADD2.F32 R96, -RZ, R96.H0_H0 ;  /* 0x20000060ff607230 */ /* 0x000fc40000004100 */
[----:B------:R-:W-:Y:S01]  /*3730*/  FADD.FTZ R97, R16, -R97 ;  /* 0x8000006110617221 */ /* 0x000fe20000010000 */
[----:B------:R-:W-:Y:S02]  /*3740*/  HADD2.F32 R101, -RZ, R101.H0_H0 ;  /* 0x20000065ff657230 */ /* 0x000fe40000004100 */
[----:B------:R-:W-:Y:S01]  /*3750*/  FFMA.FTZ R100, R99, UR16, R98 ;  /* 0x0000001063647c23 */ /* 0x000fe20008010062 */
[----:B------:R-:W-:Y:S01]  /*3760*/  FFMA.FTZ R98, R18, UR9, R128 ;  /* 0x0000000912627c23 */ /* 0x000fe20008010080 */
[----:B------:R-:W-:Y:S01]  /*3770*/  FFMA.FTZ R96, R97, UR16, R96 ;  /* 0x0000001061607c23 */ /* 0x000fe20008010060 */
[----:B------:R-:W-:Y:S01]  /*3780*/  LOP3.LUT P4, RZ, R15, 0xff, RZ, 0xc0, !PT ;  /* 0x000000ff0fff7812 */ /* 0x000fe2000788c0ff */
[----:B------:R-:W-:Y:S01]  /*3790*/  FFMA.FTZ R102, R22, UR9, R128 ;  /* 0x0000000916667c23 */ /* 0x000fe20008010080 */
[----:B------:R-:W-:Y:S01]  /*37a0*/  FADD.FTZ R98, R19, -R98 ;  /* 0x8000006213627221 */ /* 0x000fe20000010000 */
[----:B------:R-:W-:Y:S01]  /*37b0*/  FMUL.FTZ R97, R96, UR28 ;  /* 0x0000001c60617c20 */ /* 0x000fe20008410000 */
[----:B------:R-:W-:Y:S01]  /*37c0*/  LOP3.LUT P5, RZ, R13, 0xff, RZ, 0xc0, !PT ;  /* 0x000000ff0dff7812 */ /* 0x000fe200078ac0ff */
[----:B------:R-:W-:Y:S01]  /*37d0*/  FADD.FTZ R102, R23, -R102 ;  /* 0x8000006617667221 */ /* 0x000fe20000010000 */
[----:B------:R-:W-:Y:S01]  /*37e0*/  FFMA.FTZ R98, R98, UR16, R101 ;  /* 0x0000001062627c23 */ /* 0x000fe20008010065 */
[----:B------:R-:W-:-:S02]  /*37f0*/  SHF.R.U32.HI R103, RZ, 0x10, R123 ;  /* 0x00000010ff677819 */ /* 0x000fc4000001167b */
[C---:B------:R-:W-:Y:S02]  /*3800*/  FSEL R99, R97.reuse, RZ, P4 ;  /* 0x000000ff61637208 */ /* 0x040fe40002000000 */
[----:B------:R-:W-:Y:S01]  /*3810*/  FSEL R97, R97, RZ, P5 ;  /* 0x000000ff61617208 */ /* 0x000fe20002800000 */
[----:B------:R-:W-:Y:S01]  /*3820*/  HADD2.F32 R103, -RZ, R103.H0_H0 ;  /* 0x20000067ff677230 */ /* 0x000fe20000004100 */
[----:B------:R-:W-:Y:S01]  /*3830*/  F2FP.F16.F32.PACK_AB R96, R99, R96 ;  /* 0x000000606360723e */ /* 0x000fe200000000ff */
[----:B------:R-:W-:Y:S01]  /*3840*/  FMUL.FTZ R99, R100, UR28 ;  /* 0x0000001c64637c20 */ /* 0x000fe20008410000 */
[C---:B------:R-:W-:Y:S01]  /*3850*/  F2FP.F16.F32.PACK_AB R97, R98.reuse, R97 ;  /* 0x000000616261723e */ /* 0x040fe200000000ff */
        /* <DEDUP_REMOVED lines=31> */
.L_x_1971:
[--C-:B-1----:R-:W-:Y:S01]  /*3a50*/  SHF.R.U64 R97, R122, 0x10, R123.reuse ;  /* 0x000000107a617819 */ /* 0x102fe2000000127b */
[--C-:B------:R-:W-:Y:S01]  /*3a60*/  FFMA.FTZ R96, R18, UR9, R128.reuse ;  /* 0x0000000912607c23 */ /* 0x100fe20008010080 */
[--C-:B0-----:R-:W-:Y:S02]  /*3a70*/  IMAD.MOV.U32 R101, RZ, RZ, R123.reuse ;  /* 0x000000ffff657224 */ /* 0x101fe400078e007b */
        /* <DEDUP_REMOVED lines=19> */
[----:B------:R-:W-:Y:S01]  /*3bb0*/  FSEL R99, R98, RZ, P4 ;  /* 0x000000ff62637208 */ /* 0x000fe20002000000 */
[----:B------:R-:W-:Y:S01]  /*3bc0*/  FMUL.FTZ R100, R100, UR28 ;  /* 0x0000001c64647c20 */ /* 0x000fe20008410000 */
[----:B------:R-:W-:Y:S01]  /*3bd0*/  FSEL R98, R98, RZ, P5 ;  /* 0x000000ff62627208 */ /* 0x000fe20002800000 */
[----:B------:R-:W-:Y:S01]  /*3be0*/  FMUL.FTZ R96, R96, UR28 ;  /* 0x0000001c60607c20 */ /* 0x000fe20008410000 */
[C---:B------:R-:W-:Y:S01]  /*3bf0*/  LOP3.LUT P6, RZ, R15.reuse, 0xff, RZ, 0xc0, !PT ;  /* 0x000000ff0fff7812 */ /* 0x040fe200078cc0ff */
[----:B------:R-:W-:Y:S01]  /*3c00*/  FFMA.FTZ R102, R102, UR16, R103 ;  /* 0x0000001066667c23 */ /* 0x000fe20008010067 */
[----:B------:R-:W-:-:S02]  /*3c10*/  LOP3.LUT P4, RZ, R15, 0xff0000, RZ, 0xc0, !PT ;  /* 0x00ff00000fff7812 */ /* 0x000fc4000788c0ff */
[C---:B------:R-:W-:Y:S01]  /*3c20*/  LOP3.LUT P5, RZ, R13.reuse, 0xff, RZ, 0xc0, !PT ;  /* 0x000000ff0dff7812 */ /* 0x040fe200078ac0ff */
[----:B------:R-:W-:Y:S01]  /*3c30*/  FMUL.FTZ R102, R102, UR28 ;  /* 0x0000001c66667c20 */ /* 0x000fe20008410000 */
[----:B------:R-:W-:Y:S02]  /*3c40*/  F2FP.F16.F32.PACK_AB R103, R98, R99 ;  /* 0x000000636267723e */ /* 0x000fe400000000ff */
[C---:B------:R-:W-:Y:S02]  /*3c50*/  FSEL R97, R96.reuse, RZ, P6 ;  /* 0x000000ff60617208 */ /* 0x040fe40003000000 */
[----:B------:R-:W-:Y:S02]  /*3c60*/  FSEL R96, R96, RZ, P5 ;  /* 0x000000ff60607208 */ /* 0x000fe40002800000 */
        /* <DEDUP_REMOVED lines=18> */
.L_x_1970:
        /* <DEDUP_REMOVED lines=52> */
.L_x_1973:
        /* <DEDUP_REMOVED lines=19> */
[----:B------:R-:W-:Y:S01]  /*4200*/  F2FP.F16.F32.PACK_AB R102, R99, R98 ;  /* 0x000000626366723e */ /* 0x000fe200000000ff */
        /* <DEDUP_REMOVED lines=11> */
[----:B------:R-:W-:-:S02]  /*42c0*/  F2FP.F16.F32.PACK_AB R100, R97, R96 ;  /* 0x000000606164723e */ /* 0x000fc400000000ff */
[----:B------:R-:W-:Y:S02]  /*42d0*/  FSEL R96, R99, RZ, P4 ;  /* 0x000000ff63607208 */ /* 0x000fe40002000000 */
        /* <DEDUP_REMOVED lines=12> */
.L_x_1969:
[----:B------:R-:W-:-:S04]  /*43a0*/  UISETP.NE.U32.AND UP3, UPT, UR30, URZ, UPT ;  /* 0x000000ff1e00728c */ /* 0x000fc8000bf65070 */
[----:B------:R-:W-:-:S09]  /*43b0*/  UISETP.NE.AND.EX UP3, UPT, UR31, URZ, UPT, UP3 ;  /* 0x000000ff1f00728c */ /* 0x000fd2000bf65330 */
[----:B------:R-:W-:Y:S05]  /*43c0*/  BRA.U !UP3, `(.L_x_1974) ;  /* 0x000000050b587547 */ /* 0x000fea000b800000 */
[----:B------:R-:W-:-:S04]  /*43d0*/  UISETP.NE.U32.AND UP3, UPT, UR10, URZ, UPT ;  /* 0x000000ff0a00728c */ /* 0x000fc8000bf65070 */
[----:B------:R-:W-:-:S09]  /*43e0*/  UISETP.NE.AND.EX UP3, UPT, UR11, URZ, UPT, UP3 ;  /* 0x000000ff0b00728c */ /* 0x000fd2000bf65330 */
[----:B------:R-:W-:Y:S05]  /*43f0*/  BRA.U !UP3, `(.L_x_1975) ;  /* 0x000000010bb47547 */ /* 0x000fea000b800000 */
[----:B-1----:R-:W-:Y:S02]  /*4400*/  IMAD.MOV.U32 R96, RZ, RZ, R122 ;  /* 0x000000ffff607224 */ /* 0x002fe400078e007a */
[--C-:B------:R-:W-:Y:S01]  /*4410*/  FFMA.FTZ R97, R17, UR9, R128.reuse ;  /* 0x0000000911617c23 */ /* 0x100fe20008010080 */
[--C-:B------:R-:W-:Y:S01]  /*4420*/  SHF.R.U64 R99, R122, 0x10, R123.reuse ;  /* 0x000000107a637819 */ /* 0x100fe2000000127b */
[--C-:B0-----:R-:W-:Y:S01]  /*4430*/  IMAD.MOV.U32 R100, RZ, RZ, R123.reuse ;  /* 0x000000ffff647224 */ /* 0x101fe200078e007b */
        /* <DEDUP_REMOVED lines=41> */
.L_x_1975:
        /* <DEDUP_REMOVED lines=36> */
[----:B------:R-:W-:Y:S01]  /*4910*/  PRMT R103, R100, 0x7632, R103 ;  /* 0x0000763264677816 */ /* 0x000fe20000000067 */
[----:B------:R-:W-:Y:S06]  /*4920*/  BRA `(.L_x_1972) ;  /* 0x0000000400187947 */ /* 0x000fec0003800000 */
.L_x_1974:
        /* <DEDUP_REMOVED lines=40> */
.L_x_1976:
        /* <DEDUP_REMOVED lines=27> */
[----:B0-----:R-:W-:Y:S02]  /*4d60*/  PRMT R101, R96, 0x7610, R101 ;  /* 0x0000761060657816 */ /* 0x001fe40000000065 */
[C---:B------:R-:W-:Y:S02]  /*4d70*/  PRMT R103, R99.reuse, 0x7632, R103 ;  /* 0x0000763263677816 */ /* 0x040fe40000000067 */
[----:B------:R-:W-:-:S07]  /*4d80*/  PRMT R100, R99, 0x7610, R100 ;  /* 0x0000761063647816 */ /* 0x000fce0000000064 */
.L_x_1972:
        /* <DEDUP_REMOVED lines=16> */
.L_x_1977:
        /* <DEDUP_REMOVED lines=10> */
.L_x_1978:
[----:B------:R-:W-:-:S07]  /*4f30*/  IADD3 R4, PT, PT, R4, 0x80, RZ ;  /* 0x0000008004047810 */ /* 0x000fce0007ffe0ff */
.L_x_1968:
[----:B------:R-:W-:Y:S05]  /*4f40*/  BSYNC.RECONVERGENT B0 ;  /* 0x0000000000007941 */ /* 0x000fea0003800200 */
.L_x_1967:
        /* <DEDUP_REMOVED lines=13> */
[--C-:B------:R-:W-:Y:S01]  /*5020*/  IMAD.MOV.U32 R98, RZ, RZ, R121.reuse ;  /* 0x000000ffff627224 */ /* 0x100fe200078e0079 */
[----:B0-----:R-:W-:Y:S01]  /*5030*/  SHF.R.U64 R101, R120, 0x10, R121 ;  /* 0x0000001078657819 */ /* 0x001fe20000001279 */
[--C-:B------:R-:W-:Y:S01]  /*5040*/  FFMA.FTZ R99, R111, UR9, R128.reuse ;  /* 0x000000096f637c23 */ /* 0x100fe20008010080 */
[----:B------:R-:W-:Y:S02]  /*5050*/  HADD2.F32 R96, -RZ, R96.H0_H0 ;  /* 0x20000060ff607230 */ /* 0x000fe40000004100 */
[----:B------:R-:W-:Y:S01]  /*5060*/  FADD.FTZ R97, R106, -R97 ;  /* 0x800000616a617221 */ /* 0x000fe20000010000 */
[--C-:B------:R-:W-:Y:S01]  /*5070*/  FFMA.FTZ R100, R110, UR9, R128.reuse ;  /* 0x000000096e647c23 */ /* 0x100fe20008010080 */
[----:B------:R-:W-:Y:S01]  /*5080*/  FFMA.FTZ R128, R108, UR9, R128 ;  /* 0x000000096c807c23 */ /* 0x000fe20008010080 */
[----:B------:R-:W-:-:S02]  /*5090*/  HADD2.F32 R98, -RZ, R98.H0_H0 ;  /* 0x20000062ff627230 */ /* 0x000fc40000004100 */
[----:B------:R-:W-:Y:S01]  /*50a0*/  FFMA.FTZ R96, R97, UR16, R96 ;  /* 0x0000001061607c23 */ /* 0x000fe20008010060 */
[----:B------:R-:W-:Y:S01]  /*50b0*/  FADD.FTZ R99, R112, -R99 ;  /* 0x8000006370637221 */ /* 0x000fe20000010000 */
[----:B------:R-:W-:Y:S01]  /*50c0*/  HADD2.F32 R101, -RZ, R101.H0_H0 ;  /* 0x20000065ff657230 */ /* 0x000fe20000004100 */
[----:B------:R-:W-:Y:S01]  /*50d0*/  LOP3.LUT P4, RZ, R104, 0xff, RZ, 0xc0, !PT ;  /* 0x000000ff68ff7812 */ /* 0x000fe2000788c0ff */
[----:B------:R-:W-:Y:S01]  /*50e0*/  FMUL.FTZ R97, R96, UR28 ;  /* 0x0000001c60617c20 */ /* 0x000fe20008410000 */
[----:B------:R-:W-:Y:S01]  /*50f0*/  FADD.FTZ R128, R109, -R128 ;  /* 0x800000806d807221 */ /* 0x000fe20000010000 */
[----:B------:R-:W-:Y:S01]  /*5100*/  LOP3.LUT P5, RZ, R105, 0xff, RZ, 0xc0, !PT ;  /* 0x000000ff69ff7812 */ /* 0x000fe200078ac0ff */
[----:B------:R-:W-:Y:S01]  /*5110*/  FFMA.FTZ R98, R99, UR16, R98 ;  /* 0x0000001063627c23 */ /* 0x000fe20008010062 */
[----:B------:R-:W-:Y:S01]  /*5120*/  SHF.R.U32.HI R103, RZ, 0x10, R121 ;  /* 0x00000010ff677819 */ /* 0x000fe20000011679 */
[----:B------:R-:W-:Y:S01]  /*5130*/  FFMA.FTZ R128, R128, UR16, R101 ;  /* 0x0000001080807c23 */ /* 0x000fe20008010065 */
[----:B------:R-:W-:Y:S01]  /*5140*/  FSEL R99, R97, RZ, P4 ;  /* 0x000000ff61637208 */ /* 0x000fe20002000000 */
[----:B------:R-:W-:Y:S01]  /*5150*/  FADD.FTZ R100, R113, -R100 ;  /* 0x8000006471647221 */ /* 0x000fe20000010000 */
        /* <DEDUP_REMOVED lines=15> */
[----:B------:R-:W-:Y:S01]  /*5250*/  F2FP.F16.F32.PACK_AB R116, R97, R98 ;  /* 0x000000626174723e */ /* 0x000fe200000000ff */
[----:B------:R-:W-:Y:S01]  /*5260*/  FMUL.FTZ R98, R100, UR28 ;  /* 0x0000001c64627c20 */ /* 0x000fe20008410000 */
[C---:B------:R-:W-:Y:S02]  /*5270*/  FSEL R96, R128.reuse, RZ, P5 ;  /* 0x000000ff80607208 */ /* 0x040fe40002800000 */
[----:B------:R-:W-:Y:S02]  /*5280*/  FSEL R97, R128, RZ, P6 ;  /* 0x000000ff80617208 */ /* 0x000fe40003000000 */
[C---:B------:R-:W-:Y:S02]  /*5290*/  LOP3.LUT P4, RZ, R105.reuse, 0xff0000, RZ, 0xc0, !PT ;  /* 0x00ff000069ff7812 */ /* 0x040fe4000788c0ff */
        /* <DEDUP_REMOVED lines=16> */
.L_x_1983:
[--C-:B-12---:R-:W-:Y:S01]  /*53a0*/  SHF.R.U64 R97, R120, 0x10, R121.reuse ;  /* 0x0000001078617819 */ /* 0x106fe20000001279 */
        /* <DEDUP_REMOVED lines=25> */
[----:B------:R-:W-:Y:S01]  /*5540*/  LOP3.LUT P6, RZ, R104, 0xff, RZ, 0xc0, !PT ;  /* 0x000000ff68ff7812 */ /* 0x000fe200078cc0ff */
        /* <DEDUP_REMOVED lines=25> */
.L_x_1982:
        /* <DEDUP_REMOVED lines=19> */
[----:B------:R-:W-:Y:S01]  /*5810*/  F2FP.F16.F32.PACK_AB R96, R99, R96 ;  /* 0x000000606360723e */ /* 0x000fe200000000ff */
[----:B------:R-:W-:Y:S01]  /*5820*/  FMUL.FTZ R99, R100, UR28 ;  /* 0x0000001c64637c20 */ /* 0x000fe20008410000 */
[----:B------:R-:W-:Y:S02]  /*5830*/  LOP3.LUT P4, RZ, R104, 0xff0000, RZ, 0xc0, !PT ;  /* 0x00ff000068ff7812 */ /* 0x000fe4000788c0ff */
[C---:B------:R-:W-:Y:S01]  /*5840*/  F2FP.F16.F32.PACK_AB R118, R98.reuse, R97 ;  /* 0x000000616276723e */ /* 0x040fe200000000ff */
[----:B------:R-:W-:Y:S01]  /*5850*/  FMUL.FTZ R98, R98, UR28 ;  /* 0x0000001c62627c20 */ /* 0x000fe20008410000 */
[----:B------:R-:W-:-:S02]  /*5860*/  FSEL R97, R99, RZ, P4 ;  /* 0x000000ff63617208 */ /* 0x000fc40002000000 */
[----:B------:R-:W-:Y:S02]  /*5870*/  LOP3.LUT P5, RZ, R104, 0xff00, RZ, 0xc0, !PT ;  /* 0x0000ff0068ff7812 */ /* 0x000fe400078ac0ff */
[----:B------:R-:W-:Y:S01]  /*5880*/  F2FP.F16.F32.PACK_AB R116, R97, R100 ;  /* 0x000000646174723e */ /* 0x000fe200000000ff */
        /* <DEDUP_REMOVED lines=25> */
.L_x_1985:
        /* <DEDUP_REMOVED lines=23> */
[----:B------:R-:W-:Y:S02]  /*5b90*/  F2FP.F16.F32.PACK_AB R102, R99, R98 ;  /* 0x000000626366723e */ /* 0x000fe400000000ff */
[C---:B------:R-:W-:Y:S02]  /*5ba0*/  FSEL R96, R97.reuse, RZ, P6 ;  /* 0x000000ff61607208 */ /* 0x040fe40003000000 */
[----:B------:R-:W-:Y:S02]  /*5bb0*/  FSEL R97, R97, RZ, P5 ;  /* 0x000000ff61617208 */ /* 0x000fe40002800000 */
[----:B------:R-:W-:-:S02]  /*5bc0*/  FSEL R98, R101, RZ, P4 ;  /* 0x000000ff65627208 */ /* 0x000fc40002000000 */
[C---:B------:R-:W-:Y:S02]  /*5bd0*/  LOP3.LUT P6, RZ, R105.reuse, 0xff0000, RZ, 0xc0, !PT ;  /* 0x00ff000069ff7812 */ /* 0x040fe400078cc0ff */
        /* <DEDUP_REMOVED lines=17> */
.L_x_1981:
        /* <DEDUP_REMOVED lines=51> */
.L_x_1987:
        /* <DEDUP_REMOVED lines=38> */
.L_x_1986:
        /* <DEDUP_REMOVED lines=39> */
.L_x_1988:
        /* <DEDUP_REMOVED lines=30> */
.L_x_1984:
        /* <DEDUP_REMOVED lines=16> */
.L_x_1989:
        /* <DEDUP_REMOVED lines=10> */
.L_x_1980:
[----:B------:R-:W-:Y:S05]  /*6870*/  BSYNC.RECONVERGENT B0 ;  /* 0x0000000000007941 */ /* 0x000fea0003800200 */
.L_x_1979:
[----:B------:R-:W-:Y:S01]  /*6880*/  UPLOP3.LUT UP1, UPT, UPT, UPT, UP1, 0x40, 0x4 ;  /* 0x000000000004789c */ /* 0x000fe20003f2e810 */
[----:B------:R-:W-:Y:S10]  /*6890*/  BRA.U !UP2, `(.L_x_1990) ;  /* 0xffffff9d0a607547 */ /* 0x000ff4000b83ffff */
.L_x_1946:
        /* <DEDUP_REMOVED lines=18> */
.L_x_1992:
[----:B------:R-:W-:Y:S05]  /*69c0*/  BSYNC.RECONVERGENT B0 ;  /* 0x0000000000007941 */ /* 0x000fea0003800200 */
.L_x_1991:
        /* <DEDUP_REMOVED lines=15> */
.L_x_1994:
[----:B------:R-:W-:Y:S05]  /*6ac0*/  BSYNC.RECONVERGENT B0 ;  /* 0x0000000000007941 */ /* 0x000fea0003800200 */
.L_x_1993:
        /* <DEDUP_REMOVED lines=14> */
.L_x_1995:
        /* <DEDUP_REMOVED lines=13> */
.L_x_3560:


//--------------------- .text._ZN10layer_norm31ln_parallel_residual_bwd_kernelINS_13Kernel_traitsIf6__halfS2_S2_fjLj1536ELj1ELj1ELj4ELj8ENS_18Kernel_traits_baseILj1536EfS2_S2_S2_fjLj128EEEEELb1ELb0ELb1EEEvNS_9BwdParamsE --------------------------
	.section	.text._ZN10layer_norm31ln_parallel_residual_bwd_kernelINS_13Kernel_traitsIf6__halfS2_S2_fjLj1536ELj1ELj1ELj4ELj8ENS_18Kernel_traits_baseILj1536EfS2_S2_S2_fjLj128EEEEELb1ELb0ELb1EEEvNS_9BwdParamsE,"ax",@progbits
	.align	128
        .global         _ZN10layer_norm31ln_parallel_residual_bwd_kernelINS_13Kernel_traitsIf6__halfS2_S2_fjLj1536ELj1ELj1ELj4ELj8ENS_18Kernel_traits_baseILj1536EfS2_S2_S2_fjLj128EEEEELb1ELb0ELb1EEEvNS_9BwdParamsE
        .type           _ZN10layer_norm31ln_parallel_residual_bwd_kernelINS_13Kernel_traitsIf6__halfS2_S2_fjLj1536ELj1ELj1ELj4ELj8ENS_18Kernel_traits_baseILj1536EfS2_S2_S2_fjLj128EEEEELb1ELb0ELb1EEEvNS_9BwdParamsE,@function
        .size           _ZN10layer_norm31ln_parallel_residual_bwd_kernelINS_13Kernel_traitsIf6__halfS2_S2_fjLj1536ELj1ELj1ELj4ELj8ENS_18Kernel_traits_baseILj1536EfS2_S2_S2_fjLj128EEEEELb1ELb0ELb1EEEvNS_9BwdParamsE,(.L_x_3561 - _ZN10layer_norm31ln_parallel_residual_bwd_kernelINS_13Kernel_traitsIf6__halfS2_S2_fjLj1536ELj1ELj1ELj4ELj8ENS_18Kernel_traits_baseILj1536EfS2_S2_S2_fjLj128EEEEELb1ELb0ELb1EEEvNS_9BwdParamsE)
        .other          _ZN10layer_norm31ln_parallel_residual_bwd_kernelINS_13Kernel_traitsIf6__halfS2_S2_fjLj1536ELj1ELj1ELj4ELj8ENS_18Kernel_traits_baseILj1536EfS2_S2_S2_fjLj128EEEEELb1ELb0ELb1EEEvNS_9BwdParamsE,@"STO_CUDA_ENTRY STV_DEFAULT"
_ZN10layer_norm31ln_parallel_residual_bwd_kernelINS_13Kernel_traitsIf6__halfS2_S2_fjLj1536ELj1ELj1ELj4ELj8ENS_18Kernel_traits_baseILj1536EfS2_S2_S2_fjLj128EEEEELb1ELb0ELb1EEEvNS_9BwdParamsE:
.text._ZN10layer_norm31ln_parallel_residual_bwd_kernelINS_13Kernel_traitsIf6__halfS2_S2_fjLj1536ELj1ELj1ELj4ELj8ENS_18Kernel_traits_baseILj1536EfS2_S2_S2_fjLj128EEEEELb1ELb0ELb1EEEvNS_9BwdParamsE:
        /* <DEDUP_REMOVED lines=84> */
.L_x_2027:
[----:B--2---:R-:W-:Y:S01]  /*0540*/  UIMAD UR5, UR4, UR23, URZ ;  /* 0x00000017040572a4 */ /* 0x004fe2000f8e02ff */
[----:B-1----:R-:W1:Y:S01]  /*0550*/  LDC.64 R104, c[0x0][0x3a8] ;  /* 0x0000ea00ff687b82 */ /* 0x002e620000000a00 */
[----:B0-----:R-:W-:Y:S02]  /*0560*/  UIMAD.WIDE UR10, UR4, 0x4, UR18 ;  /* 0x00000004040a78a5 */ /* 0x001fe4000f8e0212 */
[----:B------:R-:W-:-:S04]  /*0570*/  USHF.R.S32.HI UR6, URZ, 0x1f, UR5 ;  /* 0x0000001fff067899 */ /* 0x000fc80008011405 */
[----:B------:R-:W-:Y:S01]  /*0580*/  ULEA.HI UR6, UR6, UR5, URZ, 0x2 ;  /* 0x0000000506067291 */ /* 0x000fe2000f8f10ff */
[----:B------:R-:W0:Y:S01]  /*0590*/  LDC.64 R100, c[0x0][0x428] ;  /* 0x00010a00ff647b82 */ /* 0x000e220000000a00 */
[----:B------:R-:W-:Y:S01]  /*05a0*/  MOV R98, UR10 ;  /* 0x0000000a00627c02 */ /* 0x000fe20008000f00 */
[----:B------:R-:W-:-:S03]  /*05b0*/  IMAD.U32 R99, RZ, RZ, UR11 ;  /* 0x0000000bff637e24 */ /* 0x000fc6000f8e00ff */
[----:B------:R-:W-:Y:S02]  /*05c0*/  IMAD.U32 R113, RZ, RZ, UR6 ;  /* 0x00000006ff717e24 */ /* 0x000fe4000f8e00ff */
[----:B------:R2:W3:Y:S01]  /*05d0*/  LDG.E R114, desc[UR20][R98.64] ;  /* 0x0000001462727981 */ /* 0x0004e2000c1e1900 */
[----:B------:R-:W4:Y:S02]  /*05e0*/  LDC.64 R102, c[0x0][0x430] ;  /* 0x00010c00ff667b82 */ /* 0x000f240000000a00 */
[----:B------:R-:W-:-:S05]  /*05f0*/  LEA.HI.SX32 R113, R113, R0, 0x1e ;  /* 0x0000000071717211 */ /* 0x000fca00078ff2ff */
[C---:B------:R-:W-:Y:S02]  /*0600*/  VIADD R111, R113.reuse, 0x80 ;  /* 0x00000080716f7836 */ /* 0x040fe40000000000 */
[----:B-1----:R-:W-:-:S04]  /*0610*/  IMAD.WIDE.U32 R60, R113, 0x8, R104 ;  /* 0x00000008713c7825 */ /* 0x002fc800078e0068 */
[----:B------:R-:W-:Y:S02]  /*0620*/  IMAD.WIDE.U32 R66, R111, 0x8, R104 ;  /* 0x000000086f427825 */ /* 0x000fe400078e0068 */
[----:B------:R-:W3:Y:S02]  /*0630*/  LDG.E.64 R60, desc[UR20][R60.64] ;  /* 0x000000143c3c7981 */ /* 0x000ee4000c1e1b00 */
[--C-:B0-----:R-:W-:Y:S02]  /*0640*/  IMAD.WIDE.U32 R62, R113, 0x8, R100.reuse ;  /* 0x00000008713e7825 */ /* 0x101fe400078e0064 */
[----:B------:R-:W3:Y:S02]  /*0650*/  LDG.E.64 R66, desc[UR20][R66.64] ;  /* 0x0000001442427981 */ /* 0x000ee4000c1e1b00 */
[----:B------:R-:W-:Y:S02]  /*0660*/  IMAD.WIDE.U32 R96, R111, 0x8, R100 ;  /* 0x000000086f607825 */ /* 0x000fe400078e0064 */
[----:B------:R-:W3:Y:S02]  /*0670*/  LDG.E.64 R62, desc[UR20][R62.64] ;  /* 0x000000143e3e7981 */ /* 0x000ee4000c1e1b00 */
[----:B------:R-:W-:-:S02]  /*0680*/  VIADD R115, R113, 0x100 ;  /* 0x0000010071737836 */ /* 0x000fc40000000000 */
[----:B------:R-:W3:Y:S01]  /*0690*/  LDG.E.64 R96, desc[UR20][R96.64] ;  /* 0x0000001460607981 */ /* 0x000ee2000c1e1b00 */
[----:B----4-:R-:W-:Y:S01]  /*06a0*/  IMAD.WIDE.U32 R64, R113, 0x8, R102 ;  /* 0x0000000871407825 */ /* 0x010fe200078e0066 */
[----:B------:R-:W-:-:S03]  /*06b0*/  UIMAD.WIDE UR10, UR4, 0x4, UR16 ;  /* 0x00000004040a78a5 */ /* 0x000fc6000f8e0210 */
[----:B------:R-:W-:Y:S02]  /*06c0*/  IMAD.WIDE.U32 R100, R115, 0x8, R100 ;  /* 0x0000000873647825 */ /* 0x000fe400078e0064 */
[----:B------:R-:W4:Y:S02]  /*06d0*/  LDG.E.64 R64, desc[UR20][R64.64] ;  /* 0x0000001440407981 */ /* 0x000f24000c1e1b00 */
[----:B--2---:R-:W-:Y:S01]  /*06e0*/  IMAD.WIDE.U32 R98, R111, 0x8, R102 ;  /* 0x000000086f627825 */ /* 0x004fe200078e0066 */
[----:B------:R-:W-:Y:S01]  /*06f0*/  MOV R106, UR10 ;  /* 0x0000000a006a7c02 */ /* 0x000fe20008000f00 */
[----:B------:R-:W2:Y:S02]  /*0700*/  LDG.E.64 R100, desc[UR20][R100.64] ;  /* 0x0000001464647981 */ /* 0x000ea4000c1e1b00 */
[----:B------:R-:W-:Y:S02]  /*0710*/  IMAD.WIDE.U32 R104, R115, 0x8, R104 ;  /* 0x0000000873687825 */ /* 0x000fe400078e0068 */
[----:B------:R-:W4:Y:S02]  /*0720*/  LDG.E.64 R98, desc[UR20][R98.64] ;  /* 0x0000001462627981 */ /* 0x000f24000c1e1b00 */
[----:B------:R-:W-:-:S02]  /*0730*/  IMAD.U32 R107, RZ, RZ, UR11 ;  /* 0x0000000bff6b7e24 */ /* 0x000fc4000f8e00ff */
[----:B------:R-:W-:Y:S01]  /*0740*/  IMAD.WIDE.U32 R102, R115, 0x8, R102 ;  /* 0x0000000873667825 */ /* 0x000fe200078e0066 */
[----:B------:R-:W4:Y:S04]  /*0750*/  LDG.E.64 R104, desc[UR20][R104.64] ;  /* 0x0000001468687981 */ /* 0x000f28000c1e1b00 */
[----:B------:R0:W4:Y:S04]  /*0760*/  LDG.E R146, desc[UR20][R106.64] ;  /* 0x000000146a927981 */ /* 0x000128000c1e1900 */
[----:B------:R-:W4:Y:S01]  /*0770*/  LDG.E.64 R102, desc[UR20][R102.64] ;  /* 0x0000001466667981 */ /* 0x000f22000c1e1b00 */
[----:B------:R-:W-:-:S04]  /*0780*/  ISETP.NE.U32.AND P1, PT, RZ, UR26, PT ;  /* 0x0000001aff007c0c */ /* 0x000fc8000bf25070 */
[----:B------:R-:W-:Y:S02]  /*0790*/  ISETP.NE.AND.EX P1, PT, RZ, UR27, PT, P1 ;  /* 0x0000001bff007c0c */ /* 0x000fe4000bf25310 */
[----:B---3--:R-:W-:Y:S01]  /*07a0*/  R2UR UR11, R114 ;  /* 0x00000000720b72ca */ /* 0x008fe200000e0000 */
[----:B------:R-:W-:Y:S01]  /*07b0*/  IMAD.MOV.U32 R140, RZ, RZ, R60 ;  /* 0x000000ffff8c7224 */ /* 0x000fe200078e003c */
[--C-:B------:R-:W-:Y:S01]  /*07c0*/  SHF.R.U64 R133, R60, 0x10, R61.reuse ;  /* 0x000000103c857819 */ /* 0x100fe2000000123d */
[--C-:B------:R-:W-:Y:S01]  /*07d0*/  IMAD.MOV.U32 R142, RZ, RZ, R61.reuse ;  /* 0x000000ffff8e7224 */ /* 0x100fe200078e003d */
[----:B------:R-:W-:Y:S01]  /*07e0*/  SHF.R.U32.HI R143, RZ, 0x10, R61 ;  /* 0x00000010ff8f7819 */ /* 0x000fe2000001163d */
[----:B------:R-:W-:Y:S01]  /*07f0*/  IMAD.MOV.U32 R139, RZ, RZ, R67 ;  /* 0x000000ffff8b7224 */ /* 0x000fe200078e0043 */
[----:B0-----:R-:W-:-:S05]  /*0800*/  MOV R106, R66 ;  /* 0x00000042006a7202 */ /* 0x001fca0000000f00 */
[----:B------:R-:W0:Y:S01]  /*0810*/  @P1 LDC.64 R60, c[0x0][0x3b8] ;  /* 0x0000ee00ff3c1b82 */ /* 0x000e220000000a00 */
[----:B------:R-:W-:Y:S01]  /*0820*/  SHF.R.U64 R141, R66, 0x10, R67 ;  /* 0x00000010428d7819 */ /* 0x000fe20000001243 */
[----:B------:R-:W-:Y:S01]  /*0830*/  IMAD.MOV.U32 R117, RZ, RZ, R63 ;  /* 0x000000ffff757224 */ /* 0x000fe200078e003f */
[----:B------:R-:W-:Y:S02]  /*0840*/  SHF.R.U32.HI R144, RZ, 0x10, R67 ;  /* 0x00000010ff907819 */ /* 0x000fe40000011643 */
[----:B------:R-:W-:Y:S02]  /*0850*/  MOV R116, R62 ;  /* 0x0000003e00747202 */ /* 0x000fe40000000f00 */
[--C-:B------:R-:W-:Y:S01]  /*0860*/  SHF.R.U64 R114, R62, 0x10, R63.reuse ;  /* 0x000000103e727819 */ /* 0x100fe2000000123f */
[----:B------:R-:W1:Y:S01]  /*0870*/  @P0 LDC.64 R66, c[0x0][0x438] ;  /* 0x00010e00ff420b82 */ /* 0x000e620000000a00 */
[----:B------:R-:W-:Y:S01]  /*0880*/  SHF.R.U32.HI R118, RZ, 0x10, R63 ;  /* 0x00000010ff767819 */ /* 0x000fe2000001163f */
[----:B------:R-:W-:Y:S01]  /*0890*/  IMAD.MOV.U32 R123, RZ, RZ, R96 ;  /* 0x000000ffff7b7224 */ /* 0x000fe200078e0060 */
[--C-:B------:R-:W-:Y:S01]  /*08a0*/  SHF.R.U64 R124, R96, 0x10, R97.reuse ;  /* 0x00000010607c7819 */ /* 0x100fe20000001261 */
[--C-:B------:R-:W-:Y:S01]  /*08b0*/  IMAD.MOV.U32 R122, RZ, RZ, R97.reuse ;  /* 0x000000ffff7a7224 */ /* 0x100fe200078e0061 */
[----:B------:R-:W-:-:S03]  /*08c0*/  SHF.R.U32.HI R128, RZ, 0x10, R97 ;  /* 0x00000010ff807819 */ /* 0x000fc60000011661 */
[----:B------:R-:W3:Y:S08]  /*08d0*/  LDC.64 R62, c[0x0][0x3b0] ;  /* 0x0000ec00ff3e7b82 */ /* 0x000ef00000000a00 */
[----:B------:R-:W3:Y:S01]  /*08e0*/  @P1 LDC.64 R96, c[0x0][0x3b8] ;  /* 0x0000ee00ff601b82 */ /* 0x000ee20000000a00 */
[----:B--2---:R-:W-:Y:S01]  /*08f0*/  IMAD.MOV.U32 R131, RZ, RZ, R100 ;  /* 0x000000ffff837224 */ /* 0x004fe200078e0064 */
[--C-:B------:R-:W-:Y:S01]  /*0900*/  SHF.R.U64 R130, R100, 0x10, R101.reuse ;  /* 0x0000001064827819 */ /* 0x100fe20000001265 */
[--C-:B------:R-:W-:Y:S01]  /*0910*/  IMAD.MOV.U32 R129, RZ, RZ, R101.reuse ;  /* 0x000000ffff817224 */ /* 0x100fe200078e0065 */
[----:B------:R-:W-:Y:S01]  /*0920*/  SHF.R.U32.HI R136, RZ, 0x10, R101 ;  /* 0x00000010ff887819 */ /* 0x000fe20000011665 */
[----:B----4-:R-:W-:Y:S01]  /*0930*/  IMAD.MOV.U32 R107, RZ, RZ, R64 ;  /* 0x000000ffff6b7224 */ /* 0x010fe200078e0040 */
[--C-:B------:R-:W-:Y:S01]  /*0940*/  SHF.R.U64 R119, R64, 0x10, R65.reuse ;  /* 0x0000001040777819 */ /* 0x100fe20000001241 */
[--C-:B------:R-:W-:Y:S01]  /*0950*/  IMAD.MOV.U32 R120, RZ, RZ, R65.reuse ;  /* 0x000000ffff787224 */ /* 0x100fe200078e0041 */
[----:B------:R-:W-:Y:S01]  /*0960*/  SHF.R.U32.HI R121, RZ, 0x10, R65 ;  /* 0x00000010ff797819 */ /* 0x000fe20000011641 */
[----:B------:R-:W2:Y:S01]  /*0970*/  @P0 LDC.64 R100, c[0x0][0x438] ;  /* 0x00010e00ff640b82 */ /* 0x000ea20000000a00 */
[----:B------:R-:W-:Y:S01]  /*0980*/  MOV R127, R98 ;  /* 0x00000062007f7202 */ /* 0x000fe20000000f00 */
[--C-:B------:R-:W-:Y:S01]  /*0990*/  IMAD.MOV.U32 R125, RZ, RZ, R99.reuse ;  /* 0x000000ffff7d7224 */ /* 0x100fe200078e0063 */
[----:B------:R-:W-:-:S02]  /*09a0*/  SHF.R.U64 R126, R98, 0x10, R99 ;  /* 0x00000010627e7819 */ /* 0x000fc40000001263 */
[----:B------:R-:W-:-:S03]  /*09b0*/  SHF.R.U32.HI R132, RZ, 0x10, R99 ;  /* 0x00000010ff847819 */ /* 0x000fc60000011663 */
[----:B------:R-:W4:Y:S01]  /*09c0*/  @P0 LDC.64 R64, c[0x0][0x438] ;  /* 0x00010e00ff400b82 */ /* 0x000f220000000a00 */
[----:B------:R-:W-:Y:S01]  /*09d0*/  IMAD.MOV.U32 R145, RZ, RZ, R104 ;  /* 0x000000ffff917224 */ /* 0x000fe200078e0068 */
[----:B------:R-:W-:Y:S01]  /*09e0*/  SHF.R.U64 R151, R104, 0x10, R105 ;  /* 0x0000001068977819 */ /* 0x000fe20000001269 */
[----:B------:R-:W-:Y:S01]  /*09f0*/  HADD2.F32 R133, -RZ, R133.H0_H0 ;  /* 0x20000085ff857230 */ /* 0x000fe20000004100 */
[----:B------:R-:W-:-:S04]  /*0a00*/  FSEL R104, R146, RZ, !P3 ;  /* 0x000000ff92687208 */ /* 0x000fc80005800000 */
[----:B------:R-:W4:Y:S01]  /*0a10*/  @P1 LDC.64 R98, c[0x0][0x3b8] ;  /* 0x0000ee00ff621b82 */ /* 0x000f220000000a00 */
[----:B------:R-:W-:Y:S01]  /*0a20*/  MOV R135, R102 ;  /* 0x0000006600877202 */ /* 0x000fe20000000f00 */
[--C-:B------:R-:W-:Y:S01]  /*0a30*/  IMAD.MOV.U32 R137, RZ, RZ, R103.reuse ;  /* 0x000000ffff897224 */ /* 0x100fe200078e0067 */
[----:B------:R-:W-:Y:S01]  /*0a40*/  SHF.R.U64 R134, R102, 0x10, R103 ;  /* 0x0000001066867819 */ /* 0x000fe20000001267 */
[----:B------:R-:W-:Y:S01]  /*0a50*/  IMAD.MOV.U32 R149, RZ, RZ, R105 ;  /* 0x000000ffff957224 */ /* 0x000fe200078e0069 */
[----:B------:R-:W-:Y:S01]  /*0a60*/  SHF.R.U32.HI R138, RZ, 0x10, R103 ;  /* 0x00000010ff8a7819 */ /* 0x000fe20000011667 */
[----:B------:R-:W-:Y:S02]  /*0a70*/  HADD2.F32 R147, -RZ, R140.H0_H0 ;  /* 0x2000008cff937230 */ /* 0x000fe40000004100 */
[----:B------:R-:W-:Y:S01]  /*0a80*/  FADD.FTZ R146, -R104, R133 ;  /* 0x0000008568927221 */ /* 0x000fe20000010100 */
[----:B0-----:R-:W-:Y:S01]  /*0a90*/  @P1 IMAD.WIDE.U32 R102, R113, 0x4, R60 ;  /* 0x0000000471661825 */ /* 0x001fe200078e003c */
[----:B------:R-:W-:-:S03]  /*0aa0*/  SHF.R.U32.HI R105, RZ, 0x10, R105 ;  /* 0x00000010ff697819 */ /* 0x000fc60000011669 */
[----:B------:R-:W-:Y:S02]  /*0ab0*/  HADD2.F32 R153, -RZ, R142.H0_H0 ;  /* 0x2000008eff997230 */ /* 0x000fe40000004100 */
[----:B-1----:R-:W-:-:S04]  /*0ac0*/  @P0 IMAD.WIDE.U32 R66, R111, 0x8, R66 ;  /* 0x000000086f420825 */ /* 0x002fc800078e0042 */
[----:B------:R-:W-:Y:S02]  /*0ad0*/  HADD2.F32 R133, -RZ, R106.H0_H0 ;  /* 0x2000006aff857230 */ /* 0x000fe40000004100 */
[----:B------:R-:W-:Y:S02]  /*0ae0*/  HADD2.F32 R107, -RZ, R107.H0_H0 ;  /* 0x2000006bff6b7230 */ /* 0x000fe40000004100 */
[----:B------:R-:W-:Y:S01]  /*0af0*/  FADD.FTZ R150, -R104, R147 ;  /* 0x0000009368967221 */ /* 0x000fe20000010100 */
[----:B---3--:R-:W-:-:S04]  /*0b00*/  IMAD.WIDE.U32 R60, R113, 0x4, R62 ;  /* 0x00000004713c7825 */ /* 0x008fc800078e003e */
[----:B------:R-:W-:Y:S01]  /*0b10*/  FADD.FTZ R147, -R104, R153 ;  /* 0x0000009968937221 */ /* 0x000fe20000010100 */
[----:B-----5:R-:W5:Y:S01]  /*0b20*/  @P0 LDG.E.64 R92, desc[UR20][R66.64] ;  /* 0x00000014425c0981 */ /* 0x020f62000c1e1b00 */
[----:B------:R-:W-:-:S04]  /*0b30*/  @P1 IMAD.WIDE.U32 R96, R115, 0x4, R96 ;  /* 0x0000000473601825 */ /* 0x000fc800078e0060 */
[----:B------:R-:W-:Y:S01]  /*0b40*/  HADD2.F32 R143, -RZ, R143.H0_H0 ;  /* 0x2000008fff8f7230 */ /* 0x000fe20000004100 */
[----:B------:R-:W5:Y:S01]  /*0b50*/  @P1 LDG.E R89, desc[UR20][R96.64] ;  /* 0x0000001460591981 */ /* 0x000f62000c1e1900 */
[----:B------:R-:W-:Y:S02]  /*0b60*/  HADD2.F32 R157, -RZ, R149.H0_H0 ;  /* 0x20000095ff9d7230 */ /* 0x000fe40000004100 */
[----:B------:R-:W-:Y:S01]  /*0b70*/  FADD.FTZ R149, -R104, R133 ;  /* 0x0000008568957221 */ /* 0x000fe20000010100 */
[----:B------:R-:W-:Y:S01]  /*0b80*/  HADD2.F32 R141, -RZ, R141.H0_H0 ;  /* 0x2000008dff8d7230 */ /* 0x000fe20000004100 */
[----:B------:R0:W5:Y:S01]  /*0b90*/  LDG.E R133, desc[UR20][R60.64] ;  /* 0x000000143c857981 */ /* 0x000162000c1e1900 */
[----:B------:R-:W-:Y:S02]  /*0ba0*/  HADD2.F32 R139, -RZ, R139.H0_H0 ;  /* 0x2000008bff8b7230 */ /* 0x000fe40000004100 */
[----:B------:R-:W-:Y:S02]  /*0bb0*/  HADD2.F32 R152, -RZ, R119.H0_H0 ;  /* 0x20000077ff987230 */ /* 0x000fe40000004100 */
[----:B------:R-:W-:-:S02]  /*0bc0*/  HADD2.F32 R155, -RZ, R145.H0_H0 ;  /* 0x20000091ff9b7230 */ /* 0x000fc40000004100 */
[----:B------:R-:W-:Y:S02]  /*0bd0*/  HADD2.F32 R151, -RZ, R151.H0_H0 ;  /* 0x20000097ff977230 */ /* 0x000fe40000004100 */
[----:B------:R-:W-:Y:S02]  /*0be0*/  HADD2.F32 R158, -RZ, R135.H0_H0 ;  /* 0x20000087ff9e7230 */ /* 0x000fe40000004100 */
[----:B0-----:R-:W-:Y:S01]  /*0bf0*/  FMUL.FTZ R61, R44, R107 ;  /* 0x0000006b2c3d7220 */ /* 0x001fe20000410000 */
[----:B------:R-:W-:Y:S02]  /*0c00*/  HADD2.F32 R153, -RZ, R144.H0_H0 ;  /* 0x20000090ff997230 */ /* 0x000fe40000004100 */
[----:B--2---:R-:W-:-:S04]  /*0c10*/  @P0 IMAD.WIDE.U32 R100, R115, 0x8, R100 ;  /* 0x0000000873640825 */ /* 0x004fc800078e0064 */
[----:B------:R-:W-:Y:S01]  /*0c20*/  FADD.FTZ R148, -R104, R143 ;  /* 0x0000008f68947221 */ /* 0x000fe20000010100 */
[----:B------:R-:W-:Y:S01]  /*0c30*/  FMUL.FTZ R146, R146, UR11 ;  /* 0x0000000b92927c20 */ /* 0x000fe20008410000 */
[----:B------:R-:W5:Y:S01]  /*0c40*/  @P1 LDG.E R109, desc[UR20][R102.64] ;  /* 0x00000014666d1981 */ /* 0x000f62000c1e1900 */
[----:B------:R-:W-:Y:S02]  /*0c50*/  HADD2.F32 R105, -RZ, R105.H0_H0 ;  /* 0x20000069ff697230 */ /* 0x000fe40000004100 */
[----:B------:R-:W-:Y:S02]  /*0c60*/  HADD2.F32 R67, -RZ, R116.H0_H0 ;  /* 0x20000074ff437230 */ /* 0x000fe40000004100 */
[C---:B------:R-:W-:Y:S01]  /*0c70*/  FADD.FTZ R145, -R104.reuse, R141 ;  /* 0x0000008d68917221 */ /* 0x040fe20000010100 */
[----:B------:R-:W-:Y:S02]  /*0c80*/  HADD2.F32 R66, -RZ, R114.H0_H0 ;  /* 0x20000072ff427230 */ /* 0x000fe40000004100 */
[----:B------:R-:W-:Y:S01]  /*0c90*/  FADD.FTZ R143, -R104, R139 ;  /* 0x0000008b688f7221 */ /* 0x000fe20000010100 */
[----:B------:R-:W-:-:S02]  /*0ca0*/  HADD2.F32 R97, -RZ, R134.H0_H0 ;  /* 0x20000086ff617230 */ /* 0x000fc40000004100 */
[----:B------:R-:W-:Y:S01]  /*0cb0*/  FMUL.FTZ R60, R45, R152 ;  /* 0x000000982d3c7220 */ /* 0x000fe20000410000 */
[----:B------:R-:W-:Y:S02]  /*0cc0*/  HADD2.F32 R119, -RZ, R120.H0_H0 ;  /* 0x20000078ff777230 */ /* 0x000fe40000004100 */
[C---:B------:R-:W-:Y:S01]  /*0cd0*/  FADD.FTZ R144, -R104.reuse, R153 ;  /* 0x0000009968907221 */ /* 0x040fe20000010100 */
[----:B------:R-:W-:Y:S02]  /*0ce0*/  HADD2.F32 R134, -RZ, R137.H0_H0 ;  /* 0x20000089ff867230 */ /* 0x000fe40000004100 */
[C---:B------:R-:W-:Y:S01]  /*0cf0*/  FADD.FTZ R142, -R104.reuse, R155 ;  /* 0x0000009b688e7221 */ /* 0x040fe20000010100 */
[C---:B------:R-:W-:Y:S01]  /*0d00*/  FADD.FTZ R141, -R104.reuse, R151 ;  /* 0x00000097688d7221 */ /* 0x040fe20000010100 */
[C---:B------:R-:W-:Y:S01]  /*0d10*/  FADD.FTZ R140, -R104.reuse, R157 ;  /* 0x0000009d688c7221 */ /* 0x040fe20000010100 */
[----:B------:R-:W-:Y:S01]  /*0d20*/  FADD.FTZ R139, -R104, R105 ;  /* 0x00000069688b7221 */ /* 0x000fe20000010100 */
[----:B------:R-:W-:Y:S01]  /*0d30*/  FFMA.FTZ R137, R56, R67, R61 ;  /* 0x0000004338897223 */ /* 0x000fe2000001003d */
[----:B------:R-:W-:-:S04]  /*0d40*/  IMAD.WIDE.U32 R104, R111, 0x4, R62 ;  /* 0x000000046f687825 */ /* 0x000fc800078e003e */
[----:B------:R-:W-:Y:S01]  /*0d50*/  FMUL.FTZ R96, R150, UR11 ;  /* 0x0000000b96607c20 */ /* 0x000fe20008410000 */
[----:B------:R-:W-:Y:S02]  /*0d60*/  HADD2.F32 R135, -RZ, R138.H0_H0 ;  /* 0x2000008aff877230 */ /* 0x000fe40000004100 */
[----:B------:R-:W-:Y:S01]  /*0d70*/  FMUL.FTZ R138, R147, UR11 ;  /* 0x0000000b938a7c20 */ /* 0x000fe20008410000 */
[----:B------:R-:W-:-:S04]  /*0d80*/  IMAD.WIDE.U32 R62, R115, 0x4, R62 ;  /* 0x00000004733e7825 */ /* 0x000fc800078e003e */
[----:B------:R-:W-:Y:S01]  /*0d90*/  FFMA.FTZ R147, R57, R66, R60 ;  /* 0x0000004239937223 */ /* 0x000fe2000001003c */
[----:B------:R-:W-:Y:S01]  /*0da0*/  FMUL.FTZ R153, R46, R119 ;  /* 0x000000772e997220 */ /* 0x000fe20000410000 */
[----:B------:R-:W-:Y:S01]  /*0db0*/  FADD.FTZ R60, RZ, R137 ;  /* 0x00000089ff3c7221 */ /* 0x000fe20000010000 */
[----:B----4-:R-:W-:-:S04]  /*0dc0*/  @P0 IMAD.WIDE.U32 R64, R113, 0x8, R64 ;  /* 0x0000000871400825 */ /* 0x010fc800078e0040 */
[----:B------:R-:W-:Y:S01]  /*0dd0*/  FFMA.FTZ R61, R96, R137, RZ ;  /* 0x00000089603d7223 */ /* 0x000fe200000100ff */
[----:B------:R0:W5:Y:S01]  /*0de0*/  LDG.E R106, desc[UR20][R62.64] ;  /* 0x000000143e6a7981 */ /* 0x000162000c1e1900 */
[----:B------:R-:W-:Y:S02]  /*0df0*/  HADD2.F32 R151, -RZ, R117.H0_H0 ;  /* 0x20000075ff977230 */ /* 0x000fe40000004100 */
[----:B------:R-:W-:Y:S01]  /*0e00*/  HADD2.F32 R154, -RZ, R121.H0_H0 ;  /* 0x20000079ff9a7230 */ /* 0x000fe20000004100 */
[----:B------:R1:W5:Y:S01]  /*0e10*/  @P0 LDG.E.64 R94, desc[UR20][R100.64] ;  /* 0x00000014645e0981 */ /* 0x000362000c1e1b00 */
[----:B------:R-:W-:-:S04]  /*0e20*/  @P1 IMAD.WIDE.U32 R98, R111, 0x4, R98 ;  /* 0x000000046f621825 */ /* 0x000fc800078e0062 */
[----:B------:R-:W-:Y:S01]  /*0e30*/  FFMA.FTZ R153, R58, R151, R153 ;  /* 0x000000973a997223 */ /* 0x000fe20000010099 */
[----:B------:R2:W5:Y:S01]  /*0e40*/  @P0 LDG.E.64 R90, desc[UR20][R64.64] ;  /* 0x00000014405a0981 */ /* 0x000562000c1e1b00 */
[----:B------:R-:W-:Y:S02]  /*0e50*/  HADD2.F32 R127, -RZ, R127.H0_H0 ;  /* 0x2000007fff7f7230 */ /* 0x000fe40000004100 */
[----:B0-----:R-:W-:Y:S01]  /*0e60*/  FMUL.FTZ R62, R47, R154 ;  /* 0x0000009a2f3e7220 */ /* 0x001fe20000410000 */
[----:B------:R-:W-:Y:S01]  /*0e70*/  HADD2.F32 R156, -RZ, R118.H0_H0 ;  /* 0x20000076ff9c7230 */ /* 0x000fe20000004100 */
[----:B------:R0:W5:Y:S01]  /*0e80*/  @P1 LDG.E R108, desc[UR20][R98.64] ;  /* 0x00000014626c1981 */ /* 0x000162000c1e1900 */
[----:B-1----:R-:W-:Y:S01]  /*0e90*/  FADD.FTZ R100, R147, R60 ;  /* 0x0000003c93647221 */ /* 0x002fe20000010000 */
[----:B------:R-:W-:Y:S02]  /*0ea0*/  HADD2.F32 R123, -RZ, R123.H0_H0 ;  /* 0x2000007bff7b7230 */ /* 0x000fe40000004100 */
[----:B------:R-:W-:-:S02]  /*0eb0*/  HADD2.F32 R126, -RZ, R126.H0_H0 ;  /* 0x2000007eff7e7230 */ /* 0x000fc40000004100 */
[----:B--2---:R-:W-:Y:S01]  /*0ec0*/  FFMA.FTZ R65, R146, R147, R61 ;  /* 0x0000009392417223 */ /* 0x004fe2000001003d */
[----:B------:R-:W-:Y:S01]  /*0ed0*/  FFMA.FTZ R155, R59, R156, R62 ;  /* 0x0000009c3b9b7223 */ /* 0x000fe2000001003e */
[----:B------:R-:W-:Y:S01]  /*0ee0*/  FADD.FTZ R100, R153, R100 ;  /* 0x0000006499647221 */ /* 0x000fe20000010000 */
[----:B------:R-:W-:Y:S01]  /*0ef0*/  FMUL.FTZ R148, R148, UR11 ;  /* 0x0000000b94947c20 */ /* 0x000fe20008410000 */
[----:B0-----:R-:W-:Y:S01]  /*0f00*/  FMUL.FTZ R99, R40, R127 ;  /* 0x0000007f28637220 */ /* 0x001fe20000410000 */
[----:B------:R-:W-:Y:S01]  /*0f10*/  FFMA.FTZ R65, R138, R153, R65 ;  /* 0x000000998a417223 */ /* 0x000fe20000010041 */
[----:B------:R-:W-:Y:S02]  /*0f20*/  HADD2.F32 R124, -RZ, R124.H0_H0 ;  /* 0x2000007cff7c7230 */ /* 0x000fe40000004100 */
[----:B------:R-:W-:Y:S01]  /*0f30*/  FMUL.FTZ R64, R41, R126 ;  /* 0x0000007e29407220 */ /* 0x000fe20000410000 */
[----:B------:R-:W-:Y:S02]  /*0f40*/  HADD2.F32 R125, -RZ, R125.H0_H0 ;  /* 0x2000007dff7d7230 */ /* 0x000fe40000004100 */
[----:B------:R-:W-:Y:S01]  /*0f50*/  FFMA.FTZ R116, R52, R123, R99 ;  /* 0x0000007b34747223 */ /* 0x000fe20000010063 */
[----:B------:R-:W-:Y:S01]  /*0f60*/  FADD.FTZ R99, R155, R100 ;  /* 0x000000649b637221 */ /* 0x000fe20000010000 */
[----:B------:R-:W-:Y:S01]  /*0f70*/  FMUL.FTZ R149, R149, UR11 ;  /* 0x0000000b95957c20 */ /* 0x000fe20008410000 */
[----:B------:R-:W-:Y:S01]  /*0f80*/  FFMA.FTZ R100, R148, R155, R65 ;  /* 0x0000009b94647223 */ /* 0x000fe20000010041 */
[----:B------:R-:W-:-:S02]  /*0f90*/  HADD2.F32 R122, -RZ, R122.H0_H0 ;  /* 0x2000007aff7a7230 */ /* 0x000fc40000004100 */
[----:B------:R-:W-:Y:S01]  /*0fa0*/  FFMA.FTZ R117, R53, R124, R64 ;  /* 0x0000007c35757223 */ /* 0x000fe20000010040 */
[----:B------:R-:W-:Y:S02]  /*0fb0*/  HADD2.F32 R132, -RZ, R132.H0_H0 ;  /* 0x20000084ff847230 */ /* 0x000fe40000004100 */
[----:B------:R-:W-:Y:S01]  /*0fc0*/  FMUL.FTZ R101, R42, R125 ;  /* 0x0000007d2a657220 */ /* 0x000fe20000410000 */
[----:B------:R-:W-:Y:S01]  /*0fd0*/  FADD.FTZ R64, R116, R99 ;  /* 0x0000006374407221 */ /* 0x000fe20000010000 */
[----:B------:R-:W-:Y:S01]  /*0fe0*/  FMUL.FTZ R118, R145, UR11 ;  /* 0x0000000b91767c20 */ /* 0x000fe20008410000 */
[----:B------:R-:W-:Y:S01]  /*0ff0*/  FFMA.FTZ R65, R149, R116, R100 ;  /* 0x0000007495417223 */ /* 0x000fe20000010064 */
[----:B------:R-:W-:Y:S02]  /*1000*/  HADD2.F32 R128, -RZ, R128.H0_H0 ;  /* 0x20000080ff807230 */ /* 0x000fe40000004100 */
[----:B------:R-:W-:Y:S01]  /*1010*/  FMUL.FTZ R98, R43, R132 ;  /* 0x000000842b627220 */ /* 0x000fe20000410000 */
[----:B------:R-:W-:Y:S01]  /*1020*/  FFMA.FTZ R120, R54, R122, R101 ;  /* 0x0000007a36787223 */ /* 0x000fe20000010065 */
[----:B------:R-:W-:Y:S01]  /*1030*/  FADD.FTZ R99, R117, R64 ;  /* 0x0000004075637221 */ /* 0x000fe20000010000 */
[----:B------:R-:W-:Y:S01]  /*1040*/  FMUL.FTZ R143, R143, UR11 ;  /* 0x0000000b8f8f7c20 */ /* 0x000fe20008410000 */
[----:B------:R-:W-:Y:S01]  /*1050*/  FFMA.FTZ R64, R118, R117, R65 ;  /* 0x0000007576407223 */ /* 0x000fe20000010041 */
[----:B------:R-:W-:-:S02]  /*1060*/  HADD2.F32 R131, -RZ, R131.H0_H0 ;  /* 0x20000083ff837230 */ /* 0x000fc40000004100 */
[----:B------:R-:W-:Y:S01]  /*1070*/  FMUL.FTZ R63, R36, R158 ;  /* 0x0000009e243f7220 */ /* 0x000fe20000410000 */
[----:B------:R-:W-:Y:S01]  /*1080*/  FFMA.FTZ R121, R55, R128, R98 ;  /* 0x0000008037797223 */ /* 0x000fe20000010062 */
        /* <DEDUP_REMOVED lines=21> */
[----:B------:R0:W5:Y:S01]  /*11e0*/  LDG.E R104, desc[UR20][R104.64] ;  /* 0x0000001468687981 */ /* 0x000162000c1e1900 */
[----:B------:R-:W-:Y:S01]  /*11f0*/  FMUL.FTZ R114, R139, UR11 ;  /* 0x0000000b8b727c20 */ /* 0x000fe20008410000 */
[----:B0-----:R-:W-:Y:S01]  /*1200*/  FFMA.FTZ R105, R51, R136, R60 ;  /* 0x0000008833697223 */ /* 0x001fe2000001003c */
        /* <DEDUP_REMOVED lines=22> */
[----:B--2---:R-:W-:Y:S01]  /*1370*/  LEA R141, R141, R62, 0x18 ;  /* 0x0000003e8d8d7211 */ /* 0x004fe200078ec0ff */
[----:B0-----:R-:W-:Y:S01]  /*1380*/  FADD.FTZ R60, R139, R60 ;  /* 0x0000003c8b3c7221 */ /* 0x001fe20000010000 */
[----:B-1----:R-:W-:-:S04]  /*1390*/  FADD.FTZ R61, R140, R61 ;  /* 0x0000003d8c3d7221 */ /* 0x002fc80000010000 */
[----:B------:R-:W0:Y:S01]  /*13a0*/  SHFL.DOWN PT, R63, R60, 0x1, 0x1f ;  /* 0x08201f003c3f7f89 */ /* 0x000e2200000e0000 */
[----:B------:R-:W-:-:S03]  /*13b0*/  @!P3 PLOP3.LUT P0, PT, P2, PT, PT, 0x80, 0x8 ;  /* 0x000000000008b81c */ /* 0x000fc6000170f070 */
[----:B------:R-:W1:Y:S01]  /*13c0*/  SHFL.DOWN PT, R62, R61, 0x1, 0x1f ;  /* 0x08201f003d3e7f89 */ /* 0x000e6200000e0000 */
[----:B------:R-:W-:-:S05]  /*13d0*/  IADD3 R142, PT, PT, R141, 0x1820, RZ ;  /* 0x000018208d8e7810 */ /* 0x000fca0007ffe0ff */
[----:B------:R-:W-:-:S04]  /*13e0*/  @!P3 IMAD.MOV.U32 R64, RZ, RZ, R142 ;  /* 0x000000ffff40b224 */ /* 0x000fc800078e008e */
[----:B------:R-:W-:-:S04]  /*13f0*/  @!P0 VIADD R64, R141, 0x1800 ;  /* 0x000018008d408836 */ /* 0x000fc80000000000 */
[----:B------:R-:W-:-:S05]  /*1400*/  @!P3 IMAD.MOV.U32 R139, RZ, RZ, R64 ;  /* 0x000000ffff8bb224 */ /* 0x000fca00078e0040 */
[----:B------:R-:W-:Y:S01]  /*1410*/  @!P3 LEA R139, R112, R139, 0x3 ;  /* 0x0000008b708bb211 */ /* 0x000fe200078e18ff */
        /* <DEDUP_REMOVED lines=116> */
.L_x_1999:
        /* <DEDUP_REMOVED lines=35> */
.L_x_1998:
[----:B------:R-:W-:Y:S01]  /*1d90*/  UMOV UR5, UR14 ;  /* 0x0000000e00057c82 */ /* 0x000fe20008000000 */
[----:B------:R-:W-:Y:S01]  /*1da0*/  UMOV UR6, UR15 ;  /* 0x0000000f00067c82 */ /* 0x000fe20008000000 */
[----:B------:R-:W-:-:S04]  /*1db0*/  UISETP.NE.U32.AND UP0, UPT, UR5, URZ, UPT ;  /* 0x000000ff0500728c */ /* 0x000fc8000bf05070 */
[----:B------:R-:W-:-:S09]  /*1dc0*/  UISETP.NE.AND.EX UP0, UPT, UR6, URZ, UPT, UP0 ;  /* 0x000000ff0600728c */ /* 0x000fd2000bf05300 */
[----:B------:R-:W-:Y:S05]  /*1dd0*/  BRA.U UP0, `(.L_x_2001) ;  /* 0x00000001009c7547 */ /* 0x000fea000b800000 */
[----:B-----5:R-:W-:Y:S01]  /*1de0*/  MOV R60, R90 ;  /* 0x0000005a003c7202 */ /* 0x020fe20000000f00 */
[--C-:B------:R-:W-:Y:S01]  /*1df0*/  IMAD.MOV.U32 R62, RZ, RZ, R91.reuse ;  /* 0x000000ffff3e7224 */ /* 0x100fe200078e005b */
[----:B------:R-:W-:Y:S01]  /*1e00*/  SHF.R.U64 R61, R90, 0x10, R91 ;  /* 0x000000105a3d7819 */ /* 0x000fe2000000125b */
[----:B------:R-:W-:Y:S01]  /*1e10*/  FFMA.FTZ R96, R96, UR29, R107 ;  /* 0x0000001d60607c23 */ /* 0x000fe2000801006b */
[----:B------:R-:W-:Y:S01]  /*1e20*/  SHF.R.U32.HI R63, RZ, 0x10, R91 ;  /* 0x00000010ff3f7819 */ /* 0x000fe2000001165b */
[--C-:B------:R-:W-:Y:S01]  /*1e30*/  FFMA.FTZ R146, R146, UR29, R107.reuse ;  /* 0x0000001d92927c23 */ /* 0x100fe2000801006b */
        /* <DEDUP_REMOVED lines=33> */
.L_x_2001:
[----:B-----5:R-:W-:Y:S02]  /*2050*/  IMAD.MOV.U32 R60, RZ, RZ, R90 ;  /* 0x000000ffff3c7224 */ /* 0x020fe400078e005a */
[----:B------:R-:W-:Y:S01]  /*2060*/  FFMA.FTZ R96, R96, UR29, R107 ;  /* 0x0000001d60607c23 */ /* 0x000fe2000801006b */
        /* <DEDUP_REMOVED lines=42> */
.L_x_1997:
        /* <DEDUP_REMOVED lines=54> */
.L_x_2003:
        /* <DEDUP_REMOVED lines=19> */
[----:B------:R-:W-:Y:S02]  /*27a0*/  F2FP.F16.F32.PACK_AB R61, R61, R96 ;  /* 0x000000603d3d723e */ /* 0x000fe400000000ff */
[----:B------:R-:W-:Y:S02]  /*27b0*/  FSEL R60, R60, RZ, P6 ;  /* 0x000000ff3c3c7208 */ /* 0x000fe40003000000 */
[----:B------:R-:W-:Y:S02]  /*27c0*/  PRMT R65, R61, 0x7632, R65 ;  /* 0x000076323d417816 */ /* 0x000fe40000000041 */
        /* <DEDUP_REMOVED lines=29> */
.L_x_2002:
        /* <DEDUP_REMOVED lines=58> */
.L_x_2004:
[----:B-----5:R-:W-:Y:S02]  /*2d40*/  IMAD.MOV.U32 R60, RZ, RZ, R90 ;  /* 0x000000ffff3c7224 */ /* 0x020fe400078e005a */
[----:B------:R-:W-:Y:S01]  /*2d50*/  FFMA.FTZ R96, R96, UR29, R107 ;  /* 0x0000001d60607c23 */ /* 0x000fe2000801006b */
[----:B------:R-:W-:Y:S01]  /*2d60*/  SHF.R.U64 R62, R90, 0x10, R91 ;  /* 0x000000105a3e7819 */ /* 0x000fe2000000125b */
[----:B------:R-:W-:Y:S01]  /*2d70*/  FFMA.FTZ R146, R146, UR29, R107 ;  /* 0x0000001d92927c23 */ /* 0x000fe2000801006b */
[----:B------:R-:W-:Y:S01]  /*2d80*/  LOP3.LUT P6, RZ, R133, 0xff, RZ, 0xc0, !PT ;  /* 0x000000ff85ff7812 */ /* 0x000fe200078cc0ff */
[----:B------:R-:W-:Y:S02]  /*2d90*/  HADD2.F32 R61, -RZ, R60.H0_H0 ;  /* 0x2000003cff3d7230 */ /* 0x000fe40000004100 */
[----:B------:R-:W-:Y:S01]  /*2da0*/  FADD.FTZ R96, R137, -R96 ;  /* 0x8000006089607221 */ /* 0x000fe20000010000 */
[----:B------:R-:W-:Y:S02]  /*2db0*/  IMAD.MOV.U32 R64, RZ, RZ, R91 ;  /* 0x000000ffff407224 */ /* 0x000fe400078e005b */
        /* <DEDUP_REMOVED lines=15> */
[----:B------:R-:W-:Y:S01]  /*2eb0*/  F2FP.F16.F32.PACK_AB R62, R62, R61 ;  /* 0x0000003d3e3e723e */ /* 0x000fe200000000ff */
[----:B------:R-:W-:Y:S01]  /*2ec0*/  FMUL.FTZ R61, R138, UR8 ;  /* 0x000000088a3d7c20 */ /* 0x000fe20008410000 */
[----:B------:R-:W-:Y:S01]  /*2ed0*/  FSEL R60, R60, RZ, P6 ;  /* 0x000000ff3c3c7208 */ /* 0x000fe20003000000 */
[----:B------:R-:W-:Y:S01]  /*2ee0*/  FFMA.FTZ R148, R148, UR11, R67 ;  /* 0x0000000b94947c23 */ /* 0x000fe20008010043 */
[----:B------:R-:W-:-:S02]  /*2ef0*/  LOP3.LUT P5, RZ, R133, 0xff00, RZ, 0xc0, !PT ;  /* 0x0000ff0085ff7812 */ /* 0x000fc400078ac0ff */
[C---:B------:R-:W-:Y:S01]  /*2f00*/  F2FP.F16.F32.PACK_AB R60, R63.reuse, R60 ;  /* 0x0000003c3f3c723e */ /* 0x040fe200000000ff */
[----:B------:R-:W-:Y:S01]  /*2f10*/  FMUL.FTZ R63, R63, UR8 ;  /* 0x000000083f3f7c20 */ /* 0x000fe20008410000 */
[----:B------:R-:W-:Y:S02]  /*2f20*/  LOP3.LUT P0, RZ, R133, 0xff0000, RZ, 0xc0, !PT ;  /* 0x00ff000085ff7812 */ /* 0x000fe4000780c0ff */
[----:B------:R-:W-:Y:S02]  /*2f30*/  LOP3.LUT P6, RZ, R109, 0xff00, RZ, 0xc0, !PT ;  /* 0x0000ff006dff7812 */ /* 0x000fe400078cc0ff */
[C---:B------:R-:W-:Y:S02]  /*2f40*/  PRMT R87, R60.reuse, 0x7632, R87 ;  /* 0x000076323c577816 */ /* 0x040fe40000000057 */
[----:B------:R-:W-:Y:S02]  /*2f50*/  PRMT R84, R60, 0x7610, R84 ;  /* 0x000076103c547816 */ /* 0x000fe40000000054 */
[----:B------:R-:W-:-:S02]  /*2f60*/  PRMT R65, R62, 0x7632, R65 ;  /* 0x000076323e417816 */ /* 0x000fc40000000041 */
[----:B------:R-:W-:Y:S01]  /*2f70*/  PRMT R88, R62, 0x7610, R88 ;  /* 0x000076103e587816 */ /* 0x000fe20000000058 */
[----:B------:R-:W-:Y:S01]  /*2f80*/  FMUL.FTZ R62, R148, UR8 ;  /* 0x00000008943e7c20 */ /* 0x000fe20008410000 */
[C---:B------:R-:W-:Y:S02]  /*2f90*/  FSEL R60, R63.reuse, RZ, P5 ;  /* 0x000000ff3f3c7208 */ /* 0x040fe40002800000 */
[----:B------:R-:W-:Y:S02]  /*2fa0*/  FSEL R63, R63, RZ, P6 ;  /* 0x000000ff3f3f7208 */ /* 0x000fe40003000000 */
        /* <DEDUP_REMOVED lines=18> */
[----:B------:R-:W-:-:S07]  /*30d0*/  PRMT R67, R60, 0x7610, R67 ;  /* 0x000076103c437816 */ /* 0x000fce0000000043 */
.L_x_2000:
        /* <DEDUP_REMOVED lines=18> */
.L_x_2005:
        /* <DEDUP_REMOVED lines=10> */
.L_x_2006:
[----:B------:R-:W-:Y:S05]  /*32a0*/  @!P1 BRA `(.L_x_2007) ;  /* 0x0000000c00389947 */ /* 0x000fea0003800000 */
[----:B------:R-:W-:-:S04]  /*32b0*/  ISETP.NE.U32.AND P0, PT, RZ, UR9, PT ;  /* 0x00000009ff007c0c */ /* 0x000fc8000bf05070 */
[----:B------:R-:W-:-:S13]  /*32c0*/  ISETP.NE.AND.EX P0, PT, RZ, UR10, PT, P0 ;  /* 0x0000000aff007c0c */ /* 0x000fda000bf05300 */
[----:B------:R-:W-:Y:S05]  /*32d0*/  @!P0 BRA `(.L_x_2008) ;  /* 0x0000000400b08947 */ /* 0x000fea0003800000 */
[----:B------:R-:W-:Y:S05]  /*32e0*/  BRA.U !UP0, `(.L_x_2009) ;  /* 0x0000000108e47547 */ /* 0x000fea000b800000 */
[----:B-12---:R-:W-:Y:S01]  /*32f0*/  MOV R62, R92 ;  /* 0x0000005c003e7202 */ /* 0x006fe20000000f00 */
[----:B------:R-:W-:Y:S01]  /*3300*/  FFMA.FTZ R149, R149, UR29, R107 ;  /* 0x0000001d95957c23 */ /* 0x000fe2000801006b */
[----:B0-----:R-:W-:Y:S01]  /*3310*/  SHF.R.U64 R67, R92, 0x10, R93 ;  /* 0x000000105c437819 */ /* 0x001fe2000000125d */
[----:B------:R-:W-:Y:S01]  /*3320*/  FFMA.FTZ R118, R118, UR29, R107 ;  /* 0x0000001d76767c23 */ /* 0x000fe2000801006b */
[----:B------:R-:W-:Y:S01]  /*3330*/  LOP3.LUT P5, RZ, R104, 0xff, RZ, 0xc0, !PT ;  /* 0x000000ff68ff7812 */ /* 0x000fe200078ac0ff */
[----:B------:R-:W-:Y:S02]  /*3340*/  HADD2.F32 R62, -RZ, R62.H0_H0 ;  /* 0x2000003eff3e7230 */ /* 0x000fe40000004100 */
[----:B------:R-:W-:Y:S01]  /*3350*/  FADD.FTZ R149, R116, -R149 ;  /* 0x8000009574957221 */ /* 0x000fe20000010000 */
[----:B------:R-:W-:Y:S02]  /*3360*/  HADD2.F32 R67, -RZ, R67.H0_H0 ;  /* 0x20000043ff437230 */ /* 0x000fe40000004100 */
[----:B------:R-:W-:Y:S01]  /*3370*/  FADD.FTZ R118, R117, -R118 ;  /* 0x8000007675767221 */ /* 0x000fe20000010000 */
[----:B------:R-:W-:-:S02]  /*3380*/  IMAD.MOV.U32 R64, RZ, RZ, R93 ;  /* 0x000000ffff407224 */ /* 0x000fc400078e005d */
[----:B------:R-:W-:Y:S01]  /*3390*/  FFMA.FTZ R62, R149, UR11, R62 ;  /* 0x0000000b953e7c23 */ /* 0x000fe2000801003e */
[----:B------:R-:W-:Y:S01]  /*33a0*/  FFMA.FTZ R143, R143, UR29, R107 ;  /* 0x0000001d8f8f7c23 */ /* 0x000fe2000801006b */
[----:B------:R-:W-:Y:S01]  /*33b0*/  LOP3.LUT P6, RZ, R108, 0xff, RZ, 0xc0, !PT ;  /* 0x000000ff6cff7812 */ /* 0x000fe200078cc0ff */
[----:B------:R-:W-:Y:S01]  /*33c0*/  FFMA.FTZ R118, R118, UR11, R67 ;  /* 0x0000000b76767c23 */ /* 0x000fe20008010043 */
[----:B------:R-:W-:Y:S01]  /*33d0*/  FMUL.FTZ R63, R62, UR8 ;  /* 0x000000083e3f7c20 */ /* 0x000fe20008410000 */
[----:B------:R-:W-:Y:S01]  /*33e0*/  SHF.R.U32.HI R66, RZ, 0x10, R93 ;  /* 0x00000010ff427819 */ /* 0x000fe2000001165d */
[----:B------:R-:W-:Y:S02]  /*33f0*/  HADD2.F32 R64, -RZ, R64.H0_H0 ;  /* 0x20000040ff407230 */ /* 0x000fe40000004100 */
[----:B------:R-:W-:Y:S01]  /*3400*/  FADD.FTZ R143, R120, -R143 ;  /* 0x8000008f788f7221 */ /* 0x000fe20000010000 */
[----:B------:R-:W-:Y:S01]  /*3410*/  FFMA.FTZ R144, R144, UR29, R107 ;  /* 0x0000001d90907c23 */ /* 0x000fe2000801006b */
[C---:B------:R-:W-:Y:S01]  /*3420*/  FSEL R65, R63.reuse, RZ, P5 ;  /* 0x000000ff3f417208 */ /* 0x040fe20002800000 */
[----:B------:R-:W-:Y:S01]  /*3430*/  HADD2.F32 R67, -RZ, R66.H0_H0 ;  /* 0x20000042ff437230 */ /* 0x000fe20000004100 */
[----:B------:R-:W-:Y:S01]  /*3440*/  FSEL R63, R63, RZ, P6 ;  /* 0x000000ff3f3f7208 */ /* 0x000fe20003000000 */
[----:B------:R-:W-:Y:S01]  /*3450*/  FFMA.FTZ R64, R143, UR11, R64 ;  /* 0x0000000b8f407c23 */ /* 0x000fe20008010040 */
[----:B------:R-:W-:Y:S01]  /*3460*/  F2FP.F16.F32.PACK_AB R88, R65, R62 ;  /* 0x0000003e4158723e */ /* 0x000fe200000000ff */
[----:B------:R-:W-:Y:S01]  /*3470*/  FMUL.FTZ R62, R118, UR8 ;  /* 0x00000008763e7c20 */ /* 0x000fe20008410000 */
[----:B------:R-:W-:Y:S01]  /*3480*/  LOP3.LUT P4, RZ, R104, 0xff00, RZ, 0xc0, !PT ;  /* 0x0000ff0068ff7812 */ /* 0x000fe2000788c0ff */
[----:B------:R-:W-:Y:S01]  /*3490*/  FADD.FTZ R144, R121, -R144 ;  /* 0x8000009079907221 */ /* 0x000fe20000010000 */
[----:B------:R-:W-:Y:S01]  /*34a0*/  F2FP.F16.F32.PACK_AB R84, R118, R63 ;  /* 0x0000003f7654723e */ /* 0x000fe200000000ff */
[----:B------:R-:W-:Y:S01]  /*34b0*/  FMUL.FTZ R66, R64, UR8 ;  /* 0x0000000840427c20 */ /* 0x000fe20008410000 */
[----:B------:R-:W-:Y:S01]  /*34c0*/  FSEL R63, R62, RZ, P4 ;  /* 0x000000ff3e3f7208 */ /* 0x000fe20002000000 */
[----:B------:R-:W-:Y:S01]  /*34d0*/  FFMA.FTZ R81, R144, UR11, R67 ;  /* 0x0000000b90517c23 */ /* 0x000fe20008010043 */
[----:B------:R-:W-:-:S02]  /*34e0*/  LOP3.LUT P4, RZ, R108, 0xff00, RZ, 0xc0, !PT ;  /* 0x0000ff006cff7812 */ /* 0x000fc4000788c0ff */
[----:B------:R-:W-:Y:S01]  /*34f0*/  LOP3.LUT P5, RZ, R104, 0xff0000, RZ, 0xc0, !PT ;  /* 0x00ff000068ff7812 */ /* 0x000fe200078ac0ff */
[----:B------:R-:W-:Y:S01]  /*3500*/  FMUL.FTZ R82, R81, UR8 ;  /* 0x0000000851527c20 */ /* 0x000fe20008410000 */
[----:B------:R-:W-:Y:S02]  /*3510*/  FSEL R62, R62, RZ, P4 ;  /* 0x000000ff3e3e7208 */ /* 0x000fe40002000000 */
[----:B------:R-:W-:Y:S02]  /*3520*/  LOP3.LUT P4, RZ, R108, 0xff0000, RZ, 0xc0, !PT ;  /* 0x00ff00006cff7812 */ /* 0x000fe4000788c0ff */
[----:B------:R-:W-:Y:S02]  /*3530*/  FSEL R67, R66, RZ, P5 ;  /* 0x000000ff42437208 */ /* 0x000fe40002800000 */
        /* <DEDUP_REMOVED lines=20> */
.L_x_2009:
[--C-:B-12---:R-:W-:Y:S01]  /*3680*/  SHF.R.U64 R63, R92, 0x10, R93.reuse ;  /* 0x000000105c3f7819 */ /* 0x106fe2000000125d */
[----:B0-----:R-:W-:Y:S02]  /*3690*/  IMAD.MOV.U32 R64, RZ, RZ, R93 ;  /* 0x000000ffff407224 */ /* 0x001fe400078e005d */
[--C-:B------:R-:W-:Y:S01]  /*36a0*/  FFMA.FTZ R118, R118, UR29, R107.reuse ;  /* 0x0000001d76767c23 */ /* 0x100fe2000801006b */
[----:B------:R-:W-:Y:S01]  /*36b0*/  FFMA.FTZ R143, R143, UR29, R107 ;  /* 0x0000001d8f8f7c23 */ /* 0x000fe2000801006b */
[----:B------:R-:W-:Y:S01]  /*36c0*/  MOV R62, R92 ;  /* 0x0000005c003e7202 */ /* 0x000fe20000000f00 */
[----:B------:R-:W-:Y:S02]  /*36d0*/  HADD2.F32 R63, -RZ, R63.H0_H0 ;  /* 0x2000003fff3f7230 */ /* 0x000fe40000004100 */
[----:B------:R-:W-:Y:S01]  /*36e0*/  FADD.FTZ R118, R117, -R118 ;  /* 0x8000007675767221 */ /* 0x000fe20000010000 */
[----:B------:R-:W-:Y:S02]  /*36f0*/  HADD2.F32 R64, -RZ, R64.H0_H0 ;  /* 0x20000040ff407230 */ /* 0x000fe40000004100 */
[----:B------:R-:W-:Y:S01]  /*3700*/  FADD.FTZ R143, R120, -R143 ;  /* 0x8000008f788f7221 */ /* 0x000fe20000010000 */
[----:B------:R-:W-:Y:S01]  /*3710*/  FFMA.FTZ R149, R149, UR29, R107 ;  /* 0x0000001d95957c23 */ /* 0x000fe2000801006b */
[----:B------:R-:W-:-:S02]  /*3720*/  HADD2.F32 R62, -RZ, R62.H0_H0 ;  /* 0x2000003eff3e7230 */ /* 0x000fc40000004100 */
[----:B------:R-:W-:Y:S01]  /*3730*/  FFMA.FTZ R63, R118, UR11, R63 ;  /* 0x0000000b763f7c23 */ /* 0x000fe2000801003f */
[----:B------:R-:W-:Y:S01]  /*3740*/  FFMA.FTZ R143, R143, UR11, R64 ;  /* 0x0000000b8f8f7c23 */ /* 0x000fe20008010040 */
[----:B------:R-:W-:Y:S01]  /*3750*/  FADD.FTZ R149, R116, -R149 ;  /* 0x8000009574957221 */ /* 0x000fe20000010000 */
[----:B------:R-:W-:Y:S01]  /*3760*/  SHF.R.U32.HI R65, RZ, 0x10, R93 ;  /* 0x00000010ff417819 */ /* 0x000fe2000001165d */
[----:B------:R-:W-:Y:S01]  /*3770*/  FFMA.FTZ R144, R144, UR29, R107 ;  /* 0x0000001d90907c23 */ /* 0x000fe2000801006b */
[----:B------:R-:W-:Y:S01]  /*3780*/  FMUL.FTZ R63, R63, UR8 ;  /* 0x000000083f3f7c20 */ /* 0x000fe20008410000 */
[----:B------:R-:W-:Y:S01]  /*3790*/  FFMA.FTZ R62, R149, UR11, R62 ;  /* 0x0000000b953e7c23 */ /* 0x000fe2000801003e */
[C---:B------:R-:W-:Y:S01]  /*37a0*/  LOP3.LUT P5, RZ, R104.reuse, 0xff00, RZ, 0xc0, !PT ;  /* 0x0000ff0068ff7812 */ /* 0x040fe200078ac0ff */
[----:B------:R-:W-:Y:S01]  /*37b0*/  FMUL.FTZ R143, R143, UR8 ;  /* 0x000000088f8f7c20 */ /* 0x000fe20008410000 */
[----:B------:R-:W-:Y:S01]  /*37c0*/  LOP3.LUT P6, RZ, R104, 0xff0000, RZ, 0xc0, !PT ;  /* 0x00ff000068ff7812 */ /* 0x000fe200078cc0ff */
[----:B------:R-:W-:-:S02]  /*37d0*/  HADD2.F32 R67, -RZ, R65.H0_H0 ;  /* 0x20000041ff437230 */ /* 0x000fc40000004100 */
[----:B------:R-:W-:Y:S01]  /*37e0*/  FADD.FTZ R144, R121, -R144 ;  /* 0x8000009079907221 */ /* 0x000fe20000010000 */
[----:B------:R-:W-:Y:S01]  /*37f0*/  LOP3.LUT P4, RZ, R108, 0xff00, RZ, 0xc0, !PT ;  /* 0x0000ff006cff7812 */ /* 0x000fe2000788c0ff */
        /* <DEDUP_REMOVED lines=23> */
[----:B------:R-:W-:Y:S02]  /*3970*/  PRMT R82, R66, 0x7632, R82 ;  /* 0x0000763242527816 */ /* 0x000fe40000000052 */
[----:B------:R-:W-:Y:S01]  /*3980*/  PRMT R81, R67, 0x7632, R81 ;  /* 0x0000763243517816 */ /* 0x000fe20000000051 */
[----:B------:R-:W-:Y:S06]  /*3990*/  BRA `(.L_x_2010) ;  /* 0x0000000c00d87947 */ /* 0x000fec0003800000 */
.L_x_2008:
        /* <DEDUP_REMOVED lines=32> */
[----:B------:R-:W-:Y:S02]  /*3ba0*/  F2FP.F16.F32.PACK_AB R85, R62, R63 ;  /* 0x0000003f3e55723e */ /* 0x000fe400000000ff */
[----:B------:R-:W-:Y:S02]  /*3bb0*/  FSEL R63, R82, RZ, P6 ;  /* 0x000000ff523f7208 */ /* 0x000fe40003000000 */
[----:B------:R-:W-:Y:S02]  /*3bc0*/  FSEL R62, R64, RZ, P4 ;  /* 0x000000ff403e7208 */ /* 0x000fe40002000000 */
        /* <DEDUP_REMOVED lines=15> */
.L_x_2011:
        /* <DEDUP_REMOVED lines=45> */
.L_x_2007:
[----:B------:R-:W-:-:S04]  /*3f90*/  ISETP.NE.U32.AND P0, PT, RZ, UR9, PT ;  /* 0x00000009ff007c0c */ /* 0x000fc8000bf05070 */
[----:B------:R-:W-:-:S13]  /*3fa0*/  ISETP.NE.AND.EX P0, PT, RZ, UR10, PT, P0 ;  /* 0x0000000aff007c0c */ /* 0x000fda000bf05300 */
[----:B------:R-:W-:Y:S05]  /*3fb0*/  @!P0 BRA `(.L_x_2012) ;  /* 0x0000000400488947 */ /* 0x000fea0003800000 */
[----:B------:R-:W-:Y:S05]  /*3fc0*/  BRA.U !UP0, `(.L_x_2013) ;  /* 0x0000000108ac7547 */ /* 0x000fea000b800000 */
[----:B-12---:R-:W-:Y:S01]  /*3fd0*/  SHF.R.U64 R63, R92, 0x10, R93 ;  /* 0x000000105c3f7819 */ /* 0x006fe2000000125d */
[----:B------:R-:W-:Y:S02]  /*3fe0*/  IMAD.MOV.U32 R62, RZ, RZ, R92 ;  /* 0x000000ffff3e7224 */ /* 0x000fe400078e005c */
[--C-:B------:R-:W-:Y:S01]  /*3ff0*/  FFMA.FTZ R118, R118, UR29, R107.reuse ;  /* 0x0000001d76767c23 */ /* 0x100fe2000801006b */
[----:B------:R-:W-:Y:S01]  /*4000*/  FFMA.FTZ R149, R149, UR29, R107 ;  /* 0x0000001d95957c23 */ /* 0x000fe2000801006b */
[----:B0-----:R-:W-:Y:S02]  /*4010*/  IMAD.MOV.U32 R64, RZ, RZ, R93 ;  /* 0x000000ffff407224 */ /* 0x001fe400078e005d */
[----:B------:R-:W-:Y:S01]  /*4020*/  FFMA.FTZ R143, R143, UR29, R107 ;  /* 0x0000001d8f8f7c23 */ /* 0x000fe2000801006b */
[----:B------:R-:W-:Y:S02]  /*4030*/  HADD2.F32 R63, -RZ, R63.H0_H0 ;  /* 0x2000003fff3f7230 */ /* 0x000fe40000004100 */
[----:B------:R-:W-:Y:S01]  /*4040*/  FADD.FTZ R118, R117, -R118 ;  /* 0x8000007675767221 */ /* 0x000fe20000010000 */
[----:B------:R-:W-:Y:S01]  /*4050*/  SHF.R.U32.HI R65, RZ, 0x10, R93 ;  /* 0x00000010ff417819 */ /* 0x000fe2000001165d */
[----:B------:R-:W-:-:S02]  /*4060*/  HADD2.F32 R62, -RZ, R62.H0_H0 ;  /* 0x2000003eff3e7230 */ /* 0x000fc40000004100 */
[----:B------:R-:W-:Y:S01]  /*4070*/  FADD.FTZ R149, R116, -R149 ;  /* 0x8000009574957221 */ /* 0x000fe20000010000 */
[----:B------:R-:W-:Y:S01]  /*4080*/  FFMA.FTZ R144, R144, UR29, R107 ;  /* 0x0000001d90907c23 */ /* 0x000fe2000801006b */
        /* <DEDUP_REMOVED lines=28> */
[C---:B------:R-:W-:Y:S02]  /*4250*/  PRMT R67, R63.reuse, 0x7632, R67 ;  /* 0x000076323f437816 */ /* 0x040fe40000000043 */
[----:B------:R-:W-:Y:S01]  /*4260*/  PRMT R85, R63, 0x7610, R85 ;  /* 0x000076103f557816 */ /* 0x000fe20000000055 */
[----:B------:R-:W-:Y:S06]  /*4270*/  BRA `(.L_x_2010) ;  /* 0x0000000400a07947 */ /* 0x000fec0003800000 */
.L_x_2013:
[----:B-12---:R-:W-:Y:S01]  /*4280*/  MOV R62, R92 ;  /* 0x0000005c003e7202 */ /* 0x006fe20000000f00 */
[----:B------:R-:W-:Y:S01]  /*4290*/  FFMA.FTZ R149, R149, UR29, R107 ;  /* 0x0000001d95957c23 */ /* 0x000fe2000801006b */
        /* <DEDUP_REMOVED lines=36> */
.L_x_2012:
        /* <DEDUP_REMOVED lines=34> */
[----:B------:R-:W-:Y:S01]  /*4700*/  PRMT R85, R63, 0x7610, R85 ;  /* 0x000076103f557816 */ /* 0x000fe20000000055 */
[----:B------:R-:W-:Y:S06]  /*4710*/  BRA `(.L_x_2010) ;  /* 0x0000000000787947 */ /* 0x000fec0003800000 */
.L_x_2014:
        /* <DEDUP_REMOVED lines=26> */
[C---:B0-2---:R-:W-:Y:S02]  /*48c0*/  PRMT R64, R118.reuse, 0x7632, R64 ;  /* 0x0000763276407816 */ /* 0x045fe40000000040 */
[----:B------:R-:W-:Y:S02]  /*48d0*/  PRMT R65, R118, 0x7610, R65 ;  /* 0x0000761076417816 */ /* 0x000fe40000000041 */
[C---:B------:R-:W-:Y:S02]  /*48e0*/  PRMT R67, R143.reuse, 0x7632, R67 ;  /* 0x000076328f437816 */ /* 0x040fe40000000043 */
[----:B------:R-:W-:-:S07]  /*48f0*/  PRMT R66, R143, 0x7610, R66 ;  /* 0x000076108f427816 */ /* 0x000fce0000000042 */
.L_x_2010:
        /* <DEDUP_REMOVED lines=15> */
.L_x_2015:
        /* <DEDUP_REMOVED lines=10> */
.L_x_2016:
        /* <DEDUP_REMOVED lines=12> */
[----:B------:R-:W-:Y:S01]  /*4b50*/  MOV R64, R95 ;  /* 0x0000005f00407202 */ /* 0x000fe20000000f00 */
[----:B------:R-:W-:Y:S01]  /*4b60*/  FFMA.FTZ R62, R101, UR11, R62 ;  /* 0x0000000b653e7c23 */ /* 0x000fe2000801003e */
[----:B------:R-:W-:Y:S01]  /*4b70*/  FFMA.FTZ R103, R103, UR29, R107 ;  /* 0x0000001d67677c23 */ /* 0x000fe2000801006b */
[----:B------:R-:W-:Y:S01]  /*4b80*/  LOP3.LUT P6, RZ, R89, 0xff, RZ, 0xc0, !PT ;  /* 0x000000ff59ff7812 */ /* 0x000fe200078cc0ff */
[----:B------:R-:W-:Y:S01]  /*4b90*/  FFMA.FTZ R100, R100, UR11, R67 ;  /* 0x0000000b64647c23 */ /* 0x000fe20008010043 */
[----:B------:R-:W-:Y:S01]  /*4ba0*/  FMUL.FTZ R63, R62, UR8 ;  /* 0x000000083e3f7c20 */ /* 0x000fe20008410000 */
[----:B------:R-:W-:Y:S01]  /*4bb0*/  SHF.R.U32.HI R66, RZ, 0x10, R95 ;  /* 0x00000010ff427819 */ /* 0x000fe2000001165f */
[----:B------:R-:W-:-:S02]  /*4bc0*/  HADD2.F32 R64, -RZ, R64.H0_H0 ;  /* 0x20000040ff407230 */ /* 0x000fc40000004100 */
        /* <DEDUP_REMOVED lines=18> */
[C---:B------:R-:W-:Y:S02]  /*4cf0*/  LOP3.LUT P4, RZ, R89.reuse, 0xff0000, RZ, 0xc0, !PT ;  /* 0x00ff000059ff7812 */ /* 0x040fe4000788c0ff */
        /* <DEDUP_REMOVED lines=21> */
.L_x_2019:
[--C-:B-12---:R-:W-:Y:S01]  /*4e50*/  SHF.R.U64 R63, R94, 0x10, R95.reuse ;  /* 0x000000105e3f7819 */ /* 0x106fe2000000125f */
[----:B0-----:R-:W-:Y:S02]  /*4e60*/  IMAD.MOV.U32 R64, RZ, RZ, R95 ;  /* 0x000000ffff407224 */ /* 0x001fe400078e005f */
[--C-:B------:R-:W-:Y:S01]  /*4e70*/  FFMA.FTZ R100, R100, UR29, R107.reuse ;  /* 0x0000001d64647c23 */ /* 0x100fe2000801006b */
[--C-:B------:R-:W-:Y:S01]  /*4e80*/  FFMA.FTZ R103, R103, UR29, R107.reuse ;  /* 0x0000001d67677c23 */ /* 0x100fe2000801006b */
[----:B------:R-:W-:Y:S02]  /*4e90*/  IMAD.MOV.U32 R62, RZ, RZ, R94 ;  /* 0x000000ffff3e7224 */ /* 0x000fe400078e005e */
[----:B------:R-:W-:Y:S01]  /*4ea0*/  FFMA.FTZ R101, R101, UR29, R107 ;  /* 0x0000001d65657c23 */ /* 0x000fe2000801006b */
[----:B------:R-:W-:Y:S02]  /*4eb0*/  HADD2.F32 R63, -RZ, R63.H0_H0 ;  /* 0x2000003fff3f7230 */ /* 0x000fe40000004100 */
[----:B------:R-:W-:Y:S01]  /*4ec0*/  FADD.FTZ R100, R99, -R100 ;  /* 0x8000006463647221 */ /* 0x000fe20000010000 */
[----:B------:R-:W-:-:S02]  /*4ed0*/  HADD2.F32 R64, -RZ, R64.H0_H0 ;  /* 0x20000040ff407230 */ /* 0x000fc40000004100 */
[----:B------:R-:W-:Y:S01]  /*4ee0*/  FADD.FTZ R103, R102, -R103 ;  /* 0x8000006766677221 */ /* 0x000fe20000010000 */
[----:B------:R-:W-:Y:S02]  /*4ef0*/  HADD2.F32 R62, -RZ, R62.H0_H0 ;  /* 0x2000003eff3e7230 */ /* 0x000fe40000004100 */
[----:B------:R-:W-:Y:S01]  /*4f00*/  FFMA.FTZ R63, R100, UR11, R63 ;  /* 0x0000000b643f7c23 */ /* 0x000fe2000801003f */
        /* <DEDUP_REMOVED lines=38> */
.L_x_2018:
        /* <DEDUP_REMOVED lines=50> */
.L_x_2021:
        /* <DEDUP_REMOVED lines=45> */
.L_x_2017:
[----:B------:R-:W-:Y:S05]  /*5760*/  @!P0 BRA `(.L_x_2022) ;  /* 0x0000000400488947 */ /* 0x000fea0003800000 */
[----:B------:R-:W-:Y:S05]  /*5770*/  BRA.U !UP0, `(.L_x_2023) ;  /* 0x0000000108ac7547 */ /* 0x000fea000b800000 */
[----:B-12---:R-:W-:Y:S01]  /*5780*/  SHF.R.U64 R63, R94, 0x10, R95 ;  /* 0x000000105e3f7819 */ /* 0x006fe2000000125f */
[--C-:B------:R-:W-:Y:S01]  /*5790*/  FFMA.FTZ R100, R100, UR29, R107.reuse ;  /* 0x0000001d64647c23 */ /* 0x100fe2000801006b */
[----:B------:R-:W-:Y:S01]  /*57a0*/  MOV R62, R94 ;  /* 0x0000005e003e7202 */ /* 0x000fe20000000f00 */
        /* <DEDUP_REMOVED lines=40> */
.L_x_2023:
[----:B-12---:R-:W-:Y:S02]  /*5a30*/  IMAD.MOV.U32 R62, RZ, RZ, R94 ;  /* 0x000000ffff3e7224 */ /* 0x006fe400078e005e */
[----:B------:R-:W-:Y:S01]  /*5a40*/  FFMA.FTZ R101, R101, UR29, R107 ;  /* 0x0000001d65657c23 */ /* 0x000fe2000801006b */
[----:B------:R-:W-:Y:S01]  /*5a50*/  SHF.R.U64 R63, R94, 0x10, R95 ;  /* 0x000000105e3f7819 */ /* 0x000fe2000000125f */
[----:B------:R-:W-:Y:S01]  /*5a60*/  FFMA.FTZ R100, R100, UR29, R107 ;  /* 0x0000001d64647c23 */ /* 0x000fe2000801006b */
[----:B0-----:R-:W-:Y:S01]  /*5a70*/  MOV R64, R95 ;  /* 0x0000005f00407202 */ /* 0x001fe20000000f00 */
        /* <DEDUP_REMOVED lines=33> */
.L_x_2022:
        /* <DEDUP_REMOVED lines=36> */
.L_x_2024:
        /* <DEDUP_REMOVED lines=30> */
.L_x_2020:
        /* <DEDUP_REMOVED lines=15> */
.L_x_2025:
        /* <DEDUP_REMOVED lines=10> */
.L_x_2026:
[----:B------:R-:W-:Y:S01]  /*6240*/  PLOP3.LUT P2, PT, P2, PT, PT, 0x8, 0x80 ;  /* 0x000000000080781c */ /* 0x000fe2000174e170 */
[----:B------:R-:W-:-:S12]  /*6250*/  BRA.U !UP1, `(.L_x_2027) ;  /* 0xffffffa109b87547 */ /* 0x000fd8000b83ffff */
[----:B------:R-:W-:Y:S01]  /*6260*/  MOV R56, R16 ;  /* 0x0000001000387202 */ /* 0x000fe20000000f00 */
[----:B------:R-:W-:Y:S01]  /*6270*/  IMAD.MOV.U32 R54, RZ, RZ, R22 ;  /* 0x000000ffff367224 */ /* 0x000fe200078e0016 */
[----:B------:R-:W-:Y:S01]  /*6280*/  MOV R53, R23 ;  /* 0x0000001700357202 */ /* 0x000fe20000000f00 */
        /* <DEDUP_REMOVED lines=43> */
.L_x_1996:
        /* <DEDUP_REMOVED lines=24> */
.L_x_2028:
        /* <DEDUP_REMOVED lines=12> */
.L_x_3561:


//--------------------- .text._ZN10layer_norm22ln_bwd_finalize_kernelINS_22Kernel_traits_finalizeILj1536Ef6__halfS2_S2_fjLb0ELj1024ELj4ENS_18Kernel_traits_baseILj1536EfS2_S2_S2_fjLj1024EEEEELb0ELb0EEEvNS_9BwdParamsE --------------------------
	.section	.text._ZN10layer_norm22ln_bwd_finalize_kernelINS_22Kernel_traits_finalizeILj1536Ef6__halfS2_S2_fjLb0ELj1024ELj4ENS_18Kernel_traits_baseILj1536EfS2_S2_S2_fjLj1024EEEEELb0ELb0EEEvNS_9BwdParamsE,"ax",@progbits
	.align	128
        .global         _ZN10layer_norm22ln_bwd_finalize_kernelINS_22Kernel_traits_finalizeILj1536Ef6__halfS2_S2_fjLb0ELj1024ELj4ENS_18Kernel_traits_baseILj1536EfS2_S2_S2_fjLj1024EEEEELb0ELb0EEEvNS_9BwdParamsE
        .type           _ZN10layer_norm22ln_bwd_finalize_kernelINS_22Kernel_traits_finalizeILj1536Ef6__halfS2_S2_fjLb0ELj1024ELj4ENS_18Kernel_traits_baseILj1536EfS2_S2_S2_fjLj1024EEEEELb0ELb0EEEvNS_9BwdParamsE,@function
        .size           _ZN10layer_norm22ln_bwd_finalize_kernelINS_22Kernel_traits_finalizeILj1536Ef6__halfS2_S2_fjLb0ELj1024ELj4ENS_18Kernel_traits_baseILj1536EfS2_S2_S2_fjLj1024EEEEELb0ELb0EEEvNS_9BwdParamsE,(.L_x_3562 - _ZN10layer_norm22ln_bwd_finalize_kernelINS_22Kernel_traits_finalizeILj1536Ef6__halfS2_S2_fjLb0ELj1024ELj4ENS_18Kernel_traits_baseILj1536EfS2_S2_S2_fjLj1024EEEEELb0ELb0EEEvNS_9BwdParamsE)
        .other          _ZN10layer_norm22ln_bwd_finalize_kernelINS_22Kernel_traits_finalizeILj1536Ef6__halfS2_S2_fjLb0ELj1024ELj4ENS_18Kernel_traits_baseILj1536EfS2_S2_S2_fjLj1024EEEEELb0ELb0EEEvNS_9BwdParamsE,@"STO_CUDA_ENTRY STV_DEFAULT"
_ZN10layer_norm22ln_bwd_finalize_kernelINS_22Kernel_traits_finalizeILj1536Ef6__halfS2_S2_fjLb0ELj1024ELj4ENS_18Kernel_traits_baseILj1536EfS2_S2_S2_fjLj1024EEEEELb0ELb0EEEvNS_9BwdParamsE:
.text._ZN10layer_norm22ln_bwd_finalize_kernelINS_22Kernel_traits_finalizeILj1536Ef6__halfS2_S2_fjLb0ELj1024ELj4ENS_18Kernel_traits_baseILj1536EfS2_S2_S2_fjLj1024EEEEELb0ELb0EEEvNS_9BwdParamsE:
        /* <DEDUP_REMOVED lines=78> */
.L_x_2033:
        /* <DEDUP_REMOVED lines=118> */
.L_x_2032:
[----:B------:R-:W-:Y:S05]  /*0c40*/  BSYNC.RECONVERGENT B1 ;  /* 0x0000000000017941 */ /* 0x000fea0003800200 */
.L_x_2031:
        /* <DEDUP_REMOVED lines=68> */
.L_x_2035:
[----:B------:R-:W-:Y:S05]  /*1090*/  BSYNC.RECONVERGENT B1 ;  /* 0x0000000000017941 */ /* 0x000fea0003800200 */
.L_x_2034:
        /* <DEDUP_REMOVED lines=37> */
.L_x_2037:
[----:B------:R-:W-:Y:S05]  /*12f0*/  BSYNC.RECONVERGENT B1 ;  /* 0x0000000000017941 */ /* 0x000fea0003800200 */
.L_x_2036:
[----:B------:R-:W-:Y:S05]  /*1300*/  @!P1 BRA `(.L_x_2030) ;  /* 0x00000000003c9947 */ /* 0x000fea0003800000 */
[----:B------:R-:W0:Y:S01]  /*1310*/  LDC.64 R8, c[0x0][0x440] ;  /* 0x00011000ff087b82 */ /* 0x000e220000000a00 */
[----:B------:R-:W-:Y:S01]  /*1320*/  IMAD R0, R3, R54, R0 ;  /* 0x0000003603007224 */ /* 0x000fe200078e0200 */
[----:B------:R-:W-:-:S04]  /*1330*/  IADD3 R12, PT, PT, -R55, RZ, RZ ;  /* 0x000000ff370c7210 */ /* 0x000fc80007ffe1ff */
[----:B------:R-:W-:Y:S02]  /*1340*/  IADD3 R3, PT, PT, R57, R0, RZ ;  /* 0x0000000039037210 */ /* 0x000fe40007ffe0ff */
[----:B------:R-:W1:Y:S05]  /*1350*/  LDC.64 R10, c[0x0][0x448] ;  /* 0x00011200ff0a7b82 */ /* 0x000e6a0000000a00 */
.L_x_2038:
        /* <DEDUP_REMOVED lines=10> */
.L_x_2030:
[----:B------:R-:W-:Y:S05]  /*1400*/  BSYNC.RECONVERGENT B0 ;  /* 0x0000000000007941 */ /* 0x000fea0003800200 */
.L_x_2029:
        /* <DEDUP_REMOVED lines=60> */
.L_x_2039:
        /* <DEDUP_REMOVED lines=11> */
.L_x_3562:


//--------------------- .text._ZN10layer_norm40ln_parallel_residual_bwd_finalize_kernelINS_22Kernel_traits_finalizeILj1536Ef6__halfS2_S2_fjLb0ELj1024ELj4ENS_18Kernel_traits_baseILj1536EfS2_S2_S2_fjLj1024EEEEELb0EEEvNS_9BwdParamsE --------------------------
	.section	.text._ZN10layer_norm40ln_parallel_residual_bwd_finalize_kernelINS_22Kernel_traits_finalizeILj1536Ef6__halfS2_S2_fjLb0ELj1024ELj4ENS_18Kernel_traits_baseILj1536EfS2_S2_S2_fjLj1024EEEEELb0EEEvNS_9BwdParamsE,"ax",@progbits
	.align	128
        .global         _ZN10layer_norm40ln_parallel_residual_bwd_finalize_kernelINS_22Kernel_traits_finalizeILj1536Ef6__halfS2_S2_fjLb0ELj1024ELj4ENS_18Kernel_traits_baseILj1536EfS2_S2_S2_fjLj1024EEEEELb0EEEvNS_9BwdParamsE
        .type           _ZN10layer_norm40ln_parallel_residual_bwd_finalize_kernelINS_22Kernel_traits_finalizeILj1536Ef6__halfS2_S2_fjLb0ELj1024ELj4ENS_18Kernel_traits_baseILj1536EfS2_S2_S2_fjLj1024EEEEELb0EEEvNS_9BwdParamsE,@function
        .size           _ZN10layer_norm40ln_parallel_residual_bwd_finalize_kernelINS_22Kernel_traits_finalizeILj1536Ef6__halfS2_S2_fjLb0ELj1024ELj4ENS_18Kernel_traits_baseILj1536EfS2_S2_S2_fjLj1024EEEEELb0EEEvNS_9BwdParamsE,(.L_x_3563 - _ZN10layer_norm40ln_parallel_residual_bwd_finalize_kernelINS_22Kernel_traits_finalizeILj1536Ef6__halfS2_S2_fjLb0ELj1024ELj4ENS_18Kernel_traits_baseILj1536EfS2_S2_S2_fjLj1024EEEEELb0EEEvNS_9BwdParamsE)
        .other          _ZN10layer_norm40ln_parallel_residual_bwd_finalize_kernelINS_22Kernel_traits_finalizeILj1536Ef6__halfS2_S2_fjLb0ELj1024ELj4ENS_18Kernel_traits_baseILj1536EfS2_S2_S2_fjLj1024EEEEELb0EEEvNS_9BwdParamsE,@"STO_CUDA_ENTRY STV_DEFAULT"
_ZN10layer_norm40ln_parallel_residual_bwd_finalize_kernelINS_22Kernel_traits_finalizeILj1536Ef6__halfS2_S2_fjLb0ELj1024ELj4ENS_18Kernel_traits_baseILj1536EfS2_S2_S2_fjLj1024EEEEELb0EEEvNS_9BwdParamsE:
.text._ZN10layer_norm40ln_parallel_residual_bwd_finalize_kernelINS_22Kernel_traits_finalizeILj1536Ef6__halfS2_S2_fjLb0ELj1024ELj4ENS_18Kernel_traits_baseILj1536EfS2_S2_S2_fjLj1024EEEEELb0EEEvNS_9BwdParamsE:
        /* <DEDUP_REMOVED lines=58> */
.L_x_2044:
        /* <DEDUP_REMOVED lines=112> */
.L_x_2043:
[----:B------:R-:W-:Y:S05]  /*0aa0*/  BSYNC.RECONVERGENT B1 ;  /* 0x0000000000017941 */ /* 0x000fea0003800200 */
.L_x_2042:
        /* <DEDUP_REMOVED lines=66> */
.L_x_2046:
[----:B------:R-:W-:Y:S05]  /*0ed0*/  BSYNC.RECONVERGENT B1 ;  /* 0x0000000000017941 */ /* 0x000fea0003800200 */
.L_x_2045:
        /* <DEDUP_REMOVED lines=36> */
.L_x_2048:
[----:B------:R-:W-:Y:S05]  /*1120*/  BSYNC.RECONVERGENT B1 ;  /* 0x0000000000017941 */ /* 0x000fea0003800200 */
.L_x_2047:
        /* <DEDUP_REMOVED lines=18> */
.L_x_2041:
[----:B------:R-:W-:Y:S05]  /*1250*/  BSYNC.RECONVERGENT B0 ;  /* 0x0000000000007941 */ /* 0x000fea0003800200 */
.L_x_2040:
        /* <DEDUP_REMOVED lines=92> */
.L_x_2049:
        /* <DEDUP_REMOVED lines=14> */
.L_x_3563:


//--------------------- .text._ZN10layer_norm31ln_parallel_residual_bwd_kernelINS_13Kernel_traitsIf6__halfS2_S2_fjLj1536ELj1ELj1ELj4ELj8ENS_18Kernel_traits_baseILj1536EfS2_S2_S2_fjLj128EEEEELb1ELb1ELb0EEEvNS_9BwdParamsE --------------------------
	.section	.text._ZN10layer_norm31ln_parallel_residual_bwd_kernelINS_13Kernel_traitsIf6__halfS2_S2_fjLj1536ELj1ELj1ELj4ELj8ENS_18Kernel_traits_baseILj1536EfS2_S2_S2_fjLj128EEEEELb1ELb1ELb0EEEvNS_9BwdParamsE,"ax",@progbits
	.align	128
        .global         _ZN10layer_norm31ln_parallel_residual_bwd_kernelINS_13Kernel_traitsIf6__halfS2_S2_fjLj1536ELj1ELj1ELj4ELj8ENS_18Kernel_traits_baseILj1536EfS2_S2_S2_fjLj128EEEEELb1ELb1ELb0EEEvNS_9BwdParamsE
        .type           _ZN10layer_norm31ln_parallel_residual_bwd_kernelINS_13Kernel_traitsIf6__halfS2_S2_fjLj1536ELj1ELj1ELj4ELj8ENS_18Kernel_traits_baseILj1536EfS2_S2_S2_fjLj128EEEEELb1ELb1ELb0EEEvNS_9BwdParamsE,@function
        .size           _ZN10layer_norm31ln_parallel_residual_bwd_kernelINS_13Kernel_traitsIf6__halfS2_S2_fjLj1536ELj1ELj1ELj4ELj8ENS_18Kernel_traits_baseILj1536EfS2_S2_S2_fjLj128EEEEELb1ELb1ELb0EEEvNS_9BwdParamsE,(.L_x_3564 - _ZN10layer_norm31ln_parallel_residual_bwd_kernelINS_13Kernel_traitsIf6__halfS2_S2_fjLj1536ELj1ELj1ELj4ELj8ENS_18Kernel_traits_baseILj1536EfS2_S2_S2_fjLj128EEEEELb1ELb1ELb0EEEvNS_9BwdParamsE)
        .other          _ZN10layer_norm31ln_parallel_residual_bwd_kernelINS_13Kernel_traitsIf6__halfS2_S2_fjLj1536ELj1ELj1ELj4ELj8ENS_18Kernel_traits_baseILj1536EfS2_S2_S2_fjLj128EEEEELb1ELb1ELb0EEEvNS_9BwdParamsE,@"STO_CUDA_ENTRY STV_DEFAULT"
_ZN10layer_norm31ln_parallel_residual_bwd_kernelINS_13Kernel_traitsIf6__halfS2_S2_fjLj1536ELj1ELj1ELj4ELj8ENS_18Kernel_traits_baseILj1536EfS2_S2_S2_fjLj128EEEEELb1ELb1ELb0EEEvNS_9BwdParamsE:
.text._ZN10layer_norm31ln_parallel_residual_bwd_kernelINS_13Kernel_traitsIf6__halfS2_S2_fjLj1536ELj1ELj1ELj4ELj8ENS_18Kernel_traits_baseILj1536EfS2_S2_S2_fjLj128EEEEELb1ELb1ELb0EEEvNS_9BwdParamsE:
        /* <DEDUP_REMOVED lines=65> */
.L_x_2094:
[----:B0-----:R-:W-:-:S06]  /*0410*/  UIMAD.WIDE UR16, UR4, 0x4, UR14 ;  /* 0x00000004041078a5 */ /* 0x001fcc000f8e020e */
[----:B-12-4-:R-:W-:Y:S02]  /*0420*/  IMAD.U32 R52, RZ, RZ, UR16 ;  /* 0x00000010ff347e24 */ /* 0x016fe4000f8e00ff */
[----:B------:R-:W-:Y:S01]  /*0430*/  IMAD.U32 R53, RZ, RZ, UR17 ;  /* 0x00000011ff357e24 */ /* 0x000fe2000f8e00ff */
[----:B------:R-:W-:-:S04]  /*0440*/  UIMAD.WIDE UR16, UR4, 0x4, UR12 ;  /* 0x00000004041078a5 */ /* 0x000fc8000f8e020c */
[----:B------:R0:W2:Y:S02]  /*0450*/  LDG.E R52, desc[UR18][R52.64] ;  /* 0x0000001234347981 */ /* 0x0000a4000c1e1900 */
[----:B------:R-:W-:Y:S01]  /*0460*/  IMAD.U32 R54, RZ, RZ, UR16 ;  /* 0x00000010ff367e24 */ /* 0x000fe2000f8e00ff */
[----:B------:R-:W-:-:S05]  /*0470*/  MOV R55, UR17 ;  /* 0x0000001100377c02 */ /* 0x000fca0008000f00 */
        /* <DEDUP_REMOVED lines=36> */
[----:B0-----:R-:W-:Y:S02]  /*06c0*/  SHF.R.U32.HI R89, RZ, 0x10, R55 ;  /* 0x00000010ff597819 */ /* 0x001fe40000011637 */
[----:B------:R-:W-:Y:S02]  /*06d0*/  HADD2.F32 R3, -RZ, R3.H0_H0 ;  /* 0x20000003ff037230 */ /* 0x000fe40000004100 */
[----:B----4-:R-:W-:Y:S01]  /*06e0*/  IMAD.MOV.U32 R53, RZ, RZ, R76 ;  /* 0x000000ffff357224 */ /* 0x010fe200078e004c */
[----:B------:R-:W-:Y:S01]  /*06f0*/  SHF.R.U64 R91, R76, 0x10, R77 ;  /* 0x000000104c5b7819 */ /* 0x000fe2000000124d */
[----:B------:R-:W-:-:S02]  /*0700*/  IMAD.MOV.U32 R76, RZ, RZ, R55 ;  /* 0x000000ffff4c7224 */ /* 0x000fc400078e0037 */
[----:B------:R-:W-:Y:S01]  /*0710*/  HADD2.F32 R55, -RZ, R92.H0_H0 ;  /* 0x2000005cff377230 */ /* 0x000fe20000004100 */
[----:B------:R-:W-:Y:S01]  /*0720*/  MOV R82, R77 ;  /* 0x0000004d00527202 */ /* 0x000fe20000000f00 */
[----:B------:R-:W-:Y:S02]  /*0730*/  HADD2.F32 R53, -RZ, R53.H0_H0 ;  /* 0x20000035ff357230 */ /* 0x000fe40000004100 */
[C---:B------:R-:W-:Y:S01]  /*0740*/  FADD.FTZ R3, -R52.reuse, R3 ;  /* 0x0000000334037221 */ /* 0x040fe20000010100 */
[----:B-1----:R-:W-:Y:S02]  /*0750*/  HADD2.F32 R79, -RZ, R76.H0_H0 ;  /* 0x2000004cff4f7230 */ /* 0x002fe40000004100 */
[----:B------:R-:W-:Y:S01]  /*0760*/  FADD.FTZ R55, -R52, R55 ;  /* 0x0000003734377221 */ /* 0x000fe20000010100 */
[----:B------:R-:W-:Y:S01]  /*0770*/  SHF.R.U32.HI R90, RZ, 0x10, R77 ;  /* 0x00000010ff5a7819 */ /* 0x000fe2000001164d */
[----:B------:R-:W-:Y:S02]  /*0780*/  HADD2.F32 R89, -RZ, R89.H0_H0 ;  /* 0x20000059ff597230 */ /* 0x000fe40000004100 */
[----:B------:R-:W-:Y:S01]  /*0790*/  FMUL.FTZ R3, R3, UR16 ;  /* 0x0000001003037c20 */ /* 0x000fe20008410000 */
[----:B------:R-:W-:-:S02]  /*07a0*/  HADD2.F32 R54, -RZ, R91.H0_H0 ;  /* 0x2000005bff367230 */ /* 0x000fc40000004100 */
[----:B------:R-:W-:Y:S01]  /*07b0*/  FADD.FTZ R79, -R52, R79 ;  /* 0x0000004f344f7221 */ /* 0x000fe20000010100 */
[----:B------:R-:W-:Y:S02]  /*07c0*/  HADD2.F32 R77, -RZ, R82.H0_H0 ;  /* 0x20000052ff4d7230 */ /* 0x000fe40000004100 */
        /* <DEDUP_REMOVED lines=11> */
[----:B------:R-:W-:-:S02]  /*0880*/  HADD2.F32 R76, -RZ, R90.H0_H0 ;  /* 0x2000005aff4c7230 */ /* 0x000fc40000004100 */
        /* <DEDUP_REMOVED lines=14> */
.L_x_2052:
[----:B----4-:R-:W-:Y:S05]  /*0970*/  BSYNC.RECONVERGENT B0 ;  /* 0x0000000000007941 */ /* 0x010fea0003800200 */
.L_x_2051:
        /* <DEDUP_REMOVED lines=21> */
[----:B------:R-:W-:Y:S01]  /*0ad0*/  VIADD R55, R55, 0x80 ;  /* 0x0000008037377836 */ /* 0x000fe20000000000 */
[----:B---3--:R-:W-:Y:S02]  /*0ae0*/  MOV R91, R60 ;  /* 0x0000003c005b7202 */ /* 0x008fe40000000f00 */
[--C-:B0-----:R-:W-:Y:S01]  /*0af0*/  SHF.R.U64 R71, R60, 0x10, R61.reuse ;  /* 0x000000103c477819 */ /* 0x101fe2000000123d */
[----:B-1----:R-:W-:Y:S02]  /*0b00*/  IMAD.MOV.U32 R88, RZ, RZ, R61 ;  /* 0x000000ffff587224 */ /* 0x002fe400078e003d */
[----:B------:R-:W-:Y:S02]  /*0b10*/  HADD2.F32 R91, -RZ, R91.H0_H0 ;  /* 0x2000005bff5b7230 */ /* 0x000fe40000004100 */
[----:B------:R-:W-:Y:S01]  /*0b20*/  HADD2.F32 R71, -RZ, R71.H0_H0 ;  /* 0x20000047ff477230 */ /* 0x000fe20000004100 */
[--C-:B----4-:R-:W-:Y:S01]  /*0b30*/  SHF.R.U64 R93, R62, 0x10, R63.reuse ;  /* 0x000000103e5d7819 */ /* 0x110fe2000000123f */
[----:B------:R-:W-:Y:S01]  /*0b40*/  IMAD.MOV.U32 R92, RZ, RZ, R62 ;  /* 0x000000ffff5c7224 */ /* 0x000fe200078e003e */
[--C-:B------:R-:W-:Y:S01]  /*0b50*/  SHF.R.U32.HI R62, RZ, 0x10, R63.reuse ;  /* 0x00000010ff3e7819 */ /* 0x100fe2000001163f */
[----:B------:R-:W-:-:S02]  /*0b60*/  IMAD.MOV.U32 R90, RZ, RZ, R63 ;  /* 0x000000ffff5a7224 */ /* 0x000fc400078e003f */
[C---:B------:R-:W-:Y:S01]  /*0b70*/  FADD.FTZ R73, -R52.reuse, R91 ;  /* 0x0000005b34497221 */ /* 0x040fe20000010100 */
[----:B------:R-:W-:Y:S02]  /*0b80*/  HADD2.F32 R60, -RZ, R93.H0_H0 ;  /* 0x2000005dff3c7230 */ /* 0x000fe40000004100 */
[----:B------:R-:W-:Y:S01]  /*0b90*/  FADD.FTZ R71, -R52, R71 ;  /* 0x0000004734477221 */ /* 0x000fe20000010100 */
[----:B------:R-:W-:Y:S02]  /*0ba0*/  HADD2.F32 R63, -RZ, R92.H0_H0 ;  /* 0x2000005cff3f7230 */ /* 0x000fe40000004100 */
[----:B------:R-:W-:Y:S02]  /*0bb0*/  HADD2.F32 R93, -RZ, R88.H0_H0 ;  /* 0x20000058ff5d7230 */ /* 0x000fe40000004100 */
[----:B------:R-:W-:Y:S01]  /*0bc0*/  FMUL.FTZ R73, R73, UR16 ;  /* 0x0000001049497c20 */ /* 0x000fe20008410000 */
[----:B------:R-:W-:Y:S01]  /*0bd0*/  SHF.R.U32.HI R89, RZ, 0x10, R61 ;  /* 0x00000010ff597819 */ /* 0x000fe2000001163d */
[----:B------:R-:W-:Y:S01]  /*0be0*/  FMUL.FTZ R72, R71, UR16 ;  /* 0x0000001047487c20 */ /* 0x000fe20008410000 */
[-C--:B-----5:R-:W-:Y:S01]  /*0bf0*/  FMUL.FTZ R70, R16, R63.reuse ;  /* 0x0000003f10467220 */ /* 0x0a0fe20000410000 */
[----:B------:R-:W-:Y:S01]  /*0c00*/  FADD.FTZ R93, -R52, R93 ;  /* 0x0000005d345d7221 */ /* 0x000fe20000010100 */
[----:B------:R-:W-:Y:S01]  /*0c10*/  FADD.FTZ R44, R44, R63 ;  /* 0x0000003f2c2c7221 */ /* 0x000fe20000010000 */
[----:B------:R-:W-:Y:S01]  /*0c20*/  FFMA.FTZ R32, R73, R63, R32 ;  /* 0x0000003f49207223 */ /* 0x000fe20000010020 */
[----:B------:R-:W-:-:S02]  /*0c30*/  HADD2.F32 R61, -RZ, R90.H0_H0 ;  /* 0x2000005aff3d7230 */ /* 0x000fc40000004100 */
[----:B------:R-:W-:Y:S01]  /*0c40*/  FADD.FTZ R45, R45, R60 ;  /* 0x0000003c2d2d7221 */ /* 0x000fe20000010000 */
[-C--:B------:R-:W-:Y:S01]  /*0c50*/  FFMA.FTZ R33, R72, R60.reuse, R33 ;  /* 0x0000003c48217223 */ /* 0x080fe20000010021 */
[----:B------:R-:W-:Y:S01]  /*0c60*/  FMUL.FTZ R63, R17, R60 ;  /* 0x0000003c113f7220 */ /* 0x000fe20000410000 */
[----:B------:R-:W-:Y:S02]  /*0c70*/  HADD2.F32 R89, -RZ, R89.H0_H0 ;  /* 0x20000059ff597230 */ /* 0x000fe40000004100 */
[----:B------:R-:W-:Y:S01]  /*0c80*/  FMUL.FTZ R71, R93, UR16 ;  /* 0x000000105d477c20 */ /* 0x000fe20008410000 */
[----:B------:R-:W-:Y:S01]  /*0c90*/  FADD.FTZ R60, R53, R70 ;  /* 0x00000046353c7221 */ /* 0x000fe20000010000 */
[----:B------:R-:W-:Y:S01]  /*0ca0*/  FFMA.FTZ R53, R73, R70, R54 ;  /* 0x0000004649357223 */ /* 0x000fe20000010036 */
[----:B------:R-:W-:Y:S02]  /*0cb0*/  HADD2.F32 R88, -RZ, R62.H0_H0 ;  /* 0x2000003eff587230 */ /* 0x000fe40000004100 */
        /* <DEDUP_REMOVED lines=14> */
.L_x_2054:
[----:B------:R-:W-:Y:S05]  /*0da0*/  BSYNC.RECONVERGENT B0 ;  /* 0x0000000000007941 */ /* 0x000fea0003800200 */
.L_x_2053:
        /* <DEDUP_REMOVED lines=21> */
[--C-:B---3--:R-:W-:Y:S01]  /*0f00*/  SHF.R.U64 R92, R10, 0x10, R11.reuse ;  /* 0x000000100a5c7819 */ /* 0x108fe2000000120b */
[----:B------:R-:W-:Y:S01]  /*0f10*/  IMAD.MOV.U32 R90, RZ, RZ, R10 ;  /* 0x000000ffff5a7224 */ /* 0x000fe200078e000a */
[--C-:B------:R-:W-:Y:S01]  /*0f20*/  SHF.R.U32.HI R93, RZ, 0x10, R11.reuse ;  /* 0x00000010ff5d7819 */ /* 0x100fe2000001160b */
[----:B------:R-:W-:Y:S02]  /*0f30*/  IMAD.MOV.U32 R91, RZ, RZ, R11 ;  /* 0x000000ffff5b7224 */ /* 0x000fe400078e000b */
[----:B0-----:R-:W-:Y:S02]  /*0f40*/  HADD2.F32 R15, -RZ, R92.H0_H0 ;  /* 0x2000005cff0f7230 */ /* 0x001fe40000004100 */
[----:B----4-:R-:W-:Y:S01]  /*0f50*/  IMAD.MOV.U32 R55, RZ, RZ, R12 ;  /* 0x000000ffff377224 */ /* 0x010fe200078e000c */
[----:B------:R-:W-:Y:S01]  /*0f60*/  SHF.R.U64 R11, R12, 0x10, R13 ;  /* 0x000000100c0b7819 */ /* 0x000fe2000000120d */
[----:B-1----:R-:W-:-:S02]  /*0f70*/  HADD2.F32 R89, -RZ, R90.H0_H0 ;  /* 0x2000005aff597230 */ /* 0x002fc40000004100 */
[----:B------:R-:W-:Y:S02]  /*0f80*/  HADD2.F32 R91, -RZ, R91.H0_H0 ;  /* 0x2000005bff5b7230 */ /* 0x000fe40000004100 */
[----:B------:R-:W-:Y:S02]  /*0f90*/  HADD2.F32 R93, -RZ, R93.H0_H0 ;  /* 0x2000005dff5d7230 */ /* 0x000fe40000004100 */
[C---:B------:R-:W-:Y:S01]  /*0fa0*/  FADD.FTZ R56, -R52.reuse, R15 ;  /* 0x0000000f34387221 */ /* 0x040fe20000010100 */
[----:B------:R-:W-:Y:S01]  /*0fb0*/  HADD2.F32 R55, -RZ, R55.H0_H0 ;  /* 0x20000037ff377230 */ /* 0x000fe20000004100 */
[----:B------:R-:W-:Y:S01]  /*0fc0*/  MOV R10, R13 ;  /* 0x0000000d000a7202 */ /* 0x000fe20000000f00 */
[C---:B------:R-:W-:Y:S01]  /*0fd0*/  FADD.FTZ R57, -R52.reuse, R89 ;  /* 0x0000005934397221 */ /* 0x040fe20000010100 */
[----:B------:R-:W-:Y:S01]  /*0fe0*/  SHF.R.U32.HI R13, RZ, 0x10, R13 ;  /* 0x00000010ff0d7819 */ /* 0x000fe2000001160d */
[C---:B------:R-:W-:Y:S01]  /*0ff0*/  FADD.FTZ R15, -R52.reuse, R91 ;  /* 0x0000005b340f7221 */ /* 0x040fe20000010100 */
[----:B------:R-:W-:Y:S01]  /*1000*/  FADD.FTZ R12, -R52, R93 ;  /* 0x0000005d340c7221 */ /* 0x000fe20000010100 */
[----:B------:R-:W-:-:S02]  /*1010*/  HADD2.F32 R52, -RZ, R11.H0_H0 ;  /* 0x2000000bff347230 */ /* 0x000fc40000004100 */
[----:B------:R-:W-:Y:S01]  /*1020*/  FMUL.FTZ R56, R56, UR16 ;  /* 0x0000001038387c20 */ /* 0x000fe20008410000 */
[----:B-----5:R-:W-:Y:S01]  /*1030*/  FMUL.FTZ R14, R24, R55 ;  /* 0x00000037180e7220 */ /* 0x020fe20000410000 */
[----:B------:R-:W-:Y:S02]  /*1040*/  HADD2.F32 R11, -RZ, R10.H0_H0 ;  /* 0x2000000aff0b7230 */ /* 0x000fe40000004100 */
[----:B------:R-:W-:Y:S01]  /*1050*/  FMUL.FTZ R57, R57, UR16 ;  /* 0x0000001039397c20 */ /* 0x000fe20008410000 */
[----:B------:R-:W-:Y:S02]  /*1060*/  HADD2.F32 R10, -RZ, R13.H0_H0 ;  /* 0x2000000dff0a7230 */ /* 0x000fe40000004100 */
[----:B------:R-:W-:Y:S01]  /*1070*/  FADD.FTZ R49, R49, R52 ;  /* 0x0000003431317221 */ /* 0x000fe20000010000 */
[-C--:B------:R-:W-:Y:S01]  /*1080*/  FFMA.FTZ R37, R56, R52.reuse, R37 ;  /* 0x0000003438257223 */ /* 0x080fe20000010025 */
[----:B------:R-:W-:Y:S01]  /*1090*/  FMUL.FTZ R13, R25, R52 ;  /* 0x00000034190d7220 */ /* 0x000fe20000410000 */
[----:B------:R-:W-:Y:S01]  /*10a0*/  FMUL.FTZ R15, R15, UR16 ;  /* 0x000000100f0f7c20 */ /* 0x000fe20008410000 */
[----:B------:R-:W-:Y:S01]  /*10b0*/  FADD.FTZ R52, R53, R14 ;  /* 0x0000000e35347221 */ /* 0x000fe20000010000 */
[----:B------:R-:W-:Y:S01]  /*10c0*/  FFMA.FTZ R53, R57, R14, R54 ;  /* 0x0000000e39357223 */ /* 0x000fe20000010036 */
[----:B------:R-:W-:Y:S01]  /*10d0*/  FADD.FTZ R50, R50, R11 ;  /* 0x0000000b32327221 */ /* 0x000fe20000010000 */
[-C--:B------:R-:W-:Y:S01]  /*10e0*/  FFMA.FTZ R38, R15, R11.reuse, R38 ;  /* 0x0000000b0f267223 */ /* 0x080fe20000010026 */
        /* <DEDUP_REMOVED lines=13> */
.L_x_2056:
[----:B------:R-:W-:Y:S05]  /*11c0*/  BSYNC.RECONVERGENT B0 ;  /* 0x0000000000007941 */ /* 0x000fea0003800200 */
.L_x_2055:
        /* <DEDUP_REMOVED lines=32> */
.L_x_2058:
[----:B------:R-:W-:Y:S05]  /*13d0*/  BSYNC.RECONVERGENT B0 ;  /* 0x0000000000007941 */ /* 0x000fea0003800200 */
.L_x_2057:
        /* <DEDUP_REMOVED lines=54> */
[----:B------:R-:W-:Y:S01]  /*1740*/  F2FP.F16.F32.PACK_AB R89, R52, R89 ;  /* 0x000000593459723e */ /* 0x000fe200000000ff */
        /* <DEDUP_REMOVED lines=9> */
[----:B------:R-:W-:Y:S02]  /*17e0*/  F2FP.F16.F32.PACK_AB R53, R53, R52 ;  /* 0x000000343535723e */ /* 0x000fe400000000ff */
[----:B------:R-:W-:Y:S02]  /*17f0*/  PRMT R52, R89, 0x7632, R52 ;  /* 0x0000763259347816 */ /* 0x000fe40000000034 */
[----:B------:R-:W-:Y:S01]  /*1800*/  PRMT R54, R53, 0x7632, R54 ;  /* 0x0000763235367816 */ /* 0x000fe20000000036 */
[----:B------:R-:W-:Y:S06]  /*1810*/  BRA `(.L_x_2064) ;  /* 0x0000001400207947 */ /* 0x000fec0003800000 */
.L_x_2063:
        /* <DEDUP_REMOVED lines=12> */
[----:B------:R-:W-:Y:S01]  /*18e0*/  F2FP.F16.F32.PACK_AB R9, R6, R7 ;  /* 0x000000070609723e */ /* 0x000fe200000000ff */
[--C-:B------:R-:W-:Y:S01]  /*18f0*/  FFMA.FTZ R6, R81, UR17, R92.reuse ;  /* 0x0000001151067c23 */ /* 0x100fe2000801005c */
[----:B------:R-:W-:Y:S01]  /*1900*/  FFMA.FTZ R7, R78, UR17, R92 ;  /* 0x000000114e077c23 */ /* 0x000fe2000801005c */
[----:B------:R-:W-:Y:S02]  /*1910*/  F2FP.F16.F32.PACK_AB R8, R53, R8 ;  /* 0x000000083508723e */ /* 0x000fe400000000ff */
        /* <DEDUP_REMOVED lines=11> */
[----:B------:R-:W-:Y:S02]  /*19d0*/  F2FP.F16.F32.PACK_AB R7, R7, R6 ;  /* 0x000000060707723e */ /* 0x000fe400000000ff */
[----:B------:R-:W-:Y:S02]  /*19e0*/  F2FP.F16.F32.PACK_AB R6, R53, R52 ;  /* 0x000000343506723e */ /* 0x000fe400000000ff */
[----:B------:R-:W-:Y:S02]  /*19f0*/  PRMT R52, R8, 0x7632, R52 ;  /* 0x0000763208347816 */ /* 0x000fe40000000034 */
[----:B------:R-:W-:-:S02]  /*1a00*/  PRMT R53, R7, 0x7632, R53 ;  /* 0x0000763207357816 */ /* 0x000fc40000000035 */
[----:B------:R-:W-:Y:S01]  /*1a10*/  PRMT R54, R6, 0x7632, R54 ;  /* 0x0000763206367816 */ /* 0x000fe20000000036 */
[----:B------:R-:W-:Y:S06]  /*1a20*/  BRA `(.L_x_2064) ;  /* 0x00000010009c7947 */ /* 0x000fec0003800000 */
.L_x_2062:
        /* <DEDUP_REMOVED lines=16> */
[----:B------:R-:W-:-:S03]  /*1b30*/  FFMA.FTZ R52, R82, UR17, R92 ;  /* 0x0000001152347c23 */ /* 0x000fc6000801005c */
[----:B------:R-:W-:Y:S01]  /*1b40*/  FMUL.FTZ R53, R53, UR25 ;  /* 0x0000001935357c20 */ /* 0x000fe20008410000 */
[----:B------:R-:W-:Y:S01]  /*1b50*/  FADD.FTZ R89, R79, -R52 ;  /* 0x800000344f597221 */ /* 0x000fe20000010000 */
[----:B------:R-:W-:-:S03]  /*1b60*/  SHF.R.U64 R52, R66, 0x10, R67 ;  /* 0x0000001042347819 */ /* 0x000fc60000001243 */
[----:B------:R-:W-:Y:S02]  /*1b70*/  FSEL R53, R53, RZ, P4 ;  /* 0x000000ff35357208 */ /* 0x000fe40002000000 */
[----:B------:R-:W-:Y:S01]  /*1b80*/  HADD2.F32 R52, -RZ, R52.H0_H0 ;  /* 0x20000034ff347230 */ /* 0x000fe20000004100 */
[----:B------:R-:W-:-:S04]  /*1b90*/  LOP3.LUT P4, RZ, R83, 0xff0000, RZ, 0xc0, !PT ;  /* 0x00ff000053ff7812 */ /* 0x000fc8000788c0ff */
[----:B------:R-:W-:Y:S01]  /*1ba0*/  FFMA.FTZ R54, R89, UR16, R52 ;  /* 0x0000001059367c23 */ /* 0x000fe20008010034 */
[----:B------:R-:W-:Y:S01]  /*1bb0*/  FFMA.FTZ R52, R88, UR16, R55 ;  /* 0x0000001058347c23 */ /* 0x000fe20008010037 */
[----:B------:R-:W-:Y:S01]  /*1bc0*/  SHF.R.U32.HI R55, RZ, 0x10, R67 ;  /* 0x00000010ff377819 */ /* 0x000fe20000011643 */
[----:B------:R-:W-:Y:S01]  /*1bd0*/  FFMA.FTZ R89, R78, UR17, R92 ;  /* 0x000000114e597c23 */ /* 0x000fe2000801005c */
[----:B------:R-:W-:Y:S01]  /*1be0*/  FMUL.FTZ R54, R54, UR25 ;  /* 0x0000001936367c20 */ /* 0x000fe20008410000 */
[----:B------:R-:W-:Y:S02]  /*1bf0*/  FMUL.FTZ R52, R52, UR25 ;  /* 0x0000001934347c20 */ /* 0x000fe40008410000 */
[----:B------:R-:W-:Y:S02]  /*1c00*/  HADD2.F32 R55, -RZ, R55.H0_H0 ;  /* 0x20000037ff377230 */ /* 0x000fe40000004100 */
[----:B------:R-:W-:Y:S01]  /*1c10*/  FADD.FTZ R88, R76, -R89 ;  /* 0x800000594c587221 */ /* 0x000fe20000010000 */
[----:B------:R-:W-:-:S02]  /*1c20*/  FSEL R54, R54, RZ, P5 ;  /* 0x000000ff36367208 */ /* 0x000fc40002800000 */
[----:B------:R-:W-:Y:S01]  /*1c30*/  ISETP.GE.U32.AND P5, PT, R83, 0x1000000, PT ;  /* 0x010000005300780c */ /* 0x000fe20003fa6070 */
[----:B------:R-:W-:Y:S01]  /*1c40*/  FFMA.FTZ R55, R88, UR16, R55 ;  /* 0x0000001058377c23 */ /* 0x000fe20008010037 */
[----:B------:R-:W-:Y:S02]  /*1c50*/  FSEL R52, R52, RZ, P4 ;  /* 0x000000ff34347208 */ /* 0x000fe40002000000 */
[----:B------:R-:W-:Y:S01]  /*1c60*/  F2FP.F16.F32.PACK_AB R53, R54, R53 ;  /* 0x000000353635723e */ /* 0x000fe200000000ff */
[----:B------:R-:W-:-:S03]  /*1c70*/  FMUL.FTZ R55, R55, UR25 ;  /* 0x0000001937377c20 */ /* 0x000fc60008410000 */
[----:B------:R-:W-:Y:S02]  /*1c80*/  PRMT R89, R53, 0x7610, R89 ;  /* 0x0000761035597816 */ /* 0x000fe40000000059 */
[----:B------:R-:W-:-:S04]  /*1c90*/  FSEL R55, R55, RZ, P5 ;  /* 0x000000ff37377208 */ /* 0x000fc80002800000 */
[----:B------:R-:W-:Y:S02]  /*1ca0*/  F2FP.F16.F32.PACK_AB R55, R55, R52 ;  /* 0x000000343737723e */ /* 0x000fe400000000ff */
[----:B------:R-:W-:Y:S02]  /*1cb0*/  PRMT R52, R53, 0x7632, R52 ;  /* 0x0000763235347816 */ /* 0x000fe40000000034 */
[C---:B------:R-:W-:Y:S02]  /*1cc0*/  PRMT R54, R55.reuse, 0x7632, R54 ;  /* 0x0000763237367816 */ /* 0x040fe40000000036 */
[----:B------:R-:W-:Y:S01]  /*1cd0*/  PRMT R53, R55, 0x7610, R53 ;  /* 0x0000761037357816 */ /* 0x000fe20000000035 */
[----:B------:R-:W-:Y:S06]  /*1ce0*/  BRA `(.L_x_2064) ;  /* 0x0000000c00ec7947 */ /* 0x000fec0003800000 */
.L_x_2065:
[----:B------:R-:W-:Y:S01]  /*1cf0*/  IMAD.MOV.U32 R6, RZ, RZ, R66 ;  /* 0x000000ffff067224 */ /* 0x000fe200078e0042 */
        /* <DEDUP_REMOVED lines=12> */
[----:B------:R-:W-:Y:S01]  /*1dc0*/  SHF.R.U32.HI R52, RZ, 0x10, R67 ;  /* 0x00000010ff347819 */ /* 0x000fe20000011643 */
[----:B------:R-:W-:Y:S01]  /*1dd0*/  FADD.FTZ R8, R77, -R8 ;  /* 0x800000084d087221 */ /* 0x000fe20000010000 */
[----:B------:R-:W-:Y:S01]  /*1de0*/  FADD.FTZ R53, R76, -R53 ;  /* 0x800000354c357221 */ /* 0x000fe20000010000 */
[----:B------:R-:W-:Y:S01]  /*1df0*/  HADD2.F32 R9, -RZ, R9.H0_H0 ;  /* 0x20000009ff097230 */ /* 0x000fe20000004100 */
[----:B------:R-:W-:Y:S01]  /*1e00*/  LOP3.LUT P4, RZ, R83, 0xff, RZ, 0xc0, !PT ;  /* 0x000000ff53ff7812 */ /* 0x000fe2000788c0ff */
[----:B------:R-:W-:Y:S02]  /*1e10*/  HADD2.F32 R52, -RZ, R52.H0_H0 ;  /* 0x20000034ff347230 */ /* 0x000fe40000004100 */
        /* <DEDUP_REMOVED lines=10> */
[----:B------:R-:W-:Y:S01]  /*1ec0*/  F2FP.F16.F32.PACK_AB R53, R53, R6 ;  /* 0x000000063535723e */ /* 0x000fe200000000ff */
[----:B------:R-:W-:Y:S01]  /*1ed0*/  FMUL.FTZ R6, R8, UR25 ;  /* 0x0000001908067c20 */ /* 0x000fe20008410000 */
        /* <DEDUP_REMOVED lines=12> */
.L_x_2061:
        /* <DEDUP_REMOVED lines=33> */
[----:B------:R-:W-:Y:S02]  /*21b0*/  F2FP.F16.F32.PACK_AB R89, R89, R0 ;  /* 0x000000005959723e */ /* 0x000fe400000000ff */
[----:B------:R-:W-:Y:S01]  /*21c0*/  F2FP.F16.F32.PACK_AB R52, R52, R53 ;  /* 0x000000353434723e */ /* 0x000fe200000000ff */
[----:B------:R-:W-:Y:S01]  /*21d0*/  FMUL.FTZ R5, R5, UR16 ;  /* 0x0000001005057c20 */ /* 0x000fe20008410000 */
[----:B------:R-:W-:-:S03]  /*21e0*/  FSEL R0, R2, RZ, P4 ;  /* 0x000000ff02007208 */ /* 0x000fc60002000000 */
[----:B------:R-:W-:Y:S01]  /*21f0*/  FMUL.FTZ R4, R5, UR25 ;  /* 0x0000001905047c20 */ /* 0x000fe20008410000 */
[----:B------:R-:W-:Y:S02]  /*2200*/  FSEL R5, R2, RZ, P6 ;  /* 0x000000ff02057208 */ /* 0x000fe40003000000 */
[----:B------:R-:W-:Y:S02]  /*2210*/  ISETP.GE.U32.AND P6, PT, R84, 0x1000000, PT ;  /* 0x010000005400780c */ /* 0x000fe40003fc6070 */
[C---:B------:R-:W-:Y:S02]  /*2220*/  FSEL R53, R4.reuse, RZ, P5 ;  /* 0x000000ff04357208 */ /* 0x040fe40002800000 */
[----:B------:R-:W-:Y:S02]  /*2230*/  FSEL R2, R4, RZ, P6 ;  /* 0x000000ff04027208 */ /* 0x000fe40003000000 */
        /* <DEDUP_REMOVED lines=8> */
.L_x_2067:
        /* <DEDUP_REMOVED lines=14> */
[----:B------:R-:W-:Y:S01]  /*23a0*/  F2FP.F16.F32.PACK_AB R7, R7, R0 ;  /* 0x000000000707723e */ /* 0x000fe200000000ff */
[----:B------:R-:W-:Y:S01]  /*23b0*/  FADD.FTZ R0, R80, -R5 ;  /* 0x8000000550007221 */ /* 0x000fe20000010000 */
[C---:B------:R-:W-:Y:S01]  /*23c0*/  F2FP.F16.F32.PACK_AB R5, R9.reuse, R4 ;  /* 0x000000040905723e */ /* 0x040fe200000000ff */
        /* <DEDUP_REMOVED lines=10> */
[----:B------:R-:W-:Y:S01]  /*2470*/  F2FP.F16.F32.PACK_AB R54, R9, R54 ;  /* 0x000000360936723e */ /* 0x000fe200000000ff */
[----:B------:R-:W-:Y:S01]  /*2480*/  FMUL.FTZ R4, R53, UR25 ;  /* 0x0000001935047c20 */ /* 0x000fe20008410000 */
[----:B------:R-:W-:Y:S02]  /*2490*/  LOP3.LUT P4, RZ, R84, 0xff, RZ, 0xc0, !PT ;  /* 0x000000ff54ff7812 */ /* 0x000fe4000788c0ff */
[C---:B------:R-:W-:Y:S02]  /*24a0*/  FSEL R9, R2.reuse, RZ, P5 ;  /* 0x000000ff02097208 */ /* 0x040fe40002800000 */
[----:B------:R-:W-:Y:S02]  /*24b0*/  LOP3.LUT P5, RZ, R83, 0xff00, RZ, 0xc0, !PT ;  /* 0x0000ff0053ff7812 */ /* 0x000fe400078ac0ff */
        /* <DEDUP_REMOVED lines=16> */
.L_x_2066:
        /* <DEDUP_REMOVED lines=10> */
[----:B------:R-:W-:Y:S02]  /*2660*/  HADD2.F32 R5, -RZ, R2.H0_H0 ;  /* 0x20000002ff057230 */ /* 0x000fe40000004100 */
[----:B------:R-:W-:Y:S01]  /*2670*/  FADD.FTZ R0, R79, -R0 ;  /* 0x800000004f007221 */ /* 0x000fe20000010000 */
[----:B------:R-:W-:Y:S01]  /*2680*/  FFMA.FTZ R2, R81, UR17, R92 ;  /* 0x0000001151027c23 */ /* 0x000fe2000801005c */
[----:B------:R-:W-:Y:S01]  /*2690*/  LOP3.LUT P4, RZ, R84, 0xff00, RZ, 0xc0, !PT ;  /* 0x0000ff0054ff7812 */ /* 0x000fe2000788c0ff */
[----:B------:R-:W-:Y:S01]  /*26a0*/  FADD.FTZ R53, R76, -R53 ;  /* 0x800000354c357221 */ /* 0x000fe20000010000 */
[----:B------:R-:W-:Y:S01]  /*26b0*/  FFMA.FTZ R4, R0, UR16, R5 ;  /* 0x0000001000047c23 */ /* 0x000fe20008010005 */
[----:B------:R-:W-:-:S02]  /*26c0*/  HADD2.F32 R5, -RZ, R52.H0_H0 ;  /* 0x20000034ff057230 */ /* 0x000fc40000004100 */
[----:B------:R-:W-:Y:S01]  /*26d0*/  FADD.FTZ R0, R77, -R2 ;  /* 0x800000024d007221 */ /* 0x000fe20000010000 */
[----:B------:R-:W-:Y:S01]  /*26e0*/  SHF.R.U32.HI R52, RZ, 0x10, R67 ;  /* 0x00000010ff347819 */ /* 0x000fe20000011643 */
[----:B------:R-:W-:Y:S01]  /*26f0*/  FMUL.FTZ R4, R4, UR25 ;  /* 0x0000001904047c20 */ /* 0x000fe20008410000 */
[----:B------:R-:W-:Y:S01]  /*2700*/  MOV R2, R66 ;  /* 0x0000004200027202 */ /* 0x000fe20000000f00 */
[----:B------:R-:W-:Y:S01]  /*2710*/  FFMA.FTZ R0, R0, UR16, R5 ;  /* 0x0000001000007c23 */ /* 0x000fe20008010005 */
[----:B------:R-:W-:Y:S01]  /*2720*/  FFMA.FTZ R5, R3, UR17, R92 ;  /* 0x0000001103057c23 */ /* 0x000fe2000801005c */
[----:B------:R-:W-:Y:S01]  /*2730*/  HADD2.F32 R54, -RZ, R52.H0_H0 ;  /* 0x20000034ff367230 */ /* 0x000fe20000004100 */
[----:B------:R-:W-:Y:S01]  /*2740*/  FSEL R55, R4, RZ, P6 ;  /* 0x000000ff04377208 */ /* 0x000fe20003000000 */
[----:B------:R-:W-:Y:S02]  /*2750*/  HADD2.F32 R52, -RZ, R2.H0_H0 ;  /* 0x20000002ff347230 */ /* 0x000fe40000004100 */
[----:B------:R-:W-:Y:S01]  /*2760*/  FADD.FTZ R5, R80, -R5 ;  /* 0x8000000550057221 */ /* 0x000fe20000010000 */
[----:B------:R-:W-:Y:S01]  /*2770*/  LOP3.LUT P6, RZ, R84, 0xff, RZ, 0xc0, !PT ;  /* 0x000000ff54ff7812 */ /* 0x000fe200078cc0ff */
[----:B------:R-:W-:Y:S01]  /*2780*/  FFMA.FTZ R2, R53, UR16, R54 ;  /* 0x0000001035027c23 */ /* 0x000fe20008010036 */
[----:B------:R-:W-:Y:S01]  /*2790*/  LOP3.LUT P5, RZ, R83, 0xff, RZ, 0xc0, !PT ;  /* 0x000000ff53ff7812 */ /* 0x000fe200078ac0ff */
[----:B------:R-:W-:Y:S01]  /*27a0*/  FFMA.FTZ R5, R5, UR16, R52 ;  /* 0x0000001005057c23 */ /* 0x000fe20008010034 */
[----:B------:R-:W-:Y:S01]  /*27b0*/  FSEL R52, R4, RZ, P4 ;  /* 0x000000ff04347208 */ /* 0x000fe20002000000 */
[----:B------:R-:W-:Y:S01]  /*27c0*/  FMUL.FTZ R0, R0, UR25 ;  /* 0x0000001900007c20 */ /* 0x000fe20008410000 */
[----:B------:R-:W-:Y:S01]  /*27d0*/  FMUL.FTZ R2, R2, UR25 ;  /* 0x0000001902027c20 */ /* 0x000fe20008410000 */
[----:B------:R-:W-:Y:S01]  /*27e0*/  FMUL.FTZ R5, R5, UR25 ;  /* 0x0000001905057c20 */ /* 0x000fe20008410000 */
[----:B------:R-:W-:-:S02]  /*27f0*/  ISETP.GE.U32.AND P4, PT, R83, 0x1000000, PT ;  /* 0x010000005300780c */ /* 0x000fc40003f86070 */
[----:B------:R-:W-:Y:S02]  /*2800*/  F2FP.F16.F32.PACK_AB R52, R52, R55 ;  /* 0x000000373434723e */ /* 0x000fe400000000ff */
[----:B------:R-:W-:Y:S02]  /*2810*/  FSEL R4, R5, RZ, P6 ;  /* 0x000000ff05047208 */ /* 0x000fe40003000000 */
[----:B------:R-:W-:Y:S02]  /*2820*/  LOP3.LUT P6, RZ, R83, 0xff0000, RZ, 0xc0, !PT ;  /* 0x00ff000053ff7812 */ /* 0x000fe400078cc0ff */
[----:B------:R-:W-:Y:S02]  /*2830*/  FSEL R53, R5, RZ, P5 ;  /* 0x000000ff05357208 */ /* 0x000fe40002800000 */
[----:B------:R-:W-:Y:S02]  /*2840*/  LOP3.LUT P5, RZ, R84, 0xff0000, RZ, 0xc0, !PT ;  /* 0x00ff000054ff7812 */ /* 0x000fe400078ac0ff */
[----:B------:R-:W-:-:S02]  /*2850*/  FSEL R5, R0, RZ, P6 ;  /* 0x000000ff00057208 */ /* 0x000fc40003000000 */
        /* <DEDUP_REMOVED lines=13> */
.L_x_2068:
[--C-:B------:R-:W-:Y:S02]  /*2930*/  IMAD.MOV.U32 R6, RZ, RZ, R67.reuse ;  /* 0x000000ffff067224 */ /* 0x100fe400078e0043 */
[--C-:B------:R-:W-:Y:S01]  /*2940*/  FFMA.FTZ R2, R81, UR17, R92.reuse ;  /* 0x0000001151027c23 */ /* 0x100fe2000801005c */
[--C-:B------:R-:W-:Y:S01]  /*2950*/  SHF.R.U32.HI R8, RZ, 0x10, R67.reuse ;  /* 0x00000010ff087819 */ /* 0x100fe20000011643 */
[----:B------:R-:W-:Y:S01]  /*2960*/  FFMA.FTZ R7, R78, UR17, R92 ;  /* 0x000000114e077c23 */ /* 0x000fe2000801005c */
[----:B------:R-:W-:Y:S02]  /*2970*/  IMAD.MOV.U32 R0, RZ, RZ, R66 ;  /* 0x000000ffff007224 */ /* 0x000fe400078e0042 */
[----:B------:R-:W-:Y:S01]  /*2980*/  FADD.FTZ R2, R77, -R2 ;  /* 0x800000024d027221 */ /* 0x000fe20000010000 */
[----:B------:R-:W-:Y:S02]  /*2990*/  HADD2.F32 R9, -RZ, R6.H0_H0 ;  /* 0x20000006ff097230 */ /* 0x000fe40000004100 */
[----:B------:R-:W-:Y:S01]  /*29a0*/  FFMA.FTZ R5, R3, UR17, R92 ;  /* 0x0000001103057c23 */ /* 0x000fe2000801005c */
[----:B------:R-:W-:Y:S01]  /*29b0*/  SHF.R.U64 R4, R66, 0x10, R67 ;  /* 0x0000001042047819 */ /* 0x000fe20000001243 */
[----:B------:R-:W-:Y:S01]  /*29c0*/  FADD.FTZ R6, R76, -R7 ;  /* 0x800000074c067221 */ /* 0x000fe20000010000 */
[----:B------:R-:W-:-:S02]  /*29d0*/  HADD2.F32 R53, -RZ, R8.H0_H0 ;  /* 0x20000008ff357230 */ /* 0x000fc40000004100 */
[----:B------:R-:W-:Y:S01]  /*29e0*/  FFMA.FTZ R9, R2, UR16, R9 ;  /* 0x0000001002097c23 */ /* 0x000fe20008010009 */
[----:B------:R-:W-:Y:S01]  /*29f0*/  FFMA.FTZ R2, R82, UR17, R92 ;  /* 0x0000001152027c23 */ /* 0x000fe2000801005c */
[----:B------:R-:W-:Y:S02]  /*2a00*/  HADD2.F32 R7, -RZ, R0.H0_H0 ;  /* 0x20000000ff077230 */ /* 0x000fe40000004100 */
[----:B------:R-:W-:Y:S01]  /*2a10*/  FADD.FTZ R0, R80, -R5 ;  /* 0x8000000550007221 */ /* 0x000fe20000010000 */
[----:B------:R-:W-:Y:S02]  /*2a20*/  HADD2.F32 R5, -RZ, R4.H0_H0 ;  /* 0x20000004ff057230 */ /* 0x000fe40000004100 */
[----:B------:R-:W-:Y:S01]  /*2a30*/  FADD.FTZ R2, R79, -R2 ;  /* 0x800000024f027221 */ /* 0x000fe20000010000 */
[----:B------:R-:W-:Y:S01]  /*2a40*/  FMUL.FTZ R4, R9, UR25 ;  /* 0x0000001909047c20 */ /* 0x000fe20008410000 */
[----:B------:R-:W-:Y:S01]  /*2a50*/  FFMA.FTZ R8, R6, UR16, R53 ;  /* 0x0000001006087c23 */ /* 0x000fe20008010035 */
[----:B------:R-:W-:Y:S01]  /*2a60*/  LOP3.LUT P4, RZ, R83, 0xff0000, RZ, 0xc0, !PT ;  /* 0x00ff000053ff7812 */ /* 0x000fe2000788c0ff */
[----:B------:R-:W-:Y:S01]  /*2a70*/  FFMA.FTZ R2, R2, UR16, R5 ;  /* 0x0000001002027c23 */ /* 0x000fe20008010005 */
[----:B------:R-:W-:Y:S01]  /*2a80*/  LOP3.LUT P5, RZ, R84, 0xff0000, RZ, 0xc0, !PT ;  /* 0x00ff000054ff7812 */ /* 0x000fe200078ac0ff */
[----:B------:R-:W-:Y:S01]  /*2a90*/  FMUL.FTZ R52, R8, UR25 ;  /* 0x0000001908347c20 */ /* 0x000fe20008410000 */
[----:B------:R-:W-:Y:S01]  /*2aa0*/  FSEL R6, R4, RZ, P4 ;  /* 0x000000ff04067208 */ /* 0x000fe20002000000 */
[----:B------:R-:W-:Y:S01]  /*2ab0*/  FFMA.FTZ R0, R0, UR16, R7 ;  /* 0x0000001000007c23 */ /* 0x000fe20008010007 */
[----:B------:R-:W-:-:S02]  /*2ac0*/  FSEL R5, R4, RZ, P5 ;  /* 0x000000ff04057208 */ /* 0x000fc40002800000 */
[C---:B------:R-:W-:Y:S01]  /*2ad0*/  ISETP.GE.U32.AND P4, PT, R83.reuse, 0x1000000, PT ;  /* 0x010000005300780c */ /* 0x040fe20003f86070 */
[----:B------:R-:W-:Y:S01]  /*2ae0*/  FMUL.FTZ R4, R0, UR25 ;  /* 0x0000001900047c20 */ /* 0x000fe20008410000 */
[----:B------:R-:W-:Y:S02]  /*2af0*/  ISETP.GE.U32.AND P5, PT, R84, 0x1000000, PT ;  /* 0x010000005400780c */ /* 0x000fe40003fa6070 */
[----:B------:R-:W-:Y:S01]  /*2b00*/  F2FP.F16.F32.PACK_AB R7, R6, R9 ;  /* 0x000000090607723e */ /* 0x000fe200000000ff */
[----:B------:R-:W-:Y:S01]  /*2b10*/  FMUL.FTZ R6, R2, UR25 ;  /* 0x0000001902067c20 */ /* 0x000fe20008410000 */
[C---:B------:R-:W-:Y:S02]  /*2b20*/  FSEL R54, R52.reuse, RZ, P4 ;  /* 0x000000ff34367208 */ /* 0x040fe40002000000 */
[----:B------:R-:W-:Y:S02]  /*2b30*/  FSEL R9, R52, RZ, P5 ;  /* 0x000000ff34097208 */ /* 0x000fe40002800000 */
[----:B------:R-:W-:-:S02]  /*2b40*/  LOP3.LUT P5, RZ, R83, 0xff, RZ, 0xc0, !PT ;  /* 0x000000ff53ff7812 */ /* 0x000fc400078ac0ff */
[----:B------:R-:W-:Y:S02]  /*2b50*/  F2FP.F16.F32.PACK_AB R54, R9, R54 ;  /* 0x000000360936723e */ /* 0x000fe400000000ff */
[----:B------:R-:W-:Y:S02]  /*2b60*/  FSEL R9, R4, RZ, P5 ;  /* 0x000000ff04097208 */ /* 0x000fe40002800000 */
[C---:B------:R-:W-:Y:S02]  /*2b70*/  LOP3.LUT P4, RZ, R84.reuse, 0xff, RZ, 0xc0, !PT ;  /* 0x000000ff54ff7812 */ /* 0x040fe4000788c0ff */
[----:B------:R-:W-:Y:S02]  /*2b80*/  LOP3.LUT P5, RZ, R83, 0xff00, RZ, 0xc0, !PT ;  /* 0x0000ff0053ff7812 */ /* 0x000fe400078ac0ff */
[----:B------:R-:W-:Y:S02]  /*2b90*/  LOP3.LUT P6, RZ, R84, 0xff00, RZ, 0xc0, !PT ;  /* 0x0000ff0054ff7812 */ /* 0x000fe400078cc0ff */
[----:B------:R-:W-:-:S02]  /*2ba0*/  F2FP.F16.F32.PACK_AB R5, R8, R5 ;  /* 0x000000050805723e */ /* 0x000fc400000000ff */
        /* <DEDUP_REMOVED lines=14> */
[----:B------:R-:W-:-:S07]  /*2c90*/  PRMT R0, R54, 0x7632, R0 ;  /* 0x0000763236007816 */ /* 0x000fce0000000000 */
.L_x_2064:
        /* <DEDUP_REMOVED lines=18> */
.L_x_2069:
        /* <DEDUP_REMOVED lines=12> */
.L_x_2070:
[----:B------:R-:W-:-:S07]  /*2e80*/  VIADD R85, R85, 0x80 ;  /* 0x0000008055557836 */ /* 0x000fce0000000000 */
.L_x_2060:
[----:B------:R-:W-:Y:S05]  /*2e90*/  BSYNC.RECONVERGENT B0 ;  /* 0x0000000000007941 */ /* 0x000fea0003800200 */
.L_x_2059:
        /* <DEDUP_REMOVED lines=13> */
[--C-:B01----:R-:W-:Y:S01]  /*2f70*/  SHF.R.U32.HI R53, RZ, 0x10, R65.reuse ;  /* 0x00000010ff357819 */ /* 0x103fe20000011641 */
[----:B------:R-:W-:Y:S01]  /*2f80*/  FFMA.FTZ R7, R62, UR17, R92 ;  /* 0x000000113e077c23 */ /* 0x000fe2000801005c */
[----:B------:R-:W-:Y:S01]  /*2f90*/  MOV R0, R64 ;  /* 0x0000004000007202 */ /* 0x000fe20000000f00 */
[----:B------:R-:W-:Y:S02]  /*2fa0*/  HADD2.F32 R9, -RZ, R4.H0_H0 ;  /* 0x20000004ff097230 */ /* 0x000fe40000004100 */
[----:B------:R-:W-:Y:S01]  /*2fb0*/  FADD.FTZ R2, R61, -R2 ;  /* 0x800000023d027221 */ /* 0x000fe20000010000 */
[----:B------:R-:W-:Y:S02]  /*2fc0*/  HADD2.F32 R53, -RZ, R53.H0_H0 ;  /* 0x20000035ff357230 */ /* 0x000fe40000004100 */
[--C-:B------:R-:W-:Y:S01]  /*2fd0*/  FFMA.FTZ R5, R73, UR17, R92.reuse ;  /* 0x0000001149057c23 */ /* 0x100fe2000801005c */
[----:B------:R-:W-:Y:S01]  /*2fe0*/  SHF.R.U64 R6, R64, 0x10, R65 ;  /* 0x0000001040067819 */ /* 0x000fe20000001241 */
[----:B------:R-:W-:Y:S01]  /*2ff0*/  FADD.FTZ R4, R60, -R7 ;  /* 0x800000073c047221 */ /* 0x000fe20000010000 */
[----:B------:R-:W-:Y:S01]  /*3000*/  FFMA.FTZ R9, R2, UR16, R9 ;  /* 0x0000001002097c23 */ /* 0x000fe20008010009 */
[----:B------:R-:W-:Y:S01]  /*3010*/  FFMA.FTZ R2, R72, UR17, R92 ;  /* 0x0000001148027c23 */ /* 0x000fe2000801005c */
[----:B------:R-:W-:-:S02]  /*3020*/  HADD2.F32 R7, -RZ, R0.H0_H0 ;  /* 0x20000000ff077230 */ /* 0x000fc40000004100 */
[----:B------:R-:W-:Y:S01]  /*3030*/  FADD.FTZ R0, R70, -R5 ;  /* 0x8000000546007221 */ /* 0x000fe20000010000 */
[----:B------:R-:W-:Y:S01]  /*3040*/  FFMA.FTZ R8, R4, UR16, R53 ;  /* 0x0000001004087c23 */ /* 0x000fe20008010035 */
[----:B------:R-:W-:Y:S02]  /*3050*/  HADD2.F32 R5, -RZ, R6.H0_H0 ;  /* 0x20000006ff057230 */ /* 0x000fe40000004100 */
[----:B------:R-:W-:Y:S01]  /*3060*/  FMUL.FTZ R4, R9, UR25 ;  /* 0x0000001909047c20 */ /* 0x000fe20008410000 */
[----:B------:R-:W-:Y:S01]  /*3070*/  FADD.FTZ R2, R63, -R2 ;  /* 0x800000023f027221 */ /* 0x000fe20000010000 */
[----:B------:R-:W-:Y:S01]  /*3080*/  LOP3.LUT P4, RZ, R74, 0xff0000, RZ, 0xc0, !PT ;  /* 0x00ff00004aff7812 */ /* 0x000fe2000788c0ff */
[----:B------:R-:W-:Y:S01]  /*3090*/  FMUL.FTZ R52, R8, UR25 ;  /* 0x0000001908347c20 */ /* 0x000fe20008410000 */
[----:B------:R-:W-:Y:S01]  /*30a0*/  LOP3.LUT P5, RZ, R75, 0xff0000, RZ, 0xc0, !PT ;  /* 0x00ff00004bff7812 */ /* 0x000fe200078ac0ff */
[----:B------:R-:W-:Y:S01]  /*30b0*/  FFMA.FTZ R2, R2, UR16, R5 ;  /* 0x0000001002027c23 */ /* 0x000fe20008010005 */
[----:B------:R-:W-:Y:S01]  /*30c0*/  FSEL R6, R4, RZ, P4 ;  /* 0x000000ff04067208 */ /* 0x000fe20002000000 */
[----:B------:R-:W-:Y:S01]  /*30d0*/  FFMA.FTZ R0, R0, UR16, R7 ;  /* 0x0000001000007c23 */ /* 0x000fe20008010007 */
[----:B------:R-:W-:-:S02]  /*30e0*/  FSEL R5, R4, RZ, P5 ;  /* 0x000000ff04057208 */ /* 0x000fc40002800000 */
[----:B------:R-:W-:Y:S01]  /*30f0*/  ISETP.GE.U32.AND P4, PT, R74, 0x1000000, PT ;  /* 0x010000004a00780c */ /* 0x000fe20003f86070 */
[----:B------:R-:W-:Y:S01]  /*3100*/  FMUL.FTZ R4, R0, UR25 ;  /* 0x0000001900047c20 */ /* 0x000fe20008410000 */
[----:B------:R-:W-:Y:S02]  /*3110*/  ISETP.GE.U32.AND P5, PT, R75, 0x1000000, PT ;  /* 0x010000004b00780c */ /* 0x000fe40003fa6070 */
[C---:B------:R-:W-:Y:S02]  /*3120*/  FSEL R53, R52.reuse, RZ, P4 ;  /* 0x000000ff34357208 */ /* 0x040fe40002000000 */
[----:B------:R-:W-:Y:S02]  /*3130*/  FSEL R52, R52, RZ, P5 ;  /* 0x000000ff34347208 */ /* 0x000fe40002800000 */
[----:B------:R-:W-:Y:S02]  /*3140*/  LOP3.LUT P5, RZ, R74, 0xff, RZ, 0xc0, !PT ;  /* 0x000000ff4aff7812 */ /* 0x000fe400078ac0ff */
[----:B------:R-:W-:Y:S01]  /*3150*/  F2FP.F16.F32.PACK_AB R7, R6, R9 ;  /* 0x000000090607723e */ /* 0x000fe200000000ff */
[----:B------:R-:W-:Y:S01]  /*3160*/  FMUL.FTZ R6, R2, UR25 ;  /* 0x0000001902067c20 */ /* 0x000fe20008410000 */
[----:B------:R-:W-:-:S02]  /*3170*/  FSEL R9, R4, RZ, P5 ;  /* 0x000000ff04097208 */ /* 0x000fc40002800000 */
[C---:B------:R-:W-:Y:S02]  /*3180*/  LOP3.LUT P4, RZ, R75.reuse, 0xff, RZ, 0xc0, !PT ;  /* 0x000000ff4bff7812 */ /* 0x040fe4000788c0ff */
[----:B------:R-:W-:Y:S02]  /*3190*/  LOP3.LUT P5, RZ, R74, 0xff00, RZ, 0xc0, !PT ;  /* 0x0000ff004aff7812 */ /* 0x000fe400078ac0ff */
[----:B------:R-:W-:Y:S02]  /*31a0*/  LOP3.LUT P6, RZ, R75, 0xff00, RZ, 0xc0, !PT ;  /* 0x0000ff004bff7812 */ /* 0x000fe400078cc0ff */
[----:B------:R-:W-:Y:S02]  /*31b0*/  F2FP.F16.F32.PACK_AB R5, R8, R5 ;  /* 0x000000050805723e */ /* 0x000fe400000000ff */
        /* <DEDUP_REMOVED lines=14> */
[----:B------:R-:W-:Y:S02]  /*32a0*/  PRMT R6, R5, 0x7632, R6 ;  /* 0x0000763205067816 */ /* 0x000fe40000000006 */
[----:B------:R-:W-:Y:S01]  /*32b0*/  PRMT R0, R53, 0x7632, R0 ;  /* 0x0000763235007816 */ /* 0x000fe20000000000 */
[----:B------:R-:W-:Y:S06]  /*32c0*/  BRA `(.L_x_2076) ;  /* 0x0000001000947947 */ /* 0x000fec0003800000 */
.L_x_2075:
[--C-:B------:R-:W-:Y:S01]  /*32d0*/  SHF.R.U64 R2, R64, 0x10, R65.reuse ;  /* 0x0000001040027819 */ /* 0x100fe20000001241 */
[--C-:B------:R-:W-:Y:S01]  /*32e0*/  FFMA.FTZ R0, R72, UR17, R92.reuse ;  /* 0x0000001148007c23 */ /* 0x100fe2000801005c */
[----:B01----:R-:W-:Y:S02]  /*32f0*/  IMAD.MOV.U32 R52, RZ, RZ, R65 ;  /* 0x000000ffff347224 */ /* 0x003fe400078e0041 */
[----:B------:R-:W-:Y:S01]  /*3300*/  FFMA.FTZ R53, R62, UR17, R92 ;  /* 0x000000113e357c23 */ /* 0x000fe2000801005c */
[----:B------:R-:W-:Y:S01]  /*3310*/  LOP3.LUT P6, RZ, R74, 0xff00, RZ, 0xc0, !PT ;  /* 0x0000ff004aff7812 */ /* 0x000fe200078cc0ff */
[----:B------:R-:W-:Y:S02]  /*3320*/  HADD2.F32 R5, -RZ, R2.H0_H0 ;  /* 0x20000002ff057230 */ /* 0x000fe40000004100 */
[----:B------:R-:W-:Y:S01]  /*3330*/  FADD.FTZ R0, R63, -R0 ;  /* 0x800000003f007221 */ /* 0x000fe20000010000 */
[----:B------:R-:W-:Y:S01]  /*3340*/  FFMA.FTZ R2, R71, UR17, R92 ;  /* 0x0000001147027c23 */ /* 0x000fe2000801005c */
[----:B------:R-:W-:Y:S01]  /*3350*/  FADD.FTZ R53, R60, -R53 ;  /* 0x800000353c357221 */ /* 0x000fe20000010000 */
[----:B------:R-:W-:Y:S01]  /*3360*/  LOP3.LUT P4, RZ, R75, 0xff00, RZ, 0xc0, !PT ;  /* 0x0000ff004bff7812 */ /* 0x000fe2000788c0ff */
[----:B------:R-:W-:Y:S01]  /*3370*/  FFMA.FTZ R4, R0, UR16, R5 ;  /* 0x0000001000047c23 */ /* 0x000fe20008010005 */
[----:B------:R-:W-:-:S02]  /*3380*/  HADD2.F32 R5, -RZ, R52.H0_H0 ;  /* 0x20000034ff057230 */ /* 0x000fc40000004100 */
[----:B------:R-:W-:Y:S01]  /*3390*/  FADD.FTZ R0, R61, -R2 ;  /* 0x800000023d007221 */ /* 0x000fe20000010000 */
[----:B------:R-:W-:Y:S01]  /*33a0*/  SHF.R.U32.HI R52, RZ, 0x10, R65 ;  /* 0x00000010ff347819 */ /* 0x000fe20000011641 */
[----:B------:R-:W-:Y:S02]  /*33b0*/  IMAD.MOV.U32 R2, RZ, RZ, R64 ;  /* 0x000000ffff027224 */ /* 0x000fe400078e0040 */
[----:B------:R-:W-:Y:S01]  /*33c0*/  FMUL.FTZ R4, R4, UR25 ;  /* 0x0000001904047c20 */ /* 0x000fe20008410000 */
[----:B------:R-:W-:Y:S01]  /*33d0*/  FFMA.FTZ R0, R0, UR16, R5 ;  /* 0x0000001000007c23 */ /* 0x000fe20008010005 */
[----:B------:R-:W-:Y:S01]  /*33e0*/  FFMA.FTZ R5, R73, UR17, R92 ;  /* 0x0000001149057c23 */ /* 0x000fe2000801005c */
[----:B------:R-:W-:Y:S01]  /*33f0*/  HADD2.F32 R54, -RZ, R52.H0_H0 ;  /* 0x20000034ff367230 */ /* 0x000fe20000004100 */
[----:B------:R-:W-:Y:S01]  /*3400*/  LOP3.LUT P5, RZ, R74, 0xff, RZ, 0xc0, !PT ;  /* 0x000000ff4aff7812 */ /* 0x000fe200078ac0ff */
[----:B------:R-:W-:Y:S02]  /*3410*/  HADD2.F32 R52, -RZ, R2.H0_H0 ;  /* 0x20000002ff347230 */ /* 0x000fe40000004100 */
[----:B------:R-:W-:Y:S01]  /*3420*/  FADD.FTZ R5, R70, -R5 ;  /* 0x8000000546057221 */ /* 0x000fe20000010000 */
[----:B------:R-:W-:Y:S01]  /*3430*/  FMUL.FTZ R0, R0, UR25 ;  /* 0x0000001900007c20 */ /* 0x000fe20008410000 */
[----:B------:R-:W-:Y:S01]  /*3440*/  FFMA.FTZ R2, R53, UR16, R54 ;  /* 0x0000001035027c23 */ /* 0x000fe20008010036 */
[C---:B------:R-:W-:Y:S01]  /*3450*/  FSEL R53, R4.reuse, RZ, P4 ;  /* 0x000000ff04357208 */ /* 0x040fe20002000000 */
[----:B------:R-:W-:Y:S01]  /*3460*/  FFMA.FTZ R5, R5, UR16, R52 ;  /* 0x0000001005057c23 */ /* 0x000fe20008010034 */
[----:B------:R-:W-:-:S02]  /*3470*/  FSEL R52, R4, RZ, P6 ;  /* 0x000000ff04347208 */ /* 0x000fc40003000000 */
[----:B------:R-:W-:Y:S01]  /*3480*/  LOP3.LUT P6, RZ, R75, 0xff, RZ, 0xc0, !PT ;  /* 0x000000ff4bff7812 */ /* 0x000fe200078cc0ff */
[----:B------:R-:W-:Y:S01]  /*3490*/  FMUL.FTZ R5, R5, UR25 ;  /* 0x0000001905057c20 */ /* 0x000fe20008410000 */
[C---:B------:R-:W-:Y:S02]  /*34a0*/  ISETP.GE.U32.AND P4, PT, R74.reuse, 0x1000000, PT ;  /* 0x010000004a00780c */ /* 0x040fe40003f86070 */
[----:B------:R-:W-:Y:S02]  /*34b0*/  F2FP.F16.F32.PACK_AB R52, R53, R52 ;  /* 0x000000343534723e */ /* 0x000fe400000000ff */
[C---:B------:R-:W-:Y:S02]  /*34c0*/  FSEL R4, R5.reuse, RZ, P5 ;  /* 0x000000ff05047208 */ /* 0x040fe40002800000 */
[----:B------:R-:W-:Y:S02]  /*34d0*/  FSEL R5, R5, RZ, P6 ;  /* 0x000000ff05057208 */ /* 0x000fe40003000000 */
[----:B------:R-:W-:-:S02]  /*34e0*/  LOP3.LUT P6, RZ, R74, 0xff0000, RZ, 0xc0, !PT ;  /* 0x00ff00004aff7812 */ /* 0x000fc400078cc0ff */
[----:B------:R-:W-:Y:S01]  /*34f0*/  F2FP.F16.F32.PACK_AB R55, R5, R4 ;  /* 0x000000040537723e */ /* 0x000fe200000000ff */
[----:B------:R-:W-:Y:S01]  /*3500*/  FMUL.FTZ R4, R2, UR25 ;  /* 0x0000001902047c20 */ /* 0x000fe20008410000 */
[C---:B------:R-:W-:Y:S02]  /*3510*/  LOP3.LUT P5, RZ, R75.reuse, 0xff0000, RZ, 0xc0, !PT ;  /* 0x00ff00004bff7812 */ /* 0x040fe400078ac0ff */
[C---:B------:R-:W-:Y:S02]  /*3520*/  FSEL R2, R0.reuse, RZ, P6 ;  /* 0x000000ff00027208 */ /* 0x040fe40003000000 */
[----:B------:R-:W-:Y:S02]  /*3530*/  ISETP.GE.U32.AND P6, PT, R75, 0x1000000, PT ;  /* 0x010000004b00780c */ /* 0x000fe40003fc6070 */
        /* <DEDUP_REMOVED lines=8> */
[----:B------:R-:W-:Y:S01]  /*35c0*/  PRMT R0, R53, 0x7632, R0 ;  /* 0x0000763235007816 */ /* 0x000fe20000000000 */
[----:B------:R-:W-:Y:S06]  /*35d0*/  BRA `(.L_x_2076) ;  /* 0x0000000c00d07947 */ /* 0x000fec0003800000 */
.L_x_2074:
        /* <DEDUP_REMOVED lines=17> */
[----:B------:R-:W-:Y:S01]  /*36f0*/  F2FP.F16.F32.PACK_AB R7, R2, R7 ;  /* 0x000000070207723e */ /* 0x000fe200000000ff */
[----:B------:R-:W-:Y:S01]  /*3700*/  FFMA.FTZ R2, R72, UR17, R92 ;  /* 0x0000001148027c23 */ /* 0x000fe2000801005c */
[C---:B------:R-:W-:Y:S01]  /*3710*/  F2FP.F16.F32.PACK_AB R5, R4.reuse, R5 ;  /* 0x000000050405723e */ /* 0x040fe200000000ff */
        /* <DEDUP_REMOVED lines=10> */
[----:B------:R-:W-:Y:S01]  /*37c0*/  F2FP.F16.F32.PACK_AB R53, R4, R53 ;  /* 0x000000350435723e */ /* 0x000fe200000000ff */
[----:B------:R-:W-:Y:S01]  /*37d0*/  FMUL.FTZ R4, R55, UR25 ;  /* 0x0000001937047c20 */ /* 0x000fe20008410000 */
[----:B------:R-:W-:Y:S02]  /*37e0*/  LOP3.LUT P4, RZ, R75, 0xff, RZ, 0xc0, !PT ;  /* 0x000000ff4bff7812 */ /* 0x000fe4000788c0ff */
[----:B------:R-:W-:Y:S02]  /*37f0*/  FSEL R9, R2, RZ, P5 ;  /* 0x000000ff02097208 */ /* 0x000fe40002800000 */
        /* <DEDUP_REMOVED lines=17> */
.L_x_2077:
        /* <DEDUP_REMOVED lines=23> */
[----:B------:R-:W-:Y:S01]  /*3a80*/  F2FP.F16.F32.PACK_AB R55, R0, R55 ;  /* 0x000000370037723e */ /* 0x000fe200000000ff */
[----:B------:R-:W-:Y:S01]  /*3a90*/  FADD.FTZ R5, R60, -R5 ;  /* 0x800000053c057221 */ /* 0x000fe20000010000 */
[----:B------:R-:W-:Y:S02]  /*3aa0*/  FSEL R0, R2, RZ, P6 ;  /* 0x000000ff02007208 */ /* 0x000fe40003000000 */
[----:B------:R-:W-:Y:S01]  /*3ab0*/  ISETP.GE.U32.AND P4, PT, R74, 0x1000000, PT ;  /* 0x010000004a00780c */ /* 0x000fe20003f86070 */
[----:B------:R-:W-:Y:S01]  /*3ac0*/  FMUL.FTZ R5, R5, UR16 ;  /* 0x0000001005057c20 */ /* 0x000fe20008410000 */
[----:B------:R-:W-:-:S02]  /*3ad0*/  ISETP.GE.U32.AND P6, PT, R75, 0x1000000, PT ;  /* 0x010000004b00780c */ /* 0x000fc40003fc6070 */
[----:B------:R-:W-:Y:S01]  /*3ae0*/  F2FP.F16.F32.PACK_AB R52, R53, R52 ;  /* 0x000000343534723e */ /* 0x000fe200000000ff */
[----:B------:R-:W-:Y:S01]  /*3af0*/  FMUL.FTZ R4, R5, UR25 ;  /* 0x0000001905047c20 */ /* 0x000fe20008410000 */
[----:B------:R-:W-:-:S04]  /*3b00*/  FSEL R5, R2, RZ, P5 ;  /* 0x000000ff02057208 */ /* 0x000fc80002800000 */
        /* <DEDUP_REMOVED lines=10> */
.L_x_2073:
[----:B------:R-:W-:-:S04]  /*3bb0*/  UISETP.NE.U32.AND UP3, UPT, UR26, URZ, UPT ;  /* 0x000000ff1a00728c */ /* 0x000fc8000bf65070 */
[----:B------:R-:W-:-:S09]  /*3bc0*/  UISETP.NE.AND.EX UP3, UPT, UR27, URZ, UPT, UP3 ;  /* 0x000000ff1b00728c */ /* 0x000fd2000bf65330 */
[----:B------:R-:W-:Y:S05]  /*3bd0*/  BRA.U !UP3, `(.L_x_2078) ;  /* 0x000000050b507547 */ /* 0x000fea000b800000 */
[----:B------:R-:W-:-:S04]  /*3be0*/  UISETP.NE.U32.AND UP3, UPT, UR10, URZ, UPT ;  /* 0x000000ff0a00728c */ /* 0x000fc8000bf65070 */
[----:B------:R-:W-:-:S09]  /*3bf0*/  UISETP.NE.AND.EX UP3, UPT, UR11, URZ, UPT, UP3 ;  /* 0x000000ff0b00728c */ /* 0x000fd2000bf65330 */
[----:B------:R-:W-:Y:S05]  /*3c00*/  BRA.U !UP3, `(.L_x_2079) ;  /* 0x000000010bac7547 */ /* 0x000fea000b800000 */
[----:B------:R-:W-:Y:S01]  /*3c10*/  IMAD.MOV.U32 R6, RZ, RZ, R64 ;  /* 0x000000ffff067224 */ /* 0x000fe200078e0040 */
        /* <DEDUP_REMOVED lines=16> */
[C---:B------:R-:W-:Y:S01]  /*3d20*/  LOP3.LUT P4, RZ, R74.reuse, 0xff, RZ, 0xc0, !PT ;  /* 0x000000ff4aff7812 */ /* 0x040fe2000788c0ff */
        /* <DEDUP_REMOVED lines=25> */
.L_x_2079:
[----:B01----:R-:W-:Y:S01]  /*3ec0*/  MOV R52, R64 ;  /* 0x0000004000347202 */ /* 0x003fe20000000f00 */
[--C-:B------:R-:W-:Y:S01]  /*3ed0*/  FFMA.FTZ R53, R73, UR17, R92.reuse ;  /* 0x0000001149357c23 */ /* 0x100fe2000801005c */
[--C-:B------:R-:W-:Y:S01]  /*3ee0*/  FFMA.FTZ R54, R72, UR17, R92.reuse ;  /* 0x0000001148367c23 */ /* 0x100fe2000801005c */
[----:B------:R-:W-:Y:S01]  /*3ef0*/  FFMA.FTZ R88, R71, UR17, R92 ;  /* 0x0000001147587c23 */ /* 0x000fe2000801005c */
[----:B------:R-:W-:Y:S01]  /*3f00*/  SHF.R.U32.HI R89, RZ, 0x10, R65 ;  /* 0x00000010ff597819 */ /* 0x000fe20000011641 */
[----:B------:R-:W-:Y:S02]  /*3f10*/  HADD2.F32 R55, -RZ, R52.H0_H0 ;  /* 0x20000034ff377230 */ /* 0x000fe40000004100 */
[----:B------:R-:W-:Y:S01]  /*3f20*/  FADD.FTZ R52, R70, -R53 ;  /* 0x8000003546347221 */ /* 0x000fe20000010000 */
[----:B------:R-:W-:Y:S01]  /*3f30*/  SHF.R.U64 R53, R64, 0x10, R65 ;  /* 0x0000001040357819 */ /* 0x000fe20000001241 */
[----:B------:R-:W-:Y:S01]  /*3f40*/  FADD.FTZ R54, R63, -R54 ;  /* 0x800000363f367221 */ /* 0x000fe20000010000 */
[----:B------:R-:W-:Y:S01]  /*3f50*/  FADD.FTZ R88, R61, -R88 ;  /* 0x800000583d587221 */ /* 0x000fe20000010000 */
[----:B------:R-:W-:Y:S01]  /*3f60*/  FFMA.FTZ R52, R52, UR16, R55 ;  /* 0x0000001034347c23 */ /* 0x000fe20008010037 */
[----:B------:R-:W-:Y:S01]  /*3f70*/  IMAD.MOV.U32 R55, RZ, RZ, R65 ;  /* 0x000000ffff377224 */ /* 0x000fe200078e0041 */
[----:B------:R-:W-:Y:S01]  /*3f80*/  LOP3.LUT P4, RZ, R74, 0xff, RZ, 0xc0, !PT ;  /* 0x000000ff4aff7812 */ /* 0x000fe2000788c0ff */
[----:B------:R-:W-:-:S02]  /*3f90*/  HADD2.F32 R53, -RZ, R53.H0_H0 ;  /* 0x20000035ff357230 */ /* 0x000fc40000004100 */
[----:B------:R-:W-:Y:S01]  /*3fa0*/  FMUL.FTZ R52, R52, UR25 ;  /* 0x0000001934347c20 */ /* 0x000fe20008410000 */
[----:B------:R-:W-:Y:S01]  /*3fb0*/  HADD2.F32 R89, -RZ, R89.H0_H0 ;  /* 0x20000059ff597230 */ /* 0x000fe20000004100 */
[----:B------:R-:W-:Y:S01]  /*3fc0*/  LOP3.LUT P5, RZ, R74, 0xff00, RZ, 0xc0, !PT ;  /* 0x0000ff004aff7812 */ /* 0x000fe200078ac0ff */
[----:B------:R-:W-:Y:S02]  /*3fd0*/  HADD2.F32 R55, -RZ, R55.H0_H0 ;  /* 0x20000037ff377230 */ /* 0x000fe40000004100 */
[----:B------:R-:W-:Y:S01]  /*3fe0*/  FFMA.FTZ R54, R54, UR16, R53 ;  /* 0x0000001036367c23 */ /* 0x000fe20008010035 */
[----:B------:R-:W-:Y:S02]  /*3ff0*/  FSEL R52, R52, RZ, P4 ;  /* 0x000000ff34347208 */ /* 0x000fe40002000000 */
[----:B------:R-:W-:Y:S01]  /*4000*/  LOP3.LUT P4, RZ, R74, 0xff0000, RZ, 0xc0, !PT ;  /* 0x00ff00004aff7812 */ /* 0x000fe2000788c0ff */
[----:B------:R-:W-:Y:S01]  /*4010*/  FFMA.FTZ R53, R88, UR16, R55 ;  /* 0x0000001058357c23 */ /* 0x000fe20008010037 */
[----:B------:R-:W-:Y:S01]  /*4020*/  FFMA.FTZ R55, R62, UR17, R92 ;  /* 0x000000113e377c23 */ /* 0x000fe2000801005c */
[----:B------:R-:W-:-:S02]  /*4030*/  FMUL.FTZ R54, R54, UR25 ;  /* 0x0000001936367c20 */ /* 0x000fc40008410000 */
[----:B------:R-:W-:Y:S01]  /*4040*/  FMUL.FTZ R53, R53, UR25 ;  /* 0x0000001935357c20 */ /* 0x000fe20008410000 */
[----:B------:R-:W-:Y:S02]  /*4050*/  FADD.FTZ R88, R60, -R55 ;  /* 0x800000373c587221 */ /* 0x000fe40000010000 */
[----:B------:R-:W-:Y:S02]  /*4060*/  FSEL R55, R54, RZ, P5 ;  /* 0x000000ff36377208 */ /* 0x000fe40002800000 */
[----:B------:R-:W-:Y:S01]  /*4070*/  FFMA.FTZ R88, R88, UR16, R89 ;  /* 0x0000001058587c23 */ /* 0x000fe20008010059 */
[----:B------:R-:W-:Y:S02]  /*4080*/  ISETP.GE.U32.AND P5, PT, R74, 0x1000000, PT ;  /* 0x010000004a00780c */ /* 0x000fe40003fa6070 */
[----:B------:R-:W-:Y:S01]  /*4090*/  FSEL R53, R53, RZ, P4 ;  /* 0x000000ff35357208 */ /* 0x000fe20002000000 */
[----:B------:R-:W-:Y:S01]  /*40a0*/  FMUL.FTZ R88, R88, UR25 ;  /* 0x0000001958587c20 */ /* 0x000fe20008410000 */
[----:B------:R-:W-:-:S04]  /*40b0*/  F2FP.F16.F32.PACK_AB R55, R55, R52 ;  /* 0x000000343737723e */ /* 0x000fc800000000ff */
[----:B------:R-:W-:Y:S02]  /*40c0*/  FSEL R88, R88, RZ, P5 ;  /* 0x000000ff58587208 */ /* 0x000fe40002800000 */
[----:B------:R-:W-:Y:S02]  /*40d0*/  PRMT R52, R55, 0x7632, R52 ;  /* 0x0000763237347816 */ /* 0x000fe40000000034 */
[----:B------:R-:W-:-:S04]  /*40e0*/  F2FP.F16.F32.PACK_AB R88, R88, R53 ;  /* 0x000000355858723e */ /* 0x000fc800000000ff */
[C---:B------:R-:W-:Y:S02]  /*40f0*/  PRMT R53, R88.reuse, 0x7632, R53 ;  /* 0x0000763258357816 */ /* 0x040fe40000000035 */
[----:B------:R-:W-:Y:S01]  /*4100*/  PRMT R54, R88, 0x7610, R54 ;  /* 0x0000761058367816 */ /* 0x000fe20000000036 */
[----:B------:R-:W-:Y:S06]  /*4110*/  BRA `(.L_x_2076) ;  /* 0x0000000400007947 */ /* 0x000fec0003800000 */
.L_x_2078:
        /* <DEDUP_REMOVED lines=36> */
.L_x_2080:
        /* <DEDUP_REMOVED lines=27> */
[----:B------:R-:W-:-:S07]  /*4510*/  PRMT R53, R54, 0x7632, R53 ;  /* 0x0000763236357816 */ /* 0x000fce0000000035 */
.L_x_2076:
        /* <DEDUP_REMOVED lines=16> */
.L_x_2081:
        /* <DEDUP_REMOVED lines=10> */
.L_x_2082:
[----:B------:R-:W-:-:S07]  /*46c0*/  VIADD R85, R85, 0x80 ;  /* 0x0000008055557836 */ /* 0x000fce0000000000 */
.L_x_2072:
[----:B------:R-:W-:Y:S05]  /*46d0*/  BSYNC.RECONVERGENT B0 ;  /* 0x0000000000007941 */ /* 0x000fea0003800200 */
.L_x_2071:
        /* <DEDUP_REMOVED lines=25> */
[----:B------:R-:W-:Y:S02]  /*4870*/  HADD2.F32 R6, -RZ, R6.H0_H0 ;  /* 0x20000006ff067230 */ /* 0x000fe40000004100 */
[----:B------:R-:W-:Y:S01]  /*4880*/  FADD.FTZ R9, R10, -R9 ;  /* 0x800000090a097221 */ /* 0x000fe20000010000 */
[----:B------:R-:W-:Y:S01]  /*4890*/  FMUL.FTZ R4, R7, UR25 ;  /* 0x0000001907047c20 */ /* 0x000fe20008410000 */
[----:B------:R-:W-:Y:S01]  /*48a0*/  HADD2.F32 R5, -RZ, R5.H0_H0 ;  /* 0x20000005ff057230 */ /* 0x000fe20000004100 */
        /* <DEDUP_REMOVED lines=9> */
[----:B------:R-:W-:Y:S02]  /*4940*/  F2FP.F16.F32.PACK_AB R7, R6, R7 ;  /* 0x000000070607723e */ /* 0x000fe400000000ff */
[----:B------:R-:W-:Y:S01]  /*4950*/  F2FP.F16.F32.PACK_AB R6, R5, R0 ;  /* 0x000000000506723e */ /* 0x000fe200000000ff */
[----:B------:R-:W-:Y:S01]  /*4960*/  FMUL.FTZ R0, R9, UR25 ;  /* 0x0000001909007c20 */ /* 0x000fe20008410000 */
[----:B------:R-:W-:Y:S02]  /*4970*/  LOP3.LUT P6, RZ, R59, 0xff, RZ, 0xc0, !PT ;  /* 0x000000ff3bff7812 */ /* 0x000fe400078cc0ff */
[----:B------:R-:W-:Y:S02]  /*4980*/  FSEL R5, R4, RZ, P5 ;  /* 0x000000ff04057208 */ /* 0x000fe40002800000 */
[----:B------:R-:W-:-:S02]  /*4990*/  LOP3.LUT P5, RZ, R58, 0xff00, RZ, 0xc0, !PT ;  /* 0x0000ff003aff7812 */ /* 0x000fc400078ac0ff */
[----:B------:R-:W-:Y:S02]  /*49a0*/  FSEL R2, R2, RZ, P6 ;  /* 0x000000ff02027208 */ /* 0x000fe40003000000 */
[C---:B------:R-:W-:Y:S01]  /*49b0*/  F2FP.F16.F32.PACK_AB R5, R8.reuse, R5 ;  /* 0x000000050805723e */ /* 0x040fe200000000ff */
        /* <DEDUP_REMOVED lines=22> */
.L_x_2087:
[--C-:B------:R-:W-:Y:S01]  /*4b20*/  SHF.R.U64 R2, R68, 0x10, R69.reuse ;  /* 0x0000001044027819 */ /* 0x100fe20000001245 */
[--C-:B------:R-:W-:Y:S01]  /*4b30*/  FFMA.FTZ R0, R56, UR17, R92.reuse ;  /* 0x0000001138007c23 */ /* 0x100fe2000801005c */
[----:B012---:R-:W-:Y:S01]  /*4b40*/  MOV R52, R69 ;  /* 0x0000004500347202 */ /* 0x007fe20000000f00 */
[----:B------:R-:W-:Y:S01]  /*4b50*/  FFMA.FTZ R4, R15, UR17, R92 ;  /* 0x000000110f047c23 */ /* 0x000fe2000801005c */
[----:B------:R-:W-:Y:S01]  /*4b60*/  LOP3.LUT P6, RZ, R58, 0xff00, RZ, 0xc0, !PT ;  /* 0x0000ff003aff7812 */ /* 0x000fe200078cc0ff */
        /* <DEDUP_REMOVED lines=9> */
[----:B------:R-:W-:Y:S01]  /*4c00*/  FFMA.FTZ R53, R12, UR17, R92 ;  /* 0x000000110c357c23 */ /* 0x000fe2000801005c */
[----:B------:R-:W-:Y:S02]  /*4c10*/  HADD2.F32 R54, -RZ, R52.H0_H0 ;  /* 0x20000034ff367230 */ /* 0x000fe40000004100 */
[----:B------:R-:W-:Y:S01]  /*4c20*/  FADD.FTZ R5, R14, -R5 ;  /* 0x800000050e057221 */ /* 0x000fe20000010000 */
[----:B------:R-:W-:Y:S01]  /*4c30*/  FMUL.FTZ R2, R2, UR25 ;  /* 0x0000001902027c20 */ /* 0x000fe20008410000 */
[----:B------:R-:W-:Y:S02]  /*4c40*/  HADD2.F32 R52, -RZ, R4.H0_H0 ;  /* 0x20000004ff347230 */ /* 0x000fe40000004100 */
[----:B------:R-:W-:Y:S01]  /*4c50*/  FADD.FTZ R53, R10, -R53 ;  /* 0x800000350a357221 */ /* 0x000fe20000010000 */
[----:B------:R-:W-:Y:S01]  /*4c60*/  LOP3.LUT P4, RZ, R59, 0xff00, RZ, 0xc0, !PT ;  /* 0x0000ff003bff7812 */ /* 0x000fe2000788c0ff */
[----:B------:R-:W-:Y:S01]  /*4c70*/  FMUL.FTZ R0, R0, UR25 ;  /* 0x0000001900007c20 */ /* 0x000fe20008410000 */
[----:B------:R-:W-:Y:S01]  /*4c80*/  LOP3.LUT P5, RZ, R58, 0xff, RZ, 0xc0, !PT ;  /* 0x000000ff3aff7812 */ /* 0x000fe200078ac0ff */
[----:B------:R-:W-:Y:S01]  /*4c90*/  FFMA.FTZ R5, R5, UR16, R52 ;  /* 0x0000001005057c23 */ /* 0x000fe20008010034 */
[C---:B------:R-:W-:Y:S01]  /*4ca0*/  FSEL R52, R2.reuse, RZ, P6 ;  /* 0x000000ff02347208 */ /* 0x040fe20003000000 */
[----:B------:R-:W-:Y:S01]  /*4cb0*/  FFMA.FTZ R4, R53, UR16, R54 ;  /* 0x0000001035047c23 */ /* 0x000fe20008010036 */
[----:B------:R-:W-:Y:S01]  /*4cc0*/  LOP3.LUT P6, RZ, R59, 0xff, RZ, 0xc0, !PT ;  /* 0x000000ff3bff7812 */ /* 0x000fe200078cc0ff */
[----:B------:R-:W-:Y:S01]  /*4cd0*/  FMUL.FTZ R5, R5, UR25 ;  /* 0x0000001905057c20 */ /* 0x000fe20008410000 */
[----:B------:R-:W-:Y:S01]  /*4ce0*/  FSEL R53, R2, RZ, P4 ;  /* 0x000000ff02357208 */ /* 0x000fe20002000000 */
[----:B------:R-:W-:Y:S01]  /*4cf0*/  FMUL.FTZ R4, R4, UR25 ;  /* 0x0000001904047c20 */ /* 0x000fe20008410000 */
[----:B------:R-:W-:-:S02]  /*4d00*/  ISETP.GE.U32.AND P4, PT, R58, 0x1000000, PT ;  /* 0x010000003a00780c */ /* 0x000fc40003f86070 */
[C---:B------:R-:W-:Y:S02]  /*4d10*/  FSEL R2, R5.reuse, RZ, P5 ;  /* 0x000000ff05027208 */ /* 0x040fe40002800000 */
[----:B------:R-:W-:Y:S02]  /*4d20*/  FSEL R5, R5, RZ, P6 ;  /* 0x000000ff05057208 */ /* 0x000fe40003000000 */
[----:B------:R-:W-:Y:S02]  /*4d30*/  LOP3.LUT P6, RZ, R58, 0xff0000, RZ, 0xc0, !PT ;  /* 0x00ff00003aff7812 */ /* 0x000fe400078cc0ff */
[----:B------:R-:W-:Y:S02]  /*4d40*/  F2FP.F16.F32.PACK_AB R55, R5, R2 ;  /* 0x000000020537723e */ /* 0x000fe400000000ff */
        /* <DEDUP_REMOVED lines=16> */
.L_x_2086:
        /* <DEDUP_REMOVED lines=22> */
[----:B------:R-:W-:Y:S01]  /*4fb0*/  F2FP.F16.F32.PACK_AB R7, R6, R7 ;  /* 0x000000070607723e */ /* 0x000fe200000000ff */
[----:B------:R-:W-:Y:S01]  /*4fc0*/  FMUL.FTZ R6, R5, UR16 ;  /* 0x0000001005067c20 */ /* 0x000fe20008410000 */
[----:B------:R-:W-:Y:S01]  /*4fd0*/  F2FP.F16.F32.PACK_AB R9, R2, R9 ;  /* 0x000000090209723e */ /* 0x000fe200000000ff */
[----:B------:R-:W-:Y:S01]  /*4fe0*/  FMUL.FTZ R2, R53, UR25 ;  /* 0x0000001935027c20 */ /* 0x000fe20008410000 */
[----:B------:R-:W-:-:S02]  /*4ff0*/  FSEL R5, R4, RZ, P5 ;  /* 0x000000ff04057208 */ /* 0x000fc40002800000 */
[----:B------:R-:W-:Y:S02]  /*5000*/  LOP3.LUT P5, RZ, R58, 0xff00, RZ, 0xc0, !PT ;  /* 0x0000ff003aff7812 */ /* 0x000fe400078ac0ff */
[----:B------:R-:W-:Y:S02]  /*5010*/  FSEL R0, R0, RZ, P6 ;  /* 0x000000ff00007208 */ /* 0x000fe40003000000 */
[----:B------:R-:W-:Y:S02]  /*5020*/  LOP3.LUT P6, RZ, R59, 0xff00, RZ, 0xc0, !PT ;  /* 0x0000ff003bff7812 */ /* 0x000fe400078cc0ff */
[C---:B------:R-:W-:Y:S01]  /*5030*/  F2FP.F16.F32.PACK_AB R5, R6.reuse, R5 ;  /* 0x000000050605723e */ /* 0x040fe200000000ff */
[----:B------:R-:W-:Y:S01]  /*5040*/  FMUL.FTZ R6, R6, UR25 ;  /* 0x0000001906067c20 */ /* 0x000fe20008410000 */
[----:B------:R-:W-:Y:S02]  /*5050*/  FSEL R4, R2, RZ, P5 ;  /* 0x000000ff02047208 */ /* 0x000fe40002800000 */
[----:B------:R-:W-:-:S02]  /*5060*/  ISETP.GE.U32.AND P4, PT, R58, 0x1000000, PT ;  /* 0x010000003a00780c */ /* 0x000fc40003f86070 */
[----:B------:R-:W-:Y:S02]  /*5070*/  ISETP.GE.U32.AND P5, PT, R59, 0x1000000, PT ;  /* 0x010000003b00780c */ /* 0x000fe40003fa6070 */
[----:B------:R-:W-:Y:S02]  /*5080*/  FSEL R55, R2, RZ, P6 ;  /* 0x000000ff02377208 */ /* 0x000fe40003000000 */
[----:B------:R-:W-:Y:S02]  /*5090*/  F2FP.F16.F32.PACK_AB R2, R53, R0 ;  /* 0x000000003502723e */ /* 0x000fe400000000ff */
        /* <DEDUP_REMOVED lines=12> */
.L_x_2089:
        /* <DEDUP_REMOVED lines=15> */
[----:B------:R-:W-:Y:S01]  /*5250*/  F2FP.F16.F32.PACK_AB R52, R53, R52 ;  /* 0x000000343534723e */ /* 0x000fe200000000ff */
        /* <DEDUP_REMOVED lines=10> */
[----:B------:R-:W-:Y:S01]  /*5300*/  F2FP.F16.F32.PACK_AB R55, R5, R0 ;  /* 0x000000000537723e */ /* 0x000fe200000000ff */
[----:B------:R-:W-:Y:S01]  /*5310*/  FMUL.FTZ R53, R53, UR25 ;  /* 0x0000001935357c20 */ /* 0x000fe20008410000 */
[----:B------:R-:W-:Y:S02]  /*5320*/  ISETP.GE.U32.AND P4, PT, R58, 0x1000000, PT ;  /* 0x010000003a00780c */ /* 0x000fe40003f86070 */
[----:B------:R-:W-:Y:S02]  /*5330*/  FSEL R0, R2, RZ, P6 ;  /* 0x000000ff02007208 */ /* 0x000fe40003000000 */
[----:B------:R-:W-:-:S02]  /*5340*/  ISETP.GE.U32.AND P6, PT, R59, 0x1000000, PT ;  /* 0x010000003b00780c */ /* 0x000fc40003fc6070 */
        /* <DEDUP_REMOVED lines=11> */
.L_x_2085:
        /* <DEDUP_REMOVED lines=11> */
[----:B------:R-:W-:Y:S01]  /*54b0*/  FFMA.FTZ R53, R12, UR17, R92 ;  /* 0x000000110c357c23 */ /* 0x000fe2000801005c */
[----:B------:R-:W-:Y:S02]  /*54c0*/  HADD2.F32 R7, -RZ, R8.H0_H0 ;  /* 0x20000008ff077230 */ /* 0x000fe40000004100 */
[----:B------:R-:W-:Y:S01]  /*54d0*/  FADD.FTZ R52, R13, -R52 ;  /* 0x800000340d347221 */ /* 0x000fe20000010000 */
[----:B------:R-:W-:Y:S02]  /*54e0*/  HADD2.F32 R9, -RZ, R9.H0_H0 ;  /* 0x20000009ff097230 */ /* 0x000fe40000004100 */
[----:B------:R-:W-:Y:S01]  /*54f0*/  FFMA.FTZ R8, R15, UR17, R92 ;  /* 0x000000110f087c23 */ /* 0x000fe2000801005c */
[----:B------:R-:W-:Y:S01]  /*5500*/  FADD.FTZ R53, R10, -R53 ;  /* 0x800000350a357221 */ /* 0x000fe20000010000 */
[----:B------:R-:W-:Y:S01]  /*5510*/  FFMA.FTZ R6, R6, UR16, R7 ;  /* 0x0000001006067c23 */ /* 0x000fe20008010007 */
[----:B------:R-:W-:Y:S01]  /*5520*/  LOP3.LUT P4, RZ, R58, 0xff, RZ, 0xc0, !PT ;  /* 0x000000ff3aff7812 */ /* 0x000fe2000788c0ff */
[----:B------:R-:W-:Y:S01]  /*5530*/  FFMA.FTZ R7, R52, UR16, R9 ;  /* 0x0000001034077c23 */ /* 0x000fe20008010009 */
[--C-:B------:R-:W-:Y:S01]  /*5540*/  IMAD.MOV.U32 R9, RZ, RZ, R69.reuse ;  /* 0x000000ffff097224 */ /* 0x100fe200078e0045 */
[----:B------:R-:W-:Y:S01]  /*5550*/  SHF.R.U32.HI R52, RZ, 0x10, R69 ;  /* 0x00000010ff347819 */ /* 0x000fe20000011645 */
[----:B------:R-:W-:Y:S01]  /*5560*/  FADD.FTZ R8, R11, -R8 ;  /* 0x800000080b087221 */ /* 0x000fe20000010000 */
[----:B------:R-:W-:Y:S01]  /*5570*/  FMUL.FTZ R54, R7, UR25 ;  /* 0x0000001907367c20 */ /* 0x000fe20008410000 */
[----:B------:R-:W-:Y:S01]  /*5580*/  LOP3.LUT P5, RZ, R58, 0xff00, RZ, 0xc0, !PT ;  /* 0x0000ff003aff7812 */ /* 0x000fe200078ac0ff */
[----:B------:R-:W-:-:S02]  /*5590*/  HADD2.F32 R9, -RZ, R9.H0_H0 ;  /* 0x20000009ff097230 */ /* 0x000fc40000004100 */
[----:B------:R-:W-:Y:S01]  /*55a0*/  HADD2.F32 R52, -RZ, R52.H0_H0 ;  /* 0x20000034ff347230 */ /* 0x000fe20000004100 */
[----:B------:R-:W-:Y:S02]  /*55b0*/  FSEL R54, R54, RZ, P5 ;  /* 0x000000ff36367208 */ /* 0x000fe40002800000 */
[----:B------:R-:W-:Y:S01]  /*55c0*/  FFMA.FTZ R8, R8, UR16, R9 ;  /* 0x0000001008087c23 */ /* 0x000fe20008010009 */
[----:B------:R-:W-:Y:S01]  /*55d0*/  ISETP.GE.U32.AND P5, PT, R58, 0x1000000, PT ;  /* 0x010000003a00780c */ /* 0x000fe20003fa6070 */
[----:B------:R-:W-:Y:S01]  /*55e0*/  FFMA.FTZ R9, R53, UR16, R52 ;  /* 0x0000001035097c23 */ /* 0x000fe20008010034 */
[----:B------:R-:W-:Y:S01]  /*55f0*/  FMUL.FTZ R52, R6, UR25 ;  /* 0x0000001906347c20 */ /* 0x000fe20008410000 */
[----:B------:R-:W-:-:S04]  /*5600*/  F2FP.F16.F32.PACK_AB R54, R54, R7 ;  /* 0x000000073636723e */ /* 0x000fc800000000ff */
[----:B------:R-:W-:Y:S01]  /*5610*/  FSEL R53, R52, RZ, P4 ;  /* 0x000000ff34357208 */ /* 0x000fe20002000000 */
[----:B------:R-:W-:Y:S01]  /*5620*/  FMUL.FTZ R52, R9, UR25 ;  /* 0x0000001909347c20 */ /* 0x000fe20008410000 */
[----:B------:R-:W-:Y:S02]  /*5630*/  LOP3.LUT P4, RZ, R58, 0xff0000, RZ, 0xc0, !PT ;  /* 0x00ff00003aff7812 */ /* 0x000fe4000788c0ff */
[----:B------:R-:W-:Y:S01]  /*5640*/  F2FP.F16.F32.PACK_AB R53, R53, R6 ;  /* 0x000000063535723e */ /* 0x000fe200000000ff */
[----:B------:R-:W-:Y:S01]  /*5650*/  FMUL.FTZ R6, R8, UR25 ;  /* 0x0000001908067c20 */ /* 0x000fe20008410000 */
[----:B------:R-:W-:Y:S02]  /*5660*/  FSEL R52, R52, RZ, P5 ;  /* 0x000000ff34347208 */ /* 0x000fe40002800000 */
[----:B------:R-:W-:Y:S02]  /*5670*/  PRMT R55, R53, 0x7632, R55 ;  /* 0x0000763235377816 */ /* 0x000fe40000000037 */
[----:B------:R-:W-:-:S02]  /*5680*/  FSEL R7, R6, RZ, P4 ;  /* 0x000000ff06077208 */ /* 0x000fc40002000000 */
[----:B------:R-:W-:Y:S02]  /*5690*/  F2FP.F16.F32.PACK_AB R6, R52, R9 ;  /* 0x000000093406723e */ /* 0x000fe400000000ff */
[----:B------:R-:W-:Y:S02]  /*56a0*/  F2FP.F16.F32.PACK_AB R7, R7, R8 ;  /* 0x000000080707723e */ /* 0x000fe400000000ff */
[----:B------:R-:W-:Y:S02]  /*56b0*/  PRMT R9, R53, 0x7610, R9 ;  /* 0x0000761035097816 */ /* 0x000fe40000000009 */
[C---:B------:R-:W-:Y:S02]  /*56c0*/  PRMT R52, R54.reuse, 0x7632, R52 ;  /* 0x0000763236347816 */ /* 0x040fe40000000034 */
[----:B------:R-:W-:Y:S02]  /*56d0*/  PRMT R8, R54, 0x7610, R8 ;  /* 0x0000761036087816 */ /* 0x000fe40000000008 */
[----:B------:R-:W-:-:S02]  /*56e0*/  PRMT R53, R7, 0x7632, R53 ;  /* 0x0000763207357816 */ /* 0x000fc40000000035 */
[----:B------:R-:W-:Y:S01]  /*56f0*/  PRMT R54, R6, 0x7632, R54 ;  /* 0x0000763206367816 */ /* 0x000fe20000000036 */
[----:B------:R-:W-:Y:S06]  /*5700*/  BRA `(.L_x_2088) ;  /* 0x0000000400947947 */ /* 0x000fec0003800000 */
.L_x_2091:
[----:B012---:R-:W-:Y:S02]  /*5710*/  IMAD.MOV.U32 R52, RZ, RZ, R68 ;  /* 0x000000ffff347224 */ /* 0x007fe400078e0044 */
        /* <DEDUP_REMOVED lines=10> */
[----:B------:R-:W-:Y:S01]  /*57c0*/  MOV R55, R69 ;  /* 0x0000004500377202 */ /* 0x000fe20000000f00 */
[----:B------:R-:W-:Y:S01]  /*57d0*/  HADD2.F32 R53, -RZ, R53.H0_H0 ;  /* 0x20000035ff357230 */ /* 0x000fe20000004100 */
[----:B------:R-:W-:Y:S01]  /*57e0*/  LOP3.LUT P4, RZ, R58, 0xff, RZ, 0xc0, !PT ;  /* 0x000000ff3aff7812 */ /* 0x000fe2000788c0ff */
[----:B------:R-:W-:-:S02]  /*57f0*/  HADD2.F32 R89, -RZ, R89.H0_H0 ;  /* 0x20000059ff597230 */ /* 0x000fc40000004100 */
[----:B------:R-:W-:Y:S01]  /*5800*/  FMUL.FTZ R52, R52, UR25 ;  /* 0x0000001934347c20 */ /* 0x000fe20008410000 */
[----:B------:R-:W-:Y:S02]  /*5810*/  HADD2.F32 R55, -RZ, R55.H0_H0 ;  /* 0x20000037ff377230 */ /* 0x000fe40000004100 */
[----:B------:R-:W-:Y:S01]  /*5820*/  FFMA.FTZ R54, R54, UR16, R53 ;  /* 0x0000001036367c23 */ /* 0x000fe20008010035 */
[----:B------:R-:W-:Y:S02]  /*5830*/  LOP3.LUT P5, RZ, R58, 0xff00, RZ, 0xc0, !PT ;  /* 0x0000ff003aff7812 */ /* 0x000fe400078ac0ff */
[----:B------:R-:W-:Y:S01]  /*5840*/  FSEL R52, R52, RZ, P4 ;  /* 0x000000ff34347208 */ /* 0x000fe20002000000 */
[----:B------:R-:W-:Y:S01]  /*5850*/  FFMA.FTZ R53, R88, UR16, R55 ;  /* 0x0000001058357c23 */ /* 0x000fe20008010037 */
[----:B------:R-:W-:Y:S01]  /*5860*/  FFMA.FTZ R55, R12, UR17, R92 ;  /* 0x000000110c377c23 */ /* 0x000fe2000801005c */
[----:B------:R-:W-:Y:S01]  /*5870*/  FMUL.FTZ R54, R54, UR25 ;  /* 0x0000001936367c20 */ /* 0x000fe20008410000 */
[----:B------:R-:W-:Y:S01]  /*5880*/  LOP3.LUT P4, RZ, R58, 0xff0000, RZ, 0xc0, !PT ;  /* 0x00ff00003aff7812 */ /* 0x000fe2000788c0ff */
[----:B------:R-:W-:Y:S01]  /*5890*/  FMUL.FTZ R53, R53, UR25 ;  /* 0x0000001935357c20 */ /* 0x000fe20008410000 */
[----:B------:R-:W-:-:S02]  /*58a0*/  FADD.FTZ R88, R10, -R55 ;  /* 0x800000370a587221 */ /* 0x000fc40000010000 */
        /* <DEDUP_REMOVED lines=9> */
[----:B------:R-:W-:Y:S01]  /*5940*/  PRMT R54, R53, 0x7632, R54 ;  /* 0x0000763235367816 */ /* 0x000fe20000000036 */
[----:B------:R-:W-:Y:S06]  /*5950*/  BRA `(.L_x_2088) ;  /* 0x0000000400007947 */ /* 0x000fec0003800000 */
.L_x_2090:
        /* <DEDUP_REMOVED lines=21> */
[----:B------:R-:W-:Y:S01]  /*5ab0*/  F2FP.F16.F32.PACK_AB R9, R6, R7 ;  /* 0x000000070609723e */ /* 0x000fe200000000ff */
[----:B------:R-:W-:Y:S01]  /*5ac0*/  FMUL.FTZ R6, R8, UR25 ;  /* 0x0000001908067c20 */ /* 0x000fe20008410000 */
[----:B------:R-:W-:Y:S02]  /*5ad0*/  FSEL R54, R54, RZ, P5 ;  /* 0x000000ff36367208 */ /* 0x000fe40002800000 */
[----:B------:R-:W-:Y:S02]  /*5ae0*/  PRMT R55, R9, 0x7632, R55 ;  /* 0x0000763209377816 */ /* 0x000fe40000000037 */
[----:B------:R-:W-:Y:S01]  /*5af0*/  FSEL R7, R6, RZ, P4 ;  /* 0x000000ff06077208 */ /* 0x000fe20002000000 */
[----:B------:R-:W-:Y:S01]  /*5b00*/  FMUL.FTZ R6, R52, UR25 ;  /* 0x0000001934067c20 */ /* 0x000fe20008410000 */
[----:B------:R-:W-:-:S02]  /*5b10*/  LOP3.LUT P4, RZ, R58, 0xff0000, RZ, 0xc0, !PT ;  /* 0x00ff00003aff7812 */ /* 0x000fc4000788c0ff */
[----:B------:R-:W-:Y:S02]  /*5b20*/  F2FP.F16.F32.PACK_AB R8, R7, R8 ;  /* 0x000000080708723e */ /* 0x000fe400000000ff */
[----:B------:R-:W-:Y:S02]  /*5b30*/  FSEL R7, R6, RZ, P4 ;  /* 0x000000ff06077208 */ /* 0x000fe40002000000 */
[----:B------:R-:W-:Y:S02]  /*5b40*/  F2FP.F16.F32.PACK_AB R6, R54, R53 ;  /* 0x000000353606723e */ /* 0x000fe400000000ff */
[----:B------:R-:W-:Y:S02]  /*5b50*/  F2FP.F16.F32.PACK_AB R7, R7, R52 ;  /* 0x000000340707723e */ /* 0x000fe400000000ff */
[----:B------:R-:W-:Y:S02]  /*5b60*/  PRMT R52, R8, 0x7632, R52 ;  /* 0x0000763208347816 */ /* 0x000fe40000000034 */
[----:B------:R-:W-:-:S02]  /*5b70*/  PRMT R53, R7, 0x7632, R53 ;  /* 0x0000763207357816 */ /* 0x000fc40000000035 */
[----:B------:R-:W-:Y:S01]  /*5b80*/  PRMT R54, R6, 0x7632, R54 ;  /* 0x0000763206367816 */ /* 0x000fe20000000036 */
[----:B------:R-:W-:Y:S06]  /*5b90*/  BRA `(.L_x_2088) ;  /* 0x0000000000707947 */ /* 0x000fec0003800000 */
.L_x_2092:
        /* <DEDUP_REMOVED lines=22> */
[----:B------:R-:W-:-:S03]  /*5d00*/  F2FP.F16.F32.PACK_AB R55, R52, R55 ;  /* 0x000000373437723e */ /* 0x000fc600000000ff */
[----:B------:R-:W-:Y:S02]  /*5d10*/  FSEL R53, R53, RZ, P5 ;  /* 0x000000ff35357208 */ /* 0x000fe40002800000 */
[----:B------:R-:W-:Y:S02]  /*5d20*/  FSEL R92, R92, RZ, P4 ;  /* 0x000000ff5c5c7208 */ /* 0x000fe40002000000 */
[----:B------:R-:W-:Y:S02]  /*5d30*/  PRMT R52, R55, 0x7632, R52 ;  /* 0x0000763237347816 */ /* 0x000fe40000000034 */
[----:B------:R-:W-:-:S04]  /*5d40*/  F2FP.F16.F32.PACK_AB R53, R53, R92 ;  /* 0x0000005c3535723e */ /* 0x000fc800000000ff */
[----:B------:R-:W-:-:S07]  /*5d50*/  PRMT R54, R53, 0x7632, R54 ;  /* 0x0000763235367816 */ /* 0x000fce0000000036 */
.L_x_2088:
        /* <DEDUP_REMOVED lines=16> */
.L_x_2093:
        /* <DEDUP_REMOVED lines=10> */
.L_x_2084:
[----:B------:R-:W-:Y:S05]  /*5f00*/  BSYNC.RECONVERGENT B0 ;  /* 0x0000000000007941 */ /* 0x000fea0003800200 */
.L_x_2083:
[----:B------:R-:W-:Y:S01]  /*5f10*/  UPLOP3.LUT UP1, UPT, UPT, UPT, UP1, 0x40, 0x4 ;  /* 0x000000000004789c */ /* 0x000fe20003f2e810 */
[----:B------:R-:W-:Y:S10]  /*5f20*/  BRA.U !UP2, `(.L_x_2094) ;  /* 0xffffffa50a387547 */ /* 0x000ff4000b83ffff */
.L_x_2050:
        /* <DEDUP_REMOVED lines=25> */
.L_x_2095:
        /* <DEDUP_REMOVED lines=12> */
.L_x_3564:


//--------------------- .text._ZN10layer_norm22ln_bwd_finalize_kernelINS_22Kernel_traits_finalizeILj1536Ef6__halfS2_S2_fjLb0ELj1024ELj4ENS_18Kernel_traits_baseILj1536EfS2_S2_S2_fjLj1024EEEEELb0ELb1EEEvNS_9BwdParamsE --------------------------
	.section	.text._ZN10layer_norm22ln_bwd_finalize_kernelINS_22Kernel_traits_finalizeILj1536Ef6__halfS2_S2_fjLb0ELj1024ELj4ENS_18Kernel_traits_baseILj1536EfS2_S2_S2_fjLj1024EEEEELb0ELb1EEEvNS_9BwdParamsE,"ax",@progbits
	.align	128
        .global         _ZN10layer_norm22ln_bwd_finalize_kernelINS_22Kernel_traits_finalizeILj1536Ef6__halfS2_S2_fjLb0ELj1024ELj4ENS_18Kernel_traits_baseILj1536EfS2_S2_S2_fjLj1024EEEEELb0ELb1EEEvNS_9BwdParamsE
        .type           _ZN10layer_norm22ln_bwd_finalize_kernelINS_22Kernel_traits_finalizeILj1536Ef6__halfS2_S2_fjLb0ELj1024ELj4ENS_18Kernel_traits_baseILj1536EfS2_S2_S2_fjLj1024EEEEELb0ELb1EEEvNS_9BwdParamsE,@function
        .size           _ZN10layer_norm22ln_bwd_finalize_kernelINS_22Kernel_traits_finalizeILj1536Ef6__halfS2_S2_fjLb0ELj1024ELj4ENS_18Kernel_traits_baseILj1536EfS2_S2_S2_fjLj1024EEEEELb0ELb1EEEvNS_9BwdParamsE,(.L_x_3565 - _ZN10layer_norm22ln_bwd_finalize_kernelINS_22Kernel_traits_finalizeILj1536Ef6__halfS2_S2_fjLb0ELj1024ELj4ENS_18Kernel_traits_baseILj1536EfS2_S2_S2_fjLj1024EEEEELb0ELb1EEEvNS_9BwdParamsE)
        .other          _ZN10layer_norm22ln_bwd_finalize_kernelINS_22Kernel_traits_finalizeILj1536Ef6__halfS2_S2_fjLb0ELj1024ELj4ENS_18Kernel_traits_baseILj1536EfS2_S2_S2_fjLj1024EEEEELb0ELb1EEEvNS_9BwdParamsE,@"STO_CUDA_ENTRY STV_DEFAULT"
_ZN10layer_norm22ln_bwd_finalize_kernelINS_22Kernel_traits_finalizeILj1536Ef6__halfS2_S2_fjLb0ELj1024ELj4ENS_18Kernel_traits_baseILj1536EfS2_S2_S2_fjLj1024EEEEELb0ELb1EEEvNS_9BwdParamsE:
.text._ZN10layer_norm22ln_bwd_finalize_kernelINS_22Kernel_traits_finalizeILj1536Ef6__halfS2_S2_fjLb0ELj1024ELj4ENS_18Kernel_traits_baseILj1536EfS2_S2_S2_fjLj1024EEEEELb0ELb1EEEvNS_9BwdParamsE:
        /* <DEDUP_REMOVED lines=77> */
.L_x_2100:
        /* <DEDUP_REMOVED lines=118> */
.L_x_2099:
[----:B------:R-:W-:Y:S05]  /*0c30*/  BSYNC.RECONVERGENT B1 ;  /* 0x0000000000017941 */ /* 0x000fea0003800200 */
.L_x_2098:
        /* <DEDUP_REMOVED lines=69> */
.L_x_2102:
[----:B------:R-:W-:Y:S05]  /*1090*/  BSYNC.RECONVERGENT B1 ;  /* 0x0000000000017941 */ /* 0x000fea0003800200 */
.L_x_2101:
        /* <DEDUP_REMOVED lines=38> */
.L_x_2104:
[----:B------:R-:W-:Y:S05]  /*1300*/  BSYNC.RECONVERGENT B1 ;  /* 0x0000000000017941 */ /* 0x000fea0003800200 */
.L_x_2103:
[----:B------:R-:W-:Y:S05]  /*1310*/  @!P1 BRA `(.L_x_2097) ;  /* 0x0000000000409947 */ /* 0x000fea0003800000 */
[----:B------:R-:W0:Y:S01]  /*1320*/  LDC R14, c[0x0][0x388] ;  /* 0x0000e200ff0e7b82 */ /* 0x000e220000000800 */
[----:B------:R-:W-:-:S07]  /*1330*/  IADD3 R12, PT, PT, -R54, RZ, RZ ;  /* 0x000000ff360c7210 */ /* 0x000fce0007ffe1ff */
[----:B------:R-:W1:Y:S08]  /*1340*/  LDC.64 R8, c[0x0][0x440] ;  /* 0x00011000ff087b82 */ /* 0x000e700000000a00 */
[----:B------:R-:W2:Y:S01]  /*1350*/  LDC.64 R10, c[0x0][0x448] ;  /* 0x00011200ff0a7b82 */ /* 0x000ea20000000a00 */
[----:B0-----:R-:W-:-:S05]  /*1360*/  IMAD R0, R3, R14, R0 ;  /* 0x0000000e03007224 */ /* 0x001fca00078e0200 */
[----:B------:R-:W-:-:S07]  /*1370*/  IADD3 R3, PT, PT, R57, R0, RZ ;  /* 0x0000000039037210 */ /* 0x000fce0007ffe0ff */
.L_x_2105:
        /* <DEDUP_REMOVED lines=10> */
.L_x_2097:
[----:B------:R-:W-:Y:S05]  /*1420*/  BSYNC.RECONVERGENT B0 ;  /* 0x0000000000007941 */ /* 0x000fea0003800200 */
.L_x_2096:
        /* <DEDUP_REMOVED lines=57> */
.L_x_2106:
        /* <DEDUP_REMOVED lines=12> */
.L_x_3565:


//--------------------- .text._ZN10layer_norm40ln_parallel_residual_bwd_finalize_kernelINS_22Kernel_traits_finalizeILj1536Ef6__halfS2_S2_fjLb0ELj1024ELj4ENS_18Kernel_traits_baseILj1536EfS2_S2_S2_fjLj1024EEEEELb1EEEvNS_9BwdParamsE --------------------------
	.section	.text._ZN10layer_norm40ln_parallel_residual_bwd_finalize_kernelINS_22Kernel_traits_finalizeILj1536Ef6__halfS2_S2_fjLb0ELj1024ELj4ENS_18Kernel_traits_baseILj1536EfS2_S2_S2_fjLj1024EEEEELb1EEEvNS_9BwdParamsE,"ax",@progbits
	.align	128
        .global         _ZN10layer_norm40ln_parallel_residual_bwd_finalize_kernelINS_22Kernel_traits_finalizeILj1536Ef6__halfS2_S2_fjLb0ELj1024ELj4ENS_18Kernel_traits_baseILj1536EfS2_S2_S2_fjLj1024EEEEELb1EEEvNS_9BwdParamsE
        .type           _ZN10layer_norm40ln_parallel_residual_bwd_finalize_kernelINS_22Kernel_traits_finalizeILj1536Ef6__halfS2_S2_fjLb0ELj1024ELj4ENS_18Kernel_traits_baseILj1536EfS2_S2_S2_fjLj1024EEEEELb1EEEvNS_9BwdParamsE,@function
        .size           _ZN10layer_norm40ln_parallel_residual_bwd_finalize_kernelINS_22Kernel_traits_finalizeILj1536Ef6__halfS2_S2_fjLb0ELj1024ELj4ENS_18Kernel_traits_baseILj1536EfS2_S2_S2_fjLj1024EEEEELb1EEEvNS_9BwdParamsE,(.L_x_3566 - _ZN10layer_norm40ln_parallel_residual_bwd_finalize_kernelINS_22Kernel_traits_finalizeILj1536Ef6__halfS2_S2_fjLb0ELj1024ELj4ENS_18Kernel_traits_baseILj1536EfS2_S2_S2_fjLj1024EEEEELb1EEEvNS_9BwdParamsE)
        .other          _ZN10layer_norm40ln_parallel_residual_bwd_finalize_kernelINS_22Kernel_traits_finalizeILj1536Ef6__halfS2_S2_fjLb0ELj1024ELj4ENS_18Kernel_traits_baseILj1536EfS2_S2_S2_fjLj1024EEEEELb1EEEvNS_9BwdParamsE,@"STO_CUDA_ENTRY STV_DEFAULT"
_ZN10layer_norm40ln_parallel_residual_bwd_finalize_kernelINS_22Kernel_traits_finalizeILj1536Ef6__halfS2_S2_fjLb0ELj1024ELj4ENS_18Kernel_traits_baseILj1536EfS2_S2_S2_fjLj1024EEEEELb1EEEvNS_9BwdParamsE:
.text._ZN10layer_norm40ln_parallel_residual_bwd_finalize_kernelINS_22Kernel_traits_finalizeILj1536Ef6__halfS2_S2_fjLb0ELj1024ELj4ENS_18Kernel_traits_baseILj1536EfS2_S2_S2_fjLj1024EEEEELb1EEEvNS_9BwdParamsE:
        /* <DEDUP_REMOVED lines=57> */
.L_x_2111:
        /* <DEDUP_REMOVED lines=112> */
.L_x_2110:
[----:B------:R-:W-:Y:S05]  /*0a90*/  BSYNC.RECONVERGENT B1 ;  /* 0x0000000000017941 */ /* 0x000fea0003800200 */
.L_x_2109:
        /* <DEDUP_REMOVED lines=67> */
.L_x_2113:
[----:B------:R-:W-:Y:S05]  /*0ed0*/  BSYNC.RECONVERGENT B1 ;  /* 0x0000000000017941 */ /* 0x000fea0003800200 */
.L_x_2112:
        /* <DEDUP_REMOVED lines=37> */
.L_x_2115:
[----:B------:R-:W-:Y:S05]  /*1130*/  BSYNC.RECONVERGENT B1 ;  /* 0x0000000000017941 */ /* 0x000fea0003800200 */
.L_x_2114:
        /* <DEDUP_REMOVED lines=19> */
.L_x_2108:
[----:B------:R-:W-:Y:S05]  /*1270*/  BSYNC.RECONVERGENT B0 ;  /* 0x0000000000007941 */ /* 0x000fea0003800200 */
.L_x_2107:
        /* <DEDUP_REMOVED lines=89> */
.L_x_2116:
        /* <DEDUP_REMOVED lines=15> */
.L_x_3566:


//--------------------- .text._ZN10layer_norm31ln_parallel_residual_bwd_kernelINS_13Kernel_traitsIf6__halfS2_S2_fjLj1536ELj1ELj1ELj4ELj8ENS_18Kernel_traits_baseILj1536EfS2_S2_S2_fjLj128EEEEELb1ELb1ELb1EEEvNS_9BwdParamsE --------------------------
	.section	.text._ZN10layer_norm31ln_parallel_residual_bwd_kernelINS_13Kernel_traitsIf6__halfS2_S2_fjLj1536ELj1ELj1ELj4ELj8ENS_18Kernel_traits_baseILj1536EfS2_S2_S2_fjLj128EEEEELb1ELb1ELb1EEEvNS_9BwdParamsE,"ax",@progbits
	.align	128
        .global         _ZN10layer_norm31ln_parallel_residual_bwd_kernelINS_13Kernel_traitsIf6__halfS2_S2_fjLj1536ELj1ELj1ELj4ELj8ENS_18Kernel_traits_baseILj1536EfS2_S2_S2_fjLj128EEEEELb1ELb1ELb1EEEvNS_9BwdParamsE
        .type           _ZN10layer_norm31ln_parallel_residual_bwd_kernelINS_13Kernel_traitsIf6__halfS2_S2_fjLj1536ELj1ELj1ELj4ELj8ENS_18Kernel_traits_baseILj1536EfS2_S2_S2_fjLj128EEEEELb1ELb1ELb1EEEvNS_9BwdParamsE,@function
        .size           _ZN10layer_norm31ln_parallel_residual_bwd_kernelINS_13Kernel_traitsIf6__halfS2_S2_fjLj1536ELj1ELj1ELj4ELj8ENS_18Kernel_traits_baseILj1536EfS2_S2_S2_fjLj128EEEEELb1ELb1ELb1EEEvNS_9BwdParamsE,(.L_x_3567 - _ZN10layer_norm31ln_parallel_residual_bwd_kernelINS_13Kernel_traitsIf6__halfS2_S2_fjLj1536ELj1ELj1ELj4ELj8ENS_18Kernel_traits_baseILj1536EfS2_S2_S2_fjLj128EEEEELb1ELb1ELb1EEEvNS_9BwdParamsE)
        .other          _ZN10layer_norm31ln_parallel_residual_bwd_kernelINS_13Kernel_traitsIf6__halfS2_S2_fjLj1536ELj1ELj1ELj4ELj8ENS_18Kernel_traits_baseILj1536EfS2_S2_S2_fjLj128EEEEELb1ELb1ELb1EEEvNS_9BwdParamsE,@"STO_CUDA_ENTRY STV_DEFAULT"
_ZN10layer_norm31ln_parallel_residual_bwd_kernelINS_13Kernel_traitsIf6__halfS2_S2_fjLj1536ELj1ELj1ELj4ELj8ENS_18Kernel_traits_baseILj1536EfS2_S2_S2_fjLj128EEEEELb1ELb1ELb1EEEvNS_9BwdParamsE:
.text._ZN10layer_norm31ln_parallel_residual_bwd_kernelINS_13Kernel_traitsIf6__halfS2_S2_fjLj1536ELj1ELj1ELj4ELj8ENS_18Kernel_traits_baseILj1536EfS2_S2_S2_fjLj128EEEEELb1ELb1ELb1EEEvNS_9BwdParamsE:
        /* <DEDUP_REMOVED lines=55> */
.L_x_2148:
        /* <DEDUP_REMOVED lines=34> */
[----:B------:R-:W-:-:S02]  /*0590*/  SHF.R.U32.HI R48, RZ, 0x10, R49 ;  /* 0x00000010ff307819 */ /* 0x000fc40000011631 */
[----:B------:R-:W-:Y:S01]  /*05a0*/  HADD2.F32 R58, -RZ, R58.H0_H0 ;  /* 0x2000003aff3a7230 */ /* 0x000fe20000004100 */
[--C-:B------:R-:W-:Y:S02]  /*05b0*/  SHF.R.U64 R62, R44, 0x10, R45.reuse ;  /* 0x000000102c3e7819 */ /* 0x100fe4000000122d */
[----:B------:R-:W-:Y:S01]  /*05c0*/  FSEL R43, R43, RZ, !P3 ;  /* 0x000000ff2b2b7208 */ /* 0x000fe20005800000 */
[----:B------:R-:W-:Y:S01]  /*05d0*/  IMAD.MOV.U32 R59, RZ, RZ, R45 ;  /* 0x000000ffff3b7224 */ /* 0x000fe200078e002d */
[----:B------:R-:W-:Y:S01]  /*05e0*/  SHF.R.U64 R61, R32, 0x10, R33 ;  /* 0x00000010203d7819 */ /* 0x000fe20000001221 */
[----:B------:R-:W-:Y:S01]  /*05f0*/  HADD2.F32 R48, -RZ, R48.H0_H0 ;  /* 0x20000030ff307230 */ /* 0x000fe20000004100 */
[----:B------:R-:W-:Y:S01]  /*0600*/  SHF.R.U32.HI R63, RZ, 0x10, R45 ;  /* 0x00000010ff3f7819 */ /* 0x000fe2000001162d */
[----:B------:R-:W-:Y:S02]  /*0610*/  IMAD.MOV.U32 R45, RZ, RZ, R32 ;  /* 0x000000ffff2d7224 */ /* 0x000fe400078e0020 */
[----:B------:R-:W-:Y:S01]  /*0620*/  FADD.FTZ R69, -R43, R58 ;  /* 0x0000003a2b457221 */ /* 0x000fe20000010100 */
[----:B------:R-:W-:-:S02]  /*0630*/  HADD2.F32 R58, -RZ, R61.H0_H0 ;  /* 0x2000003dff3a7230 */ /* 0x000fc40000004100 */
[C---:B------:R-:W-:Y:S01]  /*0640*/  FADD.FTZ R67, -R43.reuse, R48 ;  /* 0x000000302b437221 */ /* 0x040fe20000010100 */
[----:B------:R-:W-:Y:S02]  /*0650*/  IMAD.MOV.U32 R49, RZ, RZ, R44 ;  /* 0x000000ffff317224 */ /* 0x000fe400078e002c */
[----:B------:R-:W-:Y:S02]  /*0660*/  HADD2.F32 R44, -RZ, R60.H0_H0 ;  /* 0x2000003cff2c7230 */ /* 0x000fe40000004100 */
[----:B------:R-:W-:Y:S02]  /*0670*/  HADD2.F32 R48, -RZ, R45.H0_H0 ;  /* 0x2000002dff307230 */ /* 0x000fe40000004100 */
[----:B------:R-:W-:Y:S01]  /*0680*/  FADD.FTZ R45, -R43, R58 ;  /* 0x0000003a2b2d7221 */ /* 0x000fe20000010100 */
[----:B------:R-:W-:Y:S02]  /*0690*/  IMAD.MOV.U32 R60, RZ, RZ, R33 ;  /* 0x000000ffff3c7224 */ /* 0x000fe400078e0021 */
[----:B------:R-:W-:-:S02]  /*06a0*/  IMAD.MOV.U32 R58, RZ, RZ, R56 ;  /* 0x000000ffff3a7224 */ /* 0x000fc400078e0038 */
[----:B------:R-:W-:Y:S01]  /*06b0*/  FADD.FTZ R73, -R43, R44 ;  /* 0x0000002c2b497221 */ /* 0x000fe20000010100 */
[----:B------:R-:W-:Y:S01]  /*06c0*/  SHF.R.U64 R68, R56, 0x10, R57 ;  /* 0x0000001038447819 */ /* 0x000fe20000001239 */
[----:B------:R-:W-:Y:S02]  /*06d0*/  HADD2.F32 R44, -RZ, R63.H0_H0 ;  /* 0x2000003fff2c7230 */ /* 0x000fe40000004100 */
[----:B------:R-:W-:Y:S02]  /*06e0*/  HADD2.F32 R60, -RZ, R60.H0_H0 ;  /* 0x2000003cff3c7230 */ /* 0x000fe40000004100 */
[----:B------:R-:W-:Y:S01]  /*06f0*/  HADD2.F32 R58, -RZ, R58.H0_H0 ;  /* 0x2000003aff3a7230 */ /* 0x000fe20000004100 */
[----:B------:R-:W-:Y:S01]  /*0700*/  SHF.R.U32.HI R66, RZ, 0x10, R33 ;  /* 0x00000010ff427819 */ /* 0x000fe20000011621 */
[----:B------:R-:W-:Y:S02]  /*0710*/  HADD2.F32 R32, -RZ, R62.H0_H0 ;  /* 0x2000003eff207230 */ /* 0x000fe40000004100 */
[----:B------:R-:W-:-:S02]  /*0720*/  HADD2.F32 R62, -RZ, R59.H0_H0 ;  /* 0x2000003bff3e7230 */ /* 0x000fc40000004100 */
[----:B------:R-:W-:Y:S01]  /*0730*/  FADD.FTZ R33, -R43, R44 ;  /* 0x0000002c2b217221 */ /* 0x000fe20000010100 */
[--C-:B------:R-:W-:Y:S02]  /*0740*/  IMAD.MOV.U32 R59, RZ, RZ, R57.reuse ;  /* 0x000000ffff3b7224 */ /* 0x100fe400078e0039 */
[----:B------:R-:W-:Y:S01]  /*0750*/  FMUL.FTZ R73, R73, UR11 ;  /* 0x0000000b49497c20 */ /* 0x000fe20008410000 */
[----:B------:R-:W-:Y:S02]  /*0760*/  HADD2.F32 R68, -RZ, R68.H0_H0 ;  /* 0x20000044ff447230 */ /* 0x000fe40000004100 */
[----:B------:R-:W-:Y:S01]  /*0770*/  FADD.FTZ R44, -R43, R60 ;  /* 0x0000003c2b2c7221 */ /* 0x000fe20000010100 */
[----:B-----5:R-:W-:Y:S01]  /*0780*/  FMUL.FTZ R71, R20, R58 ;  /* 0x0000003a14477220 */ /* 0x020fe20000410000 */
[----:B------:R-:W-:Y:S01]  /*0790*/  HADD2.F32 R0, -RZ, R0.H0_H0 ;  /* 0x20000000ff007230 */ /* 0x000fe20000004100 */
[----:B------:R-:W-:Y:S01]  /*07a0*/  SHF.R.U32.HI R60, RZ, 0x10, R57 ;  /* 0x00000010ff3c7819 */ /* 0x000fe20000011639 */
[----:B------:R-:W-:-:S02]  /*07b0*/  HADD2.F32 R64, -RZ, R49.H0_H0 ;  /* 0x20000031ff407230 */ /* 0x000fc40000004100 */
[C---:B------:R-:W-:Y:S01]  /*07c0*/  FADD.FTZ R61, -R43.reuse, R32 ;  /* 0x000000202b3d7221 */ /* 0x040fe20000010100 */
[----:B------:R-:W-:Y:S01]  /*07d0*/  HADD2.F32 R66, -RZ, R66.H0_H0 ;  /* 0x20000042ff427230 */ /* 0x000fe20000004100 */
[----:B----4-:R-:W-:Y:S01]  /*07e0*/  SHF.R.U64 R56, R46, 0x10, R47 ;  /* 0x000000102e387819 */ /* 0x010fe2000000122f */
[----:B------:R-:W-:Y:S02]  /*07f0*/  IMAD.MOV.U32 R57, RZ, RZ, R46 ;  /* 0x000000ffff397224 */ /* 0x000fe400078e002e */
[----:B------:R-:W-:Y:S01]  /*0800*/  FADD.FTZ R32, -R43, R48 ;  /* 0x000000302b207221 */ /* 0x000fe20000010100 */
[--C-:B------:R-:W-:Y:S01]  /*0810*/  SHF.R.U64 R46, R34, 0x10, R35.reuse ;  /* 0x00000010222e7819 */ /* 0x100fe20000001223 */
[--C-:B------:R-:W-:Y:S01]  /*0820*/  IMAD.MOV.U32 R88, RZ, RZ, R35.reuse ;  /* 0x000000ffff587224 */ /* 0x100fe200078e0023 */
[----:B------:R-:W-:Y:S01]  /*0830*/  SHF.R.U32.HI R87, RZ, 0x10, R35 ;  /* 0x00000010ff577819 */ /* 0x000fe20000011623 */
[----:B------:R-:W-:Y:S02]  /*0840*/  HADD2.F32 R59, -RZ, R59.H0_H0 ;  /* 0x2000003bff3b7230 */ /* 0x000fe40000004100 */
[----:B------:R-:W-:Y:S01]  /*0850*/  FADD.FTZ R39, R68, R39 ;  /* 0x0000002744277221 */ /* 0x000fe20000010000 */
[-C--:B------:R-:W-:Y:S01]  /*0860*/  FFMA.FTZ R40, R73, R68.reuse, R40 ;  /* 0x0000004449287223 */ /* 0x080fe20000010028 */
[--C-:B------:R-:W-:Y:S01]  /*0870*/  IMAD.MOV.U32 R49, RZ, RZ, R47.reuse ;  /* 0x000000ffff317224 */ /* 0x100fe200078e002f */
[----:B------:R-:W-:Y:S01]  /*0880*/  SHF.R.U32.HI R48, RZ, 0x10, R47 ;  /* 0x00000010ff307819 */ /* 0x000fe2000001162f */
[----:B------:R-:W-:Y:S01]  /*0890*/  FMUL.FTZ R68, R21, R68 ;  /* 0x0000004415447220 */ /* 0x000fe20000410000 */
[----:B------:R-:W-:Y:S01]  /*08a0*/  FADD.FTZ R35, RZ, R71 ;  /* 0x00000047ff237221 */ /* 0x000fe20000010000 */
[----:B------:R-:W-:-:S02]  /*08b0*/  IMAD.MOV.U32 R47, RZ, RZ, R34 ;  /* 0x000000ffff2f7224 */ /* 0x000fc400078e0022 */
[C---:B------:R-:W-:Y:S01]  /*08c0*/  FADD.FTZ R0, -R43.reuse, R0 ;  /* 0x000000002b007221 */ /* 0x040fe20000010100 */
[C---:B------:R-:W-:Y:S01]  /*08d0*/  FADD.FTZ R64, -R43.reuse, R64 ;  /* 0x000000402b407221 */ /* 0x040fe20000010100 */
[C---:B------:R-:W-:Y:S01]  /*08e0*/  FADD.FTZ R62, -R43.reuse, R62 ;  /* 0x0000003e2b3e7221 */ /* 0x040fe20000010100 */
[----:B------:R-:W-:Y:S02]  /*08f0*/  HADD2.F32 R34, -RZ, R60.H0_H0 ;  /* 0x2000003cff227230 */ /* 0x000fe40000004100 */
[----:B------:R-:W-:Y:S01]  /*0900*/  FADD.FTZ R43, -R43, R66 ;  /* 0x000000422b2b7221 */ /* 0x000fe20000010100 */
[----:B------:R-:W-:Y:S01]  /*0910*/  FMUL.FTZ R67, R67, UR11 ;  /* 0x0000000b43437c20 */ /* 0x000fe20008410000 */
        /* <DEDUP_REMOVED lines=8> */
[----:B------:R-:W-:Y:S01]  /*09a0*/  FMUL.FTZ R63, R24, R57 ;  /* 0x00000039183f7220 */ /* 0x000fe20000410000 */
[----:B------:R-:W-:Y:S01]  /*09b0*/  FADD.FTZ R34, R34, R65 ;  /* 0x0000004122227221 */ /* 0x000fe20000010000 */
[----:B------:R-:W-:Y:S01]  /*09c0*/  FMUL.FTZ R69, R69, UR11 ;  /* 0x0000000b45457c20 */ /* 0x000fe20008410000 */
[----:B------:R-:W-:Y:S02]  /*09d0*/  HADD2.F32 R49, -RZ, R49.H0_H0 ;  /* 0x20000031ff317230 */ /* 0x000fe40000004100 */
[----:B------:R-:W-:Y:S01]  /*09e0*/  FMUL.FTZ R61, R61, UR11 ;  /* 0x0000000b3d3d7c20 */ /* 0x000fe20008410000 */
[-C--:B------:R-:W-:Y:S01]  /*09f0*/  FMUL.FTZ R60, R25, R56.reuse ;  /* 0x00000038193c7220 */ /* 0x080fe20000410000 */
[----:B------:R-:W-:Y:S01]  /*0a00*/  FADD.FTZ R35, R34, R63 ;  /* 0x0000003f22237221 */ /* 0x000fe20000010000 */
[----:B------:R-:W-:Y:S01]  /*0a10*/  FMUL.FTZ R0, R0, UR11 ;  /* 0x0000000b00007c20 */ /* 0x000fe20008410000 */
[----:B------:R-:W-:Y:S01]  /*0a20*/  FADD.FTZ R37, R59, R37 ;  /* 0x000000253b257221 */ /* 0x000fe20000010000 */
[----:B------:R-:W-:Y:S01]  /*0a30*/  FFMA.FTZ R38, R69, R59, R38 ;  /* 0x0000003b45267223 */ /* 0x000fe20000010026 */
[----:B------:R-:W-:Y:S01]  /*0a40*/  FADD.FTZ R12, R56, R12 ;  /* 0x0000000c380c7221 */ /* 0x000fe20000010000 */
[----:B------:R-:W-:Y:S01]  /*0a50*/  FFMA.FTZ R4, R61, R56, R4 ;  /* 0x000000383d047223 */ /* 0x000fe20000010004 */
[----:B------:R-:W-:-:S02]  /*0a60*/  HADD2.F32 R89, -RZ, R48.H0_H0 ;  /* 0x20000030ff597230 */ /* 0x000fc40000004100 */
[----:B------:R-:W-:Y:S01]  /*0a70*/  FMUL.FTZ R59, R26, R49 ;  /* 0x000000311a3b7220 */ /* 0x000fe20000410000 */
[----:B------:R-:W-:Y:S01]  /*0a80*/  FADD.FTZ R56, R35, R60 ;  /* 0x0000003c23387221 */ /* 0x000fe20000010000 */
[----:B------:R-:W-:Y:S01]  /*0a90*/  FADD.FTZ R41, R58, R41 ;  /* 0x000000293a297221 */ /* 0x000fe20000010000 */
[----:B------:R-:W-:Y:S01]  /*0aa0*/  FFMA.FTZ R75, R0, R58, R75 ;  /* 0x0000003a004b7223 */ /* 0x000fe2000001004b */
[----:B------:R-:W-:Y:S01]  /*0ab0*/  FMUL.FTZ R64, R64, UR11 ;  /* 0x0000000b40407c20 */ /* 0x000fe20008410000 */
[----:B------:R-:W-:Y:S02]  /*0ac0*/  HADD2.F32 R34, -RZ, R47.H0_H0 ;  /* 0x2000002fff227230 */ /* 0x000fe40000004100 */
[----:B------:R-:W-:Y:S01]  /*0ad0*/  FFMA.FTZ R48, R0, R71, RZ ;  /* 0x0000004700307223 */ /* 0x000fe200000100ff */
[----:B------:R-:W-:Y:S01]  /*0ae0*/  FADD.FTZ R47, R56, R59 ;  /* 0x0000003b382f7221 */ /* 0x000fe20000010000 */
[----:B------:R-:W-:Y:S01]  /*0af0*/  FMUL.FTZ R58, R27, R89 ;  /* 0x000000591b3a7220 */ /* 0x000fe20000410000 */
[----:B------:R-:W-:Y:S01]  /*0b00*/  FADD.FTZ R11, R57, R11 ;  /* 0x0000000b390b7221 */ /* 0x000fe20000010000 */
[----:B------:R-:W-:Y:S01]  /*0b10*/  FFMA.FTZ R3, R64, R57, R3 ;  /* 0x0000003940037223 */ /* 0x000fe20000010003 */
[----:B------:R-:W-:-:S02]  /*0b20*/  HADD2.F32 R35, -RZ, R46.H0_H0 ;  /* 0x2000002eff237230 */ /* 0x000fc40000004100 */
[----:B------:R-:W-:Y:S01]  /*0b30*/  FFMA.FTZ R48, R73, R68, R48 ;  /* 0x0000004449307223 */ /* 0x000fe20000010030 */
[----:B------:R-:W-:Y:S01]  /*0b40*/  FADD.FTZ R46, R47, R58 ;  /* 0x0000003a2f2e7221 */ /* 0x000fe20000010000 */
[----:B------:R-:W-:Y:S01]  /*0b50*/  FMUL.FTZ R57, R28, R34 ;  /* 0x000000221c397220 */ /* 0x000fe20000410000 */
[----:B------:R-:W-:Y:S01]  /*0b60*/  FMUL.FTZ R62, R62, UR11 ;  /* 0x0000000b3e3e7c20 */ /* 0x000fe20008410000 */
[----:B------:R-:W-:Y:S02]  /*0b70*/  HADD2.F32 R88, -RZ, R88.H0_H0 ;  /* 0x20000058ff587230 */ /* 0x000fe40000004100 */
[----:B------:R-:W-:Y:S01]  /*0b80*/  FFMA.FTZ R48, R69, R66, R48 ;  /* 0x0000004245307223 */ /* 0x000fe20000010030 */
[----:B------:R-:W-:Y:S01]  /*0b90*/  FADD.FTZ R47, R46, R57 ;  /* 0x000000392e2f7221 */ /* 0x000fe20000010000 */
[----:B------:R-:W-:Y:S01]  /*0ba0*/  FMUL.FTZ R56, R29, R35 ;  /* 0x000000231d387220 */ /* 0x000fe20000410000 */
[----:B------:R-:W-:Y:S01]  /*0bb0*/  FADD.FTZ R13, R49, R13 ;  /* 0x0000000d310d7221 */ /* 0x000fe20000010000 */
[----:B------:R-:W-:Y:S01]  /*0bc0*/  FFMA.FTZ R5, R62, R49, R5 ;  /* 0x000000313e057223 */ /* 0x000fe20000010005 */
[----:B------:R-:W-:Y:S01]  /*0bd0*/  FFMA.FTZ R91, R67, R65, R48 ;  /* 0x00000041435b7223 */ /* 0x000fe20000010030 */
[----:B------:R-:W-:-:S02]  /*0be0*/  HADD2.F32 R87, -RZ, R87.H0_H0 ;  /* 0x20000057ff577230 */ /* 0x000fc40000004100 */
[----:B------:R-:W-:Y:S01]  /*0bf0*/  FADD.FTZ R48, R47, R56 ;  /* 0x000000382f307221 */ /* 0x000fe20000010000 */
[----:B------:R-:W-:Y:S01]  /*0c00*/  FMUL.FTZ R49, R30, R88 ;  /* 0x000000581e317220 */ /* 0x000fe20000410000 */
[----:B------:R-:W-:-:S03]  /*0c10*/  FFMA.FTZ R46, R64, R63, R91 ;  /* 0x0000003f402e7223 */ /* 0x000fc6000001005b */
        /* <DEDUP_REMOVED lines=147> */
.L_x_2120:
        /* <DEDUP_REMOVED lines=36> */
.L_x_2119:
        /* <DEDUP_REMOVED lines=11> */
[----:B------:R-:W-:Y:S01]  /*1840*/  IMAD.MOV.U32 R0, RZ, RZ, R50 ;  /* 0x000000ffff007224 */ /* 0x000fe200078e0032 */
[--C-:B------:R-:W-:Y:S01]  /*1850*/  SHF.R.U32.HI R34, RZ, 0x10, R51.reuse ;  /* 0x00000010ff227819 */ /* 0x100fe20000011633 */
[----:B------:R-:W-:Y:S02]  /*1860*/  IMAD.MOV.U32 R32, RZ, RZ, R51 ;  /* 0x000000ffff207224 */ /* 0x000fe400078e0033 */
        /* <DEDUP_REMOVED lines=30> */
.L_x_2122:
[----:B-----5:R-:W-:Y:S02]  /*1a50*/  IMAD.MOV.U32 R32, RZ, RZ, R50 ;  /* 0x000000ffff207224 */ /* 0x020fe400078e0032 */
[--C-:B------:R-:W-:Y:S01]  /*1a60*/  FFMA.FTZ R73, R73, UR20, R90.reuse ;  /* 0x0000001449497c23 */ /* 0x100fe2000801005a */
[--C-:B------:R-:W-:Y:S01]  /*1a70*/  FFMA.FTZ R0, R0, UR20, R90.reuse ;  /* 0x0000001400007c23 */ /* 0x100fe2000801005a */
[----:B------:R-:W-:Y:S01]  /*1a80*/  FFMA.FTZ R69, R69, UR20, R90 ;  /* 0x0000001445457c23 */ /* 0x000fe2000801005a */
[----:B------:R-:W-:Y:S02]  /*1a90*/  IMAD.MOV.U32 R35, RZ, RZ, R51 ;  /* 0x000000ffff237224 */ /* 0x000fe400078e0033 */
[----:B------:R-:W-:Y:S01]  /*1aa0*/  FADD.FTZ R73, R68, -R73 ;  /* 0x8000004944497221 */ /* 0x000fe20000010000 */
[--C-:B------:R-:W-:Y:S01]  /*1ab0*/  SHF.R.U64 R34, R50, 0x10, R51.reuse ;  /* 0x0000001032227819 */ /* 0x100fe20000001233 */
[----:B------:R-:W-:Y:S02]  /*1ac0*/  HADD2.F32 R33, -RZ, R32.H0_H0 ;  /* 0x20000020ff217230 */ /* 0x000fe40000004100 */
[----:B------:R-:W-:Y:S01]  /*1ad0*/  FADD.FTZ R0, R71, -R0 ;  /* 0x8000000047007221 */ /* 0x000fe20000010000 */
[----:B------:R-:W-:Y:S01]  /*1ae0*/  SHF.R.U32.HI R68, RZ, 0x10, R51 ;  /* 0x00000010ff447819 */ /* 0x000fe20000011633 */
[----:B------:R-:W-:Y:S01]  /*1af0*/  FADD.FTZ R69, R66, -R69 ;  /* 0x8000004542457221 */ /* 0x000fe20000010000 */
[----:B------:R-:W-:Y:S01]  /*1b00*/  FFMA.FTZ R66, R67, UR20, R90 ;  /* 0x0000001443427c23 */ /* 0x000fe2000801005a */
[----:B------:R-:W-:-:S02]  /*1b10*/  HADD2.F32 R32, -RZ, R35.H0_H0 ;  /* 0x20000023ff207230 */ /* 0x000fc40000004100 */
[----:B------:R-:W-:Y:S01]  /*1b20*/  FFMA.FTZ R0, R0, UR11, R33 ;  /* 0x0000000b00007c23 */ /* 0x000fe20008010021 */
[----:B------:R-:W-:Y:S02]  /*1b30*/  HADD2.F32 R34, -RZ, R34.H0_H0 ;  /* 0x20000022ff227230 */ /* 0x000fe40000004100 */
[----:B------:R-:W-:Y:S01]  /*1b40*/  FADD.FTZ R66, R65, -R66 ;  /* 0x8000004241427221 */ /* 0x000fe20000010000 */
[----:B------:R-:W-:Y:S02]  /*1b50*/  HADD2.F32 R35, -RZ, R68.H0_H0 ;  /* 0x20000044ff237230 */ /* 0x000fe40000004100 */
        /* <DEDUP_REMOVED lines=27> */
.L_x_2118:
        /* <DEDUP_REMOVED lines=53> */
.L_x_2124:
        /* <DEDUP_REMOVED lines=49> */
.L_x_2123:
        /* <DEDUP_REMOVED lines=57> */
.L_x_2125:
[----:B-----5:R-:W-:Y:S02]  /*2700*/  IMAD.MOV.U32 R32, RZ, RZ, R50 ;  /* 0x000000ffff207224 */ /* 0x020fe400078e0032 */
[--C-:B------:R-:W-:Y:S01]  /*2710*/  FFMA.FTZ R0, R0, UR20, R90.reuse ;  /* 0x0000001400007c23 */ /* 0x100fe2000801005a */
[--C-:B------:R-:W-:Y:S01]  /*2720*/  FFMA.FTZ R34, R67, UR20, R90.reuse ;  /* 0x0000001443227c23 */ /* 0x100fe2000801005a */
[--C-:B------:R-:W-:Y:S01]  /*2730*/  FFMA.FTZ R73, R73, UR20, R90.reuse ;  /* 0x0000001449497c23 */ /* 0x100fe2000801005a */
[----:B------:R-:W-:Y:S01]  /*2740*/  FFMA.FTZ R69, R69, UR20, R90 ;  /* 0x0000001445457c23 */ /* 0x000fe2000801005a */
[----:B------:R-:W-:Y:S02]  /*2750*/  HADD2.F32 R33, -RZ, R32.H0_H0 ;  /* 0x20000020ff217230 */ /* 0x000fe40000004100 */
[----:B------:R-:W-:Y:S01]  /*2760*/  FADD.FTZ R0, R71, -R0 ;  /* 0x8000000047007221 */ /* 0x000fe20000010000 */
[----:B------:R-:W-:Y:S01]  /*2770*/  LOP3.LUT P6, RZ, R89, 0xff, RZ, 0xc0, !PT ;  /* 0x000000ff59ff7812 */ /* 0x000fe200078cc0ff */
[----:B------:R-:W-:-:S02]  /*2780*/  IMAD.MOV.U32 R35, RZ, RZ, R51 ;  /* 0x000000ffff237224 */ /* 0x000fc400078e0033 */
[----:B------:R-:W-:Y:S01]  /*2790*/  FADD.FTZ R65, R65, -R34 ;  /* 0x8000002241417221 */ /* 0x000fe20000010000 */
        /* <DEDUP_REMOVED lines=46> */
.L_x_2121:
        /* <DEDUP_REMOVED lines=18> */
.L_x_2126:
        /* <DEDUP_REMOVED lines=10> */
.L_x_2127:
        /* <DEDUP_REMOVED lines=63> */
.L_x_2130:
        /* <DEDUP_REMOVED lines=50> */
.L_x_2129:
        /* <DEDUP_REMOVED lines=52> */
.L_x_2132:
        /* <DEDUP_REMOVED lines=43> */
.L_x_2128:
        /* <DEDUP_REMOVED lines=33> */
[----:B------:R-:W-:Y:S02]  /*3b50*/  F2FP.F16.F32.PACK_AB R0, R0, R35 ;  /* 0x000000230000723e */ /* 0x000fe400000000ff */
[----:B------:R-:W-:Y:S02]  /*3b60*/  FSEL R47, R47, RZ, P6 ;  /* 0x000000ff2f2f7208 */ /* 0x000fe40003000000 */
        /* <DEDUP_REMOVED lines=14> */
.L_x_2134:
        /* <DEDUP_REMOVED lines=39> */
.L_x_2133:
        /* <DEDUP_REMOVED lines=37> */
.L_x_2135:
        /* <DEDUP_REMOVED lines=30> */
.L_x_2131:
        /* <DEDUP_REMOVED lines=15> */
.L_x_2136:
        /* <DEDUP_REMOVED lines=10> */
.L_x_2137:
        /* <DEDUP_REMOVED lines=62> */
.L_x_2140:
        /* <DEDUP_REMOVED lines=52> */
.L_x_2139:
        /* <DEDUP_REMOVED lines=50> */
.L_x_2142:
        /* <DEDUP_REMOVED lines=45> */
.L_x_2138:
        /* <DEDUP_REMOVED lines=46> */
.L_x_2144:
        /* <DEDUP_REMOVED lines=38> */
.L_x_2143:
        /* <DEDUP_REMOVED lines=38> */
.L_x_2145:
        /* <DEDUP_REMOVED lines=30> */
.L_x_2141:
        /* <DEDUP_REMOVED lines=15> */
.L_x_2146:
        /* <DEDUP_REMOVED lines=10> */
.L_x_2147:
        /* <DEDUP_REMOVED lines=26> */
.L_x_2117:
        /* <DEDUP_REMOVED lines=14> */
.L_x_2149:
        /* <DEDUP_REMOVED lines=14> */
.L_x_3567:


//--------------------- .text._ZN10layer_norm31ln_parallel_residual_bwd_kernelINS_13Kernel_traitsI6__halfS2_fS2_fjLj1536ELj1ELj1ELj4ELj8ENS_18Kernel_traits_baseILj1536ES2_S2_fS2_fjLj128EEEEELb0ELb0ELb0EEEvNS_9BwdParamsE --------------------------
	.section	.text._ZN10layer_norm31ln_parallel_residual_bwd_kernelINS_13Kernel_traitsI6__halfS2_fS2_fjLj1536ELj1ELj1ELj4ELj8ENS_18Kernel_traits_baseILj1536ES2_S2_fS2_fjLj128EEEEELb0ELb0ELb0EEEvNS_9BwdParamsE,"ax",@progbits
	.align	128
        .global         _ZN10layer_norm31ln_parallel_residual_bwd_kernelINS_13Kernel_traitsI6__halfS2_fS2_fjLj1536ELj1ELj1ELj4ELj8ENS_18Kernel_traits_baseILj1536ES2_S2_fS2_fjLj128EEEEELb0ELb0ELb0EEEvNS_9BwdParamsE
        .type           _ZN10layer_norm31ln_parallel_residual_bwd_kernelINS_13Kernel_traitsI6__halfS2_fS2_fjLj1536ELj1ELj1ELj4ELj8ENS_18Kernel_traits_baseILj1536ES2_S2_fS2_fjLj128EEEEELb0ELb0ELb0EEEvNS_9BwdParamsE,@function
        .size           _ZN10layer_norm31ln_parallel_residual_bwd_kernelINS_13Kernel_traitsI6__halfS2_fS2_fjLj1536ELj1ELj1ELj4ELj8ENS_18Kernel_traits_baseILj1536ES2_S2_fS2_fjLj128EEEEELb0ELb0ELb0EEEvNS_9BwdParamsE,(.L_x_3568 - _ZN10layer_norm31ln_parallel_residual_bwd_kernelINS_13Kernel_traitsI6__halfS2_fS2_fjLj1536ELj1ELj1ELj4ELj8ENS_18Kernel_traits_baseILj1536ES2_S2_fS2_fjLj128EEEEELb0ELb0ELb0EEEvNS_9BwdParamsE)
        .other          _ZN10layer_norm31ln_parallel_residual_bwd_kernelINS_13Kernel_traitsI6__halfS2_fS2_fjLj1536ELj1ELj1ELj4ELj8ENS_18Kernel_traits_baseILj1536ES2_S2_fS2_fjLj128EEEEELb0ELb0ELb0EEEvNS_9BwdParamsE,@"STO_CUDA_ENTRY STV_DEFAULT"
_ZN10layer_norm31ln_parallel_residual_bwd_kernelINS_13Kernel_traitsI6__halfS2_fS2_fjLj1536ELj1ELj1ELj4ELj8ENS_18Kernel_traits_baseILj1536ES2_S2_fS2_fjLj128EEEEELb0ELb0ELb0EEEvNS_9BwdParamsE:
.text._ZN10layer_norm31ln_parallel_residual_bwd_kernelINS_13Kernel_traitsI6__halfS2_fS2_fjLj1536ELj1ELj1ELj4ELj8ENS_18Kernel_traits_baseILj1536ES2_S2_fS2_fjLj128EEEEELb0ELb0ELb0EEEvNS_9BwdParamsE:
        /* <DEDUP_REMOVED lines=12> */
[----:B------:R-:W0:Y:S01]  /*00c0*/  S2UR UR9, SR_CTAID.X ;  /* 0x00000000000979c3 */ /* 0x000e220000002500 */
[----:B------:R-:W0:Y:S01]  /*00d0*/  LDCU UR4, c[0x0][0x384] ;  /* 0x00007080ff0477ac */ /* 0x000e220008000800 */
[----:B------:R-:W-:Y:S02]  /*00e0*/  LEA.HI.SX32 R2, R3, R2, 0x1e ;  /* 0x0000000203027211 */ /* 0x000fe400078ff2ff */
[----:B------:R-:W-:Y:S02]  /*00f0*/  MOV R3, R109 ;  /* 0x0000006d00037202 */ /* 0x000fe40000000f00 */
[C---:B------:R-:W-:Y:S02]  /*0100*/  ISETP.GE.U32.AND P3, PT, R2.reuse, 0x80, PT ;  /* 0x000000800200780c */ /* 0x040fe40003f66070 */
[----:B------:R-:W1:Y:S01]  /*0110*/  LDC.64 R24, c[0x0][0x3d0] ;  /* 0x0000f400ff187b82 */ /* 0x000e620000000a00 */
[C---:B------:R-:W-:Y:S02]  /*0120*/  ISETP.GE.U32.AND P1, PT, R2.reuse, 0x100, PT ;  /* 0x000001000200780c */ /* 0x040fe40003f26070 */
[----:B------:R-:W-:-:S05]  /*0130*/  ISETP.GE.U32.AND P2, PT, R2, 0x180, PT ;  /* 0x000001800200780c */ /* 0x000fca0003f46070 */
[----:B------:R-:W1:Y:S03]  /*0140*/  LDC.64 R26, c[0x0][0x3d8] ;  /* 0x0000f600ff1a7b82 */ /* 0x000e660000000a00 */
[----:B--2---:R-:W-:-:S04]  /*0150*/  @P3 IMAD.WIDE.U32 R8, R3, 0x8, R8 ;  /* 0x0000000803083825 */ /* 0x004fc800078e0008 */
[C---:B----4-:R-:W-:Y:S01]  /*0160*/  @P3 IMAD.WIDE.U32 R12, R3.reuse, 0x8, R12 ;  /* 0x00000008030c3825 */ /* 0x050fe200078e000c */
[----:B---3--:R-:W5:Y:S01]  /*0170*/  @P3 LDG.E.64 R10, desc[UR20][R8.64] ;  /* 0x00000014080a3981 */ /* 0x008f62000c1e1b00 */
[----:B------:R-:W-:-:S03]  /*0180*/  @P3 LOP3.LUT R3, R3, 0x80, RZ, 0xfc, !PT ;  /* 0x0000008003033812 */ /* 0x000fc600078efcff */
[----:B------:R-:W5:Y:S01]  /*0190*/  @P3 LDG.E.64 R14, desc[UR20][R12.64] ;  /* 0x000000140c0e3981 */ /* 0x000f62000c1e1b00 */
[----:B0-----:R-:W-:Y:S01]  /*01a0*/  UISETP.GE.AND UP0, UPT, UR9, UR4, UPT ;  /* 0x000000040900728c */ /* 0x001fe2000bf06270 */
[----:B------:R-:W-:-:S04]  /*01b0*/  @P1 IMAD.WIDE.U32 R20, R3, 0x8, R16 ;  /* 0x0000000803141825 */ /* 0x000fc800078e0010 */
[C---:B-1----:R-:W-:Y:S01]  /*01c0*/  @P1 IMAD.WIDE.U32 R22, R3.reuse, 0x8, R18 ;  /* 0x0000000803161825 */ /* 0x042fe200078e0012 */
[----:B------:R-:W-:Y:S01]  /*01d0*/  @P1 IADD3 R3, PT, PT, R3, 0x80, RZ ;  /* 0x0000008003031810 */ /* 0x000fe20007ffe0ff */
[----:B------:R0:W5:Y:S04]  /*01e0*/  @P1 LDG.E.64 R64, desc[UR20][R20.64] ;  /* 0x0000001414401981 */ /* 0x000168000c1e1b00 */
[C---:B------:R-:W-:Y:S01]  /*01f0*/  @P2 IMAD.WIDE.U32 R16, R3.reuse, 0x8, R24 ;  /* 0x0000000803102825 */ /* 0x040fe200078e0018 */
[----:B------:R1:W5:Y:S03]  /*0200*/  @P1 LDG.E.64 R66, desc[UR20][R22.64] ;  /* 0x0000001416421981 */ /* 0x000366000c1e1b00 */
[----:B------:R-:W-:Y:S01]  /*0210*/  @P2 IMAD.WIDE.U32 R18, R3, 0x8, R26 ;  /* 0x0000000803122825 */ /* 0x000fe200078e001a */
[----:B------:R2:W5:Y:S01]  /*0220*/  @P2 LDG.E.64 R6, desc[UR20][R16.64] ;  /* 0x0000001410062981 */ /* 0x000562000c1e1b00 */
[----:B------:R-:W-:-:S02]  /*0230*/  CS2R R60, SRZ ;  /* 0x00000000003c7805 */ /* 0x000fc4000001ff00 */
[----:B------:R-:W-:Y:S02]  /*0240*/  CS2R R62, SRZ ;  /* 0x00000000003e7805 */ /* 0x000fe4000001ff00 */
[----:B------:R-:W-:Y:S01]  /*0250*/  CS2R R56, SRZ ;  /* 0x0000000000387805 */ /* 0x000fe2000001ff00 */
[----:B------:R3:W5:Y:S01]  /*0260*/  @P2 LDG.E.64 R4, desc[UR20][R18.64] ;  /* 0x0000001412042981 */ /* 0x000762000c1e1b00 */
        /* <DEDUP_REMOVED lines=18> */
[----:B-1----:R-:W-:Y:S02]  /*0390*/  CS2R R22, SRZ ;  /* 0x0000000000167805 */ /* 0x002fe4000001ff00 */
[----:B--2---:R-:W-:Y:S02]  /*03a0*/  CS2R R16, SRZ ;  /* 0x0000000000107805 */ /* 0x004fe4000001ff00 */
[----:B---3--:R-:W-:Y:S01]  /*03b0*/  CS2R R18, SRZ ;  /* 0x0000000000127805 */ /* 0x008fe2000001ff00 */
[----:B------:R-:W-:Y:S06]  /*03c0*/  BRA.U UP0, `(.L_x_2150) ;  /* 0x0000003d00d87547 */ /* 0x000fec000b800000 */
[----:B------:R-:W0:Y:S01]  /*03d0*/  LDCU.U8 UR4, c[0x0][0x410] ;  /* 0x00008200ff0477ac */ /* 0x000e220008000000 */
[----:B-----5:R-:W-:Y:S02]  /*03e0*/  MOV R110, R6 ;  /* 0x00000006006e7202 */ /* 0x020fe40000000f00 */
[----:B------:R-:W-:Y:S02]  /*03f0*/  CS2R R60, SRZ ;  /* 0x00000000003c7805 */ /* 0x000fe4000001ff00 */
[----:B------:R-:W-:Y:S02]  /*0400*/  MOV R115, R4 ;  /* 0x0000000400737202 */ /* 0x000fe40000000f00 */
[----:B------:R-:W-:Y:S02]  /*0410*/  CS2R R62, SRZ ;  /* 0x00000000003e7805 */ /* 0x000fe4000001ff00 */
[----:B------:R-:W-:Y:S02]  /*0420*/  MOV R86, R10 ;  /* 0x0000000a00567202 */ /* 0x000fe40000000f00 */
[----:B------:R-:W-:-:S02]  /*0430*/  CS2R R56, SRZ ;  /* 0x0000000000387805 */ /* 0x000fc4000001ff00 */
[--C-:B------:R-:W-:Y:S02]  /*0440*/  SHF.R.U64 R85, R10, 0x10, R11.reuse ;  /* 0x000000100a557819 */ /* 0x100fe4000000120b */
[----:B------:R-:W-:Y:S02]  /*0450*/  CS2R R58, SRZ ;  /* 0x00000000003a7805 */ /* 0x000fe4000001ff00 */
[----:B------:R-:W-:Y:S02]  /*0460*/  MOV R0, R11 ;  /* 0x0000000b00007202 */ /* 0x000fe40000000f00 */
[----:B------:R-:W-:Y:S02]  /*0470*/  CS2R R52, SRZ ;  /* 0x0000000000347805 */ /* 0x000fe4000001ff00 */
[----:B------:R-:W-:Y:S02]  /*0480*/  SHF.R.U32.HI R3, RZ, 0x10, R11 ;  /* 0x00000010ff037819 */ /* 0x000fe4000001160b */
[----:B------:R-:W-:-:S02]  /*0490*/  CS2R R54, SRZ ;  /* 0x0000000000367805 */ /* 0x000fc4000001ff00 */
[----:B------:R-:W-:Y:S02]  /*04a0*/  SHF.R.U64 R6, R6, 0x10, R7 ;  /* 0x0000001006067819 */ /* 0x000fe40000001207 */
        /* <DEDUP_REMOVED lines=25> */
[--C-:B------:R-:W-:Y:S02]  /*0640*/  SHF.R.U64 R9, R66, 0x10, R67.reuse ;  /* 0x0000001042097819 */ /* 0x100fe40000001243 */
[----:B------:R-:W-:Y:S02]  /*0650*/  CS2R R24, SRZ ;  /* 0x0000000000187805 */ /* 0x000fe4000001ff00 */
[----:B------:R-:W-:Y:S02]  /*0660*/  MOV R108, R67 ;  /* 0x00000043006c7202 */ /* 0x000fe40000000f00 */
[----:B------:R-:W-:Y:S02]  /*0670*/  CS2R R26, SRZ ;  /* 0x00000000001a7805 */ /* 0x000fe4000001ff00 */
[----:B------:R-:W-:-:S02]  /*0680*/  SHF.R.U32.HI R11, RZ, 0x10, R67 ;  /* 0x00000010ff0b7819 */ /* 0x000fc40000011643 */
        /* <DEDUP_REMOVED lines=27> */
[----:B------:R-:W-:Y:S01]  /*0840*/  PLOP3.LUT P4, PT, PT, PT, UP0, 0x80, 0x8 ;  /* 0x000000000008781c */ /* 0x000fe20003f8f008 */
[----:B------:R-:W0:Y:S01]  /*0850*/  LDCU.128 UR16, c[0x0][0x3c0] ;  /* 0x00007800ff1077ac */ /* 0x000e220008000c00 */
[----:B-1----:R-:W0:Y:S11]  /*0860*/  LDCU.64 UR22, c[0x0][0x380] ;  /* 0x00007000ff1677ac */ /* 0x002e360008000a00 */
.L_x_2191:
        /* <DEDUP_REMOVED lines=23> */
[----:B------:R-:W1:Y:S08]  /*09e0*/  LDC.64 R122, c[0x0][0x428] ;  /* 0x00010a00ff7a7b82 */ /* 0x000e700000000a00 */
[----:B------:R-:W2:Y:S01]  /*09f0*/  LDC.64 R68, c[0x0][0x3a8] ;  /* 0x0000ea00ff447b82 */ /* 0x000ea20000000a00 */
[----:B0-----:R-:W-:Y:S01]  /*0a00*/  IMAD.WIDE.U32 R118, R0, 0x8, R118 ;  /* 0x0000000800767825 */ /* 0x001fe200078e0076 */
[----:B----4-:R-:W-:-:S05]  /*0a10*/  ISETP.NE.U32.AND P0, PT, RZ, UR24, PT ;  /* 0x00000018ff007c0c */ /* 0x010fca000bf05070 */
[----:B------:R-:W4:Y:S01]  /*0a20*/  LDG.E.64 R118, desc[UR20][R118.64] ;  /* 0x0000001476767981 */ /* 0x000f22000c1e1b00 */
[----:B-1----:R-:W-:Y:S01]  /*0a30*/  IMAD.WIDE.U32 R122, R0, 0x8, R122 ;  /* 0x00000008007a7825 */ /* 0x002fe200078e007a */
[----:B------:R-:W-:-:S04]  /*0a40*/  ISETP.NE.AND.EX P0, PT, RZ, UR25, PT, P0 ;  /* 0x00000019ff007c0c */ /* 0x000fc8000bf05300 */
[----:B------:R-:W3:Y:S01]  /*0a50*/  LDG.E.64 R112, desc[UR20][R122.64] ;  /* 0x000000147a707981 */ /* 0x000ee2000c1e1b00 */
[----:B--2---:R-:W-:-:S06]  /*0a60*/  IMAD.WIDE.U32 R68, R0, 0x10, R68 ;  /* 0x0000001000447825 */ /* 0x004fcc00078e0044 */
[----:B------:R-:W2:Y:S02]  /*0a70*/  LDG.E.128 R68, desc[UR20][R68.64] ;  /* 0x0000001444447981 */ /* 0x000ea4000c1e1d00 */
[----:B------:R-:W0:Y:S02]  /*0a80*/  @P0 LDC.64 R74, c[0x0][0x438] ;  /* 0x00010e00ff4a0b82 */ /* 0x000e240000000a00 */
[----:B0-----:R-:W-:-:S05]  /*0a90*/  @P0 IMAD.WIDE.U32 R120, R0, 0x10, R74 ;  /* 0x0000001000780825 */ /* 0x001fca00078e004a */
[----:B------:R0:W5:Y:S01]  /*0aa0*/  @P0 LDG.E.128 R12, desc[UR20][R120.64] ;  /* 0x00000014780c0981 */ /* 0x000162000c1e1d00 */
[----:B------:R-:W-:Y:S02]  /*0ab0*/  HADD2.F32 R82, -RZ, R83.H0_H0 ;  /* 0x20000053ff527230 */ /* 0x000fe40000004100 */
[----:B------:R-:W-:Y:S02]  /*0ac0*/  HADD2.F32 R84, -RZ, R86.H0_H0 ;  /* 0x20000056ff547230 */ /* 0x000fe40000004100 */
[----:B------:R-:W-:Y:S01]  /*0ad0*/  HADD2.F32 R114, -RZ, R78.H1_H1 ;  /* 0x3000004eff727230 */ /* 0x000fe20000004100 */
[----:B----4-:R-:W-:-:S05]  /*0ae0*/  MOV R3, R118 ;  /* 0x0000007600037202 */ /* 0x010fca0000000f00 */
[----:B------:R-:W-:Y:S01]  /*0af0*/  HADD2.F32 R97, -RZ, R3.H0_H0 ;  /* 0x20000003ff617230 */ /* 0x000fe20000004100 */
[----:B---3--:R-:W-:Y:S02]  /*0b00*/  MOV R92, R112 ;  /* 0x00000070005c7202 */ /* 0x008fe40000000f00 */
[----:B------:R-:W-:Y:S02]  /*0b10*/  SHF.R.U64 R94, R118, 0x10, R119 ;  /* 0x00000010765e7819 */ /* 0x000fe40000001277 */
[----:B------:R-:W-:Y:S01]  /*0b20*/  FMUL.FTZ R109, R82, R97 ;  /* 0x00000061526d7220 */ /* 0x000fe20000410000 */
[----:B------:R-:W-:Y:S02]  /*0b30*/  HADD2.F32 R89, -RZ, R92.H0_H0 ;  /* 0x2000005cff597230 */ /* 0x000fe40000004100 */
[----:B--2---:R-:W-:-:S04]  /*0b40*/  FADD.FTZ R3, -R72, R68 ;  /* 0x0000004448037221 */ /* 0x004fc80000010100 */
[----:B------:R-:W-:Y:S01]  /*0b50*/  FMUL.FTZ R3, R3, UR14 ;  /* 0x0000000e03037c20 */ /* 0x000fe20008410000 */
[-C--:B------:R-:W-:Y:S01]  /*0b60*/  FFMA.FTZ R84, R84, R89.reuse, R109 ;  /* 0x0000005954547223 */ /* 0x080fe2000001006d */
[----:B------:R-:W-:Y:S01]  /*0b70*/  FADD.FTZ R48, R48, R89 ;  /* 0x0000005930307221 */ /* 0x000fe20000010000 */
[----:B------:R-:W-:Y:S02]  /*0b80*/  HADD2.F32 R94, -RZ, R94.H0_H0 ;  /* 0x2000005eff5e7230 */ /* 0x000fe40000004100 */
[C---:B------:R-:W-:Y:S01]  /*0b90*/  FFMA.FTZ R60, R3.reuse, R89, R60 ;  /* 0x00000059033c7223 */ /* 0x040fe2000001003c */
[----:B------:R-:W-:Y:S01]  /*0ba0*/  HADD2.F32 R89, -RZ, R79.H1_H1 ;  /* 0x3000004fff597230 */ /* 0x000fe20000004100 */
[----:B------:R-:W-:Y:S02]  /*0bb0*/  SHF.R.U64 R112, R112, 0x10, R113 ;  /* 0x0000001070707819 */ /* 0x000fe40000001271 */
[----:B------:R-:W-:Y:S01]  /*0bc0*/  SHF.R.U32.HI R74, RZ, 0x10, R119 ;  /* 0x00000010ff4a7819 */ /* 0x000fe20000011677 */
[----:B------:R-:W-:Y:S01]  /*0bd0*/  FADD.FTZ R24, R24, R97 ;  /* 0x0000006118187221 */ /* 0x000fe20000010000 */
[----:B------:R-:W-:Y:S01]  /*0be0*/  SHF.R.U32.HI R91, RZ, 0x10, R113 ;  /* 0x00000010ff5b7819 */ /* 0x000fe20000011671 */
[----:B------:R-:W-:Y:S01]  /*0bf0*/  FFMA.FTZ R36, R3, R97, R36 ;  /* 0x0000006103247223 */ /* 0x000fe20000010024 */
[----:B------:R-:W-:Y:S01]  /*0c00*/  FMUL.FTZ R82, R89, R94 ;  /* 0x0000005e59527220 */ /* 0x000fe20000410000 */
[----:B------:R-:W-:Y:S01]  /*0c10*/  MOV R73, R119 ;  /* 0x0000007700497202 */ /* 0x000fe20000000f00 */
[----:B------:R-:W-:-:S02]  /*0c20*/  HADD2.F32 R97, -RZ, R85.H1_H1 ;  /* 0x30000055ff617230 */ /* 0x000fc40000004100 */
[----:B------:R-:W-:Y:S02]  /*0c30*/  HADD2.F32 R112, -RZ, R112.H0_H0 ;  /* 0x20000070ff707230 */ /* 0x000fe40000004100 */
[----:B------:R-:W-:Y:S02]  /*0c40*/  HADD2.F32 R74, -RZ, R74.H0_H0 ;  /* 0x2000004aff4a7230 */ /* 0x000fe40000004100 */
[----:B------:R-:W-:Y:S02]  /*0c50*/  HADD2.F32 R89, -RZ, R77.H1_H1 ;  /* 0x3000004dff597230 */ /* 0x000fe40000004100 */
[----:B------:R-:W-:Y:S01]  /*0c60*/  FADD.FTZ R70, -R72, R70 ;  /* 0x0000004648467221 */ /* 0x000fe20000010100 */
[----:B------:R-:W-:Y:S01]  /*0c70*/  HADD2.F32 R68, -RZ, R91.H0_H0 ;  /* 0x2000005bff447230 */ /* 0x000fe20000004100 */
[----:B------:R-:W-:Y:S01]  /*0c80*/  MOV R75, R113 ;  /* 0x00000071004b7202 */ /* 0x000fe20000000f00 */
[----:B------:R-:W-:Y:S02]  /*0c90*/  HADD2.F32 R92, -RZ, R83.H1_H1 ;  /* 0x30000053ff5c7230 */ /* 0x000fe40000004100 */
[----:B------:R-:W-:Y:S01]  /*0ca0*/  FFMA.FTZ R82, R97, R112, R82 ;  /* 0x0000007061527223 */ /* 0x000fe20000010052 */
[----:B------:R-:W-:-:S02]  /*0cb0*/  HADD2.F32 R73, -RZ, R73.H0_H0 ;  /* 0x20000049ff497230 */ /* 0x000fc40000004100 */
[----:B------:R-:W-:Y:S01]  /*0cc0*/  FMUL.FTZ R89, R89, R74 ;  /* 0x0000004a59597220 */ /* 0x000fe20000410000 */
[----:B------:R-:W-:Y:S01]  /*0cd0*/  FADD.FTZ R69, -R72, R69 ;  /* 0x0000004548457221 */ /* 0x000fe20000010100 */
[----:B------:R-:W-:Y:S01]  /*0ce0*/  FMUL.FTZ R97, R70, UR14 ;  /* 0x0000000e46617c20 */ /* 0x000fe20008410000 */
[----:B------:R-:W-:Y:S02]  /*0cf0*/  HADD2.F32 R75, -RZ, R75.H0_H0 ;  /* 0x2000004bff4b7230 */ /* 0x000fe40000004100 */
[----:B------:R-:W-:Y:S01]  /*0d00*/  FFMA.FTZ R89, R92, R68, R89 ;  /* 0x000000445c597223 */ /* 0x000fe20000010059 */
[-C--:B------:R-:W-:Y:S01]  /*0d10*/  FMUL.FTZ R114, R114, R73.reuse ;  /* 0x0000004972727220 */ /* 0x080fe20000410000 */
[----:B------:R-:W-:Y:S02]  /*0d20*/  HADD2.F32 R91, -RZ, R85.H0_H0 ;  /* 0x20000055ff5b7230 */ /* 0x000fe40000004100 */
[----:B------:R-:W-:Y:S01]  /*0d30*/  FMUL.FTZ R92, R69, UR14 ;  /* 0x0000000e455c7c20 */ /* 0x000fe20008410000 */
[----:B------:R-:W-:Y:S01]  /*0d40*/  FADD.FTZ R26, R26, R73 ;  /* 0x000000491a1a7221 */ /* 0x000fe20000010000 */
[----:B------:R-:W-:Y:S01]  /*0d50*/  FFMA.FTZ R38, R97, R73, R38 ;  /* 0x0000004961267223 */ /* 0x000fe20000010026 */
[----:B------:R-:W-:Y:S01]  /*0d60*/  FADD.FTZ R69, RZ, R84 ;  /* 0x00000054ff457221 */ /* 0x000fe20000010000 */
[----:B------:R-:W-:Y:S01]  /*0d70*/  FFMA.FTZ R73, R3, R84, RZ ;  /* 0x0000005403497223 */ /* 0x000fe200000100ff */
[----:B------:R-:W-:Y:S01]  /*0d80*/  FADD.FTZ R71, -R72, R71 ;  /* 0x0000004748477221 */ /* 0x000fe20000010100 */
[----:B------:R-:W-:Y:S01]  /*0d90*/  FADD.FTZ R49, R49, R112 ;  /* 0x0000007031317221 */ /* 0x000fe20000010000 */
[C---:B------:R-:W-:Y:S01]  /*0da0*/  FFMA.FTZ R61, R92.reuse, R112, R61 ;  /* 0x000000705c3d7223 */ /* 0x040fe2000001003d */
[----:B------:R-:W-:Y:S01]  /*0db0*/  FFMA.FTZ R91, R91, R75, R114 ;  /* 0x0000004b5b5b7223 */ /* 0x000fe20000010072 */
[----:B------:R-:W-:Y:S01]  /*0dc0*/  FADD.FTZ R70, R69, R82 ;  /* 0x0000005245467221 */ /* 0x000fe20000010000 */
[C---:B------:R-:W-:Y:S01]  /*0dd0*/  FFMA.FTZ R112, R92.reuse, R82, R73 ;  /* 0x000000525c707223 */ /* 0x040fe20000010049 */
        /* <DEDUP_REMOVED lines=13> */
[----:B0-----:R-:W-:-:S07]  /*0eb0*/  FFMA.FTZ R74, R94, R89, R112 ;  /* 0x000000595e4a7223 */ /* 0x001fce0000010070 */
.L_x_2152:
[----:B---34-:R-:W-:Y:S05]  /*0ec0*/  BSYNC.RECONVERGENT B0 ;  /* 0x0000000000007941 */ /* 0x018fea0003800200 */
.L_x_2151:
        /* <DEDUP_REMOVED lines=15> */
[----:B------:R0:W5:Y:S02]  /*0fc0*/  @P0 LDG.E.128 R8, desc[UR20][R118.64] ;  /* 0x0000001476080981 */ /* 0x000164000c1e1d00 */
[----:B0-----:R-:W-:Y:S01]  /*0fd0*/  HADD2.F32 R119, -RZ, R76.H1_H1 ;  /* 0x3000004cff777230 */ /* 0x001fe20000004100 */
[----:B------:R-:W-:Y:S02]  /*0fe0*/  IADD3 R75, PT, PT, R75, 0x80, RZ ;  /* 0x000000804b4b7810 */ /* 0x000fe40007ffe0ff */
[----:B---3--:R-:W-:Y:S02]  /*0ff0*/  MOV R96, R80 ;  /* 0x0000005000607202 */ /* 0x008fe40000000f00 */
[----:B------:R-:W-:Y:S02]  /*1000*/  SHF.R.U64 R90, R80, 0x10, R81 ;  /* 0x00000010505a7819 */ /* 0x000fe40000001251 */
[----:B----4-:R-:W-:Y:S02]  /*1010*/  MOV R80, R112 ;  /* 0x0000007000507202 */ /* 0x010fe40000000f00 */
[----:B------:R-:W-:-:S02]  /*1020*/  SHF.R.U64 R88, R112, 0x10, R113 ;  /* 0x0000001070587819 */ /* 0x000fc40000001271 */
[----:B------:R-:W-:Y:S02]  /*1030*/  MOV R87, R113 ;  /* 0x0000007100577202 */ /* 0x000fe40000000f00 */
[----:B------:R-:W-:Y:S01]  /*1040*/  SHF.R.U32.HI R95, RZ, 0x10, R113 ;  /* 0x00000010ff5f7819 */ /* 0x000fe20000011671 */
[----:B--2---:R-:W-:Y:S01]  /*1050*/  FADD.FTZ R68, -R72, R68 ;  /* 0x0000004448447221 */ /* 0x004fe20000010100 */
[----:B------:R-:W-:Y:S01]  /*1060*/  HADD2.F32 R113, -RZ, R80.H0_H0 ;  /* 0x20000050ff717230 */ /* 0x000fe20000004100 */
[----:B------:R-:W-:Y:S01]  /*1070*/  MOV R109, R81 ;  /* 0x00000051006d7202 */ /* 0x000fe20000000f00 */
[----:B------:R-:W-:Y:S01]  /*1080*/  HADD2.F32 R80, -RZ, R107.H0_H0 ;  /* 0x2000006bff507230 */ /* 0x000fe20000004100 */
[----:B------:R-:W-:Y:S01]  /*1090*/  SHF.R.U32.HI R93, RZ, 0x10, R81 ;  /* 0x00000010ff5d7819 */ /* 0x000fe20000011651 */
[----:B------:R-:W-:Y:S01]  /*10a0*/  FMUL.FTZ R81, R68, UR14 ;  /* 0x0000000e44517c20 */ /* 0x000fe20008410000 */
[----:B------:R-:W-:Y:S01]  /*10b0*/  FADD.FTZ R20, R20, R113 ;  /* 0x0000007114147221 */ /* 0x000fe20000010000 */
[----:B------:R-:W-:-:S02]  /*10c0*/  HADD2.F32 R68, -RZ, R88.H0_H0 ;  /* 0x20000058ff447230 */ /* 0x000fc40000004100 */
[-C--:B------:R-:W-:Y:S01]  /*10d0*/  FMUL.FTZ R80, R80, R113.reuse ;  /* 0x0000007150507220 */ /* 0x080fe20000410000 */
[----:B------:R-:W-:Y:S01]  /*10e0*/  FFMA.FTZ R32, R81, R113, R32 ;  /* 0x0000007151207223 */ /* 0x000fe20000010020 */
[----:B------:R-:W-:Y:S02]  /*10f0*/  HADD2.F32 R113, -RZ, R107.H1_H1 ;  /* 0x3000006bff717230 */ /* 0x000fe40000004100 */
[----:B------:R-:W-:Y:S01]  /*1100*/  FADD.FTZ R69, -R72, R69 ;  /* 0x0000004548457221 */ /* 0x000fe20000010100 */
[----:B------:R-:W-:Y:S02]  /*1110*/  HADD2.F32 R117, -RZ, R96.H0_H0 ;  /* 0x20000060ff757230 */ /* 0x000fe40000004100 */
[----:B------:R-:W-:Y:S02]  /*1120*/  HADD2.F32 R96, -RZ, R90.H0_H0 ;  /* 0x2000005aff607230 */ /* 0x000fe40000004100 */
[----:B------:R-:W-:Y:S01]  /*1130*/  FMUL.FTZ R113, R113, R68 ;  /* 0x0000004471717220 */ /* 0x000fe20000410000 */
[----:B------:R-:W-:-:S02]  /*1140*/  HADD2.F32 R88, -RZ, R86.H1_H1 ;  /* 0x30000056ff587230 */ /* 0x000fc40000004100 */
[----:B------:R-:W-:Y:S01]  /*1150*/  FMUL.FTZ R90, R69, UR14 ;  /* 0x0000000e455a7c20 */ /* 0x000fe20008410000 */
[----:B------:R-:W-:Y:S02]  /*1160*/  HADD2.F32 R69, -RZ, R87.H0_H0 ;  /* 0x20000057ff457230 */ /* 0x000fe40000004100 */
[----:B------:R-:W-:Y:S01]  /*1170*/  FADD.FTZ R45, R45, R96 ;  /* 0x000000602d2d7221 */ /* 0x000fe20000010000 */
[-C--:B------:R-:W-:Y:S01]  /*1180*/  FFMA.FTZ R88, R88, R96.reuse, R113 ;  /* 0x0000006058587223 */ /* 0x080fe20000010071 */
[----:B------:R-:W-:Y:S01]  /*1190*/  FFMA.FTZ R57, R90, R96, R57 ;  /* 0x000000605a397223 */ /* 0x000fe20000010039 */
[----:B------:R-:W-:Y:S02]  /*11a0*/  HADD2.F32 R96, -RZ, R108.H0_H0 ;  /* 0x2000006cff607230 */ /* 0x000fe40000004100 */
[----:B------:R-:W-:Y:S02]  /*11b0*/  HADD2.F32 R109, -RZ, R109.H0_H0 ;  /* 0x2000006dff6d7230 */ /* 0x000fe40000004100 */
[----:B------:R-:W-:-:S02]  /*11c0*/  HADD2.F32 R87, -RZ, R106.H0_H0 ;  /* 0x2000006aff577230 */ /* 0x000fc40000004100 */
[----:B------:R-:W-:Y:S01]  /*11d0*/  FMUL.FTZ R96, R96, R69 ;  /* 0x0000004560607220 */ /* 0x000fe20000410000 */
[----:B------:R-:W-:-:S03]  /*11e0*/  FADD.FTZ R21, R21, R68 ;  /* 0x0000004415157221 */ /* 0x000fc60000010000 */
[----:B------:R-:W-:Y:S01]  /*11f0*/  FFMA.FTZ R87, R87, R109, R96 ;  /* 0x0000006d57577223 */ /* 0x000fe20000010060 */
[----:B------:R-:W-:Y:S01]  /*1200*/  FADD.FTZ R96, -R72, R70 ;  /* 0x0000004648607221 */ /* 0x000fe20000010100 */
[----:B------:R-:W-:Y:S01]  /*1210*/  FFMA.FTZ R33, R90, R68, R33 ;  /* 0x000000445a217223 */ /* 0x000fe20000010021 */
[----:B------:R-:W-:Y:S02]  /*1220*/  HADD2.F32 R68, -RZ, R95.H0_H0 ;  /* 0x2000005fff447230 */ /* 0x000fe40000004100 */
[----:B------:R-:W-:Y:S01]  /*1230*/  FFMA.FTZ R80, R119, R117, R80 ;  /* 0x0000007577507223 */ /* 0x000fe20000010050 */
[----:B------:R-:W-:Y:S01]  /*1240*/  FMUL.FTZ R95, R96, UR14 ;  /* 0x0000000e605f7c20 */ /* 0x000fe20008410000 */
[----:B------:R-:W-:Y:S02]  /*1250*/  HADD2.F32 R113, -RZ, R108.H1_H1 ;  /* 0x3000006cff717230 */ /* 0x000fe40000004100 */
[----:B------:R-:W-:Y:S01]  /*1260*/  FADD.FTZ R22, R22, R69 ;  /* 0x0000004516167221 */ /* 0x000fe20000010000 */
[----:B------:R-:W-:Y:S01]  /*1270*/  FADD.FTZ R73, R73, R80 ;  /* 0x0000005049497221 */ /* 0x000fe20000010000 */
[----:B------:R-:W-:Y:S01]  /*1280*/  FFMA.FTZ R34, R95, R69, R34 ;  /* 0x000000455f227223 */ /* 0x000fe20000010022 */
[----:B------:R-:W-:Y:S01]  /*1290*/  FFMA.FTZ R69, R81, R80, R74 ;  /* 0x0000005051457223 */ /* 0x000fe2000001004a */
[----:B------:R-:W-:-:S02]  /*12a0*/  HADD2.F32 R70, -RZ, R93.H0_H0 ;  /* 0x2000005dff467230 */ /* 0x000fc40000004100 */
[----:B------:R-:W-:Y:S01]  /*12b0*/  FMUL.FTZ R93, R113, R68 ;  /* 0x00000044715d7220 */ /* 0x000fe20000410000 */
[----:B------:R-:W-:Y:S02]  /*12c0*/  HADD2.F32 R96, -RZ, R106.H1_H1 ;  /* 0x3000006aff607230 */ /* 0x000fe40000004100 */
[----:B------:R-:W-:Y:S01]  /*12d0*/  FADD.FTZ R74, R73, R88 ;  /* 0x00000058494a7221 */ /* 0x000fe20000010000 */
[----:B------:R-:W-:Y:S01]  /*12e0*/  FADD.FTZ R71, -R72, R71 ;  /* 0x0000004748477221 */ /* 0x000fe20000010100 */
[----:B------:R-:W-:Y:S01]  /*12f0*/  FFMA.FTZ R112, R90, R88, R69 ;  /* 0x000000585a707223 */ /* 0x000fe20000010045 */
[-C--:B------:R-:W-:Y:S01]  /*1300*/  FFMA.FTZ R93, R96, R70.reuse, R93 ;  /* 0x00000046605d7223 */ /* 0x080fe2000001005d */
[----:B------:R-:W-:Y:S01]  /*1310*/  FADD.FTZ R74, R74, R87 ;  /* 0x000000574a4a7221 */ /* 0x000fe20000010000 */
[----:B------:R-:W-:Y:S01]  /*1320*/  FMUL.FTZ R96, R71, UR14 ;  /* 0x0000000e47607c20 */ /* 0x000fe20008410000 */
[----:B------:R-:W-:Y:S01]  /*1330*/  FFMA.FTZ R112, R95, R87, R112 ;  /* 0x000000575f707223 */ /* 0x000fe20000010070 */
        /* <DEDUP_REMOVED lines=9> */
[----:B------:R-:W-:-:S07]  /*13d0*/  FFMA.FTZ R74, R96, R93, R112 ;  /* 0x0000005d604a7223 */ /* 0x000fce0000010070 */
.L_x_2154:
[----:B------:R-:W-:Y:S05]  /*13e0*/  BSYNC.RECONVERGENT B0 ;  /* 0x0000000000007941 */ /* 0x000fea0003800200 */
.L_x_2153:
        /* <DEDUP_REMOVED lines=8> */
[----:B------:R-:W3:Y:S01]  /*1470*/  LDG.E.64 R104, desc[UR20][R104.64] ;  /* 0x0000001468687981 */ /* 0x000ee2000c1e1b00 */
[----:B-1----:R-:W-:-:S06]  /*1480*/  IMAD.WIDE.U32 R100, R75, 0x8, R100 ;  /* 0x000000084b647825 */ /* 0x002fcc00078e0064 */
[----:B------:R-:W4:Y:S03]  /*1490*/  LDG.E.64 R100, desc[UR20][R100.64] ;  /* 0x0000001464647981 */ /* 0x000f26000c1e1b00 */
[----:B------:R-:W0:Y:S01]  /*14a0*/  @P0 LDC.64 R98, c[0x0][0x438] ;  /* 0x00010e00ff620b82 */ /* 0x000e220000000a00 */
[----:B--2---:R-:W-:-:S06]  /*14b0*/  IMAD.WIDE.U32 R68, R75, 0x10, R68 ;  /* 0x000000104b447825 */ /* 0x004fcc00078e0044 */
[----:B------:R-:W2:Y:S01]  /*14c0*/  LDG.E.128 R68, desc[UR20][R68.64] ;  /* 0x0000001444447981 */ /* 0x000ea2000c1e1d00 */
[----:B0-----:R-:W-:-:S05]  /*14d0*/  @P0 IMAD.WIDE.U32 R118, R75, 0x10, R98 ;  /* 0x000000104b760825 */ /* 0x001fca00078e0062 */
[----:B------:R0:W5:Y:S01]  /*14e0*/  @P0 LDG.E.128 R4, desc[UR20][R118.64] ;  /* 0x0000001476040981 */ /* 0x000162000c1e1d00 */
[----:B------:R-:W-:Y:S01]  /*14f0*/  HADD2.F32 R113, -RZ, R110.H0_H0 ;  /* 0x2000006eff717230 */ /* 0x000fe20000004100 */
[----:B---3--:R-:W-:Y:S02]  /*1500*/  MOV R98, R104 ;  /* 0x0000006800627202 */ /* 0x008fe40000000f00 */
[----:B----4-:R-:W-:Y:S02]  /*1510*/  MOV R112, R100 ;  /* 0x0000006400707202 */ /* 0x010fe40000000f00 */
[--C-:B------:R-:W-:Y:S02]  /*1520*/  SHF.R.U64 R99, R100, 0x10, R101.reuse ;  /* 0x0000001064637819 */ /* 0x100fe40000001265 */
[----:B------:R-:W-:Y:S02]  /*1530*/  MOV R103, R101 ;  /* 0x0000006500677202 */ /* 0x000fe40000000f00 */
[----:B------:R-:W-:-:S02]  /*1540*/  SHF.R.U32.HI R75, RZ, 0x10, R101 ;  /* 0x00000010ff4b7819 */ /* 0x000fc40000011665 */
[--C-:B------:R-:W-:Y:S02]  /*1550*/  SHF.R.U64 R100, R104, 0x10, R105.reuse ;  /* 0x0000001068647819 */ /* 0x100fe40000001269 */
[----:B------:R-:W-:Y:S02]  /*1560*/  MOV R101, R105 ;  /* 0x0000006900657202 */ /* 0x000fe40000000f00 */
[----:B------:R-:W-:Y:S01]  /*1570*/  SHF.R.U32.HI R104, RZ, 0x10, R105 ;  /* 0x00000010ff687819 */ /* 0x000fe20000011669 */
[----:B------:R-:W-:Y:S02]  /*1580*/  HADD2.F32 R105, -RZ, R98.H0_H0 ;  /* 0x20000062ff697230 */ /* 0x000fe40000004100 */
[----:B------:R-:W-:Y:S02]  /*1590*/  HADD2.F32 R98, -RZ, R115.H0_H0 ;  /* 0x20000073ff627230 */ /* 0x000fe40000004100 */
[----:B------:R-:W-:-:S03]  /*15a0*/  HADD2.F32 R109, -RZ, R112.H0_H0 ;  /* 0x20000070ff6d7230 */ /* 0x000fc60000004100 */
[----:B------:R-:W-:Y:S01]  /*15b0*/  FMUL.FTZ R98, R98, R105 ;  /* 0x0000006962627220 */ /* 0x000fe20000410000 */
[C---:B--2---:R-:W-:Y:S01]  /*15c0*/  FADD.FTZ R102, -R72.reuse, R68 ;  /* 0x0000004448667221 */ /* 0x044fe20000010100 */
[----:B------:R-:W-:Y:S02]  /*15d0*/  HADD2.F32 R68, -RZ, R100.H0_H0 ;  /* 0x20000064ff447230 */ /* 0x000fe40000004100 */
[----:B------:R-:W-:Y:S01]  /*15e0*/  FFMA.FTZ R98, R113, R109, R98 ;  /* 0x0000006d71627223 */ /* 0x000fe20000010062 */
[----:B------:R-:W-:Y:S02]  /*15f0*/  HADD2.F32 R113, -RZ, R115.H1_H1 ;  /* 0x30000073ff717230 */ /* 0x000fe40000004100 */
[C---:B------:R-:W-:Y:S01]  /*1600*/  FADD.FTZ R69, -R72.reuse, R69 ;  /* 0x0000004548457221 */ /* 0x040fe20000010100 */
[C---:B------:R-:W-:Y:S01]  /*1610*/  FADD.FTZ R70, -R72.reuse, R70 ;  /* 0x0000004648467221 */ /* 0x040fe20000010100 */
[----:B------:R-:W-:Y:S01]  /*1620*/  FADD.FTZ R71, -R72, R71 ;  /* 0x0000004748477221 */ /* 0x000fe20000010100 */
[----:B------:R-:W-:-:S02]  /*1630*/  HADD2.F32 R72, -RZ, R99.H0_H0 ;  /* 0x20000063ff487230 */ /* 0x000fc40000004100 */
[----:B------:R-:W-:Y:S01]  /*1640*/  FMUL.FTZ R99, R102, UR14 ;  /* 0x0000000e66637c20 */ /* 0x000fe20008410000 */
[----:B------:R-:W-:Y:S02]  /*1650*/  HADD2.F32 R100, -RZ, R110.H1_H1 ;  /* 0x3000006eff647230 */ /* 0x000fe40000004100 */
[----:B------:R-:W-:Y:S01]  /*1660*/  FMUL.FTZ R113, R113, R68 ;  /* 0x0000004471717220 */ /* 0x000fe20000410000 */
[----:B------:R-:W-:Y:S01]  /*1670*/  FMUL.FTZ R102, R69, UR14 ;  /* 0x0000000e45667c20 */ /* 0x000fe20008410000 */
[--C-:B------:R-:W-:Y:S02]  /*1680*/  HADD2.F32 R112, -RZ, R116.reuse.H0_H0 ;  /* 0x20000074ff707230 */ /* 0x100fe40000004100 */
[----:B------:R-:W-:Y:S01]  /*1690*/  FADD.FTZ R16, R16, R105 ;  /* 0x0000006910107221 */ /* 0x000fe20000010000 */
[----:B------:R-:W-:Y:S02]  /*16a0*/  HADD2.F32 R69, -RZ, R101.H0_H0 ;  /* 0x20000065ff457230 */ /* 0x000fe40000004100 */
[-C--:B------:R-:W-:Y:S01]  /*16b0*/  FFMA.FTZ R100, R100, R72.reuse, R113 ;  /* 0x0000004864647223 */ /* 0x080fe20000010071 */
[----:B------:R-:W-:Y:S01]  /*16c0*/  FFMA.FTZ R28, R99, R105, R28 ;  /* 0x00000069631c7223 */ /* 0x000fe2000001001c */
[----:B------:R-:W-:Y:S01]  /*16d0*/  FADD.FTZ R41, R41, R72 ;  /* 0x0000004829297221 */ /* 0x000fe20000010000 */
[----:B------:R-:W-:Y:S01]  /*16e0*/  FFMA.FTZ R53, R102, R72, R53 ;  /* 0x0000004866357223 */ /* 0x000fe20000010035 */
[----:B------:R-:W-:-:S02]  /*16f0*/  HADD2.F32 R105, -RZ, R116.H1_H1 ;  /* 0x30000074ff697230 */ /* 0x000fc40000004100 */
[----:B------:R-:W-:Y:S01]  /*1700*/  FADD.FTZ R40, R40, R109 ;  /* 0x0000006d28287221 */ /* 0x000fe20000010000 */
[----:B------:R-:W-:Y:S02]  /*1710*/  HADD2.F32 R72, -RZ, R104.H0_H0 ;  /* 0x20000068ff487230 */ /* 0x000fe40000004100 */
[----:B------:R-:W-:Y:S01]  /*1720*/  FFMA.FTZ R52, R99, R109, R52 ;  /* 0x0000006d63347223 */ /* 0x000fe20000010034 */
[----:B------:R-:W-:Y:S02]  /*1730*/  HADD2.F32 R109, -RZ, R103.H0_H0 ;  /* 0x20000067ff6d7230 */ /* 0x000fe40000004100 */
[----:B------:R-:W-:Y:S01]  /*1740*/  FMUL.FTZ R112, R112, R69 ;  /* 0x0000004570707220 */ /* 0x000fe20000410000 */
[----:B------:R-:W-:Y:S02]  /*1750*/  HADD2.F32 R114, -RZ, R75.H0_H0 ;  /* 0x2000004bff727230 */ /* 0x000fe40000004100 */
[----:B------:R-:W-:Y:S01]  /*1760*/  FADD.FTZ R73, R73, R98 ;  /* 0x0000006249497221 */ /* 0x000fe20000010000 */
[----:B------:R-:W-:-:S02]  /*1770*/  HADD2.F32 R101, -RZ, R111.H0_H0 ;  /* 0x2000006fff657230 */ /* 0x000fc40000004100 */
[----:B------:R-:W-:Y:S01]  /*1780*/  FFMA.FTZ R75, R99, R98, R74 ;  /* 0x00000062634b7223 */ /* 0x000fe2000001004a */
[----:B------:R-:W-:Y:S01]  /*1790*/  FMUL.FTZ R103, R105, R72 ;  /* 0x0000004869677220 */ /* 0x000fe20000410000 */
[----:B------:R-:W-:Y:S02]  /*17a0*/  HADD2.F32 R104, -RZ, R111.H1_H1 ;  /* 0x3000006fff687230 */ /* 0x000fe40000004100 */
[----:B------:R-:W-:Y:S01]  /*17b0*/  FMUL.FTZ R105, R70, UR14 ;  /* 0x0000000e46697c20 */ /* 0x000fe20008410000 */
[----:B------:R-:W-:Y:S01]  /*17c0*/  FADD.FTZ R17, R17, R68 ;  /* 0x0000004411117221 */ /* 0x000fe20000010000 */
[C---:B------:R-:W-:Y:S01]  /*17d0*/  FFMA.FTZ R29, R102.reuse, R68, R29 ;  /* 0x00000044661d7223 */ /* 0x040fe2000001001d */
[----:B------:R-:W-:Y:S01]  /*17e0*/  FFMA.FTZ R101, R101, R109, R112 ;  /* 0x0000006d65657223 */ /* 0x000fe20000010070 */
[----:B------:R-:W-:Y:S01]  /*17f0*/  FADD.FTZ R68, R73, R100 ;  /* 0x0000006449447221 */ /* 0x000fe20000010000 */
[----:B------:R-:W-:Y:S01]  /*1800*/  FFMA.FTZ R70, R102, R100, R75 ;  /* 0x0000006466467223 */ /* 0x000fe2000001004b */
[-C--:B------:R-:W-:Y:S01]  /*1810*/  FFMA.FTZ R103, R104, R114.reuse, R103 ;  /* 0x0000007268677223 */ /* 0x080fe20000010067 */
[----:B------:R-:W-:Y:S01]  /*1820*/  FMUL.FTZ R104, R71, UR14 ;  /* 0x0000000e47687c20 */ /* 0x000fe20008410000 */
[----:B------:R-:W-:Y:S01]  /*1830*/  FADD.FTZ R68, R68, R101 ;  /* 0x0000006544447221 */ /* 0x000fe20000010000 */
[C---:B------:R-:W-:Y:S01]  /*1840*/  FFMA.FTZ R70, R105.reuse, R101, R70 ;  /* 0x0000006569467223 */ /* 0x040fe20000010046 */
        /* <DEDUP_REMOVED lines=10> */
.L_x_2156:
[----:B------:R-:W-:Y:S05]  /*18f0*/  BSYNC.RECONVERGENT B0 ;  /* 0x0000000000007941 */ /* 0x000fea0003800200 */
.L_x_2155:
        /* <DEDUP_REMOVED lines=32> */
.L_x_2158:
[----:B------:R-:W-:Y:S05]  /*1b00*/  BSYNC.RECONVERGENT B0 ;  /* 0x0000000000007941 */ /* 0x000fea0003800200 */
.L_x_2157:
        /* <DEDUP_REMOVED lines=56> */
[----:B------:R-:W-:Y:S01]  /*1e90*/  PRMT R69, R72, 0x7632, R69 ;  /* 0x0000763248457816 */ /* 0x000fe20000000045 */
[----:B------:R-:W-:Y:S06]  /*1ea0*/  BRA `(.L_x_2164) ;  /* 0x0000000800707947 */ /* 0x000fec0003800000 */
.L_x_2163:
        /* <DEDUP_REMOVED lines=21> */
.L_x_2162:
        /* <DEDUP_REMOVED lines=22> */
.L_x_2165:
        /* <DEDUP_REMOVED lines=21> */
.L_x_2161:
        /* <DEDUP_REMOVED lines=29> */
.L_x_2167:
        /* <DEDUP_REMOVED lines=21> */
.L_x_2166:
        /* <DEDUP_REMOVED lines=20> */
[----:B------:R-:W-:Y:S01]  /*2710*/  PRMT R69, R72, 0x7632, R69 ;  /* 0x0000763248457816 */ /* 0x000fe20000000045 */
[----:B------:R-:W-:Y:S06]  /*2720*/  BRA `(.L_x_2164) ;  /* 0x0000000000507947 */ /* 0x000fec0003800000 */
.L_x_2168:
        /* <DEDUP_REMOVED lines=19> */
[----:B------:R-:W-:-:S07]  /*2860*/  PRMT R79, R68, 0x7610, R79 ;  /* 0x00007610444f7816 */ /* 0x000fce000000004f */
.L_x_2164:
        /* <DEDUP_REMOVED lines=24> */
.L_x_2169:
[----:B------:R-:W-:-:S07]  /*29f0*/  IADD3 R0, PT, PT, R0, 0x80, RZ ;  /* 0x0000008000007810 */ /* 0x000fce0007ffe0ff */
.L_x_2160:
[----:B------:R-:W-:Y:S05]  /*2a00*/  BSYNC.RECONVERGENT B0 ;  /* 0x0000000000007941 */ /* 0x000fea0003800200 */
.L_x_2159:
        /* <DEDUP_REMOVED lines=33> */
.L_x_2174:
        /* <DEDUP_REMOVED lines=17> */
.L_x_2173:
        /* <DEDUP_REMOVED lines=24> */
.L_x_2176:
        /* <DEDUP_REMOVED lines=17> */
.L_x_2172:
        /* <DEDUP_REMOVED lines=28> */
.L_x_2178:
        /* <DEDUP_REMOVED lines=17> */
.L_x_2177:
        /* <DEDUP_REMOVED lines=24> */
.L_x_2179:
        /* <DEDUP_REMOVED lines=15> */
[----:B------:R-:W-:-:S07]  /*3500*/  PRMT R69, R72, 0x7632, R69 ;  /* 0x0000763248457816 */ /* 0x000fce0000000045 */
.L_x_2175:
        /* <DEDUP_REMOVED lines=20> */
.L_x_2180:
[----:B------:R-:W-:-:S07]  /*3650*/  IADD3 R0, PT, PT, R0, 0x80, RZ ;  /* 0x0000008000007810 */ /* 0x000fce0007ffe0ff */
.L_x_2171:
[----:B------:R-:W-:Y:S05]  /*3660*/  BSYNC.RECONVERGENT B0 ;  /* 0x0000000000007941 */ /* 0x000fea0003800200 */
.L_x_2170:
        /* <DEDUP_REMOVED lines=20> */
[----:B-----5:R-:W-:Y:S01]  /*37b0*/  FFMA.FTZ R67, R66, UR14, R7 ;  /* 0x0000000e42437c23 */ /* 0x020fe20008010007 */
[----:B------:R-:W-:Y:S01]  /*37c0*/  FFMA.FTZ R64, R65, UR14, R4 ;  /* 0x0000000e41407c23 */ /* 0x000fe20008010004 */
[----:B------:R-:W-:Y:S01]  /*37d0*/  FFMA.FTZ R66, R69, UR14, R6 ;  /* 0x0000000e45427c23 */ /* 0x000fe20008010006 */
[----:B------:R-:W-:-:S04]  /*37e0*/  FFMA.FTZ R65, R68, UR14, R5 ;  /* 0x0000000e44417c23 */ /* 0x000fc80008010005 */
        /* <DEDUP_REMOVED lines=9> */
.L_x_2185:
        /* <DEDUP_REMOVED lines=17> */
.L_x_2184:
        /* <DEDUP_REMOVED lines=26> */
.L_x_2187:
        /* <DEDUP_REMOVED lines=18> */
.L_x_2183:
        /* <DEDUP_REMOVED lines=28> */
.L_x_2189:
        /* <DEDUP_REMOVED lines=17> */
.L_x_2188:
        /* <DEDUP_REMOVED lines=25> */
.L_x_2190:
        /* <DEDUP_REMOVED lines=17> */
.L_x_2186:
        /* <DEDUP_REMOVED lines=20> */
.L_x_2182:
[----:B------:R-:W-:Y:S05]  /*4300*/  BSYNC.RECONVERGENT B0 ;  /* 0x0000000000007941 */ /* 0x000fea0003800200 */
.L_x_2181:
[----:B------:R-:W-:Y:S01]  /*4310*/  UPLOP3.LUT UP1, UPT, UPT, UPT, UP1, 0x40, 0x4 ;  /* 0x000000000004789c */ /* 0x000fe20003f2e810 */
[----:B------:R-:W-:Y:S10]  /*4320*/  BRA.U !UP2, `(.L_x_2191) ;  /* 0xffffffc50a507547 */ /* 0x000ff4000b83ffff */
.L_x_2150:
        /* <DEDUP_REMOVED lines=19> */
.L_x_2193:
[----:B------:R-:W-:Y:S05]  /*4460*/  BSYNC.RECONVERGENT B0 ;  /* 0x0000000000007941 */ /* 0x000fea0003800200 */
.L_x_2192:
        /* <DEDUP_REMOVED lines=15> */
.L_x_2195:
[----:B------:R-:W-:Y:S05]  /*4560*/  BSYNC.RECONVERGENT B0 ;  /* 0x0000000000007941 */ /* 0x000fea0003800200 */
.L_x_2194:
        /* <DEDUP_REMOVED lines=14> */
.L_x_2196:
        /* <DEDUP_REMOVED lines=11> */
.L_x_3568:


//--------------------- .text._ZN10layer_norm31ln_parallel_residual_bwd_kernelINS_13Kernel_traitsI6__halfS2_fS2_fjLj1536ELj1ELj1ELj4ELj8ENS_18Kernel_traits_baseILj1536ES2_S2_fS2_fjLj128EEEEELb0ELb0ELb1EEEvNS_9BwdParamsE --------------------------
	.section	.text._ZN10layer_norm31ln_parallel_residual_bwd_kernelINS_13Kernel_traitsI6__halfS2_fS2_fjLj1536ELj1ELj1ELj4ELj8ENS_18Kernel_traits_baseILj1536ES2_S2_fS2_fjLj128EEEEELb0ELb0ELb1EEEvNS_9BwdParamsE,"ax",@progbits
	.align	128
        .global         _ZN10layer_norm31ln_parallel_residual_bwd_kernelINS_13Kernel_traitsI6__halfS2_fS2_fjLj1536ELj1ELj1ELj4ELj8ENS_18Kernel_traits_baseILj1536ES2_S2_fS2_fjLj128EEEEELb0ELb0ELb1EEEvNS_9BwdParamsE
        .type           _ZN10layer_norm31ln_parallel_residual_bwd_kernelINS_13Kernel_traitsI6__halfS2_fS2_fjLj1536ELj1ELj1ELj4ELj8ENS_18Kernel_traits_baseILj1536ES2_S2_fS2_fjLj128EEEEELb0ELb0ELb1EEEvNS_9BwdParamsE,@function
        .size           _ZN10layer_norm31ln_parallel_residual_bwd_kernelINS_13Kernel_traitsI6__halfS2_fS2_fjLj1536ELj1ELj1ELj4ELj8ENS_18Kernel_traits_baseILj1536ES2_S2_fS2_fjLj128EEEEELb0ELb0ELb1EEEvNS_9BwdParamsE,(.L_x_3569 - _ZN10layer_norm31ln_parallel_residual_bwd_kernelINS_13Kernel_traitsI6__halfS2_fS2_fjLj1536ELj1ELj1ELj4ELj8ENS_18Kernel_traits_baseILj1536ES2_S2_fS2_fjLj128EEEEELb0ELb0ELb1EEEvNS_9BwdParamsE)
        .other          _ZN10layer_norm31ln_parallel_residual_bwd_kernelINS_13Kernel_traitsI6__halfS2_fS2_fjLj1536ELj1ELj1ELj4ELj8ENS_18Kernel_traits_baseILj1536ES2_S2_fS2_fjLj128EEEEELb0ELb0ELb1EEEvNS_9BwdParamsE,@"STO_CUDA_ENTRY STV_DEFAULT"
_ZN10layer_norm31ln_parallel_residual_bwd_kernelINS_13Kernel_traitsI6__halfS2_fS2_fjLj1536ELj1ELj1ELj4ELj8ENS_18Kernel_traits_baseILj1536ES2_S2_fS2_fjLj128EEEEELb0ELb0ELb1EEEvNS_9BwdParamsE:
.text._ZN10layer_norm31ln_parallel_residual_bwd_kernelINS_13Kernel_traitsI6__halfS2_fS2_fjLj1536ELj1ELj1ELj4ELj8ENS_18Kernel_traits_baseILj1536ES2_S2_fS2_fjLj128EEEEELb0ELb0ELb1EEEvNS_9BwdParamsE:
        /* <DEDUP_REMOVED lines=111> */
.L_x_2227:
        /* <DEDUP_REMOVED lines=14> */
[----:B------:R-:W-:Y:S01]  /*07d0*/  MOV R63, UR7 ;  /* 0x00000007003f7c02 */ /* 0x000fe20008000f00 */
[C---:B0-----:R-:W-:Y:S01]  /*07e0*/  IMAD.WIDE.U32 R94, R76.reuse, 0x8, R92 ;  /* 0x000000084c5e7825 */ /* 0x041fe200078e005c */
[----:B------:R-:W-:-:S03]  /*07f0*/  IADD3 R125, PT, PT, R76, 0x80, RZ ;  /* 0x000000804c7d7810 */ /* 0x000fc60007ffe0ff */
[----:B------:R-:W4:Y:S01]  /*0800*/  LDG.E R126, desc[UR14][R62.64] ;  /* 0x0000000e3e7e7981 */ /* 0x000f22000c1e1900 */
[----:B------:R-:W-:-:S03]  /*0810*/  IADD3 R127, PT, PT, R76, 0x100, RZ ;  /* 0x000001004c7f7810 */ /* 0x000fc60007ffe0ff */
        /* <DEDUP_REMOVED lines=32> */
[----:B------:R-:W-:-:S03]  /*0a20*/  SHF.R.U64 R133, R94, 0x10, R95 ;  /* 0x000000105e857819 */ /* 0x000fc6000000125f */
[----:B------:R-:W-:Y:S02]  /*0a30*/  HADD2.F32 R135, -RZ, R135.H0_H0 ;  /* 0x20000087ff877230 */ /* 0x000fe40000004100 */
[C---:B------:R-:W-:Y:S01]  /*0a40*/  FADD.FTZ R126, -R147.reuse, R53 ;  /* 0x00000035937e7221 */ /* 0x040fe20000010100 */
[C---:B------:R-:W-:Y:S01]  /*0a50*/  FADD.FTZ R52, -R147.reuse, R52 ;  /* 0x0000003493347221 */ /* 0x040fe20000010100 */
[----:B------:R-:W-:Y:S01]  /*0a60*/  MOV R131, R95 ;  /* 0x0000005f00837202 */ /* 0x000fe20000000f00 */
[----:B------:R-:W-:Y:S01]  /*0a70*/  HADD2.F32 R133, -RZ, R133.H0_H0 ;  /* 0x20000085ff857230 */ /* 0x000fe20000004100 */
[----:B------:R-:W-:Y:S02]  /*0a80*/  SHF.R.U32.HI R134, RZ, 0x10, R95 ;  /* 0x00000010ff867819 */ /* 0x000fe4000001165f */
[----:B--2---:R-:W-:Y:S01]  /*0a90*/  MOV R53, R90 ;  /* 0x0000005a00357202 */ /* 0x004fe20000000f00 */
[C---:B------:R-:W-:Y:S01]  /*0aa0*/  FADD.FTZ R95, -R147.reuse, R58 ;  /* 0x0000003a935f7221 */ /* 0x040fe20000010100 */
[----:B0-----:R-:W-:Y:S01]  /*0ab0*/  SHF.R.U64 R100, R90, 0x10, R91 ;  /* 0x000000105a647819 */ /* 0x001fe2000000125b */
[----:B------:R-:W-:-:S02]  /*0ac0*/  FADD.FTZ R90, -R147, R56 ;  /* 0x00000038935a7221 */ /* 0x000fc40000010100 */
[----:B------:R-:W-:Y:S01]  /*0ad0*/  HADD2.F32 R58, -RZ, R53.H0_H0 ;  /* 0x20000035ff3a7230 */ /* 0x000fe20000004100 */
[----:B------:R-:W-:Y:S02]  /*0ae0*/  MOV R140, R88 ;  /* 0x00000058008c7202 */ /* 0x000fe40000000f00 */
[----:B------:R-:W-:Y:S01]  /*0af0*/  SHF.R.U64 R139, R88, 0x10, R89 ;  /* 0x00000010588b7819 */ /* 0x000fe20000001259 */
[----:B------:R-:W-:Y:S01]  /*0b00*/  FADD.FTZ R88, -R147, R60 ;  /* 0x0000003c93587221 */ /* 0x000fe20000010100 */
[----:B------:R-:W-:Y:S01]  /*0b10*/  FMUL.FTZ R60, R52, UR9 ;  /* 0x00000009343c7c20 */ /* 0x000fe20008410000 */
[----:B------:R-:W-:Y:S01]  /*0b20*/  FMUL.FTZ R52, R81, R135 ;  /* 0x0000008751347220 */ /* 0x000fe20000410000 */
[----:B------:R-:W-:Y:S01]  /*0b30*/  MOV R136, R91 ;  /* 0x0000005b00887202 */ /* 0x000fe20000000f00 */
[----:B------:R-:W-:Y:S01]  /*0b40*/  HADD2.F32 R56, -RZ, R100.H0_H0 ;  /* 0x20000064ff387230 */ /* 0x000fe20000004100 */
[----:B------:R-:W-:Y:S01]  /*0b50*/  SHF.R.U32.HI R132, RZ, 0x10, R91 ;  /* 0x00000010ff847819 */ /* 0x000fe2000001165b */
[C---:B------:R-:W-:Y:S01]  /*0b60*/  FADD.FTZ R54, -R147.reuse, R54 ;  /* 0x0000003693367221 */ /* 0x040fe20000010100 */
[C---:B------:R-:W-:Y:S01]  /*0b70*/  FADD.FTZ R55, -R147.reuse, R55 ;  /* 0x0000003793377221 */ /* 0x040fe20000010100 */
[C---:B------:R-:W-:Y:S01]  /*0b80*/  FADD.FTZ R57, -R147.reuse, R57 ;  /* 0x0000003993397221 */ /* 0x040fe20000010100 */
[C---:B------:R-:W-:Y:S01]  /*0b90*/  FADD.FTZ R59, -R147.reuse, R59 ;  /* 0x0000003b933b7221 */ /* 0x040fe20000010100 */
[C---:B------:R-:W-:Y:S01]  /*0ba0*/  FADD.FTZ R61, -R147.reuse, R61 ;  /* 0x0000003d933d7221 */ /* 0x040fe20000010100 */
[C---:B------:R-:W-:Y:S01]  /*0bb0*/  FADD.FTZ R62, -R147.reuse, R62 ;  /* 0x0000003e933e7221 */ /* 0x040fe20000010100 */
[----:B------:R-:W-:Y:S01]  /*0bc0*/  FADD.FTZ R91, -R147, R63 ;  /* 0x0000003f935b7221 */ /* 0x000fe20000010100 */
[----:B------:R-:W-:-:S02]  /*0bd0*/  HADD2.F32 R131, -RZ, R131.H0_H0 ;  /* 0x20000083ff837230 */ /* 0x000fc40000004100 */
[----:B------:R-:W-:Y:S01]  /*0be0*/  FMUL.FTZ R53, R112, R133 ;  /* 0x0000008570357220 */ /* 0x000fe20000410000 */
[----:B------:R-:W-:Y:S01]  /*0bf0*/  FFMA.FTZ R147, R87, R58, R52 ;  /* 0x0000003a57937223 */ /* 0x000fe20000010034 */
[----:B------:R-:W-:Y:S01]  /*0c00*/  MOV R124, R98 ;  /* 0x00000062007c7202 */ /* 0x000fe20000000f00 */
[----:B------:R-:W-:Y:S01]  /*0c10*/  FMUL.FTZ R101, R55, UR9 ;  /* 0x0000000937657c20 */ /* 0x000fe20008410000 */
[----:B------:R-:W-:Y:S02]  /*0c20*/  HADD2.F32 R136, -RZ, R136.H0_H0 ;  /* 0x20000088ff887230 */ /* 0x000fe40000004100 */
[----:B------:R-:W-:Y:S01]  /*0c30*/  FFMA.FTZ R148, R118, R56, R53 ;  /* 0x0000003876947223 */ /* 0x000fe20000010035 */
[----:B------:R-:W-:Y:S02]  /*0c40*/  HADD2.F32 R134, -RZ, R134.H0_H0 ;  /* 0x20000086ff867230 */ /* 0x000fe40000004100 */
[----:B------:R-:W-:Y:S01]  /*0c50*/  FMUL.FTZ R55, R82, R131 ;  /* 0x0000008352377220 */ /* 0x000fe20000410000 */
[----:B------:R-:W-:Y:S01]  /*0c60*/  FADD.FTZ R53, RZ, R147 ;  /* 0x00000093ff357221 */ /* 0x000fe20000010000 */
[----:B------:R-:W-:Y:S01]  /*0c70*/  MOV R130, R96 ;  /* 0x0000006000827202 */ /* 0x000fe20000000f00 */
[----:B-1----:R-:W-:Y:S01]  /*0c80*/  FMUL.FTZ R105, R126, UR9 ;  /* 0x000000097e697c20 */ /* 0x002fe20008410000 */
[----:B------:R-:W-:Y:S01]  /*0c90*/  SHF.R.U64 R104, R98, 0x10, R99 ;  /* 0x0000001062687819 */ /* 0x000fe20000001263 */
[----:B------:R-:W-:Y:S01]  /*0ca0*/  FFMA.FTZ R52, R60, R147, RZ ;  /* 0x000000933c347223 */ /* 0x000fe200000100ff */
[----:B------:R-:W-:-:S02]  /*0cb0*/  HADD2.F32 R124, -RZ, R124.H0_H0 ;  /* 0x2000007cff7c7230 */ /* 0x000fc40000004100 */
[----:B------:R-:W-:Y:S01]  /*0cc0*/  FMUL.FTZ R103, R54, UR9 ;  /* 0x0000000936677c20 */ /* 0x000fe20008410000 */
[----:B------:R-:W-:Y:S02]  /*0cd0*/  HADD2.F32 R132, -RZ, R132.H0_H0 ;  /* 0x20000084ff847230 */ /* 0x000fe40000004100 */
[----:B------:R-:W-:Y:S01]  /*0ce0*/  FMUL.FTZ R152, R113, R134 ;  /* 0x0000008671987220 */ /* 0x000fe20000410000 */
[----:B------:R-:W-:Y:S01]  /*0cf0*/  FFMA.FTZ R150, R106, R136, R55 ;  /* 0x000000886a967223 */ /* 0x000fe20000010037 */
[----:B------:R-:W-:Y:S01]  /*0d00*/  FADD.FTZ R53, R148, R53 ;  /* 0x0000003594357221 */ /* 0x000fe20000010000 */
[----:B------:R-:W-:Y:S01]  /*0d10*/  SHF.R.U64 R129, R96, 0x10, R97 ;  /* 0x0000001060817819 */ /* 0x000fe20000001261 */
[----:B------:R-:W-:Y:S01]  /*0d20*/  FFMA.FTZ R54, R105, R148, R52 ;  /* 0x0000009469367223 */ /* 0x000fe20000010034 */
[----:B------:R-:W-:Y:S01]  /*0d30*/  MOV R137, R99 ;  /* 0x0000006300897202 */ /* 0x000fe20000000f00 */
[----:B------:R-:W-:Y:S02]  /*0d40*/  HADD2.F32 R130, -RZ, R130.H0_H0 ;  /* 0x20000082ff827230 */ /* 0x000fe40000004100 */
[----:B------:R-:W-:Y:S01]  /*0d50*/  FMUL.FTZ R52, R79, R124 ;  /* 0x0000007c4f347220 */ /* 0x000fe20000410000 */
[----:B------:R-:W-:-:S02]  /*0d60*/  HADD2.F32 R104, -RZ, R104.H0_H0 ;  /* 0x20000068ff687230 */ /* 0x000fc40000004100 */
[----:B------:R-:W-:Y:S01]  /*0d70*/  FFMA.FTZ R152, R119, R132, R152 ;  /* 0x0000008477987223 */ /* 0x000fe20000010098 */
[----:B------:R-:W-:Y:S01]  /*0d80*/  FADD.FTZ R55, R150, R53 ;  /* 0x0000003596377221 */ /* 0x000fe20000010000 */
[----:B------:R-:W-:Y:S01]  /*0d90*/  FFMA.FTZ R54, R103, R150, R54 ;  /* 0x0000009667367223 */ /* 0x000fe20000010036 */
[----:B------:R-:W-:Y:S01]  /*0da0*/  MOV R128, R97 ;  /* 0x0000006100807202 */ /* 0x000fe20000000f00 */
[----:B------:R-:W-:Y:S01]  /*0db0*/  HADD2.F32 R129, -RZ, R129.H0_H0 ;  /* 0x20000081ff817230 */ /* 0x000fe20000004100 */
[----:B------:R-:W-:Y:S01]  /*0dc0*/  SHF.R.U32.HI R138, RZ, 0x10, R99 ;  /* 0x00000010ff8a7819 */ /* 0x000fe20000011663 */
[----:B------:R-:W-:Y:S01]  /*0dd0*/  HADD2.F32 R137, -RZ, R137.H0_H0 ;  /* 0x20000089ff897230 */ /* 0x000fe20000004100 */
[----:B------:R-:W-:Y:S01]  /*0de0*/  SHF.R.U32.HI R94, RZ, 0x10, R97 ;  /* 0x00000010ff5e7819 */ /* 0x000fe20000011661 */
[----:B------:R-:W-:Y:S01]  /*0df0*/  FMUL.FTZ R53, R110, R104 ;  /* 0x000000686e357220 */ /* 0x000fe20000410000 */
[----:B------:R-:W-:Y:S01]  /*0e00*/  FFMA.FTZ R99, R85, R130, R52 ;  /* 0x0000008255637223 */ /* 0x000fe20000010034 */
[----:B------:R-:W-:Y:S01]  /*0e10*/  FMUL.FTZ R97, R57, UR9 ;  /* 0x0000000939617c20 */ /* 0x000fe20008410000 */
[----:B------:R-:W-:Y:S01]  /*0e20*/  FADD.FTZ R52, R152, R55 ;  /* 0x0000003798347221 */ /* 0x000fe20000010000 */
[----:B------:R-:W-:Y:S01]  /*0e30*/  MOV R143, R92 ;  /* 0x0000005c008f7202 */ /* 0x000fe20000000f00 */
[----:B------:R-:W-:Y:S01]  /*0e40*/  FMUL.FTZ R96, R90, UR9 ;  /* 0x000000095a607c20 */ /* 0x000fe20008410000 */
[----:B------:R-:W-:Y:S01]  /*0e50*/  FFMA.FTZ R57, R101, R152, R54 ;  /* 0x0000009865397223 */ /* 0x000fe20000010036 */
[----:B------:R-:W-:-:S02]  /*0e60*/  HADD2.F32 R128, -RZ, R128.H0_H0 ;  /* 0x20000080ff807230 */ /* 0x000fc40000004100 */
[----:B------:R-:W-:Y:S01]  /*0e70*/  FFMA.FTZ R98, R116, R129, R53 ;  /* 0x0000008174627223 */ /* 0x000fe20000010035 */
[----:B------:R-:W-:Y:S02]  /*0e80*/  HADD2.F32 R138, -RZ, R138.H0_H0 ;  /* 0x2000008aff8a7230 */ /* 0x000fe40000004100 */
[----:B------:R-:W-:Y:S01]  /*0e90*/  FMUL.FTZ R55, R80, R137 ;  /* 0x0000008950377220 */ /* 0x000fe20000410000 */
[----:B------:R-:W-:Y:S01]  /*0ea0*/  FADD.FTZ R53, R99, R52 ;  /* 0x0000003463357221 */ /* 0x000fe20000010000 */
[----:B------:R-:W-:Y:S01]  /*0eb0*/  FFMA.FTZ R52, R96, R99, R57 ;  /* 0x0000006360347223 */ /* 0x000fe20000010039 */
[----:B------:R-:W-:Y:S01]  /*0ec0*/  SHF.R.U64 R144, R92, 0x10, R93 ;  /* 0x000000105c907819 */ /* 0x000fe2000000125d */
[----:B------:R-:W-:Y:S02]  /*0ed0*/  HADD2.F32 R143, -RZ, R143.H0_H0 ;  /* 0x2000008fff8f7230 */ /* 0x000fe40000004100 */
[----:B------:R-:W-:Y:S01]  /*0ee0*/  FMUL.FTZ R102, R111, R138 ;  /* 0x0000008a6f667220 */ /* 0x000fe20000410000 */
[----:B------:R-:W-:-:S02]  /*0ef0*/  HADD2.F32 R126, -RZ, R94.H0_H0 ;  /* 0x2000005eff7e7230 */ /* 0x000fc40000004100 */
[----:B------:R-:W-:Y:S01]  /*0f00*/  FFMA.FTZ R100, R86, R128, R55 ;  /* 0x0000008056647223 */ /* 0x000fe20000010037 */
[----:B------:R-:W-:Y:S01]  /*0f10*/  FADD.FTZ R53, R98, R53 ;  /* 0x0000003562357221 */ /* 0x000fe20000010000 */
[----:B------:R-:W-:Y:S01]  /*0f20*/  FMUL.FTZ R95, R95, UR9 ;  /* 0x000000095f5f7c20 */ /* 0x000fe20008410000 */
[----:B------:R-:W-:Y:S01]  /*0f30*/  FFMA.FTZ R54, R97, R98, R52 ;  /* 0x0000006261367223 */ /* 0x000fe20000010034 */
[----:B------:R-:W-:Y:S01]  /*0f40*/  MOV R145, R93 ;  /* 0x0000005d00917202 */ /* 0x000fe20000000f00 */
[----:B------:R-:W-:Y:S02]  /*0f50*/  HADD2.F32 R140, -RZ, R140.H0_H0 ;  /* 0x2000008cff8c7230 */ /* 0x000fe40000004100 */
[----:B------:R-:W-:Y:S01]  /*0f60*/  FMUL.FTZ R52, R77, R143 ;  /* 0x0000008f4d347220 */ /* 0x000fe20000410000 */
[----:B------:R-:W-:Y:S01]  /*0f70*/  HADD2.F32 R144, -RZ, R144.H0_H0 ;  /* 0x20000090ff907230 */ /* 0x000fe20000004100 */
[----:B------:R-:W-:Y:S01]  /*0f80*/  SHF.R.U32.HI R146, RZ, 0x10, R93 ;  /* 0x00000010ff927819 */ /* 0x000fe2000001165d */
[----:B------:R-:W-:Y:S01]  /*0f90*/  FFMA.FTZ R102, R117, R126, R102 ;  /* 0x0000007e75667223 */ /* 0x000fe20000010066 */
[----:B------:R-:W-:Y:S01]  /*0fa0*/  FADD.FTZ R53, R100, R53 ;  /* 0x0000003564357221 */ /* 0x000fe20000010000 */
[----:B------:R-:W-:Y:S01]  /*0fb0*/  FMUL.FTZ R93, R59, UR9 ;  /* 0x000000093b5d7c20 */ /* 0x000fe20008410000 */
[----:B------:R-:W-:Y:S01]  /*0fc0*/  FFMA.FTZ R54, R95, R100, R54 ;  /* 0x000000645f367223 */ /* 0x000fe20000010036 */
[----:B------:R-:W-:Y:S01]  /*0fd0*/  MOV R142, R89 ;  /* 0x00000059008e7202 */ /* 0x000fe20000000f00 */
[----:B------:R-:W-:Y:S01]  /*0fe0*/  HADD2.F32 R139, -RZ, R139.H0_H0 ;  /* 0x2000008bff8b7230 */ /* 0x000fe20000004100 */
[----:B------:R-:W-:Y:S01]  /*0ff0*/  SHF.R.U32.HI R141, RZ, 0x10, R89 ;  /* 0x00000010ff8d7819 */ /* 0x000fe20000011659 */
[----:B------:R-:W-:-:S02]  /*1000*/  HADD2.F32 R145, -RZ, R145.H0_H0 ;  /* 0x20000091ff917230 */ /* 0x000fc40000004100 */
[----:B------:R-:W-:Y:S01]  /*1010*/  FFMA.FTZ R89, R83, R140, R52 ;  /* 0x0000008c53597223 */ /* 0x000fe20000010034 */
[----:B------:R-:W-:Y:S01]  /*1020*/  FMUL.FTZ R57, R108, R144 ;  /* 0x000000906c397220 */ /* 0x000fe20000410000 */
[----:B------:R-:W-:Y:S01]  /*1030*/  FADD.FTZ R52, R102, R53 ;  /* 0x0000003566347221 */ /* 0x000fe20000010000 */
[----:B------:R-:W-:Y:S01]  /*1040*/  FMUL.FTZ R88, R88, UR9 ;  /* 0x0000000958587c20 */ /* 0x000fe20008410000 */
        /* <DEDUP_REMOVED lines=17> */
[----:B------:R-:W-:Y:S02]  /*1160*/  FFMA.FTZ R52, R63, R92, R52 ;  /* 0x0000005c3f347223 */ /* 0x000fe40000010034 */
[----:B------:R-:W-:-:S02]  /*1170*/  FADD.FTZ R53, R53, R94 ;  /* 0x0000005e35357221 */ /* 0x000fc40000010000 */
        /* <DEDUP_REMOVED lines=33> */
.L_x_2199:
[----:B------:R-:W-:Y:S05]  /*1390*/  BSYNC.RECONVERGENT B0 ;  /* 0x0000000000007941 */ /* 0x000fea0003800200 */
.L_x_2198:
        /* <DEDUP_REMOVED lines=102> */
[----:B------:R-:W-:Y:S01]  /*1a00*/  PRMT R56, R52, 0x7610, R56 ;  /* 0x0000761034387816 */ /* 0x000fe20000000038 */
[----:B------:R-:W-:Y:S06]  /*1a10*/  BRA `(.L_x_2203) ;  /* 0x0000000800807947 */ /* 0x000fec0003800000 */
.L_x_2202:
        /* <DEDUP_REMOVED lines=23> */
.L_x_2201:
        /* <DEDUP_REMOVED lines=22> */
.L_x_2204:
        /* <DEDUP_REMOVED lines=21> */
.L_x_2200:
        /* <DEDUP_REMOVED lines=29> */
.L_x_2206:
        /* <DEDUP_REMOVED lines=23> */
.L_x_2205:
        /* <DEDUP_REMOVED lines=22> */
.L_x_2207:
        /* <DEDUP_REMOVED lines=19> */
[----:B------:R-:W-:-:S07]  /*2410*/  PRMT R121, R57, 0x7610, R121 ;  /* 0x0000761039797816 */ /* 0x000fce0000000079 */
.L_x_2203:
        /* <DEDUP_REMOVED lines=24> */
.L_x_2208:
        /* <DEDUP_REMOVED lines=15> */
[----:B-1----:R-:W-:Y:S02]  /*2690*/  F2FP.F16.F32.PACK_AB R56, R51, R50 ;  /* 0x000000323338723e */ /* 0x002fe400000000ff */
        /* <DEDUP_REMOVED lines=8> */
.L_x_2211:
        /* <DEDUP_REMOVED lines=14> */
[----:B------:R-:W-:Y:S02]  /*2800*/  PRMT R54, R57, 0x7632, R54 ;  /* 0x0000763239367816 */ /* 0x000fe40000000036 */
[----:B------:R-:W-:Y:S01]  /*2810*/  PRMT R93, R56, 0x7632, R93 ;  /* 0x00007632385d7816 */ /* 0x000fe2000000005d */
[----:B------:R-:W-:Y:S06]  /*2820*/  BRA `(.L_x_2212) ;  /* 0x0000000400f47947 */ /* 0x000fec0003800000 */
.L_x_2210:
        /* <DEDUP_REMOVED lines=24> */
.L_x_2213:
        /* <DEDUP_REMOVED lines=14> */
[C---:B01----:R-:W-:Y:S02]  /*2a90*/  PRMT R54, R98.reuse, 0x7632, R54 ;  /* 0x0000763262367816 */ /* 0x043fe40000000036 */
[----:B------:R-:W-:Y:S02]  /*2aa0*/  PRMT R57, R98, 0x7610, R57 ;  /* 0x0000761062397816 */ /* 0x000fe40000000039 */
[C---:B------:R-:W-:Y:S02]  /*2ab0*/  PRMT R93, R95.reuse, 0x7632, R93 ;  /* 0x000076325f5d7816 */ /* 0x040fe4000000005d */
[----:B------:R-:W-:Y:S01]  /*2ac0*/  PRMT R56, R95, 0x7610, R56 ;  /* 0x000076105f387816 */ /* 0x000fe20000000038 */
[----:B------:R-:W-:Y:S06]  /*2ad0*/  BRA `(.L_x_2212) ;  /* 0x0000000400487947 */ /* 0x000fec0003800000 */
.L_x_2209:
        /* <DEDUP_REMOVED lines=23> */
.L_x_2215:
        /* <DEDUP_REMOVED lines=14> */
[----:B------:R-:W-:Y:S02]  /*2d30*/  PRMT R54, R57, 0x7632, R54 ;  /* 0x0000763239367816 */ /* 0x000fe40000000036 */
[----:B------:R-:W-:Y:S01]  /*2d40*/  PRMT R93, R56, 0x7632, R93 ;  /* 0x00007632385d7816 */ /* 0x000fe2000000005d */
[----:B------:R-:W-:Y:S06]  /*2d50*/  BRA `(.L_x_2212) ;  /* 0x0000000000a87947 */ /* 0x000fec0003800000 */
.L_x_2214:
        /* <DEDUP_REMOVED lines=24> */
.L_x_2216:
        /* <DEDUP_REMOVED lines=12> */
[----:B------:R-:W-:Y:S02]  /*2fa0*/  F2FP.F16.F32.PACK_AB R96, R97, R96 ;  /* 0x000000606160723e */ /* 0x000fe400000000ff */
[----:B------:R-:W-:Y:S02]  /*2fb0*/  F2FP.F16.F32.PACK_AB R95, R54, R95 ;  /* 0x0000005f365f723e */ /* 0x000fe400000000ff */
[C---:B------:R-:W-:Y:S02]  /*2fc0*/  PRMT R54, R96.reuse, 0x7632, R54 ;  /* 0x0000763260367816 */ /* 0x040fe40000000036 */
[----:B------:R-:W-:Y:S02]  /*2fd0*/  PRMT R57, R96, 0x7610, R57 ;  /* 0x0000761060397816 */ /* 0x000fe40000000039 */
[C---:B------:R-:W-:Y:S02]  /*2fe0*/  PRMT R93, R95.reuse, 0x7632, R93 ;  /* 0x000076325f5d7816 */ /* 0x040fe4000000005d */
[----:B------:R-:W-:-:S07]  /*2ff0*/  PRMT R56, R95, 0x7610, R56 ;  /* 0x000076105f387816 */ /* 0x000fce0000000038 */
.L_x_2212:
        /* <DEDUP_REMOVED lines=19> */
.L_x_2217:
        /* <DEDUP_REMOVED lines=15> */
[----:B------:R-:W-:Y:S02]  /*3220*/  F2FP.F16.F32.PACK_AB R58, R51, R50 ;  /* 0x00000032333a723e */ /* 0x000fe400000000ff */
[----:B------:R-:W-:Y:S02]  /*3230*/  F2FP.F16.F32.PACK_AB R59, R49, R48 ;  /* 0x00000030313b723e */ /* 0x000fe400000000ff */
[C---:B------:R-:W-:Y:S02]  /*3240*/  PRMT R61, R58.reuse, 0x7632, R61 ;  /* 0x000076323a3d7816 */ /* 0x040fe4000000003d */
[----:B-1----:R-:W-:Y:S02]  /*3250*/  PRMT R56, R59, 0x7632, R56 ;  /* 0x000076323b387816 */ /* 0x002fe40000000038 */
[----:B------:R-:W-:Y:S02]  /*3260*/  PRMT R123, R61, 0x7610, R123 ;  /* 0x000076103d7b7816 */ /* 0x000fe4000000007b */
[----:B------:R-:W-:-:S02]  /*3270*/  PRMT R122, R58, 0x7610, R122 ;  /* 0x000076103a7a7816 */ /* 0x000fc4000000007a */
[----:B------:R-:W-:Y:S02]  /*3280*/  PRMT R120, R56, 0x7610, R120 ;  /* 0x0000761038787816 */ /* 0x000fe40000000078 */
[----:B------:R-:W-:Y:S01]  /*3290*/  PRMT R121, R59, 0x7610, R121 ;  /* 0x000076103b797816 */ /* 0x000fe20000000079 */
[----:B------:R-:W-:Y:S06]  /*32a0*/  BRA `(.L_x_2221) ;  /* 0x0000000800387947 */ /* 0x000fec0003800000 */
.L_x_2220:
        /* <DEDUP_REMOVED lines=14> */
[----:B-1----:R-:W-:Y:S02]  /*3390*/  PRMT R56, R59, 0x7632, R56 ;  /* 0x000076323b387816 */ /* 0x002fe40000000038 */
[----:B------:R-:W-:Y:S01]  /*33a0*/  PRMT R61, R58, 0x7632, R61 ;  /* 0x000076323a3d7816 */ /* 0x000fe2000000003d */
[----:B------:R-:W-:Y:S06]  /*33b0*/  BRA `(.L_x_2221) ;  /* 0x0000000400f47947 */ /* 0x000fec0003800000 */
.L_x_2219:
        /* <DEDUP_REMOVED lines=24> */
.L_x_2222:
        /* <DEDUP_REMOVED lines=19> */
.L_x_2218:
        /* <DEDUP_REMOVED lines=23> */
.L_x_2224:
        /* <DEDUP_REMOVED lines=14> */
[----:B-1----:R-:W-:Y:S02]  /*38c0*/  PRMT R56, R59, 0x7632, R56 ;  /* 0x000076323b387816 */ /* 0x002fe40000000038 */
[----:B------:R-:W-:Y:S01]  /*38d0*/  PRMT R61, R58, 0x7632, R61 ;  /* 0x000076323a3d7816 */ /* 0x000fe2000000003d */
[----:B------:R-:W-:Y:S06]  /*38e0*/  BRA `(.L_x_2221) ;  /* 0x0000000000a87947 */ /* 0x000fec0003800000 */
.L_x_2223:
        /* <DEDUP_REMOVED lines=24> */
.L_x_2225:
        /* <DEDUP_REMOVED lines=18> */
.L_x_2221:
        /* <DEDUP_REMOVED lines=19> */
.L_x_2226:
        /* <DEDUP_REMOVED lines=49> */
.L_x_2197:
        /* <DEDUP_REMOVED lines=25> */
.L_x_2228:
        /* <DEDUP_REMOVED lines=10> */
.L_x_3569:


//--------------------- .text._ZN10layer_norm31ln_parallel_residual_bwd_kernelINS_13Kernel_traitsI6__halfS2_fS2_fjLj1536ELj1ELj1ELj4ELj8ENS_18Kernel_traits_baseILj1536ES2_S2_fS2_fjLj128EEEEELb0ELb1ELb0EEEvNS_9BwdParamsE --------------------------
	.section	.text._ZN10layer_norm31ln_parallel_residual_bwd_kernelINS_13Kernel_traitsI6__halfS2_fS2_fjLj1536ELj1ELj1ELj4ELj8ENS_18Kernel_traits_baseILj1536ES2_S2_fS2_fjLj128EEEEELb0ELb1ELb0EEEvNS_9BwdParamsE,"ax",@progbits
	.align	128
        .global         _ZN10layer_norm31ln_parallel_residual_bwd_kernelINS_13Kernel_traitsI6__halfS2_fS2_fjLj1536ELj1ELj1ELj4ELj8ENS_18Kernel_traits_baseILj1536ES2_S2_fS2_fjLj128EEEEELb0ELb1ELb0EEEvNS_9BwdParamsE
        .type           _ZN10layer_norm31ln_parallel_residual_bwd_kernelINS_13Kernel_traitsI6__halfS2_fS2_fjLj1536ELj1ELj1ELj4ELj8ENS_18Kernel_traits_baseILj1536ES2_S2_fS2_fjLj128EEEEELb0ELb1ELb0EEEvNS_9BwdParamsE,@function
        .size           _ZN10layer_norm31ln_parallel_residual_bwd_kernelINS_13Kernel_traitsI6__halfS2_fS2_fjLj1536ELj1ELj1ELj4ELj8ENS_18Kernel_traits_baseILj1536ES2_S2_fS2_fjLj128EEEEELb0ELb1ELb0EEEvNS_9BwdParamsE,(.L_x_3570 - _ZN10layer_norm31ln_parallel_residual_bwd_kernelINS_13Kernel_traitsI6__halfS2_fS2_fjLj1536ELj1ELj1ELj4ELj8ENS_18Kernel_traits_baseILj1536ES2_S2_fS2_fjLj128EEEEELb0ELb1ELb0EEEvNS_9BwdParamsE)
        .other          _ZN10layer_norm31ln_parallel_residual_bwd_kernelINS_13Kernel_traitsI6__halfS2_fS2_fjLj1536ELj1ELj1ELj4ELj8ENS_18Kernel_traits_baseILj1536ES2_S2_fS2_fjLj128EEEEELb0ELb1ELb0EEEvNS_9BwdParamsE,@"STO_CUDA_ENTRY STV_DEFAULT"
_ZN10layer_norm31ln_parallel_residual_bwd_kernelINS_13Kernel_traitsI6__halfS2_fS2_fjLj1536ELj1ELj1ELj4ELj8ENS_18Kernel_traits_baseILj1536ES2_S2_fS2_fjLj128EEEEELb0ELb1ELb0EEEvNS_9BwdParamsE:
.text._ZN10layer_norm31ln_parallel_residual_bwd_kernelINS_13Kernel_traitsI6__halfS2_fS2_fjLj1536ELj1ELj1ELj4ELj8ENS_18Kernel_traits_baseILj1536ES2_S2_fS2_fjLj128EEEEELb0ELb1ELb0EEEvNS_9BwdParamsE:
        /* <DEDUP_REMOVED lines=47> */
[--C-:B------:R-:W-:Y:S02]  /*02f0*/  SHF.R.U32.HI R6, RZ, 0x10, R9.reuse ;  /* 0x00000010ff067819 */ /* 0x100fe40000011609 */
        /* <DEDUP_REMOVED lines=30> */
[----:B------:R-:W-:Y:S01]  /*04e0*/  PLOP3.LUT P4, PT, PT, PT, UP0, 0x80, 0x8 ;  /* 0x000000000008781c */ /* 0x000fe20003f8f008 */
[----:B------:R-:W3:Y:S01]  /*04f0*/  LDCU.64 UR16, c[0x0][0x470] ;  /* 0x00008e00ff1077ac */ /* 0x000ee20008000a00 */
[----:B------:R-:W4:Y:S01]  /*0500*/  LDCU.64 UR24, c[0x0][0x438] ;  /* 0x00008700ff1877ac */ /* 0x000f220008000a00 */
[----:B------:R-:W0:Y:S01]  /*0510*/  LDCU.64 UR10, c[0x0][0x478] ;  /* 0x00008f00ff0a77ac */ /* 0x000e220008000a00 */
[----:B------:R-:W0:Y:S01]  /*0520*/  LDCU.128 UR12, c[0x0][0x3c0] ;  /* 0x00007800ff0c77ac */ /* 0x000e220008000c00 */
[----:B------:R-:W0:Y:S08]  /*0530*/  LDCU.64 UR22, c[0x0][0x380] ;  /* 0x00007000ff1677ac */ /* 0x000e300008000a00 */
.L_x_2270:
        /* <DEDUP_REMOVED lines=21> */
[----:B------:R-:W0:Y:S01]  /*0690*/  LDC.64 R52, c[0x0][0x428] ;  /* 0x00010a00ff347b82 */ /* 0x000e220000000a00 */
[----:B----4-:R-:W-:-:S07]  /*06a0*/  ISETP.NE.U32.AND P0, PT, RZ, UR24, PT ;  /* 0x00000018ff007c0c */ /* 0x010fce000bf05070 */
[----:B------:R-:W2:Y:S01]  /*06b0*/  LDC.64 R8, c[0x0][0x3a8] ;  /* 0x0000ea00ff087b82 */ /* 0x000ea20000000a00 */
[----:B0-----:R-:W-:-:S06]  /*06c0*/  IMAD.WIDE.U32 R52, R0, 0x8, R52 ;  /* 0x0000000800347825 */ /* 0x001fcc00078e0034 */
[----:B------:R-:W4:Y:S01]  /*06d0*/  LDG.E.64 R52, desc[UR20][R52.64] ;  /* 0x0000001434347981 */ /* 0x000f22000c1e1b00 */
[----:B--2---:R-:W-:-:S06]  /*06e0*/  IMAD.WIDE.U32 R8, R0, 0x10, R8 ;  /* 0x0000001000087825 */ /* 0x004fcc00078e0008 */
[----:B------:R-:W2:Y:S01]  /*06f0*/  LDG.E.128 R8, desc[UR20][R8.64] ;  /* 0x0000001408087981 */ /* 0x000ea2000c1e1d00 */
[----:B------:R-:W-:-:S13]  /*0700*/  ISETP.NE.AND.EX P0, PT, RZ, UR25, PT, P0 ;  /* 0x00000019ff007c0c */ /* 0x000fda000bf05300 */
[----:B------:R-:W0:Y:S01]  /*0710*/  @P0 LDC.64 R54, c[0x0][0x438] ;  /* 0x00010e00ff360b82 */ /* 0x000e220000000a00 */
[----:B------:R-:W-:Y:S02]  /*0720*/  HADD2.F32 R58, -RZ, R4.H1_H1 ;  /* 0x30000004ff3a7230 */ /* 0x000fe40000004100 */
[----:B------:R-:W-:Y:S02]  /*0730*/  HADD2.F32 R61, -RZ, R7.H1_H1 ;  /* 0x30000007ff3d7230 */ /* 0x000fe40000004100 */
[----:B0-----:R-:W-:-:S05]  /*0740*/  @P0 IMAD.WIDE.U32 R54, R0, 0x10, R54 ;  /* 0x0000001000360825 */ /* 0x001fca00078e0036 */
[----:B------:R0:W5:Y:S01]  /*0750*/  @P0 LDG.E.128 R12, desc[UR20][R54.64] ;  /* 0x00000014360c0981 */ /* 0x000162000c1e1d00 */
[----:B------:R-:W-:Y:S02]  /*0760*/  IADD3 R83, PT, PT, R0, 0x80, RZ ;  /* 0x0000008000537810 */ /* 0x000fe40007ffe0ff */
[----:B----4-:R-:W-:Y:S02]  /*0770*/  MOV R59, R52 ;  /* 0x00000034003b7202 */ /* 0x010fe40000000f00 */
[----:B------:R-:W-:-:S03]  /*0780*/  SHF.R.U64 R60, R52, 0x10, R53 ;  /* 0x00000010343c7819 */ /* 0x000fc60000001235 */
[----:B------:R-:W-:Y:S01]  /*0790*/  HADD2.F32 R59, -RZ, R59.H0_H0 ;  /* 0x2000003bff3b7230 */ /* 0x000fe20000004100 */
[----:B------:R-:W-:Y:S02]  /*07a0*/  MOV R56, R53 ;  /* 0x0000003500387202 */ /* 0x000fe40000000f00 */
[----:B------:R-:W-:Y:S01]  /*07b0*/  SHF.R.U32.HI R57, RZ, 0x10, R53 ;  /* 0x00000010ff397819 */ /* 0x000fe20000011635 */
[C---:B--2---:R-:W-:Y:S01]  /*07c0*/  FADD.FTZ R3, -R79.reuse, R8 ;  /* 0x000000084f037221 */ /* 0x044fe20000010100 */
[C---:B------:R-:W-:Y:S01]  /*07d0*/  FADD.FTZ R53, -R79.reuse, R9 ;  /* 0x000000094f357221 */ /* 0x040fe20000010100 */
[----:B------:R-:W-:Y:S01]  /*07e0*/  FADD.FTZ R52, -R79, R10 ;  /* 0x0000000a4f347221 */ /* 0x000fe20000010100 */
[----:B------:R-:W-:Y:S02]  /*07f0*/  HADD2.F32 R9, -RZ, R5.H1_H1 ;  /* 0x30000005ff097230 */ /* 0x000fe40000004100 */
[----:B------:R-:W-:Y:S01]  /*0800*/  FMUL.FTZ R8, R58, R59 ;  /* 0x0000003b3a087220 */ /* 0x000fe20000410000 */
[----:B0-----:R-:W-:-:S02]  /*0810*/  HADD2.F32 R54, -RZ, R60.H0_H0 ;  /* 0x2000003cff367230 */ /* 0x001fc40000004100 */
[----:B------:R-:W-:Y:S01]  /*0820*/  FMUL.FTZ R3, R3, UR18 ;  /* 0x0000001203037c20 */ /* 0x000fe20008410000 */
[----:B------:R-:W-:Y:S01]  /*0830*/  FADD.FTZ R62, -R79, R11 ;  /* 0x0000000b4f3e7221 */ /* 0x000fe20000010100 */
[----:B------:R-:W-:Y:S02]  /*0840*/  HADD2.F32 R60, -RZ, R6.H1_H1 ;  /* 0x30000006ff3c7230 */ /* 0x000fe40000004100 */
[----:B------:R-:W-:Y:S01]  /*0850*/  FMUL.FTZ R10, R53, UR18 ;  /* 0x00000012350a7c20 */ /* 0x000fe20008410000 */
[----:B------:R-:W-:Y:S02]  /*0860*/  HADD2.F32 R55, -RZ, R56.H0_H0 ;  /* 0x20000038ff377230 */ /* 0x000fe40000004100 */
[----:B------:R-:W-:Y:S01]  /*0870*/  FMUL.FTZ R11, R52, UR18 ;  /* 0x00000012340b7c20 */ /* 0x000fe20008410000 */
[----:B------:R-:W-:Y:S01]  /*0880*/  FMUL.FTZ R9, R9, R54 ;  /* 0x0000003609097220 */ /* 0x000fe20000410000 */
[----:B------:R-:W-:Y:S01]  /*0890*/  FADD.FTZ R52, RZ, R8 ;  /* 0x00000008ff347221 */ /* 0x000fe20000010000 */
[----:B------:R-:W-:Y:S01]  /*08a0*/  FFMA.FTZ R53, R3, R8, RZ ;  /* 0x0000000803357223 */ /* 0x000fe200000100ff */
[----:B------:R-:W-:Y:S01]  /*08b0*/  FADD.FTZ R25, R25, R54 ;  /* 0x0000003619197221 */ /* 0x000fe20000010000 */
[----:B------:R-:W-:Y:S01]  /*08c0*/  FFMA.FTZ R37, R10, R54, R37 ;  /* 0x000000360a257223 */ /* 0x000fe20000010025 */
[-C--:B------:R-:W-:Y:S01]  /*08d0*/  FMUL.FTZ R60, R60, R55.reuse ;  /* 0x000000373c3c7220 */ /* 0x080fe20000410000 */
[----:B------:R-:W-:Y:S01]  /*08e0*/  FADD.FTZ R26, R26, R55 ;  /* 0x000000371a1a7221 */ /* 0x000fe20000010000 */
[----:B------:R-:W-:Y:S01]  /*08f0*/  FFMA.FTZ R38, R11, R55, R38 ;  /* 0x000000370b267223 */ /* 0x000fe20000010026 */
[----:B------:R-:W-:-:S02]  /*0900*/  HADD2.F32 R54, -RZ, R57.H0_H0 ;  /* 0x20000039ff367230 */ /* 0x000fc40000004100 */
        /* <DEDUP_REMOVED lines=12> */
.L_x_2231:
[----:B-1-34-:R-:W-:Y:S05]  /*09d0*/  BSYNC.RECONVERGENT B0 ;  /* 0x0000000000007941 */ /* 0x01afea0003800200 */
.L_x_2230:
[----:B------:R-:W-:Y:S04]  /*09e0*/  BSSY.RECONVERGENT B0, `(.L_x_2232) ;  /* 0x0000036000007945 */ /* 0x000fe80003800200 */
[----:B------:R-:W-:Y:S05]  /*09f0*/  @!P1 BRA `(.L_x_2233) ;  /* 0x0000000000d09947 */ /* 0x000fea0003800000 */
[----:B------:R-:W0:Y:S01]  /*0a00*/  LDC.64 R56, c[0x0][0x428] ;  /* 0x00010a00ff387b82 */ /* 0x000e220000000a00 */
[----:B------:R-:W-:-:S07]  /*0a10*/  ISETP.NE.U32.AND P0, PT, RZ, UR24, PT ;  /* 0x00000018ff007c0c */ /* 0x000fce000bf05070 */
[----:B------:R-:W1:Y:S01]  /*0a20*/  LDC.64 R52, c[0x0][0x3a8] ;  /* 0x0000ea00ff347b82 */ /* 0x000e620000000a00 */
[----:B------:R-:W-:-:S13]  /*0a30*/  ISETP.NE.AND.EX P0, PT, RZ, UR25, PT, P0 ;  /* 0x00000019ff007c0c */ /* 0x000fda000bf05300 */
[----:B------:R-:W2:Y:S01]  /*0a40*/  @P0 LDC.64 R58, c[0x0][0x438] ;  /* 0x00010e00ff3a0b82 */ /* 0x000ea20000000a00 */
[----:B0-----:R-:W-:-:S06]  /*0a50*/  IMAD.WIDE.U32 R56, R83, 0x8, R56 ;  /* 0x0000000853387825 */ /* 0x001fcc00078e0038 */
[----:B------:R-:W3:Y:S01]  /*0a60*/  LDG.E.64 R56, desc[UR20][R56.64] ;  /* 0x0000001438387981 */ /* 0x000ee2000c1e1b00 */
[----:B-1----:R-:W-:-:S06]  /*0a70*/  IMAD.WIDE.U32 R52, R83, 0x10, R52 ;  /* 0x0000001053347825 */ /* 0x002fcc00078e0034 */
[----:B------:R-:W4:Y:S01]  /*0a80*/  LDG.E.128 R52, desc[UR20][R52.64] ;  /* 0x0000001434347981 */ /* 0x000f22000c1e1d00 */
[----:B--2---:R-:W-:-:S05]  /*0a90*/  @P0 IMAD.WIDE.U32 R58, R83, 0x10, R58 ;  /* 0x00000010533a0825 */ /* 0x004fca00078e003a */
[----:B------:R0:W5:Y:S01]  /*0aa0*/  @P0 LDG.E.128 R40, desc[UR20][R58.64] ;  /* 0x000000143a280981 */ /* 0x000162000c1e1d00 */
[----:B------:R-:W-:Y:S02]  /*0ab0*/  HADD2.F32 R66, -RZ, R82.H0_H0 ;  /* 0x20000052ff427230 */ /* 0x000fe40000004100 */
[----:B------:R-:W-:Y:S01]  /*0ac0*/  HADD2.F32 R69, -RZ, R84.H1_H1 ;  /* 0x30000054ff457230 */ /* 0x000fe20000004100 */
[----:B------:R-:W-:Y:S02]  /*0ad0*/  IADD3 R83, PT, PT, R83, 0x80, RZ ;  /* 0x0000008053537810 */ /* 0x000fe40007ffe0ff */
[----:B---3--:R-:W-:Y:S02]  /*0ae0*/  MOV R68, R56 ;  /* 0x0000003800447202 */ /* 0x008fe40000000f00 */
[----:B------:R-:W-:Y:S02]  /*0af0*/  SHF.R.U64 R64, R56, 0x10, R57 ;  /* 0x0000001038407819 */ /* 0x000fe40000001239 */
[----:B------:R-:W-:Y:S01]  /*0b00*/  MOV R65, R57 ;  /* 0x0000003900417202 */ /* 0x000fe20000000f00 */
[C---:B----4-:R-:W-:Y:S01]  /*0b10*/  FADD.FTZ R63, -R79.reuse, R52 ;  /* 0x000000344f3f7221 */ /* 0x050fe20000010100 */
[----:B------:R-:W-:Y:S01]  /*0b20*/  FADD.FTZ R56, -R79, R53 ;  /* 0x000000354f387221 */ /* 0x000fe20000010100 */
[----:B------:R-:W-:Y:S01]  /*0b30*/  HADD2.F32 R53, -RZ, R68.H0_H0 ;  /* 0x20000044ff357230 */ /* 0x000fe20000004100 */
[----:B------:R-:W-:Y:S01]  /*0b40*/  SHF.R.U32.HI R67, RZ, 0x10, R57 ;  /* 0x00000010ff437819 */ /* 0x000fe20000011639 */
[----:B------:R-:W-:Y:S01]  /*0b50*/  FMUL.FTZ R63, R63, UR18 ;  /* 0x000000123f3f7c20 */ /* 0x000fe20008410000 */
[----:B------:R-:W-:-:S02]  /*0b60*/  HADD2.F32 R52, -RZ, R82.H1_H1 ;  /* 0x30000052ff347230 */ /* 0x000fc40000004100 */
[----:B------:R-:W-:Y:S02]  /*0b70*/  HADD2.F32 R57, -RZ, R64.H0_H0 ;  /* 0x20000040ff397230 */ /* 0x000fe40000004100 */
[----:B------:R-:W-:Y:S01]  /*0b80*/  FADD.FTZ R54, -R79, R54 ;  /* 0x000000364f367221 */ /* 0x000fe20000010100 */
[-C--:B------:R-:W-:Y:S01]  /*0b90*/  FMUL.FTZ R64, R66, R53.reuse ;  /* 0x0000003542407220 */ /* 0x080fe20000410000 */
[----:B------:R-:W-:Y:S01]  /*0ba0*/  FADD.FTZ R20, R20, R53 ;  /* 0x0000003514147221 */ /* 0x000fe20000010000 */
[----:B------:R-:W-:Y:S01]  /*0bb0*/  FFMA.FTZ R32, R63, R53, R32 ;  /* 0x000000353f207223 */ /* 0x000fe20000010020 */
[----:B------:R-:W-:Y:S01]  /*0bc0*/  FMUL.FTZ R66, R56, UR18 ;  /* 0x0000001238427c20 */ /* 0x000fe20008410000 */
[----:B------:R-:W-:Y:S02]  /*0bd0*/  HADD2.F32 R53, -RZ, R65.H0_H0 ;  /* 0x20000041ff357230 */ /* 0x000fe40000004100 */
[----:B------:R-:W-:Y:S01]  /*0be0*/  FMUL.FTZ R65, R52, R57 ;  /* 0x0000003934417220 */ /* 0x000fe20000410000 */
[----:B------:R-:W-:-:S02]  /*0bf0*/  HADD2.F32 R68, -RZ, R84.H0_H0 ;  /* 0x20000054ff447230 */ /* 0x000fc40000004100 */
[----:B------:R-:W-:Y:S02]  /*0c00*/  HADD2.F32 R52, -RZ, R67.H0_H0 ;  /* 0x20000043ff347230 */ /* 0x000fe40000004100 */
        /* <DEDUP_REMOVED lines=18> */
[----:B0-----:R-:W-:-:S07]  /*0d30*/  FFMA.FTZ R80, R70, R69, R54 ;  /* 0x0000004546507223 */ /* 0x001fce0000010036 */
.L_x_2233:
[----:B------:R-:W-:Y:S05]  /*0d40*/  BSYNC.RECONVERGENT B0 ;  /* 0x0000000000007941 */ /* 0x000fea0003800200 */
.L_x_2232:
        /* <DEDUP_REMOVED lines=10> */
[----:B------:R-:W0:Y:S01]  /*0df0*/  @P0 LDC.64 R58, c[0x0][0x438] ;  /* 0x00010e00ff3a0b82 */ /* 0x000e220000000a00 */
[----:B------:R-:W-:Y:S02]  /*0e00*/  HADD2.F32 R74, -RZ, R85.H0_H0 ;  /* 0x20000055ff4a7230 */ /* 0x000fe40000004100 */
[----:B------:R-:W-:Y:S02]  /*0e10*/  HADD2.F32 R77, -RZ, R86.H1_H1 ;  /* 0x30000056ff4d7230 */ /* 0x000fe40000004100 */
[----:B0-----:R-:W-:-:S05]  /*0e20*/  @P0 IMAD.WIDE.U32 R58, R83, 0x10, R58 ;  /* 0x00000010533a0825 */ /* 0x001fca00078e003a */
[----:B------:R0:W5:Y:S01]  /*0e30*/  @P0 LDG.E.128 R44, desc[UR20][R58.64] ;  /* 0x000000143a2c0981 */ /* 0x000162000c1e1d00 */
[----:B--2---:R-:W-:Y:S02]  /*0e40*/  MOV R76, R56 ;  /* 0x00000038004c7202 */ /* 0x004fe40000000f00 */
[--C-:B------:R-:W-:Y:S02]  /*0e50*/  SHF.R.U64 R72, R56, 0x10, R57.reuse ;  /* 0x0000001038487819 */ /* 0x100fe40000001239 */
[----:B------:R-:W-:Y:S02]  /*0e60*/  MOV R73, R57 ;  /* 0x0000003900497202 */ /* 0x000fe40000000f00 */
[----:B------:R-:W-:Y:S01]  /*0e70*/  SHF.R.U32.HI R75, RZ, 0x10, R57 ;  /* 0x00000010ff4b7819 */ /* 0x000fe20000011639 */
[C---:B---3--:R-:W-:Y:S01]  /*0e80*/  FADD.FTZ R56, -R79.reuse, R53 ;  /* 0x000000354f387221 */ /* 0x048fe20000010100 */
[----:B------:R-:W-:Y:S01]  /*0e90*/  FADD.FTZ R71, -R79, R52 ;  /* 0x000000344f477221 */ /* 0x000fe20000010100 */
[----:B------:R-:W-:-:S02]  /*0ea0*/  HADD2.F32 R53, -RZ, R76.H0_H0 ;  /* 0x2000004cff357230 */ /* 0x000fc40000004100 */
[----:B------:R-:W-:Y:S02]  /*0eb0*/  HADD2.F32 R52, -RZ, R85.H1_H1 ;  /* 0x30000055ff347230 */ /* 0x000fe40000004100 */
[----:B------:R-:W-:Y:S02]  /*0ec0*/  HADD2.F32 R57, -RZ, R72.H0_H0 ;  /* 0x20000048ff397230 */ /* 0x000fe40000004100 */
[----:B------:R-:W-:Y:S01]  /*0ed0*/  FADD.FTZ R54, -R79, R54 ;  /* 0x000000364f367221 */ /* 0x000fe20000010100 */
[----:B------:R-:W-:Y:S01]  /*0ee0*/  FMUL.FTZ R71, R71, UR18 ;  /* 0x0000001247477c20 */ /* 0x000fe20008410000 */
[----:B------:R-:W-:Y:S01]  /*0ef0*/  FMUL.FTZ R72, R74, R53 ;  /* 0x000000354a487220 */ /* 0x000fe20000410000 */
[----:B0-----:R-:W-:Y:S02]  /*0f00*/  HADD2.F32 R59, -RZ, R73.H0_H0 ;  /* 0x20000049ff3b7230 */ /* 0x001fe40000004100 */
[----:B------:R-:W-:Y:S01]  /*0f10*/  FMUL.FTZ R73, R52, R57 ;  /* 0x0000003934497220 */ /* 0x000fe20000410000 */
[----:B------:R-:W-:-:S02]  /*0f20*/  HADD2.F32 R52, -RZ, R75.H0_H0 ;  /* 0x2000004bff347230 */ /* 0x000fc40000004100 */
[----:B------:R-:W-:Y:S01]  /*0f30*/  FMUL.FTZ R74, R56, UR18 ;  /* 0x00000012384a7c20 */ /* 0x000fe20008410000 */
[----:B------:R-:W-:Y:S01]  /*0f40*/  FMUL.FTZ R75, R54, UR18 ;  /* 0x00000012364b7c20 */ /* 0x000fe20008410000 */
[----:B------:R-:W-:Y:S01]  /*0f50*/  FADD.FTZ R16, R16, R53 ;  /* 0x0000003510107221 */ /* 0x000fe20000010000 */
[----:B------:R-:W-:Y:S01]  /*0f60*/  FFMA.FTZ R28, R71, R53, R28 ;  /* 0x00000035471c7223 */ /* 0x000fe2000001001c */
[----:B------:R-:W-:Y:S02]  /*0f70*/  HADD2.F32 R76, -RZ, R86.H0_H0 ;  /* 0x20000056ff4c7230 */ /* 0x000fe40000004100 */
[----:B------:R-:W-:Y:S01]  /*0f80*/  FADD.FTZ R54, R81, R72 ;  /* 0x0000004851367221 */ /* 0x000fe20000010000 */
[----:B------:R-:W-:Y:S01]  /*0f90*/  FFMA.FTZ R53, R71, R72, R80 ;  /* 0x0000004847357223 */ /* 0x000fe20000010050 */
[----:B------:R-:W-:Y:S01]  /*0fa0*/  FADD.FTZ R17, R17, R57 ;  /* 0x0000003911117221 */ /* 0x000fe20000010000 */
[----:B------:R-:W-:Y:S01]  /*0fb0*/  FFMA.FTZ R29, R74, R57, R29 ;  /* 0x000000394a1d7223 */ /* 0x000fe2000001001d */
[----:B------:R-:W-:Y:S01]  /*0fc0*/  FADD.FTZ R57, R54, R73 ;  /* 0x0000004936397221 */ /* 0x000fe20000010000 */
[----:B------:R-:W-:Y:S01]  /*0fd0*/  FADD.FTZ R55, -R79, R55 ;  /* 0x000000374f377221 */ /* 0x000fe20000010100 */
[----:B------:R-:W-:Y:S01]  /*0fe0*/  FMUL.FTZ R76, R76, R59 ;  /* 0x0000003b4c4c7220 */ /* 0x000fe20000410000 */
[----:B------:R-:W-:Y:S01]  /*0ff0*/  FFMA.FTZ R54, R74, R73, R53 ;  /* 0x000000494a367223 */ /* 0x000fe20000010035 */
[----:B------:R-:W-:Y:S01]  /*1000*/  FMUL.FTZ R77, R77, R52 ;  /* 0x000000344d4d7220 */ /* 0x000fe20000410000 */
        /* <DEDUP_REMOVED lines=9> */
.L_x_2235:
[----:B------:R-:W-:Y:S05]  /*10a0*/  BSYNC.RECONVERGENT B0 ;  /* 0x0000000000007941 */ /* 0x000fea0003800200 */
.L_x_2234:
        /* <DEDUP_REMOVED lines=32> */
.L_x_2237:
[----:B------:R-:W-:Y:S05]  /*12b0*/  BSYNC.RECONVERGENT B0 ;  /* 0x0000000000007941 */ /* 0x000fea0003800200 */
.L_x_2236:
        /* <DEDUP_REMOVED lines=60> */
.L_x_2242:
        /* <DEDUP_REMOVED lines=23> */
.L_x_2241:
        /* <DEDUP_REMOVED lines=22> */
.L_x_2244:
        /* <DEDUP_REMOVED lines=21> */
.L_x_2240:
        /* <DEDUP_REMOVED lines=29> */
.L_x_2246:
        /* <DEDUP_REMOVED lines=23> */
.L_x_2245:
        /* <DEDUP_REMOVED lines=22> */
.L_x_2247:
        /* <DEDUP_REMOVED lines=20> */
.L_x_2243:
        /* <DEDUP_REMOVED lines=24> */
.L_x_2248:
[----:B------:R-:W-:-:S07]  /*2200*/  IADD3 R0, PT, PT, R0, 0x80, RZ ;  /* 0x0000008000007810 */ /* 0x000fce0007ffe0ff */
.L_x_2239:
[----:B------:R-:W-:Y:S05]  /*2210*/  BSYNC.RECONVERGENT B0 ;  /* 0x0000000000007941 */ /* 0x000fea0003800200 */
.L_x_2238:
        /* <DEDUP_REMOVED lines=33> */
.L_x_2253:
        /* <DEDUP_REMOVED lines=17> */
.L_x_2252:
        /* <DEDUP_REMOVED lines=26> */
.L_x_2255:
        /* <DEDUP_REMOVED lines=19> */
.L_x_2251:
        /* <DEDUP_REMOVED lines=28> */
.L_x_2257:
        /* <DEDUP_REMOVED lines=17> */
.L_x_2256:
        /* <DEDUP_REMOVED lines=26> */
.L_x_2258:
        /* <DEDUP_REMOVED lines=18> */
.L_x_2254:
        /* <DEDUP_REMOVED lines=20> */
.L_x_2259:
[----:B------:R-:W-:-:S07]  /*2ee0*/  IADD3 R0, PT, PT, R0, 0x80, RZ ;  /* 0x0000008000007810 */ /* 0x000fce0007ffe0ff */
.L_x_2250:
[----:B------:R-:W-:Y:S05]  /*2ef0*/  BSYNC.RECONVERGENT B0 ;  /* 0x0000000000007941 */ /* 0x000fea0003800200 */
.L_x_2249:
        /* <DEDUP_REMOVED lines=17> */
[----:B-1----:R-:W-:Y:S01]  /*3010*/  FADD.FTZ R53, R76, -R51 ;  /* 0x800000334c357221 */ /* 0x002fe20000010000 */
        /* <DEDUP_REMOVED lines=15> */
.L_x_2264:
        /* <DEDUP_REMOVED lines=17> */
.L_x_2263:
        /* <DEDUP_REMOVED lines=26> */
.L_x_2266:
        /* <DEDUP_REMOVED lines=19> */
.L_x_2262:
        /* <DEDUP_REMOVED lines=28> */
.L_x_2268:
        /* <DEDUP_REMOVED lines=17> */
.L_x_2267:
        /* <DEDUP_REMOVED lines=26> */
.L_x_2269:
        /* <DEDUP_REMOVED lines=18> */
.L_x_2265:
        /* <DEDUP_REMOVED lines=20> */
.L_x_2261:
[----:B------:R-:W-:Y:S05]  /*3bc0*/  BSYNC.RECONVERGENT B0 ;  /* 0x0000000000007941 */ /* 0x000fea0003800200 */
.L_x_2260:
[----:B------:R-:W-:Y:S01]  /*3bd0*/  UPLOP3.LUT UP1, UPT, UPT, UPT, UP1, 0x40, 0x4 ;  /* 0x000000000004789c */ /* 0x000fe20003f2e810 */
[----:B------:R-:W-:Y:S10]  /*3be0*/  BRA.U !UP2, `(.L_x_2270) ;  /* 0xffffffc90a547547 */ /* 0x000ff4000b83ffff */
.L_x_2229:
[----:B------:R-:W4:Y:S08]  /*3bf0*/  S2UR UR4, SR_CTAID.X ;  /* 0x00000000000479c3 */ /* 0x000f300000002500 */
[----:B------:R-:W0:Y:S08]  /*3c00*/  LDC.64 R2, c[0x0][0x440] ;  /* 0x00011000ff027b82 */ /* 0x000e300000000a00 */
[----:B------:R-:W1:Y:S08]  /*3c10*/  LDC.64 R4, c[0x0][0x448] ;  /* 0x00011200ff047b82 */ /* 0x000e700000000a00 */
[----:B-----5:R-:W2:Y:S01]  /*3c20*/  LDC.64 R6, c[0x0][0x440] ;  /* 0x00011000ff067b82 */ /* 0x020ea20000000a00 */
        /* <DEDUP_REMOVED lines=22> */
.L_x_2271:
        /* <DEDUP_REMOVED lines=15> */
.L_x_3570:


//--------------------- .text._ZN10layer_norm31ln_parallel_residual_bwd_kernelINS_13Kernel_traitsI6__halfS2_fS2_fjLj1536ELj1ELj1ELj4ELj8ENS_18Kernel_traits_baseILj1536ES2_S2_fS2_fjLj128EEEEELb0ELb1ELb1EEEvNS_9BwdParamsE --------------------------
	.section	.text._ZN10layer_norm31ln_parallel_residual_bwd_kernelINS_13Kernel_traitsI6__halfS2_fS2_fjLj1536ELj1ELj1ELj4ELj8ENS_18Kernel_traits_baseILj1536ES2_S2_fS2_fjLj128EEEEELb0ELb1ELb1EEEvNS_9BwdParamsE,"ax",@progbits
	.align	128
        .global         _ZN10layer_norm31ln_parallel_residual_bwd_kernelINS_13Kernel_traitsI6__halfS2_fS2_fjLj1536ELj1ELj1ELj4ELj8ENS_18Kernel_traits_baseILj1536ES2_S2_fS2_fjLj128EEEEELb0ELb1ELb1EEEvNS_9BwdParamsE
        .type           _ZN10layer_norm31ln_parallel_residual_bwd_kernelINS_13Kernel_traitsI6__halfS2_fS2_fjLj1536ELj1ELj1ELj4ELj8ENS_18Kernel_traits_baseILj1536ES2_S2_fS2_fjLj128EEEEELb0ELb1ELb1EEEvNS_9BwdParamsE,@function
        .size           _ZN10layer_norm31ln_parallel_residual_bwd_kernelINS_13Kernel_traitsI6__halfS2_fS2_fjLj1536ELj1ELj1ELj4ELj8ENS_18Kernel_traits_baseILj1536ES2_S2_fS2_fjLj128EEEEELb0ELb1ELb1EEEvNS_9BwdParamsE,(.L_x_3571 - _ZN10layer_norm31ln_parallel_residual_bwd_kernelINS_13Kernel_traitsI6__halfS2_fS2_fjLj1536ELj1ELj1ELj4ELj8ENS_18Kernel_traits_baseILj1536ES2_S2_fS2_fjLj128EEEEELb0ELb1ELb1EEEvNS_9BwdParamsE)
        .other          _ZN10layer_norm31ln_parallel_residual_bwd_kernelINS_13Kernel_traitsI6__halfS2_fS2_fjLj1536ELj1ELj1ELj4ELj8ENS_18Kernel_traits_baseILj1536ES2_S2_fS2_fjLj128EEEEELb0ELb1ELb1EEEvNS_9BwdParamsE,@"STO_CUDA_ENTRY STV_DEFAULT"
_ZN10layer_norm31ln_parallel_residual_bwd_kernelINS_13Kernel_traitsI6__halfS2_fS2_fjLj1536ELj1ELj1ELj4ELj8ENS_18Kernel_traits_baseILj1536ES2_S2_fS2_fjLj128EEEEELb0ELb1ELb1EEEvNS_9BwdParamsE:
.text._ZN10layer_norm31ln_parallel_residual_bwd_kernelINS_13Kernel_traitsI6__halfS2_fS2_fjLj1536ELj1ELj1ELj4ELj8ENS_18Kernel_traits_baseILj1536ES2_S2_fS2_fjLj128EEEEELb0ELb1ELb1EEEvNS_9BwdParamsE:
        /* <DEDUP_REMOVED lines=71> */
.L_x_2302:
        /* <DEDUP_REMOVED lines=42> */
[--C-:B0-----:R-:W-:Y:S02]  /*0710*/  SHF.R.U64 R80, R72, 0x10, R73.reuse ;  /* 0x0000001048507819 */ /* 0x101fe40000001249 */
[----:B------:R-:W-:Y:S01]  /*0720*/  FSEL R87, R87, RZ, !P2 ;  /* 0x000000ff57577208 */ /* 0x000fe20005000000 */
[----:B------:R-:W-:Y:S01]  /*0730*/  HADD2.F32 R82, -RZ, R82.H0_H0 ;  /* 0x20000052ff527230 */ /* 0x000fe20000004100 */
[----:B------:R-:W-:Y:S02]  /*0740*/  MOV R77, R73 ;  /* 0x00000049004d7202 */ /* 0x000fe40000000f00 */
[----:B------:R-:W-:Y:S01]  /*0750*/  SHF.R.U32.HI R72, RZ, 0x10, R73 ;  /* 0x00000010ff487819 */ /* 0x000fe20000011649 */
[----:B------:R-:W-:Y:S01]  /*0760*/  HADD2.F32 R80, -RZ, R80.H0_H0 ;  /* 0x20000050ff507230 */ /* 0x000fe20000004100 */
[----:B------:R-:W-:Y:S01]  /*0770*/  SHF.R.U64 R73, R78, 0x10, R79 ;  /* 0x000000104e497819 */ /* 0x000fe2000000124f */
[C---:B-1----:R-:W-:Y:S01]  /*0780*/  FADD.FTZ R90, -R87.reuse, R33 ;  /* 0x00000021575a7221 */ /* 0x042fe20000010100 */
[----:B------:R-:W-:Y:S01]  /*0790*/  FADD.FTZ R35, -R87, R35 ;  /* 0x0000002357237221 */ /* 0x000fe20000010100 */
[----:B------:R-:W-:-:S02]  /*07a0*/  MOV R75, R79 ;  /* 0x0000004f004b7202 */ /* 0x000fc40000000f00 */
[----:B------:R-:W-:Y:S01]  /*07b0*/  SHF.R.U32.HI R76, RZ, 0x10, R79 ;  /* 0x00000010ff4c7819 */ /* 0x000fe2000001164f */
[----:B------:R-:W-:Y:S01]  /*07c0*/  FADD.FTZ R33, -R87, R38 ;  /* 0x0000002657217221 */ /* 0x000fe20000010100 */
[----:B------:R-:W-:Y:S01]  /*07d0*/  FMUL.FTZ R38, R63, R82 ;  /* 0x000000523f267220 */ /* 0x000fe20000410000 */
[----:B------:R-:W-:Y:S02]  /*07e0*/  MOV R74, R78 ;  /* 0x0000004e004a7202 */ /* 0x000fe40000000f00 */
[--C-:B------:R-:W-:Y:S02]  /*07f0*/  SHF.R.U64 R79, R84, 0x10, R85.reuse ;  /* 0x00000010544f7819 */ /* 0x100fe40000001255 */
[----:B------:R-:W-:Y:S02]  /*0800*/  MOV R81, R85 ;  /* 0x0000005500517202 */ /* 0x000fe40000000f00 */
[----:B---3--:R-:W-:Y:S01]  /*0810*/  SHF.R.U32.HI R89, RZ, 0x10, R85 ;  /* 0x00000010ff597819 */ /* 0x008fe20000011655 */
[C---:B------:R-:W-:Y:S01]  /*0820*/  FADD.FTZ R85, -R87.reuse, R41 ;  /* 0x0000002957557221 */ /* 0x040fe20000010100 */
[----:B------:R-:W-:Y:S01]  /*0830*/  MOV R78, R84 ;  /* 0x00000054004e7202 */ /* 0x000fe20000000f00 */
[----:B------:R-:W-:Y:S01]  /*0840*/  FADD.FTZ R88, -R87, R32 ;  /* 0x0000002057587221 */ /* 0x000fe20000010100 */
[----:B------:R-:W-:Y:S01]  /*0850*/  FMUL.FTZ R41, R35, UR9 ;  /* 0x0000000923297c20 */ /* 0x000fe20008410000 */
[C---:B------:R-:W-:Y:S01]  /*0860*/  FADD.FTZ R83, -R87.reuse, R34 ;  /* 0x0000002257537221 */ /* 0x040fe20000010100 */
[----:B------:R-:W-:Y:S01]  /*0870*/  FADD.FTZ R84, -R87, R40 ;  /* 0x0000002857547221 */ /* 0x000fe20000010100 */
[----:B------:R-:W-:-:S02]  /*0880*/  HADD2.F32 R77, -RZ, R77.H0_H0 ;  /* 0x2000004dff4d7230 */ /* 0x000fc40000004100 */
[----:B------:R-:W-:Y:S01]  /*0890*/  FMUL.FTZ R40, R56, R80 ;  /* 0x0000005038287220 */ /* 0x000fe20000410000 */
[----:B------:R-:W-:Y:S02]  /*08a0*/  HADD2.F32 R35, -RZ, R73.H0_H0 ;  /* 0x20000049ff237230 */ /* 0x000fe40000004100 */
[----:B------:R-:W-:Y:S01]  /*08b0*/  FADD.FTZ R73, RZ, R38 ;  /* 0x00000026ff497221 */ /* 0x000fe20000010000 */
[C---:B------:R-:W-:Y:S01]  /*08c0*/  FADD.FTZ R34, -R87.reuse, R39 ;  /* 0x0000002757227221 */ /* 0x040fe20000010100 */
[----:B------:R-:W-:Y:S01]  /*08d0*/  FMUL.FTZ R88, R88, UR9 ;  /* 0x0000000958587c20 */ /* 0x000fe20008410000 */
[----:B------:R-:W-:Y:S02]  /*08e0*/  HADD2.F32 R72, -RZ, R72.H0_H0 ;  /* 0x20000048ff487230 */ /* 0x000fe40000004100 */
[----:B------:R-:W-:Y:S01]  /*08f0*/  FADD.FTZ R86, -R87, R42 ;  /* 0x0000002a57567221 */ /* 0x000fe20000010100 */
[----:B------:R-:W-:Y:S01]  /*0900*/  FMUL.FTZ R39, R83, UR9 ;  /* 0x0000000953277c20 */ /* 0x000fe20008410000 */
[----:B------:R-:W-:Y:S01]  /*0910*/  FMUL.FTZ R42, R62, R77 ;  /* 0x0000004d3e2a7220 */ /* 0x000fe20000410000 */
[----:B------:R-:W-:Y:S01]  /*0920*/  FADD.FTZ R83, R40, R73 ;  /* 0x0000004928537221 */ /* 0x000fe20000010000 */
[----:B------:R-:W-:Y:S01]  /*0930*/  FADD.FTZ R32, -R87, R37 ;  /* 0x0000002557207221 */ /* 0x000fe20000010100 */
[----:B------:R-:W-:Y:S01]  /*0940*/  FMUL.FTZ R37, R90, UR9 ;  /* 0x000000095a257c20 */ /* 0x000fe20008410000 */
[----:B------:R-:W-:Y:S01]  /*0950*/  FFMA.FTZ R61, R88, R82, R61 ;  /* 0x00000052583d7223 */ /* 0x000fe2000001003d */
[----:B------:R-:W-:Y:S01]  /*0960*/  FADD.FTZ R51, R82, R51 ;  /* 0x0000003352337221 */ /* 0x000fe20000010000 */
[----:B------:R-:W-:Y:S01]  /*0970*/  FFMA.FTZ R46, R41, R72, R46 ;  /* 0x00000048292e7223 */ /* 0x000fe2000001002e */
[----:B------:R-:W-:Y:S01]  /*0980*/  FADD.FTZ R45, R72, R45 ;  /* 0x0000002d482d7221 */ /* 0x000fe20000010000 */
[----:B------:R-:W-:-:S02]  /*0990*/  HADD2.F32 R82, -RZ, R74.H0_H0 ;  /* 0x2000004aff527230 */ /* 0x000fc40000004100 */
[----:B------:R-:W-:Y:S01]  /*09a0*/  FMUL.FTZ R72, R55, R72 ;  /* 0x0000004837487220 */ /* 0x000fe20000410000 */
[----:B------:R-:W-:Y:S01]  /*09b0*/  FADD.FTZ R83, R42, R83 ;  /* 0x000000532a537221 */ /* 0x000fe20000010000 */
[----:B------:R-:W-:Y:S01]  /*09c0*/  FFMA.FTZ R50, R37, R80, R50 ;  /* 0x0000005025327223 */ /* 0x000fe20000010032 */
[----:B------:R-:W-:Y:S01]  /*09d0*/  FADD.FTZ R49, R80, R49 ;  /* 0x0000003150317221 */ /* 0x000fe20000010000 */
[----:B------:R-:W-:Y:S02]  /*09e0*/  HADD2.F32 R80, -RZ, R76.H0_H0 ;  /* 0x2000004cff507230 */ /* 0x000fe40000004100 */
[----:B------:R-:W-:Y:S01]  /*09f0*/  FMUL.FTZ R76, R65, R82 ;  /* 0x00000052414c7220 */ /* 0x000fe20000410000 */
[----:B------:R-:W-:Y:S01]  /*0a00*/  FADD.FTZ R83, R72, R83 ;  /* 0x0000005348537221 */ /* 0x000fe20000010000 */
[----:B------:R-:W-:Y:S01]  /*0a10*/  FFMA.FTZ R48, R39, R77, R48 ;  /* 0x0000004d27307223 */ /* 0x000fe20000010030 */
[----:B------:R-:W-:Y:S01]  /*0a20*/  FADD.FTZ R47, R77, R47 ;  /* 0x0000002f4d2f7221 */ /* 0x000fe20000010000 */
[----:B------:R-:W-:-:S02]  /*0a30*/  HADD2.F32 R77, -RZ, R75.H0_H0 ;  /* 0x2000004bff4d7230 */ /* 0x000fc40000004100 */
[----:B------:R-:W-:Y:S01]  /*0a40*/  FMUL.FTZ R74, R33, UR9 ;  /* 0x00000009214a7c20 */ /* 0x000fe20008410000 */
[----:B------:R-:W-:Y:S02]  /*0a50*/  HADD2.F32 R90, -RZ, R78.H0_H0 ;  /* 0x2000004eff5a7230 */ /* 0x000fe40000004100 */
        /* <DEDUP_REMOVED lines=18> */
[----:B------:R-:W-:-:S02]  /*0b80*/  HADD2.F32 R33, -RZ, R79.H0_H0 ;  /* 0x2000004fff217230 */ /* 0x000fc40000004100 */
[----:B------:R-:W-:Y:S01]  /*0b90*/  FFMA.FTZ R36, R37, R40, R32 ;  /* 0x0000002825247223 */ /* 0x000fe20000010020 */
[----:B------:R-:W-:Y:S01]  /*0ba0*/  FADD.FTZ R32, R80, R35 ;  /* 0x0000002350207221 */ /* 0x000fe20000010000 */
[----:B------:R-:W-:Y:S01]  /*0bb0*/  FMUL.FTZ R79, R67, R90 ;  /* 0x0000005a434f7220 */ /* 0x000fe20000410000 */
[----:B------:R-:W-:Y:S02]  /*0bc0*/  HADD2.F32 R34, -RZ, R81.H0_H0 ;  /* 0x20000051ff227230 */ /* 0x000fe40000004100 */
[----:B------:R-:W-:Y:S01]  /*0bd0*/  FFMA.FTZ R36, R39, R42, R36 ;  /* 0x0000002a27247223 */ /* 0x000fe20000010024 */
[----:B------:R-:W-:Y:S01]  /*0be0*/  FMUL.FTZ R81, R60, R33 ;  /* 0x000000213c517220 */ /* 0x000fe20000410000 */
[----:B------:R-:W-:Y:S01]  /*0bf0*/  FADD.FTZ R32, R79, R32 ;  /* 0x000000204f207221 */ /* 0x000fe20000010000 */
[----:B------:R-:W-:Y:S01]  /*0c00*/  FADD.FTZ R9, R82, R9 ;  /* 0x0000000952097221 */ /* 0x000fe20000010000 */
[----:B------:R-:W-:Y:S01]  /*0c10*/  FFMA.FTZ R0, R43, R82, R0 ;  /* 0x000000522b007223 */ /* 0x000fe20000010000 */
[----:B------:R-:W-:-:S02]  /*0c20*/  HADD2.F32 R89, -RZ, R89.H0_H0 ;  /* 0x20000059ff597230 */ /* 0x000fc40000004100 */
[----:B------:R-:W-:Y:S01]  /*0c30*/  FFMA.FTZ R36, R41, R72, R36 ;  /* 0x0000004829247223 */ /* 0x000fe20000010024 */
[----:B------:R-:W-:Y:S01]  /*0c40*/  FADD.FTZ R35, R32, R81 ;  /* 0x0000005120237221 */ /* 0x000fe20000010000 */
[----:B------:R-:W-:Y:S02]  /*0c50*/  FMUL.FTZ R82, R66, R34 ;  /* 0x0000002242527220 */ /* 0x000fe40000410000 */
[----:B------:R-:W-:Y:S01]  /*0c60*/  FFMA.FTZ R36, R43, R76, R36 ;  /* 0x0000004c2b247223 */ /* 0x000fe20000010024 */
[----:B------:R-:W-:Y:S01]  /*0c70*/  FMUL.FTZ R83, R59, R89 ;  /* 0x000000593b537220 */ /* 0x000fe20000410000 */
[----:B------:R-:W-:Y:S02]  /*0c80*/  FADD.FTZ R32, R35, R82 ;  /* 0x0000005223207221 */ /* 0x000fe40000010000 */
[----:B------:R-:W-:Y:S02]  /*0c90*/  FFMA.FTZ R35, R73, R78, R36 ;  /* 0x0000004e49237223 */ /* 0x000fe40000010024 */
[----:B------:R-:W-:-:S02]  /*0ca0*/  FADD.FTZ R32, R32, R83 ;  /* 0x0000005320207221 */ /* 0x000fc40000010000 */
        /* <DEDUP_REMOVED lines=46> */
.L_x_2274:
[----:B------:R-:W-:Y:S05]  /*0f90*/  BSYNC.RECONVERGENT B0 ;  /* 0x0000000000007941 */ /* 0x000fea0003800200 */
.L_x_2273:
        /* <DEDUP_REMOVED lines=61> */
.L_x_2277:
        /* <DEDUP_REMOVED lines=23> */
.L_x_2276:
        /* <DEDUP_REMOVED lines=22> */
.L_x_2279:
        /* <DEDUP_REMOVED lines=21> */
.L_x_2275:
        /* <DEDUP_REMOVED lines=29> */
.L_x_2281:
        /* <DEDUP_REMOVED lines=23> */
.L_x_2280:
        /* <DEDUP_REMOVED lines=22> */
.L_x_2282:
        /* <DEDUP_REMOVED lines=20> */
.L_x_2278:
        /* <DEDUP_REMOVED lines=24> */
.L_x_2283:
        /* <DEDUP_REMOVED lines=24> */
.L_x_2286:
        /* <DEDUP_REMOVED lines=13> */
[----:B-1----:R-:W-:Y:S02]  /*2140*/  F2FP.F16.F32.PACK_AB R38, R31, R30 ;  /* 0x0000001e1f26723e */ /* 0x002fe400000000ff */
[----:B------:R-:W-:Y:S02]  /*2150*/  PRMT R32, R37, 0x7632, R32 ;  /* 0x0000763225207816 */ /* 0x000fe40000000020 */
[----:B------:R-:W-:Y:S01]  /*2160*/  PRMT R39, R38, 0x7632, R39 ;  /* 0x0000763226277816 */ /* 0x000fe20000000027 */
[----:B------:R-:W-:Y:S06]  /*2170*/  BRA `(.L_x_2287) ;  /* 0x0000000400f47947 */ /* 0x000fec0003800000 */
.L_x_2285:
        /* <DEDUP_REMOVED lines=24> */
.L_x_2288:
        /* <DEDUP_REMOVED lines=19> */
.L_x_2284:
        /* <DEDUP_REMOVED lines=23> */
.L_x_2290:
        /* <DEDUP_REMOVED lines=13> */
[----:B-1----:R-:W-:Y:S02]  /*2670*/  F2FP.F16.F32.PACK_AB R38, R31, R30 ;  /* 0x0000001e1f26723e */ /* 0x002fe400000000ff */
[----:B------:R-:W-:Y:S02]  /*2680*/  PRMT R32, R37, 0x7632, R32 ;  /* 0x0000763225207816 */ /* 0x000fe40000000020 */
[----:B------:R-:W-:Y:S01]  /*2690*/  PRMT R39, R38, 0x7632, R39 ;  /* 0x0000763226277816 */ /* 0x000fe20000000027 */
[----:B------:R-:W-:Y:S06]  /*26a0*/  BRA `(.L_x_2287) ;  /* 0x0000000000a87947 */ /* 0x000fec0003800000 */
.L_x_2289:
        /* <DEDUP_REMOVED lines=24> */
.L_x_2291:
        /* <DEDUP_REMOVED lines=18> */
.L_x_2287:
        /* <DEDUP_REMOVED lines=19> */
.L_x_2292:
        /* <DEDUP_REMOVED lines=24> */
.L_x_2295:
        /* <DEDUP_REMOVED lines=17> */
.L_x_2294:
        /* <DEDUP_REMOVED lines=24> */
.L_x_2297:
        /* <DEDUP_REMOVED lines=19> */
.L_x_2293:
        /* <DEDUP_REMOVED lines=23> */
.L_x_2299:
        /* <DEDUP_REMOVED lines=17> */
.L_x_2298:
        /* <DEDUP_REMOVED lines=24> */
.L_x_2300:
        /* <DEDUP_REMOVED lines=18> */
.L_x_2296:
        /* <DEDUP_REMOVED lines=19> */
.L_x_2301:
        /* <DEDUP_REMOVED lines=26> */
.L_x_2272:
        /* <DEDUP_REMOVED lines=15> */
.L_x_2303:
        /* <DEDUP_REMOVED lines=14> */
.L_x_3571:


//--------------------- .text._ZN10layer_norm31ln_parallel_residual_bwd_kernelINS_13Kernel_traitsI6__halfS2_fS2_fjLj1536ELj1ELj1ELj4ELj8ENS_18Kernel_traits_baseILj1536ES2_S2_fS2_fjLj128EEEEELb1ELb0ELb0EEEvNS_9BwdParamsE --------------------------
	.section	.text._ZN10layer_norm31ln_parallel_residual_bwd_kernelINS_13Kernel_traitsI6__halfS2_fS2_fjLj1536ELj1ELj1ELj4ELj8ENS_18Kernel_traits_baseILj1536ES2_S2_fS2_fjLj128EEEEELb1ELb0ELb0EEEvNS_9BwdParamsE,"ax",@progbits
	.align	128
        .global         _ZN10layer_norm31ln_parallel_residual_bwd_kernelINS_13Kernel_traitsI6__halfS2_fS2_fjLj1536ELj1ELj1ELj4ELj8ENS_18Kernel_traits_baseILj1536ES2_S2_fS2_fjLj128EEEEELb1ELb0ELb0EEEvNS_9BwdParamsE
        .type           _ZN10layer_norm31ln_parallel_residual_bwd_kernelINS_13Kernel_traitsI6__halfS2_fS2_fjLj1536ELj1ELj1ELj4ELj8ENS_18Kernel_traits_baseILj1536ES2_S2_fS2_fjLj128EEEEELb1ELb0ELb0EEEvNS_9BwdParamsE,@function
        .size           _ZN10layer_norm31ln_parallel_residual_bwd_kernelINS_13Kernel_traitsI6__halfS2_fS2_fjLj1536ELj1ELj1ELj4ELj8ENS_18Kernel_traits_baseILj1536ES2_S2_fS2_fjLj128EEEEELb1ELb0ELb0EEEvNS_9BwdParamsE,(.L_x_3572 - _ZN10layer_norm31ln_parallel_residual_bwd_kernelINS_13Kernel_traitsI6__halfS2_fS2_fjLj1536ELj1ELj1ELj4ELj8ENS_18Kernel_traits_baseILj1536ES2_S2_fS2_fjLj128EEEEELb1ELb0ELb0EEEvNS_9BwdParamsE)
        .other          _ZN10layer_norm31ln_parallel_residual_bwd_kernelINS_13Kernel_traitsI6__halfS2_fS2_fjLj1536ELj1ELj1ELj4ELj8ENS_18Kernel_traits_baseILj1536ES2_S2_fS2_fjLj128EEEEELb1ELb0ELb0EEEvNS_9BwdParamsE,@"STO_CUDA_ENTRY STV_DEFAULT"
_ZN10layer_norm31ln_parallel_residual_bwd_kernelINS_13Kernel_traitsI6__halfS2_fS2_fjLj1536ELj1ELj1ELj4ELj8ENS_18Kernel_traits_baseILj1536ES2_S2_fS2_fjLj128EEEEELb1ELb0ELb0EEEvNS_9BwdParamsE:
.text._ZN10layer_norm31ln_parallel_residual_bwd_kernelINS_13Kernel_traitsI6__halfS2_fS2_fjLj1536ELj1ELj1ELj4ELj8ENS_18Kernel_traits_baseILj1536ES2_S2_fS2_fjLj128EEEEELb1ELb0ELb0EEEvNS_9BwdParamsE:
        /* <DEDUP_REMOVED lines=10> */
[----:B------:R-:W1:Y:S02]  /*00a0*/  S2UR UR9, SR_CTAID.X ;  /* 0x00000000000979c3 */ /* 0x000e640000002500 */
[----:B------:R-:W-:Y:S02]  /*00b0*/  LEA.HI R3, R3, R2, RZ, 0x2 ;  /* 0x0000000203037211 */ /* 0x000fe400078f10ff */
[----:B0-----:R-:W-:-:S04]  /*00c0*/  LOP3.LUT R82, R0, 0x7f, RZ, 0x3c, !PT ;  /* 0x0000007f00527812 */ /* 0x001fc800078e3cff */
[----:B------:R-:W0:Y:S01]  /*00d0*/  LDC.64 R14, c[0x0][0x3d8] ;  /* 0x0000f600ff0e7b82 */ /* 0x000e220000000a00 */
[----:B------:R-:W-:Y:S01]  /*00e0*/  LEA.HI.SX32 R82, R3, R82, 0x1e ;  /* 0x0000005203527211 */ /* 0x000fe200078ff2ff */
[----:B------:R-:W-:-:S03]  /*00f0*/  IMAD.MOV.U32 R3, RZ, RZ, R0 ;  /* 0x000000ffff037224 */ /* 0x000fc600078e0000 */
[----:B------:R-:W-:-:S03]  /*0100*/  ISETP.GE.U32.AND P1, PT, R82, 0x80, PT ;  /* 0x000000805200780c */ /* 0x000fc60003f26070 */
[----:B------:R-:W0:Y:S01]  /*0110*/  LDC.64 R4, c[0x0][0x3d0] ;  /* 0x0000f400ff047b82 */ /* 0x000e220000000a00 */
[C---:B------:R-:W-:Y:S02]  /*0120*/  ISETP.GE.U32.AND P3, PT, R82.reuse, 0x100, PT ;  /* 0x000001005200780c */ /* 0x040fe40003f66070 */
[----:B------:R-:W-:-:S05]  /*0130*/  ISETP.GE.U32.AND P2, PT, R82, 0x180, PT ;  /* 0x000001805200780c */ /* 0x000fca0003f46070 */
[----:B------:R-:W0:Y:S02]  /*0140*/  LDC.64 R6, c[0x0][0x3d8] ;  /* 0x0000f600ff067b82 */ /* 0x000e240000000a00 */
[----:B------:R-:W-:Y:S01]  /*0150*/  @P1 LOP3.LUT R3, R0, 0x80, RZ, 0xfc, !PT ;  /* 0x0000008000031812 */ /* 0x000fe200078efcff */
[----:B-1----:R-:W-:-:S04]  /*0160*/  UISETP.GE.AND UP0, UPT, UR9, UR4, UPT ;  /* 0x000000040900728c */ /* 0x002fc8000bf06270 */
[----:B--2---:R-:W-:-:S04]  /*0170*/  @P3 IMAD.WIDE.U32 R8, R3, 0x8, R8 ;  /* 0x0000000803083825 */ /* 0x004fc800078e0008 */
[C---:B----4-:R-:W-:Y:S01]  /*0180*/  @P3 IMAD.WIDE.U32 R10, R3.reuse, 0x8, R10 ;  /* 0x00000008030a3825 */ /* 0x050fe200078e000a */
[----:B---3--:R-:W5:Y:S03]  /*0190*/  @P3 LDG.E.64 R52, desc[UR10][R8.64] ;  /* 0x0000000a08343981 */ /* 0x008f66000c1e1b00 */
[----:B------:R-:W-:Y:S01]  /*01a0*/  @P3 VIADD R3, R3, 0x80 ;  /* 0x0000008003033836 */ /* 0x000fe20000000000 */
[----:B------:R-:W5:Y:S01]  /*01b0*/  @P3 LDG.E.64 R54, desc[UR10][R10.64] ;  /* 0x0000000a0a363981 */ /* 0x000f62000c1e1b00 */
[----:B0-----:R-:W-:-:S04]  /*01c0*/  @P1 IMAD.WIDE.U32 R4, R0, 0x8, R4 ;  /* 0x0000000800041825 */ /* 0x001fc800078e0004 */
[C---:B------:R-:W-:Y:S01]  /*01d0*/  @P2 IMAD.WIDE.U32 R12, R3.reuse, 0x8, R12 ;  /* 0x00000008030c2825 */ /* 0x040fe200078e000c */
[----:B------:R-:W5:Y:S03]  /*01e0*/  @P1 LDG.E.64 R78, desc[UR10][R4.64] ;  /* 0x0000000a044e1981 */ /* 0x000f66000c1e1b00 */
[----:B------:R-:W-:Y:S01]  /*01f0*/  @P2 IMAD.WIDE.U32 R14, R3, 0x8, R14 ;  /* 0x00000008030e2825 */ /* 0x000fe200078e000e */
        /* <DEDUP_REMOVED lines=22> */
[----:B0-----:R-:W-:-:S02]  /*0360*/  CS2R R12, SRZ ;  /* 0x00000000000c7805 */ /* 0x001fc4000001ff00 */
[----:B-1----:R-:W-:Y:S02]  /*0370*/  CS2R R14, SRZ ;  /* 0x00000000000e7805 */ /* 0x002fe4000001ff00 */
[----:B------:R-:W-:Y:S02]  /*0380*/  CS2R R8, SRZ ;  /* 0x0000000000087805 */ /* 0x000fe4000001ff00 */
[----:B------:R-:W-:Y:S02]  /*0390*/  CS2R R10, SRZ ;  /* 0x00000000000a7805 */ /* 0x000fe4000001ff00 */
[----:B------:R-:W-:Y:S02]  /*03a0*/  CS2R R4, SRZ ;  /* 0x0000000000047805 */ /* 0x000fe4000001ff00 */
[----:B--2---:R-:W-:Y:S01]  /*03b0*/  CS2R R6, SRZ ;  /* 0x0000000000067805 */ /* 0x004fe2000001ff00 */
[----:B------:R-:W-:Y:S06]  /*03c0*/  BRA.U UP0, `(.L_x_2304) ;  /* 0x0000005900f87547 */ /* 0x000fec000b800000 */
        /* <DEDUP_REMOVED lines=14> */
[----:B------:R-:W-:Y:S01]  /*04b0*/  PRMT R101, R101, 0x5410, R2 ;  /* 0x0000541065657816 */ /* 0x000fe20000000002 */
[----:B------:R-:W-:Y:S01]  /*04c0*/  IMAD.MOV.U32 R99, RZ, RZ, R53 ;  /* 0x000000ffff637224 */ /* 0x000fe200078e0035 */
[----:B------:R-:W-:-:S02]  /*04d0*/  PRMT R119, R119, 0x5410, R3 ;  /* 0x0000541077777816 */ /* 0x000fc40000000003 */
[----:B------:R-:W-:Y:S01]  /*04e0*/  CS2R R48, SRZ ;  /* 0x0000000000307805 */ /* 0x000fe2000001ff00 */
[----:B0-----:R-:W-:Y:S01]  /*04f0*/  UISETP.NE.AND UP0, UPT, UR12, URZ, UPT ;  /* 0x000000ff0c00728c */ /* 0x001fe2000bf05270 */
[--C-:B------:R-:W-:Y:S02]  /*0500*/  SHF.R.U64 R98, R52, 0x10, R53.reuse ;  /* 0x0000001034627819 */ /* 0x100fe40000001235 */
[----:B------:R-:W-:Y:S02]  /*0510*/  CS2R R50, SRZ ;  /* 0x0000000000327805 */ /* 0x000fe4000001ff00 */
[----:B------:R-:W-:Y:S02]  /*0520*/  SHF.R.U32.HI R100, RZ, 0x10, R53 ;  /* 0x00000010ff647819 */ /* 0x000fe40000011635 */
[----:B------:R-:W-:Y:S02]  /*0530*/  CS2R R44, SRZ ;  /* 0x00000000002c7805 */ /* 0x000fe4000001ff00 */
[----:B------:R-:W-:-:S02]  /*0540*/  SHF.R.U64 R131, R78, 0x10, R79 ;  /* 0x000000104e837819 */ /* 0x000fc4000000124f */
[----:B------:R-:W-:Y:S02]  /*0550*/  CS2R R46, SRZ ;  /* 0x00000000002e7805 */ /* 0x000fe4000001ff00 */
[----:B------:R-:W-:Y:S02]  /*0560*/  SHF.R.U64 R2, R76, 0x10, R77 ;  /* 0x000000104c027819 */ /* 0x000fe4000000124d */
[----:B------:R-:W-:Y:S02]  /*0570*/  CS2R R40, SRZ ;  /* 0x0000000000287805 */ /* 0x000fe4000001ff00 */
[----:B------:R-:W-:Y:S02]  /*0580*/  SHF.R.U32.HI R132, RZ, 0x10, R79 ;  /* 0x00000010ff847819 */ /* 0x000fe4000001164f */
[----:B------:R-:W-:Y:S02]  /*0590*/  CS2R R42, SRZ ;  /* 0x00000000002a7805 */ /* 0x000fe4000001ff00 */
[----:B------:R-:W-:-:S02]  /*05a0*/  SHF.R.U32.HI R3, RZ, 0x10, R77 ;  /* 0x00000010ff037819 */ /* 0x000fc4000001164d */
        /* <DEDUP_REMOVED lines=21> */
[----:B------:R-:W-:Y:S02]  /*0700*/  MOV R83, UR9 ;  /* 0x0000000900537c02 */ /* 0x000fe40008000f00 */
[----:B------:R-:W-:Y:S02]  /*0710*/  CS2R R18, SRZ ;  /* 0x0000000000127805 */ /* 0x000fe4000001ff00 */
[----:B------:R-:W-:-:S02]  /*0720*/  CS2R R12, SRZ ;  /* 0x00000000000c7805 */ /* 0x000fc4000001ff00 */
[----:B------:R-:W-:Y:S02]  /*0730*/  CS2R R14, SRZ ;  /* 0x00000000000e7805 */ /* 0x000fe4000001ff00 */
[----:B------:R-:W-:Y:S02]  /*0740*/  CS2R R8, SRZ ;  /* 0x0000000000087805 */ /* 0x000fe4000001ff00 */
[----:B------:R-:W-:Y:S02]  /*0750*/  PLOP3.LUT P4, PT, PT, PT, UP0, 0x80, 0x8 ;  /* 0x000000000008781c */ /* 0x000fe40003f8f008 */
[----:B------:R-:W-:Y:S02]  /*0760*/  CS2R R10, SRZ ;  /* 0x00000000000a7805 */ /* 0x000fe4000001ff00 */
        /* <DEDUP_REMOVED lines=8> */
.L_x_2345:
        /* <DEDUP_REMOVED lines=9> */
[C---:B------:R-:W-:Y:S01]  /*0880*/  ISETP.GE.U32.AND P3, PT, R82.reuse, 0x100, PT ;  /* 0x000001005200780c */ /* 0x040fe20003f66070 */
[----:B------:R-:W-:Y:S01]  /*0890*/  IMAD.MOV.U32 R126, RZ, RZ, RZ ;  /* 0x000000ffff7e7224 */ /* 0x000fe200078e00ff */
[----:B------:R-:W-:Y:S01]  /*08a0*/  ISETP.GE.U32.AND P2, PT, R82, 0x180, PT ;  /* 0x000001805200780c */ /* 0x000fe20003f46070 */
[----:B------:R-:W-:Y:S01]  /*08b0*/  IMAD.MOV.U32 R128, RZ, RZ, RZ ;  /* 0x000000ffff807224 */ /* 0x000fe200078e00ff */
        /* <DEDUP_REMOVED lines=22> */
[----:B------:R-:W-:Y:S02]  /*0a20*/  HADD2.F32 R110, -RZ, R76.H0_H0 ;  /* 0x2000004cff6e7230 */ /* 0x000fe40000004100 */
[----:B0-----:R-:W-:-:S06]  /*0a30*/  IMAD.WIDE.U32 R86, R85, 0x4, R86 ;  /* 0x0000000455567825 */ /* 0x001fcc00078e0056 */
[----:B------:R0:W5:Y:S01]  /*0a40*/  LDG.E R86, desc[UR10][R86.64] ;  /* 0x0000000a56567981 */ /* 0x000162000c1e1900 */
[----:B-1----:R-:W-:-:S05]  /*0a50*/  @P0 IMAD.WIDE.U32 R80, R85, 0x10, R80 ;  /* 0x0000001055500825 */ /* 0x002fca00078e0050 */
[----:B------:R1:W5:Y:S01]  /*0a60*/  @P0 LDG.E.128 R52, desc[UR10][R80.64] ;  /* 0x0000000a50340981 */ /* 0x000362000c1e1d00 */
[----:B----4-:R-:W-:-:S05]  /*0a70*/  @P1 IMAD.WIDE.U32 R102, R85, 0x4, R102 ;  /* 0x0000000455661825 */ /* 0x010fca00078e0066 */
[----:B------:R4:W5:Y:S01]  /*0a80*/  @P1 LDG.E R84, desc[UR10][R102.64] ;  /* 0x0000000a66541981 */ /* 0x000962000c1e1900 */
[----:B0-----:R-:W-:Y:S02]  /*0a90*/  HADD2.F32 R87, -RZ, R131.H0_H0 ;  /* 0x20000083ff577230 */ /* 0x001fe40000004100 */
[----:B-1----:R-:W-:Y:S02]  /*0aa0*/  HADD2.F32 R81, -RZ, R77.H0_H0 ;  /* 0x2000004dff517230 */ /* 0x002fe40000004100 */
[----:B----4-:R-:W-:Y:S02]  /*0ab0*/  HADD2.F32 R103, -RZ, R132.H0_H0 ;  /* 0x20000084ff677230 */ /* 0x010fe40000004100 */
[----:B------:R-:W-:Y:S02]  /*0ac0*/  HADD2.F32 R102, -RZ, R79.H0_H0 ;  /* 0x2000004fff667230 */ /* 0x000fe40000004100 */
[----:B---3--:R-:W-:Y:S01]  /*0ad0*/  IMAD.MOV.U32 R88, RZ, RZ, R72 ;  /* 0x000000ffff587224 */ /* 0x008fe200078e0048 */
[----:B------:R-:W-:-:S04]  /*0ae0*/  SHF.R.U32.HI R125, RZ, 0x10, R73 ;  /* 0x00000010ff7d7819 */ /* 0x000fc80000011649 */
[----:B------:R-:W-:Y:S02]  /*0af0*/  HADD2.F32 R113, -RZ, R88.H0_H0 ;  /* 0x20000058ff717230 */ /* 0x000fe40000004100 */
[----:B------:R-:W-:Y:S01]  /*0b00*/  IMAD.MOV.U32 R3, RZ, RZ, R74 ;  /* 0x000000ffff037224 */ /* 0x000fe200078e004a */
[--C-:B------:R-:W-:Y:S01]  /*0b10*/  SHF.R.U64 R123, R74, 0x10, R75.reuse ;  /* 0x000000104a7b7819 */ /* 0x100fe2000000124b */
[--C-:B------:R-:W-:Y:S01]  /*0b20*/  IMAD.MOV.U32 R112, RZ, RZ, R75.reuse ;  /* 0x000000ffff707224 */ /* 0x100fe200078e004b */
[----:B------:R-:W-:Y:S01]  /*0b30*/  SHF.R.U32.HI R124, RZ, 0x10, R75 ;  /* 0x00000010ff7c7819 */ /* 0x000fe2000001164b */
[----:B------:R-:W-:Y:S01]  /*0b40*/  HADD2.F32 R88, -RZ, R78.H0_H0 ;  /* 0x2000004eff587230 */ /* 0x000fe20000004100 */
[----:B------:R-:W-:Y:S01]  /*0b50*/  SHF.R.U64 R74, R72, 0x10, R73 ;  /* 0x00000010484a7819 */ /* 0x000fe20000001249 */
[----:B------:R-:W-:Y:S02]  /*0b60*/  HADD2.F32 R75, -RZ, R3.H0_H0 ;  /* 0x20000003ff4b7230 */ /* 0x000fe40000004100 */
[----:B------:R-:W-:Y:S01]  /*0b70*/  FMUL.FTZ R3, R110, R113 ;  /* 0x000000716e037220 */ /* 0x000fe20000410000 */
[----:B------:R-:W-:-:S02]  /*0b80*/  HADD2.F32 R110, -RZ, R132.H1_H1 ;  /* 0x30000084ff6e7230 */ /* 0x000fc40000004100 */
[----:B------:R-:W-:Y:S02]  /*0b90*/  HADD2.F32 R125, -RZ, R125.H0_H0 ;  /* 0x2000007dff7d7230 */ /* 0x000fe40000004100 */
[----:B------:R-:W-:Y:S01]  /*0ba0*/  FFMA.FTZ R88, R88, R75, R3 ;  /* 0x0000004b58587223 */ /* 0x000fe20000010003 */
[----:B------:R-:W-:Y:S02]  /*0bb0*/  IMAD.MOV.U32 R80, RZ, RZ, R73 ;  /* 0x000000ffff507224 */ /* 0x000fe400078e0049 */
[----:B------:R-:W-:Y:S02]  /*0bc0*/  HADD2.F32 R3, -RZ, R131.H1_H1 ;  /* 0x30000083ff037230 */ /* 0x000fe40000004100 */
[----:B------:R-:W-:Y:S01]  /*0bd0*/  FMUL.FTZ R110, R110, R125 ;  /* 0x0000007d6e6e7220 */ /* 0x000fe20000410000 */
[----:B------:R-:W-:Y:S02]  /*0be0*/  HADD2.F32 R74, -RZ, R74.H0_H0 ;  /* 0x2000004aff4a7230 */ /* 0x000fe40000004100 */
[----:B------:R-:W-:-:S02]  /*0bf0*/  HADD2.F32 R124, -RZ, R124.H0_H0 ;  /* 0x2000007cff7c7230 */ /* 0x000fc40000004100 */
[C---:B--2---:R-:W-:Y:S01]  /*0c00*/  FADD.FTZ R68, -R122.reuse, R68 ;  /* 0x000000447a447221 */ /* 0x044fe20000010100 */
[----:B------:R-:W-:Y:S02]  /*0c10*/  HADD2.F32 R72, -RZ, R123.H0_H0 ;  /* 0x2000007bff487230 */ /* 0x000fe40000004100 */
[----:B------:R-:W-:Y:S02]  /*0c20*/  HADD2.F32 R123, -RZ, R80.H0_H0 ;  /* 0x20000050ff7b7230 */ /* 0x000fe40000004100 */
[----:B------:R-:W-:Y:S01]  /*0c30*/  FMUL.FTZ R80, R3, R74 ;  /* 0x0000004a03507220 */ /* 0x000fe20000410000 */
[----:B------:R-:W-:Y:S01]  /*0c40*/  FFMA.FTZ R103, R103, R124, R110 ;  /* 0x0000007c67677223 */ /* 0x000fe2000001006e */
[C---:B------:R-:W-:Y:S01]  /*0c50*/  FADD.FTZ R110, -R122.reuse, R69 ;  /* 0x000000457a6e7221 */ /* 0x040fe20000010100 */
[----:B-----5:R-:W-:Y:S01]  /*0c60*/  FMUL.FTZ R3, R111, R68 ;  /* 0x000000446f037220 */ /* 0x020fe20000410000 */
[----:B------:R-:W-:Y:S02]  /*0c70*/  HADD2.F32 R73, -RZ, R112.H0_H0 ;  /* 0x20000070ff497230 */ /* 0x000fe40000004100 */
[----:B------:R-:W-:Y:S01]  /*0c80*/  FFMA.FTZ R87, R87, R72, R80 ;  /* 0x0000004857577223 */ /* 0x000fe20000010050 */
[----:B------:R-:W-:Y:S01]  /*0c90*/  FADD.FTZ R68, RZ, R88 ;  /* 0x00000058ff447221 */ /* 0x000fe20000010000 */
[----:B------:R-:W-:Y:S01]  /*0ca0*/  FMUL.FTZ R81, R81, R123 ;  /* 0x0000007b51517220 */ /* 0x000fe20000410000 */
[C---:B------:R-:W-:Y:S01]  /*0cb0*/  FADD.FTZ R70, -R122.reuse, R70 ;  /* 0x000000467a467221 */ /* 0x040fe20000010100 */
[----:B------:R-:W-:Y:S01]  /*0cc0*/  FMUL.FTZ R110, R111, R110 ;  /* 0x0000006e6f6e7220 */ /* 0x000fe20000410000 */
[C---:B------:R-:W-:Y:S01]  /*0cd0*/  FFMA.FTZ R69, R3.reuse, R88, RZ ;  /* 0x0000005803457223 */ /* 0x040fe200000100ff */
[----:B------:R-:W-:Y:S01]  /*0ce0*/  FADD.FTZ R112, -R122, R71 ;  /* 0x000000477a707221 */ /* 0x000fe20000010100 */
[----:B------:R-:W-:Y:S01]  /*0cf0*/  FADD.FTZ R12, R12, R113 ;  /* 0x000000710c0c7221 */ /* 0x000fe20000010000 */
[----:B------:R-:W-:Y:S01]  /*0d00*/  FFMA.FTZ R24, R3, R113, R24 ;  /* 0x0000007103187223 */ /* 0x000fe20000010018 */
[----:B------:R-:W-:Y:S01]  /*0d10*/  FADD.FTZ R71, R68, R87 ;  /* 0x0000005744477221 */ /* 0x000fe20000010000 */
[----:B------:R-:W-:Y:S01]  /*0d20*/  FFMA.FTZ R102, R102, R73, R81 ;  /* 0x0000004966667223 */ /* 0x000fe20000010051 */
[C---:B------:R-:W-:Y:S01]  /*0d30*/  FMUL.FTZ R113, R111.reuse, R70 ;  /* 0x000000466f717220 */ /* 0x040fe20000410000 */
[----:B------:R-:W-:Y:S01]  /*0d40*/  FFMA.FTZ R68, R110, R87, R69 ;  /* 0x000000576e447223 */ /* 0x000fe20000010045 */
[----:B------:R-:W-:Y:S01]  /*0d50*/  FMUL.FTZ R112, R111, R112 ;  /* 0x000000706f707220 */ /* 0x000fe20000410000 */
[----:B------:R-:W-:-:S02]  /*0d60*/  FADD.FTZ R126, R71, R102 ;  /* 0x00000066477e7221 */ /* 0x000fc40000010000 */
        /* <DEDUP_REMOVED lines=18> */
.L_x_2306:
[----:B---34-:R-:W-:Y:S05]  /*0e90*/  BSYNC.RECONVERGENT B0 ;  /* 0x0000000000007941 */ /* 0x018fea0003800200 */
.L_x_2305:
        /* <DEDUP_REMOVED lines=18> */
[----:B0-----:R-:W-:-:S04]  /*0fc0*/  IMAD.WIDE.U32 R90, R123, 0x4, R90 ;  /* 0x000000047b5a7825 */ /* 0x001fc800078e005a */
[----:B------:R-:W-:Y:S02]  /*0fd0*/  HADD2.F32 R114, -RZ, R101.H0_H0 ;  /* 0x20000065ff727230 */ /* 0x000fe40000004100 */
[----:B------:R-:W5:Y:S01]  /*0fe0*/  LDG.E R90, desc[UR10][R90.64] ;  /* 0x0000000a5a5a7981 */ /* 0x000f62000c1e1900 */
[----:B-1----:R-:W-:-:S05]  /*0ff0*/  @P0 IMAD.WIDE.U32 R80, R123, 0x10, R80 ;  /* 0x000000107b500825 */ /* 0x002fca00078e0050 */
[----:B------:R0:W5:Y:S01]  /*1000*/  @P0 LDG.E.128 R56, desc[UR10][R80.64] ;  /* 0x0000000a50380981 */ /* 0x000162000c1e1d00 */
[----:B------:R-:W-:-:S04]  /*1010*/  @P1 IMAD.WIDE.U32 R104, R123, 0x4, R104 ;  /* 0x000000047b681825 */ /* 0x000fc800078e0068 */
[--C-:B------:R-:W-:Y:S01]  /*1020*/  HADD2.F32 R116, -RZ, R119.reuse.H1_H1 ;  /* 0x30000077ff747230 */ /* 0x100fe20000004100 */
[----:B------:R1:W5:Y:S01]  /*1030*/  @P1 LDG.E R89, desc[UR10][R104.64] ;  /* 0x0000000a68591981 */ /* 0x000362000c1e1900 */
[----:B0-----:R-:W-:Y:S02]  /*1040*/  HADD2.F32 R80, -RZ, R119.H0_H0 ;  /* 0x20000077ff507230 */ /* 0x001fe40000004100 */
[----:B-1----:R-:W-:Y:S02]  /*1050*/  HADD2.F32 R104, -RZ, R99.H1_H1 ;  /* 0x30000063ff687230 */ /* 0x002fe40000004100 */
[----:B------:R-:W-:Y:S02]  /*1060*/  VIADD R123, R123, 0x80 ;  /* 0x000000807b7b7836 */ /* 0x000fe40000000000 */
[----:B---3--:R-:W-:-:S05]  /*1070*/  IMAD.MOV.U32 R107, RZ, RZ, R72 ;  /* 0x000000ffff6b7224 */ /* 0x008fca00078e0048 */
[----:B------:R-:W-:Y:S02]  /*1080*/  HADD2.F32 R115, -RZ, R107.H0_H0 ;  /* 0x2000006bff737230 */ /* 0x000fe40000004100 */
[----:B----4-:R-:W-:Y:S01]  /*1090*/  IMAD.MOV.U32 R92, RZ, RZ, R74 ;  /* 0x000000ffff5c7224 */ /* 0x010fe200078e004a */
[--C-:B------:R-:W-:Y:S01]  /*10a0*/  SHF.R.U64 R125, R74, 0x10, R75.reuse ;  /* 0x000000104a7d7819 */ /* 0x100fe2000000124b */
[--C-:B------:R-:W-:Y:S01]  /*10b0*/  IMAD.MOV.U32 R107, RZ, RZ, R75.reuse ;  /* 0x000000ffff6b7224 */ /* 0x100fe200078e004b */
[----:B------:R-:W-:Y:S01]  /*10c0*/  SHF.R.U32.HI R124, RZ, 0x10, R75 ;  /* 0x00000010ff7c7819 */ /* 0x000fe2000001164b */
[----:B------:R-:W-:Y:S02]  /*10d0*/  HADD2.F32 R74, -RZ, R97.H1_H1 ;  /* 0x30000061ff4a7230 */ /* 0x000fe40000004100 */
[----:B------:R-:W-:Y:S01]  /*10e0*/  FMUL.FTZ R91, R114, R115 ;  /* 0x00000073725b7220 */ /* 0x000fe20000410000 */
[----:B------:R-:W-:Y:S01]  /*10f0*/  HADD2.F32 R75, -RZ, R92.H0_H0 ;  /* 0x2000005cff4b7230 */ /* 0x000fe20000004100 */
[--C-:B------:R-:W-:Y:S01]  /*1100*/  SHF.R.U64 R72, R72, 0x10, R73.reuse ;  /* 0x0000001048487819 */ /* 0x100fe20000001249 */
[--C-:B------:R-:W-:Y:S01]  /*1110*/  IMAD.MOV.U32 R81, RZ, RZ, R73.reuse ;  /* 0x000000ffff517224 */ /* 0x100fe200078e0049 */
[----:B------:R-:W-:-:S02]  /*1120*/  SHF.R.U32.HI R133, RZ, 0x10, R73 ;  /* 0x00000010ff857819 */ /* 0x000fc40000011649 */
[----:B------:R-:W-:Y:S01]  /*1130*/  FFMA.FTZ R91, R74, R75, R91 ;  /* 0x0000004b4a5b7223 */ /* 0x000fe2000001005b */
[----:B------:R-:W-:Y:S02]  /*1140*/  HADD2.F32 R74, -RZ, R72.H0_H0 ;  /* 0x20000048ff4a7230 */ /* 0x000fe40000004100 */
[----:B------:R-:W-:Y:S02]  /*1150*/  HADD2.F32 R72, -RZ, R125.H0_H0 ;  /* 0x2000007dff487230 */ /* 0x000fe40000004100 */
[----:B------:R-:W-:Y:S02]  /*1160*/  HADD2.F32 R125, -RZ, R81.H0_H0 ;  /* 0x20000051ff7d7230 */ /* 0x000fe40000004100 */
[----:B------:R-:W-:Y:S02]  /*1170*/  HADD2.F32 R133, -RZ, R133.H0_H0 ;  /* 0x20000085ff857230 */ /* 0x000fe40000004100 */
[----:B------:R-:W-:Y:S02]  /*1180*/  HADD2.F32 R81, -RZ, R107.H0_H0 ;  /* 0x2000006bff517230 */ /* 0x000fe40000004100 */
[----:B------:R-:W-:Y:S01]  /*1190*/  FMUL.FTZ R105, R80, R125 ;  /* 0x0000007d50697220 */ /* 0x000fe20000410000 */
[----:B------:R-:W-:-:S02]  /*11a0*/  HADD2.F32 R114, -RZ, R100.H1_H1 ;  /* 0x30000064ff727230 */ /* 0x000fc40000004100 */
[----:B------:R-:W-:Y:S01]  /*11b0*/  FMUL.FTZ R107, R116, R133 ;  /* 0x00000085746b7220 */ /* 0x000fe20000410000 */
[----:B------:R-:W-:Y:S02]  /*11c0*/  HADD2.F32 R124, -RZ, R124.H0_H0 ;  /* 0x2000007cff7c7230 */ /* 0x000fe40000004100 */
[----:B--2---:R-:W-:Y:S01]  /*11d0*/  FADD.FTZ R68, -R122, R68 ;  /* 0x000000447a447221 */ /* 0x004fe20000010100 */
[----:B------:R-:W-:Y:S02]  /*11e0*/  HADD2.F32 R73, -RZ, R101.H1_H1 ;  /* 0x30000065ff497230 */ /* 0x000fe40000004100 */
[----:B------:R-:W-:Y:S01]  /*11f0*/  FFMA.FTZ R104, R104, R81, R105 ;  /* 0x0000005168687223 */ /* 0x000fe20000010069 */
[----:B------:R-:W-:Y:S02]  /*1200*/  HADD2.F32 R92, -RZ, R98.H1_H1 ;  /* 0x30000062ff5c7230 */ /* 0x000fe40000004100 */
[----:B------:R-:W-:Y:S01]  /*1210*/  FFMA.FTZ R105, R114, R124, R107 ;  /* 0x0000007c72697223 */ /* 0x000fe2000001006b */
[C---:B------:R-:W-:Y:S01]  /*1220*/  FADD.FTZ R114, -R122.reuse, R69 ;  /* 0x000000457a727221 */ /* 0x040fe20000010100 */
[----:B------:R-:W-:Y:S01]  /*1230*/  FMUL.FTZ R73, R73, R74 ;  /* 0x0000004a49497220 */ /* 0x000fe20000410000 */
[C---:B-----5:R-:W-:Y:S01]  /*1240*/  FMUL.FTZ R107, R111.reuse, R68 ;  /* 0x000000446f6b7220 */ /* 0x060fe20000410000 */
[C---:B------:R-:W-:Y:S01]  /*1250*/  FADD.FTZ R116, -R122.reuse, R71 ;  /* 0x000000477a747221 */ /* 0x040fe20000010100 */
[----:B------:R-:W-:Y:S01]  /*1260*/  FADD.FTZ R70, -R122, R70 ;  /* 0x000000467a467221 */ /* 0x000fe20000010100 */
[----:B------:R-:W-:Y:S01]  /*1270*/  FFMA.FTZ R92, R92, R72, R73 ;  /* 0x000000485c5c7223 */ /* 0x000fe20000010049 */
[----:B------:R-:W-:Y:S01]  /*1280*/  FMUL.FTZ R114, R111, R114 ;  /* 0x000000726f727220 */ /* 0x000fe20000410000 */
[----:B------:R-:W-:Y:S01]  /*1290*/  FADD.FTZ R69, R126, R91 ;  /* 0x0000005b7e457221 */ /* 0x000fe20000010000 */
[C---:B------:R-:W-:Y:S01]  /*12a0*/  FFMA.FTZ R71, R107.reuse, R91, R128 ;  /* 0x0000005b6b477223 */ /* 0x040fe20000010080 */
[----:B------:R-:W-:Y:S01]  /*12b0*/  FADD.FTZ R8, R8, R115 ;  /* 0x0000007308087221 */ /* 0x000fe20000010000 */
[----:B------:R-:W-:Y:S01]  /*12c0*/  FFMA.FTZ R20, R107, R115, R20 ;  /* 0x000000736b147223 */ /* 0x000fe20000010014 */
[----:B------:R-:W-:Y:S01]  /*12d0*/  FMUL.FTZ R115, R111, R70 ;  /* 0x000000466f737220 */ /* 0x000fe20000410000 */
[----:B------:R-:W-:Y:S01]  /*12e0*/  FADD.FTZ R69, R69, R92 ;  /* 0x0000005c45457221 */ /* 0x000fe20000010000 */
[----:B------:R-:W-:Y:S01]  /*12f0*/  FFMA.FTZ R68, R114, R92, R71 ;  /* 0x0000005c72447223 */ /* 0x000fe20000010047 */
[----:B------:R-:W-:-:S02]  /*1300*/  FMUL.FTZ R116, R111, R116 ;  /* 0x000000746f747220 */ /* 0x000fc40000410000 */
        /* <DEDUP_REMOVED lines=18> */
.L_x_2308:
[----:B------:R-:W-:Y:S05]  /*1430*/  BSYNC.RECONVERGENT B0 ;  /* 0x0000000000007941 */ /* 0x000fea0003800200 */
.L_x_2307:
        /* <DEDUP_REMOVED lines=18> */
[----:B0-----:R-:W-:-:S05]  /*1560*/  IMAD.WIDE.U32 R124, R123, 0x4, R124 ;  /* 0x000000047b7c7825 */ /* 0x001fca00078e007c */
[----:B------:R-:W5:Y:S01]  /*1570*/  LDG.E R93, desc[UR10][R124.64] ;  /* 0x0000000a7c5d7981 */ /* 0x000f62000c1e1900 */
[----:B------:R-:W-:Y:S02]  /*1580*/  HADD2.F32 R106, -RZ, R129.H0_H0 ;  /* 0x20000081ff6a7230 */ /* 0x000fe40000004100 */
[----:B-1----:R-:W-:-:S05]  /*1590*/  @P1 IMAD.WIDE.U32 R80, R123, 0x4, R80 ;  /* 0x000000047b501825 */ /* 0x002fca00078e0050 */
[----:B------:R-:W5:Y:S01]  /*15a0*/  @P1 LDG.E R94, desc[UR10][R80.64] ;  /* 0x0000000a505e1981 */ /* 0x000f62000c1e1900 */
[----:B------:R-:W-:-:S05]  /*15b0*/  @P0 IMAD.WIDE.U32 R108, R123, 0x10, R108 ;  /* 0x000000107b6c0825 */ /* 0x000fca00078e006c */
[----:B------:R0:W5:Y:S02]  /*15c0*/  @P0 LDG.E.128 R60, desc[UR10][R108.64] ;  /* 0x0000000a6c3c0981 */ /* 0x000164000c1e1d00 */
[--C-:B0-----:R-:W-:Y:S02]  /*15d0*/  HADD2.F32 R109, -RZ, R130.reuse.H1_H1 ;  /* 0x30000082ff6d7230 */ /* 0x101fe40000004100 */
[----:B------:R-:W-:Y:S02]  /*15e0*/  HADD2.F32 R108, -RZ, R127.H1_H1 ;  /* 0x3000007fff6c7230 */ /* 0x000fe40000004100 */
[----:B------:R-:W-:Y:S01]  /*15f0*/  HADD2.F32 R81, -RZ, R130.H0_H0 ;  /* 0x20000082ff517230 */ /* 0x000fe20000004100 */
[--C-:B---3--:R-:W-:Y:S01]  /*1600*/  SHF.R.U32.HI R124, RZ, 0x10, R73.reuse ;  /* 0x00000010ff7c7819 */ /* 0x108fe20000011649 */
[----:B------:R-:W-:Y:S01]  /*1610*/  IMAD.MOV.U32 R95, RZ, RZ, R72 ;  /* 0x000000ffff5f7224 */ /* 0x000fe200078e0048 */
[----:B------:R-:W-:-:S03]  /*1620*/  SHF.R.U64 R80, R72, 0x10, R73 ;  /* 0x0000001048507819 */ /* 0x000fc60000001249 */
[----:B------:R-:W-:Y:S01]  /*1630*/  HADD2.F32 R124, -RZ, R124.H0_H0 ;  /* 0x2000007cff7c7230 */ /* 0x000fe20000004100 */
[--C-:B----4-:R-:W-:Y:S01]  /*1640*/  SHF.R.U32.HI R123, RZ, 0x10, R75.reuse ;  /* 0x00000010ff7b7819 */ /* 0x110fe2000001164b */
[----:B------:R-:W-:Y:S01]  /*1650*/  IMAD.MOV.U32 R96, RZ, RZ, R74 ;  /* 0x000000ffff607224 */ /* 0x000fe200078e004a */
[----:B------:R-:W-:Y:S01]  /*1660*/  SHF.R.U64 R120, R74, 0x10, R75 ;  /* 0x000000104a787819 */ /* 0x000fe2000000124b */
[----:B------:R-:W-:Y:S01]  /*1670*/  HADD2.F32 R117, -RZ, R95.H0_H0 ;  /* 0x2000005fff757230 */ /* 0x000fe20000004100 */
[----:B------:R-:W-:Y:S01]  /*1680*/  MOV R118, R75 ;  /* 0x0000004b00767202 */ /* 0x000fe20000000f00 */
[----:B------:R-:W-:Y:S02]  /*1690*/  IMAD.MOV.U32 R75, RZ, RZ, R73 ;  /* 0x000000ffff4b7224 */ /* 0x000fe400078e0049 */
[----:B------:R-:W-:Y:S01]  /*16a0*/  FMUL.FTZ R109, R109, R124 ;  /* 0x0000007c6d6d7220 */ /* 0x000fe20000410000 */
[----:B------:R-:W-:Y:S02]  /*16b0*/  HADD2.F32 R123, -RZ, R123.H0_H0 ;  /* 0x2000007bff7b7230 */ /* 0x000fe40000004100 */
[----:B------:R-:W-:Y:S01]  /*16c0*/  FMUL.FTZ R106, R106, R117 ;  /* 0x000000756a6a7220 */ /* 0x000fe20000410000 */
[----:B------:R-:W-:-:S02]  /*16d0*/  HADD2.F32 R95, -RZ, R121.H0_H0 ;  /* 0x20000079ff5f7230 */ /* 0x000fc40000004100 */
[----:B--2---:R-:W-:Y:S01]  /*16e0*/  FADD.FTZ R68, -R122, R68 ;  /* 0x000000447a447221 */ /* 0x004fe20000010100 */
[----:B------:R-:W-:Y:S02]  /*16f0*/  HADD2.F32 R74, -RZ, R96.H0_H0 ;  /* 0x20000060ff4a7230 */ /* 0x000fe40000004100 */
[----:B------:R-:W-:Y:S02]  /*1700*/  HADD2.F32 R73, -RZ, R129.H1_H1 ;  /* 0x30000081ff497230 */ /* 0x000fe40000004100 */
[----:B------:R-:W-:Y:S02]  /*1710*/  HADD2.F32 R80, -RZ, R80.H0_H0 ;  /* 0x20000050ff507230 */ /* 0x000fe40000004100 */
[----:B------:R-:W-:Y:S02]  /*1720*/  HADD2.F32 R72, -RZ, R120.H0_H0 ;  /* 0x20000078ff487230 */ /* 0x000fe40000004100 */
[----:B------:R-:W-:Y:S01]  /*1730*/  FFMA.FTZ R108, R108, R123, R109 ;  /* 0x0000007b6c6c7223 */ /* 0x000fe2000001006d */
[----:B------:R-:W-:-:S02]  /*1740*/  HADD2.F32 R120, -RZ, R75.H0_H0 ;  /* 0x2000004bff787230 */ /* 0x000fc40000004100 */
[----:B------:R-:W-:Y:S01]  /*1750*/  FFMA.FTZ R95, R95, R74, R106 ;  /* 0x0000004a5f5f7223 */ /* 0x000fe2000001006a */
[----:B------:R-:W-:Y:S02]  /*1760*/  HADD2.F32 R96, -RZ, R121.H1_H1 ;  /* 0x30000079ff607230 */ /* 0x000fe40000004100 */
[----:B------:R-:W-:Y:S01]  /*1770*/  FMUL.FTZ R73, R73, R80 ;  /* 0x0000005049497220 */ /* 0x000fe20000410000 */
[----:B------:R-:W-:Y:S02]  /*1780*/  HADD2.F32 R75, -RZ, R118.H0_H0 ;  /* 0x20000076ff4b7230 */ /* 0x000fe40000004100 */
[C---:B------:R-:W-:Y:S01]  /*1790*/  FADD.FTZ R118, -R122.reuse, R69 ;  /* 0x000000457a767221 */ /* 0x040fe20000010100 */
[----:B-----5:R-:W-:Y:S01]  /*17a0*/  FMUL.FTZ R109, R111, R68 ;  /* 0x000000446f6d7220 */ /* 0x020fe20000410000 */
[C---:B------:R-:W-:Y:S01]  /*17b0*/  FADD.FTZ R70, -R122.reuse, R70 ;  /* 0x000000467a467221 */ /* 0x040fe20000010100 */
[----:B------:R-:W-:Y:S02]  /*17c0*/  HADD2.F32 R106, -RZ, R127.H0_H0 ;  /* 0x2000007fff6a7230 */ /* 0x000fe40000004100 */
[----:B------:R-:W-:Y:S01]  /*17d0*/  FADD.FTZ R122, -R122, R71 ;  /* 0x000000477a7a7221 */ /* 0x000fe20000010100 */
[----:B------:R-:W-:Y:S01]  /*17e0*/  FMUL.FTZ R81, R81, R120 ;  /* 0x0000007851517220 */ /* 0x000fe20000410000 */
[----:B------:R-:W-:Y:S01]  /*17f0*/  FFMA.FTZ R96, R96, R72, R73 ;  /* 0x0000004860607223 */ /* 0x000fe20000010049 */
[----:B------:R-:W-:Y:S01]  /*1800*/  FMUL.FTZ R118, R111, R118 ;  /* 0x000000766f767220 */ /* 0x000fe20000410000 */
[----:B------:R-:W-:Y:S01]  /*1810*/  FADD.FTZ R69, R126, R95 ;  /* 0x0000005f7e457221 */ /* 0x000fe20000010000 */
[C---:B------:R-:W-:Y:S01]  /*1820*/  FFMA.FTZ R71, R109.reuse, R95, R128 ;  /* 0x0000005f6d477223 */ /* 0x040fe20000010080 */
[----:B------:R-:W-:Y:S01]  /*1830*/  FADD.FTZ R4, R4, R117 ;  /* 0x0000007504047221 */ /* 0x000fe20000010000 */
[----:B------:R-:W-:Y:S01]  /*1840*/  FFMA.FTZ R16, R109, R117, R16 ;  /* 0x000000756d107223 */ /* 0x000fe20000010010 */
[----:B------:R-:W-:Y:S01]  /*1850*/  FMUL.FTZ R117, R111, R70 ;  /* 0x000000466f757220 */ /* 0x000fe20000410000 */
[-C--:B------:R-:W-:Y:S01]  /*1860*/  FFMA.FTZ R106, R106, R75.reuse, R81 ;  /* 0x0000004b6a6a7223 */ /* 0x080fe20000010051 */
        /* <DEDUP_REMOVED lines=21> */
.L_x_2310:
[----:B------:R-:W-:Y:S05]  /*19c0*/  BSYNC.RECONVERGENT B0 ;  /* 0x0000000000007941 */ /* 0x000fea0003800200 */
.L_x_2309:
        /* <DEDUP_REMOVED lines=32> */
.L_x_2312:
[----:B------:R-:W-:Y:S05]  /*1bd0*/  BSYNC.RECONVERGENT B0 ;  /* 0x0000000000007941 */ /* 0x000fea0003800200 */
.L_x_2311:
        /* <DEDUP_REMOVED lines=70> */
.L_x_2317:
        /* <DEDUP_REMOVED lines=31> */
.L_x_2316:
        /* <DEDUP_REMOVED lines=36> */
.L_x_2319:
        /* <DEDUP_REMOVED lines=31> */
.L_x_2315:
        /* <DEDUP_REMOVED lines=38> */
[----:B------:R-:W-:Y:S02]  /*28c0*/  F2FP.F16.F32.PACK_AB R71, R68, R71 ;  /* 0x000000474447723e */ /* 0x000fe400000000ff */
[----:B------:R-:W-:Y:S02]  /*28d0*/  F2FP.F16.F32.PACK_AB R72, R69, R72 ;  /* 0x000000484548723e */ /* 0x000fe400000000ff */
        /* <DEDUP_REMOVED lines=13> */
.L_x_2321:
[-CC-:B------:R-:W-:Y:S01]  /*29b0*/  FFMA.FTZ R65, R3, R74.reuse, R75.reuse ;  /* 0x0000004a03417223 */ /* 0x180fe2000001004b */
[-CC-:B------:R-:W-:Y:S01]  /*29c0*/  FFMA.FTZ R66, R110, R74.reuse, R75.reuse ;  /* 0x0000004a6e427223 */ /* 0x180fe2000001004b */
[----:B------:R-:W-:Y:S01]  /*29d0*/  LOP3.LUT P6, RZ, R86, 0xff, RZ, 0xc0, !PT ;  /* 0x000000ff56ff7812 */ /* 0x000fe200078cc0ff */
[-C--:B------:R-:W-:Y:S01]  /*29e0*/  FFMA.FTZ R72, R112, R74.reuse, R75 ;  /* 0x0000004a70487223 */ /* 0x080fe2000001004b */
[----:B------:R-:W-:Y:S01]  /*29f0*/  FADD.FTZ R64, R88, -R65 ;  /* 0x8000004158407221 */ /* 0x000fe20000010000 */
[----:B------:R-:W-:Y:S01]  /*2a00*/  FFMA.FTZ R65, R113, R74, R75 ;  /* 0x0000004a71417223 */ /* 0x000fe2000001004b */
[----:B------:R-:W-:Y:S01]  /*2a10*/  FADD.FTZ R66, R87, -R66 ;  /* 0x8000004257427221 */ /* 0x000fe20000010000 */
[----:B------:R-:W-:Y:S01]  /*2a20*/  LOP3.LUT P0, RZ, R84, 0xff, RZ, 0xc0, !PT ;  /* 0x000000ff54ff7812 */ /* 0x000fe2000780c0ff */
[C---:B-----5:R-:W-:Y:S01]  /*2a30*/  FMUL.FTZ R64, R111.reuse, R64 ;  /* 0x000000406f407220 */ /* 0x060fe20000410000 */
[----:B------:R-:W-:Y:S01]  /*2a40*/  FADD.FTZ R70, R102, -R65 ;  /* 0x8000004166467221 */ /* 0x000fe20000010000 */
[----:B------:R-:W-:Y:S01]  /*2a50*/  FMUL.FTZ R65, R111, R66 ;  /* 0x000000426f417220 */ /* 0x000fe20000410000 */
[----:B------:R-:W-:Y:S01]  /*2a60*/  FADD.FTZ R80, R103, -R72 ;  /* 0x8000004867507221 */ /* 0x000fe20000010000 */
[----:B------:R-:W-:Y:S01]  /*2a70*/  FMUL.FTZ R67, R64, UR16 ;  /* 0x0000001040437c20 */ /* 0x000fe20008410000 */
[----:B------:R-:W-:Y:S01]  /*2a80*/  FMUL.FTZ R66, R111, R70 ;  /* 0x000000466f427220 */ /* 0x000fe20000410000 */
[----:B------:R-:W-:-:S03]  /*2a90*/  FMUL.FTZ R70, R65, UR16 ;  /* 0x0000001041467c20 */ /* 0x000fc60008410000 */
[C---:B------:R-:W-:Y:S01]  /*2aa0*/  FSEL R68, R67.reuse, RZ, P6 ;  /* 0x000000ff43447208 */ /* 0x040fe20003000000 */
[----:B------:R-:W-:Y:S01]  /*2ab0*/  FMUL.FTZ R72, R66, UR16 ;  /* 0x0000001042487c20 */ /* 0x000fe20008410000 */
        /* <DEDUP_REMOVED lines=13> */
[----:B------:R-:W-:Y:S02]  /*2b90*/  F2FP.F16.F32.PACK_AB R81, R69, R68 ;  /* 0x000000444551723e */ /* 0x000fe400000000ff */
[C---:B------:R-:W-:Y:S02]  /*2ba0*/  FSEL R68, R80.reuse, RZ, P6 ;  /* 0x000000ff50447208 */ /* 0x040fe40003000000 */
        /* <DEDUP_REMOVED lines=9> */
[----:B------:R-:W-:Y:S01]  /*2c40*/  PRMT R123, R68, 0x7610, R123 ;  /* 0x00007610447b7816 */ /* 0x000fe2000000007b */
[----:B------:R-:W-:Y:S06]  /*2c50*/  BRA `(.L_x_2318) ;  /* 0x0000000400707947 */ /* 0x000fec0003800000 */
.L_x_2320:
        /* <DEDUP_REMOVED lines=28> */
[----:B------:R-:W-:Y:S02]  /*2e20*/  FSEL R71, R68, RZ, P6 ;  /* 0x000000ff44477208 */ /* 0x000fe40003000000 */
[C---:B------:R-:W-:Y:S02]  /*2e30*/  LOP3.LUT P0, RZ, R84.reuse, 0xff, RZ, 0xc0, !PT ;  /* 0x000000ff54ff7812 */ /* 0x040fe4000780c0ff */
[----:B------:R-:W-:Y:S02]  /*2e40*/  LOP3.LUT P6, RZ, R84, 0xff0000, RZ, 0xc0, !PT ;  /* 0x00ff000054ff7812 */ /* 0x000fe400078cc0ff */
[----:B------:R-:W-:Y:S02]  /*2e50*/  FSEL R68, R68, RZ, P0 ;  /* 0x000000ff44447208 */ /* 0x000fe40000000000 */
[----:B------:R-:W-:Y:S02]  /*2e60*/  FSEL R70, R73, RZ, P6 ;  /* 0x000000ff49467208 */ /* 0x000fe40003000000 */
[----:B------:R-:W-:-:S02]  /*2e70*/  ISETP.GE.U32.AND P0, PT, R86, 0x1000000, PT ;  /* 0x010000005600780c */ /* 0x000fc40003f06070 */
[----:B------:R-:W-:Y:S02]  /*2e80*/  ISETP.GE.U32.AND P6, PT, R84, 0x1000000, PT ;  /* 0x010000005400780c */ /* 0x000fe40003fc6070 */
[----:B------:R-:W-:Y:S02]  /*2e90*/  F2FP.F16.F32.PACK_AB R71, R68, R71 ;  /* 0x000000474447723e */ /* 0x000fe400000000ff */
[----:B------:R-:W-:Y:S02]  /*2ea0*/  F2FP.F16.F32.PACK_AB R72, R69, R72 ;  /* 0x000000484548723e */ /* 0x000fe400000000ff */
[C---:B------:R-:W-:Y:S02]  /*2eb0*/  FSEL R69, R80.reuse, RZ, P0 ;  /* 0x000000ff50457208 */ /* 0x040fe40000000000 */
        /* <DEDUP_REMOVED lines=12> */
.L_x_2322:
        /* <DEDUP_REMOVED lines=9> */
[----:B------:R-:W-:-:S03]  /*3010*/  FFMA.FTZ R65, R113, R74, R75 ;  /* 0x0000004a71417223 */ /* 0x000fc6000001004b */
[----:B------:R-:W-:Y:S01]  /*3020*/  FMUL.FTZ R67, R64, UR16 ;  /* 0x0000001040437c20 */ /* 0x000fe20008410000 */
[----:B------:R-:W-:Y:S01]  /*3030*/  FADD.FTZ R69, R102, -R65 ;  /* 0x8000004166457221 */ /* 0x000fe20000010000 */
[----:B------:R-:W-:-:S03]  /*3040*/  FFMA.FTZ R65, R111, R66, R53 ;  /* 0x000000426f417223 */ /* 0x000fc60000010035 */
[----:B------:R-:W-:Y:S01]  /*3050*/  FSEL R68, R67, RZ, P6 ;  /* 0x000000ff43447208 */ /* 0x000fe20003000000 */
[----:B------:R-:W-:Y:S01]  /*3060*/  FFMA.FTZ R66, R111, R69, R54 ;  /* 0x000000456f427223 */ /* 0x000fe20000010036 */
[----:B------:R-:W-:Y:S01]  /*3070*/  FMUL.FTZ R70, R65, UR16 ;  /* 0x0000001041467c20 */ /* 0x000fe20008410000 */
[----:B------:R-:W-:Y:S02]  /*3080*/  LOP3.LUT P6, RZ, R86, 0xff00, RZ, 0xc0, !PT ;  /* 0x0000ff0056ff7812 */ /* 0x000fe400078cc0ff */
[----:B------:R-:W-:Y:S01]  /*3090*/  FSEL R69, R67, RZ, P0 ;  /* 0x000000ff43457208 */ /* 0x000fe20000000000 */
[----:B------:R-:W-:Y:S01]  /*30a0*/  FMUL.FTZ R72, R66, UR16 ;  /* 0x0000001042487c20 */ /* 0x000fe20008410000 */
[----:B------:R-:W-:Y:S01]  /*30b0*/  LOP3.LUT P0, RZ, R84, 0xff00, RZ, 0xc0, !PT ;  /* 0x0000ff0054ff7812 */ /* 0x000fe2000780c0ff */
[----:B------:R-:W-:Y:S01]  /*30c0*/  FFMA.FTZ R67, R111, R80, R55 ;  /* 0x000000506f437223 */ /* 0x000fe20000010037 */
[----:B------:R-:W-:Y:S02]  /*30d0*/  FSEL R71, R70, RZ, P6 ;  /* 0x000000ff46477208 */ /* 0x000fe40003000000 */
        /* <DEDUP_REMOVED lines=8> */
[----:B------:R-:W-:-:S02]  /*3160*/  F2FP.F16.F32.PACK_AB R81, R69, R68 ;  /* 0x000000444551723e */ /* 0x000fc400000000ff */
        /* <DEDUP_REMOVED lines=10> */
[----:B------:R-:W-:-:S07]  /*3210*/  PRMT R123, R68, 0x7610, R123 ;  /* 0x00007610447b7816 */ /* 0x000fce000000007b */
.L_x_2318:
        /* <DEDUP_REMOVED lines=24> */
.L_x_2323:
[----:B------:R-:W-:-:S07]  /*33a0*/  VIADD R85, R85, 0x80 ;  /* 0x0000008055557836 */ /* 0x000fce0000000000 */
.L_x_2314:
[----:B------:R-:W-:Y:S05]  /*33b0*/  BSYNC.RECONVERGENT B0 ;  /* 0x0000000000007941 */ /* 0x000fea0003800200 */
.L_x_2313:
        /* <DEDUP_REMOVED lines=15> */
[-C--:B------:R-:W-:Y:S01]  /*34b0*/  FFMA.FTZ R67, R115, R74.reuse, R75 ;  /* 0x0000004a73437223 */ /* 0x080fe2000001004b */
[----:B------:R-:W-:Y:S01]  /*34c0*/  FADD.FTZ R64, R91, -R64 ;  /* 0x800000405b407221 */ /* 0x000fe20000010000 */
[----:B-1----:R-:W-:Y:S01]  /*34d0*/  FADD.FTZ R68, R92, -R65 ;  /* 0x800000415c447221 */ /* 0x002fe20000010000 */
        /* <DEDUP_REMOVED lines=12> */
[----:B------:R-:W-:Y:S01]  /*35a0*/  F2FP.F16.F32.PACK_AB R68, R69, R68 ;  /* 0x000000444544723e */ /* 0x000fe200000000ff */
[----:B------:R-:W-:Y:S01]  /*35b0*/  FMUL.FTZ R72, R66, UR16 ;  /* 0x0000001042487c20 */ /* 0x000fe20008410000 */
[----:B------:R-:W-:Y:S02]  /*35c0*/  FSEL R70, R67, RZ, P6 ;  /* 0x000000ff43467208 */ /* 0x000fe40003000000 */
[----:B------:R-:W-:Y:S02]  /*35d0*/  LOP3.LUT P6, RZ, R89, 0xff00, RZ, 0xc0, !PT ;  /* 0x0000ff0059ff7812 */ /* 0x000fe400078cc0ff */
[----:B------:R-:W-:-:S02]  /*35e0*/  PRMT R97, R68, 0x7632, R97 ;  /* 0x0000763244617816 */ /* 0x000fc40000000061 */
        /* <DEDUP_REMOVED lines=8> */
[----:B------:R-:W-:Y:S02]  /*3670*/  FSEL R72, R72, RZ, P6 ;  /* 0x000000ff48487208 */ /* 0x000fe40003000000 */
[----:B------:R-:W-:Y:S02]  /*3680*/  ISETP.GE.U32.AND P6, PT, R90, 0x1000000, PT ;  /* 0x010000005a00780c */ /* 0x000fe40003fc6070 */
[----:B------:R-:W-:Y:S02]  /*3690*/  F2FP.F16.F32.PACK_AB R73, R72, R73 ;  /* 0x000000494849723e */ /* 0x000fe400000000ff */
[----:B------:R-:W-:Y:S02]  /*36a0*/  FSEL R122, R80, RZ, P6 ;  /* 0x000000ff507a7208 */ /* 0x000fe40003000000 */
[----:B------:R-:W-:Y:S02]  /*36b0*/  ISETP.GE.U32.AND P6, PT, R89, 0x1000000, PT ;  /* 0x010000005900780c */ /* 0x000fe40003fc6070 */
[----:B------:R-:W-:-:S02]  /*36c0*/  PRMT R98, R70, 0x7632, R98 ;  /* 0x0000763246627816 */ /* 0x000fc40000000062 */
[----:B------:R-:W-:Y:S02]  /*36d0*/  FSEL R69, R80, RZ, P6 ;  /* 0x000000ff50457208 */ /* 0x000fe40003000000 */
[----:B------:R-:W-:Y:S02]  /*36e0*/  PRMT R72, R70, 0x7610, R72 ;  /* 0x0000761046487816 */ /* 0x000fe40000000048 */
[----:B------:R-:W-:Y:S02]  /*36f0*/  F2FP.F16.F32.PACK_AB R69, R69, R122 ;  /* 0x0000007a4545723e */ /* 0x000fe400000000ff */
[C---:B------:R-:W-:Y:S02]  /*3700*/  PRMT R99, R73.reuse, 0x7632, R99 ;  /* 0x0000763249637816 */ /* 0x040fe40000000063 */
[----:B------:R-:W-:Y:S02]  /*3710*/  PRMT R80, R73, 0x7610, R80 ;  /* 0x0000761049507816 */ /* 0x000fe40000000050 */
[----:B------:R-:W-:-:S02]  /*3720*/  PRMT R100, R69, 0x7632, R100 ;  /* 0x0000763245647816 */ /* 0x000fc40000000064 */
[----:B------:R-:W-:Y:S01]  /*3730*/  PRMT R123, R69, 0x7610, R123 ;  /* 0x00007610457b7816 */ /* 0x000fe2000000007b */
[----:B------:R-:W-:Y:S06]  /*3740*/  BRA `(.L_x_2329) ;  /* 0x0000001000447947 */ /* 0x000fec0003800000 */
.L_x_2328:
[-CC-:B01----:R-:W-:Y:S01]  /*3750*/  FFMA.FTZ R69, R114, R74.reuse, R75.reuse ;  /* 0x0000004a72457223 */ /* 0x183fe2000001004b */
[----:B------:R-:W-:Y:S01]  /*3760*/  LOP3.LUT P6, RZ, R90, 0xff00, RZ, 0xc0, !PT ;  /* 0x0000ff005aff7812 */ /* 0x000fe200078cc0ff */
[-C--:B------:R-:W-:Y:S02]  /*3770*/  FFMA.FTZ R72, R116, R74.reuse, R75 ;  /* 0x0000004a74487223 */ /* 0x080fe4000001004b */
[----:B------:R-:W-:Y:S01]  /*3780*/  FADD.FTZ R68, R92, -R69 ;  /* 0x800000455c447221 */ /* 0x000fe20000010000 */
[----:B------:R-:W-:Y:S01]  /*3790*/  FFMA.FTZ R69, R115, R74, R75 ;  /* 0x0000004a73457223 */ /* 0x000fe2000001004b */
[----:B------:R-:W-:Y:S02]  /*37a0*/  FADD.FTZ R80, R105, -R72 ;  /* 0x8000004869507221 */ /* 0x000fe40000010000 */
[C---:B-----5:R-:W-:Y:S01]  /*37b0*/  FFMA.FTZ R68, R111.reuse, R68, R57 ;  /* 0x000000446f447223 */ /* 0x060fe20000010039 */
[----:B------:R-:W-:Y:S01]  /*37c0*/  FADD.FTZ R70, R104, -R69 ;  /* 0x8000004568467221 */ /* 0x000fe20000010000 */
[----:B------:R-:W-:-:S02]  /*37d0*/  FFMA.FTZ R80, R111, R80, R59 ;  /* 0x000000506f507223 */ /* 0x000fc4000001003b */
[----:B------:R-:W-:Y:S01]  /*37e0*/  FMUL.FTZ R69, R68, UR16 ;  /* 0x0000001044457c20 */ /* 0x000fe20008410000 */
[----:B------:R-:W-:Y:S01]  /*37f0*/  FFMA.FTZ R71, R111, R70, R58 ;  /* 0x000000466f477223 */ /* 0x000fe2000001003a */
[----:B------:R-:W-:Y:S01]  /*3800*/  FFMA.FTZ R68, R107, R74, R75 ;  /* 0x0000004a6b447223 */ /* 0x000fe2000001004b */
[----:B------:R-:W-:Y:S02]  /*3810*/  FMUL.FTZ R80, R80, UR16 ;  /* 0x0000001050507c20 */ /* 0x000fe40008410000 */
[----:B------:R-:W-:Y:S01]  /*3820*/  FSEL R70, R69, RZ, P6 ;  /* 0x000000ff45467208 */ /* 0x000fe20003000000 */
[----:B------:R-:W-:Y:S01]  /*3830*/  FMUL.FTZ R72, R71, UR16 ;  /* 0x0000001047487c20 */ /* 0x000fe20008410000 */
[----:B------:R-:W-:-:S04]  /*3840*/  LOP3.LUT P6, RZ, R89, 0xff00, RZ, 0xc0, !PT ;  /* 0x0000ff0059ff7812 */ /* 0x000fc800078cc0ff */
[----:B------:R-:W-:Y:S01]  /*3850*/  FSEL R71, R69, RZ, P6 ;  /* 0x000000ff45477208 */ /* 0x000fe20003000000 */
[----:B------:R-:W-:Y:S01]  /*3860*/  FADD.FTZ R69, R91, -R68 ;  /* 0x800000445b457221 */ /* 0x000fe20000010000 */
[----:B------:R-:W-:Y:S02]  /*3870*/  LOP3.LUT P6, RZ, R90, 0xff0000, RZ, 0xc0, !PT ;  /* 0x00ff00005aff7812 */ /* 0x000fe400078cc0ff */
[----:B------:R-:W-:Y:S01]  /*3880*/  F2FP.F16.F32.PACK_AB R70, R71, R70 ;  /* 0x000000464746723e */ /* 0x000fe200000000ff */
[----:B------:R-:W-:Y:S01]  /*3890*/  FFMA.FTZ R69, R111, R69, R56 ;  /* 0x000000456f457223 */ /* 0x000fe20000010038 */
[----:B------:R-:W-:Y:S02]  /*38a0*/  FSEL R73, R72, RZ, P6 ;  /* 0x000000ff48497208 */ /* 0x000fe40003000000 */
[----:B------:R-:W-:Y:S01]  /*38b0*/  LOP3.LUT P6, RZ, R89, 0xff0000, RZ, 0xc0, !PT ;  /* 0x00ff000059ff7812 */ /* 0x000fe200078cc0ff */
[----:B------:R-:W-:Y:S01]  /*38c0*/  FMUL.FTZ R69, R69, UR16 ;  /* 0x0000001045457c20 */ /* 0x000fe20008410000 */
[----:B------:R-:W-:-:S02]  /*38d0*/  PRMT R98, R70, 0x7632, R98 ;  /* 0x0000763246627816 */ /* 0x000fc40000000062 */
[----:B------:R-:W-:Y:S02]  /*38e0*/  FSEL R72, R72, RZ, P6 ;  /* 0x000000ff48487208 */ /* 0x000fe40003000000 */
[----:B------:R-:W-:Y:S02]  /*38f0*/  ISETP.GE.U32.AND P6, PT, R90, 0x1000000, PT ;  /* 0x010000005a00780c */ /* 0x000fe40003fc6070 */
[----:B------:R-:W-:Y:S02]  /*3900*/  F2FP.F16.F32.PACK_AB R73, R72, R73 ;  /* 0x000000494849723e */ /* 0x000fe400000000ff */
        /* <DEDUP_REMOVED lines=8> */
[----:B------:R-:W-:-:S02]  /*3990*/  F2FP.F16.F32.PACK_AB R68, R69, R68 ;  /* 0x000000444544723e */ /* 0x000fc400000000ff */
[----:B------:R-:W-:Y:S02]  /*39a0*/  FSEL R69, R80, RZ, P6 ;  /* 0x000000ff50457208 */ /* 0x000fe40003000000 */
[C---:B------:R-:W-:Y:S02]  /*39b0*/  PRMT R97, R68.reuse, 0x7632, R97 ;  /* 0x0000763244617816 */ /* 0x040fe40000000061 */
[----:B------:R-:W-:Y:S02]  /*39c0*/  F2FP.F16.F32.PACK_AB R69, R69, R122 ;  /* 0x0000007a4545723e */ /* 0x000fe400000000ff */
[----:B------:R-:W-:Y:S02]  /*39d0*/  PRMT R81, R68, 0x7610, R81 ;  /* 0x0000761044517816 */ /* 0x000fe40000000051 */
[----:B------:R-:W-:Y:S02]  /*39e0*/  PRMT R80, R73, 0x7610, R80 ;  /* 0x0000761049507816 */ /* 0x000fe40000000050 */
[----:B------:R-:W-:-:S02]  /*39f0*/  PRMT R100, R69, 0x7632, R100 ;  /* 0x0000763245647816 */ /* 0x000fc40000000064 */
[----:B------:R-:W-:Y:S01]  /*3a00*/  PRMT R123, R69, 0x7610, R123 ;  /* 0x00007610457b7816 */ /* 0x000fe2000000007b */
[----:B------:R-:W-:Y:S06]  /*3a10*/  BRA `(.L_x_2329) ;  /* 0x0000000c00907947 */ /* 0x000fec0003800000 */
.L_x_2327:
        /* <DEDUP_REMOVED lines=22> */
[----:B------:R-:W-:Y:S01]  /*3b80*/  F2FP.F16.F32.PACK_AB R68, R69, R68 ;  /* 0x000000444544723e */ /* 0x000fe200000000ff */
[----:B------:R-:W-:Y:S01]  /*3b90*/  FMUL.FTZ R72, R66, UR16 ;  /* 0x0000001042487c20 */ /* 0x000fe20008410000 */
[----:B------:R-:W-:Y:S02]  /*3ba0*/  FSEL R70, R67, RZ, P6 ;  /* 0x000000ff43467208 */ /* 0x000fe40003000000 */
[----:B------:R-:W-:Y:S02]  /*3bb0*/  LOP3.LUT P6, RZ, R89, 0xff00, RZ, 0xc0, !PT ;  /* 0x0000ff0059ff7812 */ /* 0x000fe400078cc0ff */
[----:B------:R-:W-:-:S02]  /*3bc0*/  PRMT R97, R68, 0x7632, R97 ;  /* 0x0000763244617816 */ /* 0x000fc40000000061 */
        /* <DEDUP_REMOVED lines=22> */
.L_x_2330:
[-CC-:B------:R-:W-:Y:S01]  /*3d30*/  FFMA.FTZ R69, R114, R74.reuse, R75.reuse ;  /* 0x0000004a72457223 */ /* 0x180fe2000001004b */
[----:B------:R-:W-:Y:S01]  /*3d40*/  LOP3.LUT P6, RZ, R90, 0xff00, RZ, 0xc0, !PT ;  /* 0x0000ff005aff7812 */ /* 0x000fe200078cc0ff */
[-C--:B------:R-:W-:Y:S02]  /*3d50*/  FFMA.FTZ R72, R116, R74.reuse, R75 ;  /* 0x0000004a74487223 */ /* 0x080fe4000001004b */
[----:B------:R-:W-:Y:S01]  /*3d60*/  FADD.FTZ R68, R92, -R69 ;  /* 0x800000455c447221 */ /* 0x000fe20000010000 */
[----:B------:R-:W-:Y:S01]  /*3d70*/  FFMA.FTZ R69, R115, R74, R75 ;  /* 0x0000004a73457223 */ /* 0x000fe2000001004b */
[----:B------:R-:W-:Y:S02]  /*3d80*/  FADD.FTZ R80, R105, -R72 ;  /* 0x8000004869507221 */ /* 0x000fe40000010000 */
[C---:B-----5:R-:W-:Y:S01]  /*3d90*/  FMUL.FTZ R68, R111.reuse, R68 ;  /* 0x000000446f447220 */ /* 0x060fe20000410000 */
[----:B------:R-:W-:Y:S01]  /*3da0*/  FADD.FTZ R70, R104, -R69 ;  /* 0x8000004568467221 */ /* 0x000fe20000010000 */
[----:B------:R-:W-:-:S02]  /*3db0*/  FMUL.FTZ R80, R111, R80 ;  /* 0x000000506f507220 */ /* 0x000fc40000410000 */
[----:B------:R-:W-:Y:S01]  /*3dc0*/  FMUL.FTZ R69, R68, UR16 ;  /* 0x0000001044457c20 */ /* 0x000fe20008410000 */
[----:B------:R-:W-:Y:S01]  /*3dd0*/  FMUL.FTZ R71, R111, R70 ;  /* 0x000000466f477220 */ /* 0x000fe20000410000 */
[----:B------:R-:W-:Y:S01]  /*3de0*/  FFMA.FTZ R68, R107, R74, R75 ;  /* 0x0000004a6b447223 */ /* 0x000fe2000001004b */
[----:B------:R-:W-:Y:S02]  /*3df0*/  FMUL.FTZ R80, R80, UR16 ;  /* 0x0000001050507c20 */ /* 0x000fe40008410000 */
[----:B------:R-:W-:Y:S01]  /*3e00*/  FSEL R70, R69, RZ, P6 ;  /* 0x000000ff45467208 */ /* 0x000fe20003000000 */
[----:B------:R-:W-:Y:S01]  /*3e10*/  FMUL.FTZ R72, R71, UR16 ;  /* 0x0000001047487c20 */ /* 0x000fe20008410000 */
[----:B------:R-:W-:Y:S01]  /*3e20*/  LOP3.LUT P6, RZ, R89, 0xff00, RZ, 0xc0, !PT ;  /* 0x0000ff0059ff7812 */ /* 0x000fe200078cc0ff */
[----:B------:R-:W-:-:S03]  /*3e30*/  FADD.FTZ R68, R91, -R68 ;  /* 0x800000445b447221 */ /* 0x000fc60000010000 */
        /* <DEDUP_REMOVED lines=28> */
.L_x_2326:
        /* <DEDUP_REMOVED lines=28> */
[----:B------:R-:W-:-:S02]  /*41c0*/  F2FP.F16.F32.PACK_AB R68, R69, R68 ;  /* 0x000000444544723e */ /* 0x000fc400000000ff */
[----:B------:R-:W-:Y:S02]  /*41d0*/  FSEL R70, R70, RZ, P6 ;  /* 0x000000ff46467208 */ /* 0x000fe40003000000 */
[----:B------:R-:W-:Y:S02]  /*41e0*/  ISETP.GE.U32.AND P6, PT, R90, 0x1000000, PT ;  /* 0x010000005a00780c */ /* 0x000fe40003fc6070 */
[C---:B------:R-:W-:Y:S02]  /*41f0*/  PRMT R72, R68.reuse, 0x7632, R72 ;  /* 0x0000763244487816 */ /* 0x040fe40000000048 */
[----:B------:R-:W-:Y:S02]  /*4200*/  FSEL R71, R71, RZ, P6 ;  /* 0x000000ff47477208 */ /* 0x000fe40003000000 */
[----:B------:R-:W-:Y:S02]  /*4210*/  PRMT R81, R68, 0x7610, R81 ;  /* 0x0000761044517816 */ /* 0x000fe40000000051 */
[----:B------:R-:W-:-:S04]  /*4220*/  F2FP.F16.F32.PACK_AB R70, R71, R70 ;  /* 0x000000464746723e */ /* 0x000fc800000000ff */
[C---:B------:R-:W-:Y:S02]  /*4230*/  PRMT R123, R70.reuse, 0x7632, R123 ;  /* 0x00007632467b7816 */ /* 0x040fe4000000007b */
[----:B------:R-:W-:Y:S01]  /*4240*/  PRMT R80, R70, 0x7610, R80 ;  /* 0x0000761046507816 */ /* 0x000fe20000000050 */
[----:B------:R-:W-:Y:S06]  /*4250*/  BRA `(.L_x_2329) ;  /* 0x0000000400807947 */ /* 0x000fec0003800000 */
.L_x_2332:
        /* <DEDUP_REMOVED lines=21> */
[----:B------:R-:W-:Y:S02]  /*43b0*/  F2FP.F16.F32.PACK_AB R68, R69, R68 ;  /* 0x000000444544723e */ /* 0x000fe400000000ff */
[----:B------:R-:W-:Y:S02]  /*43c0*/  FSEL R71, R71, RZ, P6 ;  /* 0x000000ff47477208 */ /* 0x000fe40003000000 */
[----:B------:R-:W-:Y:S02]  /*43d0*/  ISETP.GE.U32.AND P6, PT, R90, 0x1000000, PT ;  /* 0x010000005a00780c */ /* 0x000fe40003fc6070 */
[----:B------:R-:W-:-:S02]  /*43e0*/  PRMT R81, R68, 0x7610, R81 ;  /* 0x0000761044517816 */ /* 0x000fc40000000051 */
[----:B------:R-:W-:-:S04]  /*43f0*/  FSEL R72, R72, RZ, P6 ;  /* 0x000000ff48487208 */ /* 0x000fc80003000000 */
[----:B------:R-:W-:Y:S02]  /*4400*/  F2FP.F16.F32.PACK_AB R71, R72, R71 ;  /* 0x000000474847723e */ /* 0x000fe400000000ff */
[----:B------:R-:W-:Y:S02]  /*4410*/  PRMT R72, R68, 0x7632, R72 ;  /* 0x0000763244487816 */ /* 0x000fe40000000048 */
[C---:B------:R-:W-:Y:S02]  /*4420*/  PRMT R123, R71.reuse, 0x7632, R123 ;  /* 0x00007632477b7816 */ /* 0x040fe4000000007b */
[----:B------:R-:W-:Y:S01]  /*4430*/  PRMT R80, R71, 0x7610, R80 ;  /* 0x0000761047507816 */ /* 0x000fe20000000050 */
[----:B------:R-:W-:Y:S06]  /*4440*/  BRA `(.L_x_2329) ;  /* 0x0000000400047947 */ /* 0x000fec0003800000 */
.L_x_2331:
        /* <DEDUP_REMOVED lines=35> */
.L_x_2333:
        /* <DEDUP_REMOVED lines=29> */
[----:B------:R-:W-:-:S07]  /*4850*/  PRMT R80, R71, 0x7610, R80 ;  /* 0x0000761047507816 */ /* 0x000fce0000000050 */
.L_x_2329:
        /* <DEDUP_REMOVED lines=20> */
.L_x_2334:
[----:B------:R-:W-:-:S07]  /*49a0*/  VIADD R85, R85, 0x80 ;  /* 0x0000008055557836 */ /* 0x000fce0000000000 */
.L_x_2325:
[----:B------:R-:W-:Y:S05]  /*49b0*/  BSYNC.RECONVERGENT B0 ;  /* 0x0000000000007941 */ /* 0x000fea0003800200 */
.L_x_2324:
        /* <DEDUP_REMOVED lines=21> */
[----:B-1----:R-:W-:Y:S01]  /*4b10*/  FADD.FTZ R68, R96, -R65 ;  /* 0x8000004160447221 */ /* 0x002fe20000010000 */
[----:B------:R-:W-:Y:S01]  /*4b20*/  FADD.FTZ R75, R106, -R75 ;  /* 0x8000004b6a4b7221 */ /* 0x000fe20000010000 */
[----:B------:R-:W-:Y:S01]  /*4b30*/  FMUL.FTZ R69, R67, UR16 ;  /* 0x0000001043457c20 */ /* 0x000fe20008410000 */
[----:B------:R-:W-:Y:S01]  /*4b40*/  FMUL.FTZ R66, R64, UR16 ;  /* 0x0000001040427c20 */ /* 0x000fe20008410000 */
[----:B------:R-:W-:-:S03]  /*4b50*/  FFMA.FTZ R65, R111, R68, R61 ;  /* 0x000000446f417223 */ /* 0x000fc6000001003d */
[----:B------:R-:W-:Y:S01]  /*4b60*/  FSEL R80, R69, RZ, P6 ;  /* 0x000000ff45507208 */ /* 0x000fe20003000000 */
[----:B------:R-:W-:Y:S01]  /*4b70*/  FMUL.FTZ R70, R65, UR16 ;  /* 0x0000001041467c20 */ /* 0x000fe20008410000 */
[----:B------:R-:W-:-:S04]  /*4b80*/  ISETP.GE.U32.AND P6, PT, R94, 0x1000000, PT ;  /* 0x010000005e00780c */ /* 0x000fc80003fc6070 */
[----:B------:R-:W-:Y:S02]  /*4b90*/  FSEL R81, R69, RZ, P6 ;  /* 0x000000ff45517208 */ /* 0x000fe40003000000 */
[----:B------:R-:W-:Y:S02]  /*4ba0*/  LOP3.LUT P6, RZ, R93, 0xff, RZ, 0xc0, !PT ;  /* 0x000000ff5dff7812 */ /* 0x000fe400078cc0ff */
[----:B------:R-:W-:Y:S02]  /*4bb0*/  F2FP.F16.F32.PACK_AB R81, R81, R80 ;  /* 0x000000505151723e */ /* 0x000fe400000000ff */
        /* <DEDUP_REMOVED lines=12> */
[----:B------:R-:W-:Y:S02]  /*4c80*/  LOP3.LUT P6, RZ, R93, 0xff0000, RZ, 0xc0, !PT ;  /* 0x00ff00005dff7812 */ /* 0x000fe400078cc0ff */
[----:B------:R-:W-:Y:S02]  /*4c90*/  F2FP.F16.F32.PACK_AB R70, R70, R71 ;  /* 0x000000474646723e */ /* 0x000fe400000000ff */
[----:B------:R-:W-:Y:S02]  /*4ca0*/  FSEL R73, R72, RZ, P6 ;  /* 0x000000ff48497208 */ /* 0x000fe40003000000 */
[----:B------:R-:W-:Y:S02]  /*4cb0*/  LOP3.LUT P6, RZ, R94, 0xff0000, RZ, 0xc0, !PT ;  /* 0x00ff00005eff7812 */ /* 0x000fe400078cc0ff */
[----:B------:R-:W-:-:S02]  /*4cc0*/  PRMT R75, R68, 0x7610, R75 ;  /* 0x00007610444b7816 */ /* 0x000fc4000000004b */
[----:B------:R-:W-:Y:S02]  /*4cd0*/  FSEL R72, R72, RZ, P6 ;  /* 0x000000ff48487208 */ /* 0x000fe40003000000 */
[----:B------:R-:W-:Y:S02]  /*4ce0*/  PRMT R98, R70, 0x7632, R98 ;  /* 0x0000763246627816 */ /* 0x000fe40000000062 */
[----:B------:R-:W-:Y:S02]  /*4cf0*/  F2FP.F16.F32.PACK_AB R73, R72, R73 ;  /* 0x000000494849723e */ /* 0x000fe400000000ff */
[----:B------:R-:W-:Y:S02]  /*4d00*/  PRMT R72, R70, 0x7610, R72 ;  /* 0x0000761046487816 */ /* 0x000fe40000000048 */
[C---:B------:R-:W-:Y:S02]  /*4d10*/  PRMT R99, R73.reuse, 0x7632, R99 ;  /* 0x0000763249637816 */ /* 0x040fe40000000063 */
[----:B------:R-:W-:Y:S01]  /*4d20*/  PRMT R74, R73, 0x7610, R74 ;  /* 0x00007610494a7816 */ /* 0x000fe2000000004a */
[----:B------:R-:W-:Y:S06]  /*4d30*/  BRA `(.L_x_2340) ;  /* 0x0000001000407947 */ /* 0x000fec0003800000 */
.L_x_2339:
[-CC-:B01----:R-:W-:Y:S01]  /*4d40*/  FFMA.FTZ R69, R118, R74.reuse, R75.reuse ;  /* 0x0000004a76457223 */ /* 0x183fe2000001004b */
[----:B------:R-:W-:Y:S01]  /*4d50*/  LOP3.LUT P6, RZ, R93, 0xff00, RZ, 0xc0, !PT ;  /* 0x0000ff005dff7812 */ /* 0x000fe200078cc0ff */
[-C--:B------:R-:W-:Y:S02]  /*4d60*/  FFMA.FTZ R71, R120, R74.reuse, R75 ;  /* 0x0000004a78477223 */ /* 0x080fe4000001004b */
[----:B------:R-:W-:Y:S01]  /*4d70*/  FADD.FTZ R68, R96, -R69 ;  /* 0x8000004560447221 */ /* 0x000fe20000010000 */
[-C--:B------:R-:W-:Y:S01]  /*4d80*/  FFMA.FTZ R69, R117, R74.reuse, R75 ;  /* 0x0000004a75457223 */ /* 0x080fe2000001004b */
[----:B------:R-:W-:Y:S01]  /*4d90*/  FADD.FTZ R80, R108, -R71 ;  /* 0x800000476c507221 */ /* 0x000fe20000010000 */
[----:B------:R-:W-:Y:S01]  /*4da0*/  FFMA.FTZ R74, R109, R74, R75 ;  /* 0x0000004a6d4a7223 */ /* 0x000fe2000001004b */
[C---:B-----5:R-:W-:Y:S01]  /*4db0*/  FFMA.FTZ R68, R111.reuse, R68, R61 ;  /* 0x000000446f447223 */ /* 0x060fe2000001003d */
[----:B------:R-:W-:Y:S01]  /*4dc0*/  FADD.FTZ R69, R106, -R69 ;  /* 0x800000456a457221 */ /* 0x000fe20000010000 */
[----:B------:R-:W-:-:S02]  /*4dd0*/  FFMA.FTZ R80, R111, R80, R63 ;  /* 0x000000506f507223 */ /* 0x000fc4000001003f */
[----:B------:R-:W-:Y:S01]  /*4de0*/  FMUL.FTZ R68, R68, UR16 ;  /* 0x0000001044447c20 */ /* 0x000fe20008410000 */
[----:B------:R-:W-:Y:S01]  /*4df0*/  FFMA.FTZ R69, R111, R69, R62 ;  /* 0x000000456f457223 */ /* 0x000fe2000001003e */
[----:B------:R-:W-:-:S03]  /*4e00*/  FMUL.FTZ R80, R80, UR16 ;  /* 0x0000001050507c20 */ /* 0x000fc60008410000 */
[----:B------:R-:W-:Y:S01]  /*4e10*/  FSEL R70, R68, RZ, P6 ;  /* 0x000000ff44467208 */ /* 0x000fe20003000000 */
[----:B------:R-:W-:Y:S01]  /*4e20*/  FMUL.FTZ R72, R69, UR16 ;  /* 0x0000001045487c20 */ /* 0x000fe20008410000 */
[----:B------:R-:W-:Y:S01]  /*4e30*/  LOP3.LUT P6, RZ, R94, 0xff00, RZ, 0xc0, !PT ;  /* 0x0000ff005eff7812 */ /* 0x000fe200078cc0ff */
[----:B------:R-:W-:-:S03]  /*4e40*/  FADD.FTZ R69, R95, -R74 ;  /* 0x8000004a5f457221 */ /* 0x000fc60000010000 */
        /* <DEDUP_REMOVED lines=9> */
[C---:B------:R-:W-:Y:S02]  /*4ee0*/  ISETP.GE.U32.AND P6, PT, R93.reuse, 0x1000000, PT ;  /* 0x010000005d00780c */ /* 0x040fe40003fc6070 */
[----:B------:R-:W-:Y:S02]  /*4ef0*/  F2FP.F16.F32.PACK_AB R73, R72, R73 ;  /* 0x000000494849723e */ /* 0x000fe400000000ff */
        /* <DEDUP_REMOVED lines=17> */
.L_x_2338:
[----:B01----:R-:W0:Y:S02]  /*5010*/  LDC.64 R68, c[0x0][0x478] ;  /* 0x00011e00ff447b82 */ /* 0x003e240000000a00 */
[----:B0-----:R-:W-:-:S04]  /*5020*/  ISETP.NE.U32.AND P0, PT, R68, RZ, PT ;  /* 0x000000ff4400720c */ /* 0x001fc80003f05070 */
[----:B------:R-:W-:-:S13]  /*5030*/  ISETP.NE.AND.EX P0, PT, R69, RZ, PT, P0 ;  /* 0x000000ff4500720c */ /* 0x000fda0003f05300 */
[----:B------:R-:W-:Y:S05]  /*5040*/  @!P0 BRA `(.L_x_2341) ;  /* 0x0000000000b08947 */ /* 0x000fea0003800000 */
[-CC-:B------:R-:W-:Y:S01]  /*5050*/  FFMA.FTZ R65, R120, R74.reuse, R75.reuse ;  /* 0x0000004a78417223 */ /* 0x180fe2000001004b */
[-CC-:B------:R-:W-:Y:S01]  /*5060*/  FFMA.FTZ R64, R109, R74.reuse, R75.reuse ;  /* 0x0000004a6d407223 */ /* 0x180fe2000001004b */
[----:B------:R-:W-:Y:S01]  /*5070*/  ISETP.GE.U32.AND P6, PT, R93, 0x1000000, PT ;  /* 0x010000005d00780c */ /* 0x000fe20003fc6070 */
        /* <DEDUP_REMOVED lines=11> */
[----:B------:R-:W-:-:S04]  /*5130*/  ISETP.GE.U32.AND P6, PT, R94, 0x1000000, PT ;  /* 0x010000005e00780c */ /* 0x000fc80003fc6070 */
        /* <DEDUP_REMOVED lines=29> */
.L_x_2341:
[-CC-:B------:R-:W-:Y:S01]  /*5310*/  FFMA.FTZ R69, R118, R74.reuse, R75.reuse ;  /* 0x0000004a76457223 */ /* 0x180fe2000001004b */
[----:B------:R-:W-:Y:S01]  /*5320*/  LOP3.LUT P6, RZ, R93, 0xff00, RZ, 0xc0, !PT ;  /* 0x0000ff005dff7812 */ /* 0x000fe200078cc0ff */
[-C--:B------:R-:W-:Y:S02]  /*5330*/  FFMA.FTZ R71, R120, R74.reuse, R75 ;  /* 0x0000004a78477223 */ /* 0x080fe4000001004b */
[----:B------:R-:W-:Y:S01]  /*5340*/  FADD.FTZ R68, R96, -R69 ;  /* 0x8000004560447221 */ /* 0x000fe20000010000 */
[-C--:B------:R-:W-:Y:S01]  /*5350*/  FFMA.FTZ R69, R117, R74.reuse, R75 ;  /* 0x0000004a75457223 */ /* 0x080fe2000001004b */
[----:B------:R-:W-:Y:S01]  /*5360*/  FADD.FTZ R72, R108, -R71 ;  /* 0x800000476c487221 */ /* 0x000fe20000010000 */
[----:B------:R-:W-:Y:S01]  /*5370*/  FFMA.FTZ R74, R109, R74, R75 ;  /* 0x0000004a6d4a7223 */ /* 0x000fe2000001004b */
[----:B-----5:R-:W-:Y:S01]  /*5380*/  FMUL.FTZ R68, R111, R68 ;  /* 0x000000446f447220 */ /* 0x020fe20000410000 */
[----:B------:R-:W-:Y:S02]  /*5390*/  FADD.FTZ R70, R106, -R69 ;  /* 0x800000456a467221 */ /* 0x000fe40000010000 */
[----:B------:R-:W-:Y:S01]  /*53a0*/  FADD.FTZ R74, R95, -R74 ;  /* 0x8000004a5f4a7221 */ /* 0x000fe20000010000 */
[----:B------:R-:W-:Y:S01]  /*53b0*/  FMUL.FTZ R68, R68, UR16 ;  /* 0x0000001044447c20 */ /* 0x000fe20008410000 */
[----:B------:R-:W-:-:S02]  /*53c0*/  FMUL.FTZ R69, R111, R70 ;  /* 0x000000466f457220 */ /* 0x000fc40000410000 */
[----:B------:R-:W-:Y:S02]  /*53d0*/  FMUL.FTZ R74, R111, R74 ;  /* 0x0000004a6f4a7220 */ /* 0x000fe40000410000 */
[----:B------:R-:W-:Y:S01]  /*53e0*/  FSEL R70, R68, RZ, P6 ;  /* 0x000000ff44467208 */ /* 0x000fe20003000000 */
[----:B------:R-:W-:Y:S01]  /*53f0*/  FMUL.FTZ R69, R69, UR16 ;  /* 0x0000001045457c20 */ /* 0x000fe20008410000 */
[----:B------:R-:W-:Y:S01]  /*5400*/  LOP3.LUT P6, RZ, R94, 0xff00, RZ, 0xc0, !PT ;  /* 0x0000ff005eff7812 */ /* 0x000fe200078cc0ff */
[----:B------:R-:W-:-:S03]  /*5410*/  FMUL.FTZ R74, R74, UR16 ;  /* 0x000000104a4a7c20 */ /* 0x000fc60008410000 */
        /* <DEDUP_REMOVED lines=28> */
.L_x_2337:
        /* <DEDUP_REMOVED lines=38> */
.L_x_2343:
        /* <DEDUP_REMOVED lines=23> */
[----:B------:R-:W-:Y:S02]  /*59b0*/  F2FP.F16.F32.PACK_AB R68, R68, R69 ;  /* 0x000000454444723e */ /* 0x000fe400000000ff */
[----:B------:R-:W-:Y:S02]  /*59c0*/  FSEL R75, R75, RZ, P6 ;  /* 0x000000ff4b4b7208 */ /* 0x000fe40003000000 */
[----:B------:R-:W-:Y:S02]  /*59d0*/  PRMT R72, R68, 0x7632, R72 ;  /* 0x0000763244487816 */ /* 0x000fe40000000048 */
[----:B------:R-:W-:-:S02]  /*59e0*/  F2FP.F16.F32.PACK_AB R70, R70, R75 ;  /* 0x0000004b4646723e */ /* 0x000fc400000000ff */
[----:B------:R-:W-:Y:S02]  /*59f0*/  PRMT R75, R68, 0x7610, R75 ;  /* 0x00007610444b7816 */ /* 0x000fe4000000004b */
[C---:B------:R-:W-:Y:S02]  /*5a00*/  PRMT R81, R70.reuse, 0x7632, R81 ;  /* 0x0000763246517816 */ /* 0x040fe40000000051 */
[----:B------:R-:W-:Y:S01]  /*5a10*/  PRMT R74, R70, 0x7610, R74 ;  /* 0x00007610464a7816 */ /* 0x000fe2000000004a */
[----:B------:R-:W-:Y:S06]  /*5a20*/  BRA `(.L_x_2340) ;  /* 0x0000000400047947 */ /* 0x000fec0003800000 */
.L_x_2342:
        /* <DEDUP_REMOVED lines=35> */
.L_x_2344:
[-CC-:B------:R-:W-:Y:S01]  /*5c60*/  FFMA.FTZ R69, R120, R74.reuse, R75.reuse ;  /* 0x0000004a78457223 */ /* 0x180fe2000001004b */
[-C--:B------:R-:W-:Y:S01]  /*5c70*/  FFMA.FTZ R68, R109, R74.reuse, R75 ;  /* 0x0000004a6d447223 */ /* 0x080fe2000001004b */
[----:B------:R-:W-:Y:S02]  /*5c80*/  ISETP.GE.U32.AND P6, PT, R93, 0x1000000, PT ;  /* 0x010000005d00780c */ /* 0x000fe40003fc6070 */
[----:B------:R-:W-:Y:S01]  /*5c90*/  FADD.FTZ R70, R108, -R69 ;  /* 0x800000456c467221 */ /* 0x000fe20000010000 */
[----:B------:R-:W-:Y:S01]  /*5ca0*/  FADD.FTZ R68, R95, -R68 ;  /* 0x800000445f447221 */ /* 0x000fe20000010000 */
[-CC-:B------:R-:W-:Y:S01]  /*5cb0*/  FFMA.FTZ R69, R118, R74.reuse, R75.reuse ;  /* 0x0000004a76457223 */ /* 0x180fe2000001004b */
[----:B------:R-:W-:Y:S01]  /*5cc0*/  FFMA.FTZ R75, R117, R74, R75 ;  /* 0x0000004a754b7223 */ /* 0x000fe2000001004b */
        /* <DEDUP_REMOVED lines=22> */
[----:B------:R-:W-:-:S07]  /*5e30*/  PRMT R74, R71, 0x7610, R74 ;  /* 0x00007610474a7816 */ /* 0x000fce000000004a */
.L_x_2340:
        /* <DEDUP_REMOVED lines=20> */
.L_x_2336:
[----:B------:R-:W-:Y:S05]  /*5f80*/  BSYNC.RECONVERGENT B0 ;  /* 0x0000000000007941 */ /* 0x000fea0003800200 */
.L_x_2335:
[----:B------:R-:W-:Y:S01]  /*5f90*/  UPLOP3.LUT UP1, UPT, UPT, UPT, UP1, 0x40, 0x4 ;  /* 0x000000000004789c */ /* 0x000fe20003f2e810 */
[----:B------:R-:W-:Y:S10]  /*5fa0*/  @!P5 BRA `(.L_x_2345) ;  /* 0xffffffa80010d947 */ /* 0x000ff4000383ffff */
.L_x_2304:
[----:B------:R-:W-:Y:S01]  /*5fb0*/  IMAD R3, R2, UR9, RZ ;  /* 0x0000000902037c24 */ /* 0x000fe2000f8e02ff */
[----:B------:R-:W-:Y:S04]  /*5fc0*/  BSSY.RECONVERGENT B0, `(.L_x_2346) ;  /* 0x0000010000007945 */ /* 0x000fe80003800200 */
[----:B-----5:R-:W-:Y:S01]  /*5fd0*/  LEA.HI R59, R3, R0, RZ, 0x1e ;  /* 0x00000000033b7211 */ /* 0x020fe200078ff0ff */
[----:B------:R-:W-:Y:S06]  /*5fe0*/  @!P1 BRA `(.L_x_2347) ;  /* 0x0000000000349947 */ /* 0x000fec0003800000 */
[----:B------:R-:W4:Y:S08]  /*5ff0*/  LDC.64 R2, c[0x0][0x440] ;  /* 0x00011000ff027b82 */ /* 0x000f300000000a00 */
[----:B------:R-:W5:Y:S08]  /*6000*/  LDC.64 R52, c[0x0][0x448] ;  /* 0x00011200ff347b82 */ /* 0x000f700000000a00 */
[----:B------:R-:W0:Y:S08]  /*6010*/  LDC.64 R54, c[0x0][0x450] ;  /* 0x00011400ff367b82 */ /* 0x000e300000000a00 */
[----:B------:R-:W1:Y:S01]  /*6020*/  LDC.64 R56, c[0x0][0x458] ;  /* 0x00011600ff387b82 */ /* 0x000e620000000a00 */
[----:B----4-:R-:W-:-:S05]  /*6030*/  IMAD.WIDE.U32 R2, R59, 0x10, R2 ;  /* 0x000000103b027825 */ /* 0x010fca00078e0002 */
        /* <DEDUP_REMOVED lines=8> */
.L_x_2347:
[----:B------:R-:W-:Y:S05]  /*60c0*/  BSYNC.RECONVERGENT B0 ;  /* 0x0000000000007941 */ /* 0x000fea0003800200 */
.L_x_2346:
[----:B------:R-:W-:Y:S04]  /*60d0*/  BSSY.RECONVERGENT B0, `(.L_x_2348) ;  /* 0x000000f000007945 */ /* 0x000fe80003800200 */
[----:B------:R-:W-:Y:S05]  /*60e0*/  @!P3 BRA `(.L_x_2349) ;  /* 0x000000000034b947 */ /* 0x000fea0003800000 */
[----:B----4-:R-:W4:Y:S08]  /*60f0*/  LDC.64 R2, c[0x0][0x440] ;  /* 0x00011000ff027b82 */ /* 0x010f300000000a00 */
        /* <DEDUP_REMOVED lines=12> */
.L_x_2349:
[----:B------:R-:W-:Y:S05]  /*61c0*/  BSYNC.RECONVERGENT B0 ;  /* 0x0000000000007941 */ /* 0x000fea0003800200 */
.L_x_2348:
[----:B------:R-:W-:Y:S05]  /*61d0*/  @!P2 EXIT ;  /* 0x000000000000a94d */ /* 0x000fea0003800000 */
[----:B----4-:R-:W4:Y:S08]  /*61e0*/  LDC.64 R2, c[0x0][0x440] ;  /* 0x00011000ff027b82 */ /* 0x010f300000000a00 */
[----:B------:R-:W5:Y:S08]  /*61f0*/  LDC.64 R8, c[0x0][0x448] ;  /* 0x00011200ff087b82 */ /* 0x000f700000000a00 */
[----:B------:R-:W0:Y:S08]  /*6200*/  LDC.64 R10, c[0x0][0x450] ;  /* 0x00011400ff0a7b82 */ /* 0x000e300000000a00 */
[----:B------:R-:W1:Y:S01]  /*6210*/  LDC.64 R12, c[0x0][0x458] ;  /* 0x00011600ff0c7b82 */ /* 0x000e620000000a00 */
[----:B----4-:R-:W-:-:S05]  /*6220*/  IMAD.WIDE.U32 R2, R59, 0x10, R2 ;  /* 0x000000103b027825 */ /* 0x010fca00078e0002 */
        /* <DEDUP_REMOVED lines=8> */
.L_x_2350:
        /* <DEDUP_REMOVED lines=13> */
.L_x_3572:


//--------------------- .text._ZN10layer_norm31ln_parallel_residual_bwd_kernelINS_13Kernel_traitsI6__halfS2_fS2_fjLj1536ELj1ELj1ELj4ELj8ENS_18Kernel_traits_baseILj1536ES2_S2_fS2_fjLj128EEEEELb1ELb0ELb1EEEvNS_9BwdParamsE --------------------------
	.section	.text._ZN10layer_norm31ln_parallel_residual_bwd_kernelINS_13Kernel_traitsI6__halfS2_fS2_fjLj1536ELj1ELj1ELj4ELj8ENS_18Kernel_traits_baseILj1536ES2_S2_fS2_fjLj128EEEEELb1ELb0ELb1EEEvNS_9BwdParamsE,"ax",@progbits
	.align	128
        .global         _ZN10layer_norm31ln_parallel_residual_bwd_kernelINS_13Kernel_traitsI6__halfS2_fS2_fjLj1536ELj1ELj1ELj4ELj8ENS_18Kernel_traits_baseILj1536ES2_S2_fS2_fjLj128EEEEELb1ELb0ELb1EEEvNS_9BwdParamsE
        .type           _ZN10layer_norm31ln_parallel_residual_bwd_kernelINS_13Kernel_traitsI6__halfS2_fS2_fjLj1536ELj1ELj1ELj4ELj8ENS_18Kernel_traits_baseILj1536ES2_S2_fS2_fjLj128EEEEELb1ELb0ELb1EEEvNS_9BwdParamsE,@function
        .size           _ZN10layer_norm31ln_parallel_residual_bwd_kernelINS_13Kernel_traitsI6__halfS2_fS2_fjLj1536ELj1ELj1ELj4ELj8ENS_18Kernel_traits_baseILj1536ES2_S2_fS2_fjLj128EEEEELb1ELb0ELb1EEEvNS_9BwdParamsE,(.L_x_3573 - _ZN10layer_norm31ln_parallel_residual_bwd_kernelINS_13Kernel_traitsI6__halfS2_fS2_fjLj1536ELj1ELj1ELj4ELj8ENS_18Kernel_traits_baseILj1536ES2_S2_fS2_fjLj128EEEEELb1ELb0ELb1EEEvNS_9BwdParamsE)
        .other          _ZN10layer_norm31ln_parallel_residual_bwd_kernelINS_13Kernel_traitsI6__halfS2_fS2_fjLj1536ELj1ELj1ELj4ELj8ENS_18Kernel_traits_baseILj1536ES2_S2_fS2_fjLj128EEEEELb1ELb0ELb1EEEvNS_9BwdParamsE,@"STO_CUDA_ENTRY STV_DEFAULT"
_ZN10layer_norm31ln_parallel_residual_bwd_kernelINS_13Kernel_traitsI6__halfS2_fS2_fjLj1536ELj1ELj1ELj4ELj8ENS_18Kernel_traits_baseILj1536ES2_S2_fS2_fjLj128EEEEELb1ELb0ELb1EEEvNS_9BwdParamsE:
.text._ZN10layer_norm31ln_parallel_residual_bwd_kernelINS_13Kernel_traitsI6__halfS2_fS2_fjLj1536ELj1ELj1ELj4ELj8ENS_18Kernel_traits_baseILj1536ES2_S2_fS2_fjLj128EEEEELb1ELb0ELb1EEEvNS_9BwdParamsE:
        /* <DEDUP_REMOVED lines=51> */
[----:B------:R-:W-:Y:S01]  /*0330*/  MOV R0, RZ ;  /* 0x000000ff00007202 */ /* 0x000fe20000000f00 */
[----:B------:R-:W-:Y:S01]  /*0340*/  UPLOP3.LUT UP1, UPT, UPT, UPT, UPT, 0x40, 0x4 ;  /* 0x000000000004789c */ /* 0x000fe20003f2e870 */
[----:B------:R-:W-:Y:S01]  /*0350*/  MOV R122, UR12 ;  /* 0x0000000c007a7c02 */ /* 0x000fe20008000f00 */
        /* <DEDUP_REMOVED lines=62> */
[----:B0-----:R-:W-:-:S07]  /*0740*/  HADD2.F32 R134, -RZ, R134.H0_H0 ;  /* 0x20000086ff867230 */ /* 0x001fce0000004100 */
.L_x_2381:
        /* <DEDUP_REMOVED lines=11> */
[----:B------:R-:W4:Y:S03]  /*0800*/  LDG.E R144, desc[UR10][R144.64] ;  /* 0x0000000a90907981 */ /* 0x000f26000c1e1900 */
[C---:B------:R-:W-:Y:S02]  /*0810*/  VIADD R137, R135.reuse, 0x80 ;  /* 0x0000008087897836 */ /* 0x040fe40000000000 */
[----:B------:R-:W4:Y:S01]  /*0820*/  LDG.E.128 R52, desc[UR10][R52.64] ;  /* 0x0000000a34347981 */ /* 0x000f22000c1e1d00 */
[----:B--2---:R-:W-:Y:S01]  /*0830*/  IMAD.WIDE.U32 R86, R135, 0x8, R96 ;  /* 0x0000000887567825 */ /* 0x004fe200078e0060 */
[----:B------:R-:W-:Y:S01]  /*0840*/  ISETP.NE.U32.AND P0, PT, RZ, UR16, PT ;  /* 0x00000010ff007c0c */ /* 0x000fe2000bf05070 */
[----:B------:R-:W1:Y:S02]  /*0850*/  LDC.64 R110, c[0x0][0x3b0] ;  /* 0x0000ec00ff6e7b82 */ /* 0x000e640000000a00 */
[----:B------:R-:W-:-:S02]  /*0860*/  IMAD.WIDE.U32 R56, R137, 0x10, R60 ;  /* 0x0000001089387825 */ /* 0x000fc400078e003c */
[----:B------:R-:W2:Y:S02]  /*0870*/  LDG.E.64 R86, desc[UR10][R86.64] ;  /* 0x0000000a56567981 */ /* 0x000ea4000c1e1b00 */
[C---:B---3--:R-:W-:Y:S01]  /*0880*/  IMAD.WIDE.U32 R90, R135.reuse, 0x8, R88 ;  /* 0x00000008875a7825 */ /* 0x048fe200078e0058 */
[----:B------:R-:W-:Y:S01]  /*0890*/  IADD3 R139, PT, PT, R135, 0x100, RZ ;  /* 0x00000100878b7810 */ /* 0x000fe20007ffe0ff */
[----:B------:R-:W3:Y:S01]  /*08a0*/  LDG.E.128 R56, desc[UR10][R56.64] ;  /* 0x0000000a38387981 */ /* 0x000ee2000c1e1d00 */
[----:B------:R-:W1:Y:S03]  /*08b0*/  @P2 LDC.64 R104, c[0x0][0x438] ;  /* 0x00010e00ff682b82 */ /* 0x000e660000000a00 */
[----:B------:R-:W3:Y:S01]  /*08c0*/  LDG.E.64 R90, desc[UR10][R90.64] ;  /* 0x0000000a5a5a7981 */ /* 0x000ee2000c1e1b00 */
[----:B------:R-:W-:-:S04]  /*08d0*/  IMAD.WIDE.U32 R92, R137, 0x8, R96 ;  /* 0x00000008895c7825 */ /* 0x000fc800078e0060 */
[----:B------:R-:W-:Y:S01]  /*08e0*/  IMAD.WIDE.U32 R94, R137, 0x8, R88 ;  /* 0x00000008895e7825 */ /* 0x000fe200078e0058 */
[----:B------:R-:W1:Y:S01]  /*08f0*/  @P2 LDC.64 R100, c[0x0][0x438] ;  /* 0x00010e00ff642b82 */ /* 0x000e620000000a00 */
[----:B------:R-:W3:Y:S02]  /*0900*/  LDG.E.64 R92, desc[UR10][R92.64] ;  /* 0x0000000a5c5c7981 */ /* 0x000ee4000c1e1b00 */
[C---:B------:R-:W-:Y:S02]  /*0910*/  IMAD.WIDE.U32 R60, R139.reuse, 0x10, R60 ;  /* 0x000000108b3c7825 */ /* 0x040fe400078e003c */
[----:B------:R-:W3:Y:S02]  /*0920*/  LDG.E.64 R94, desc[UR10][R94.64] ;  /* 0x0000000a5e5e7981 */ /* 0x000ee4000c1e1b00 */
[----:B------:R-:W-:Y:S01]  /*0930*/  IMAD.WIDE.U32 R88, R139, 0x8, R88 ;  /* 0x000000088b587825 */ /* 0x000fe200078e0058 */
[----:B------:R-:W1:Y:S01]  /*0940*/  @P2 LDC.64 R102, c[0x0][0x438] ;  /* 0x00010e00ff662b82 */ /* 0x000e620000000a00 */
[----:B------:R-:W3:Y:S02]  /*0950*/  LDG.E.128 R60, desc[UR10][R60.64] ;  /* 0x0000000a3c3c7981 */ /* 0x000ee4000c1e1d00 */
[----:B0-----:R-:W-:-:S02]  /*0960*/  IMAD.WIDE R82, R122, 0x4, R82 ;  /* 0x000000047a527825 */ /* 0x001fc400078e0252 */
[----:B------:R-:W3:Y:S02]  /*0970*/  LDG.E.64 R88, desc[UR10][R88.64] ;  /* 0x0000000a58587981 */ /* 0x000ee4000c1e1b00 */
[----:B------:R-:W-:Y:S02]  /*0980*/  IMAD.WIDE.U32 R96, R139, 0x8, R96 ;  /* 0x000000088b607825 */ /* 0x000fe400078e0060 */
        /* <DEDUP_REMOVED lines=8> */
[----:B------:R-:W1:Y:S03]  /*0a10*/  @P0 LDC.64 R84, c[0x0][0x3b8] ;  /* 0x0000ee00ff540b82 */ /* 0x000e660000000a00 */
[----:B------:R3:W5:Y:S01]  /*0a20*/  @P2 LDG.E.128 R36, desc[UR10][R104.64] ;  /* 0x0000000a68242981 */ /* 0x000762000c1e1d00 */
[----:B0-----:R-:W-:-:S04]  /*0a30*/  IMAD.WIDE.U32 R82, R137, 0x4, R110 ;  /* 0x0000000489527825 */ /* 0x001fc800078e006e */
[C---:B------:R-:W-:Y:S02]  /*0a40*/  @P0 IMAD.WIDE.U32 R98, R139.reuse, 0x4, R98 ;  /* 0x000000048b620825 */ /* 0x040fe400078e0062 */
[----:B------:R-:W5:Y:S02]  /*0a50*/  LDG.E R82, desc[UR10][R82.64] ;  /* 0x0000000a52527981 */ /* 0x000f64000c1e1900 */
[----:B------:R-:W-:Y:S02]  /*0a60*/  @P2 IMAD.WIDE.U32 R100, R139, 0x10, R100 ;  /* 0x000000108b642825 */ /* 0x000fe400078e0064 */
[----:B------:R0:W5:Y:S02]  /*0a70*/  @P0 LDG.E R77, desc[UR10][R98.64] ;  /* 0x0000000a624d0981 */ /* 0x000164000c1e1900 */
[----:B------:R-:W-:Y:S02]  /*0a80*/  @P0 IMAD.WIDE.U32 R108, R135, 0x4, R108 ;  /* 0x00000004876c0825 */ /* 0x000fe400078e006c */
[----:B------:R0:W5:Y:S02]  /*0a90*/  @P2 LDG.E.128 R44, desc[UR10][R100.64] ;  /* 0x0000000a642c2981 */ /* 0x000164000c1e1d00 */
[----:B------:R-:W-:-:S02]  /*0aa0*/  IMAD.WIDE.U32 R110, R139, 0x4, R110 ;  /* 0x000000048b6e7825 */ /* 0x000fc400078e006e */
[----:B------:R0:W5:Y:S02]  /*0ab0*/  @P0 LDG.E R136, desc[UR10][R108.64] ;  /* 0x0000000a6c880981 */ /* 0x000164000c1e1900 */
[C---:B------:R-:W-:Y:S02]  /*0ac0*/  @P2 IMAD.WIDE.U32 R102, R137.reuse, 0x10, R102 ;  /* 0x0000001089662825 */ /* 0x040fe400078e0066 */
[----:B------:R-:W5:Y:S04]  /*0ad0*/  LDG.E R110, desc[UR10][R110.64] ;  /* 0x0000000a6e6e7981 */ /* 0x000f68000c1e1900 */
[----:B------:R0:W5:Y:S01]  /*0ae0*/  @P2 LDG.E.128 R40, desc[UR10][R102.64] ;  /* 0x0000000a66282981 */ /* 0x000162000c1e1d00 */
[----:B-1----:R-:W-:-:S05]  /*0af0*/  @P0 IMAD.WIDE.U32 R84, R137, 0x4, R84 ;  /* 0x0000000489540825 */ /* 0x002fca00078e0054 */
[----:B------:R1:W5:Y:S01]  /*0b00*/  @P0 LDG.E R78, desc[UR10][R84.64] ;  /* 0x0000000a544e0981 */ /* 0x000362000c1e1900 */
[----:B----4-:R-:W-:-:S05]  /*0b10*/  FSEL R155, R144, RZ, !P3 ;  /* 0x000000ff909b7208 */ /* 0x010fca0005800000 */
[C---:B------:R-:W-:Y:S01]  /*0b20*/  FADD.FTZ R162, -R155.reuse, R55 ;  /* 0x000000379ba27221 */ /* 0x040fe20000010100 */
[C---:B------:R-:W-:Y:S01]  /*0b30*/  FADD.FTZ R160, -R155.reuse, R54 ;  /* 0x000000369ba07221 */ /* 0x040fe20000010100 */
[----:B--2---:R-:W-:Y:S01]  /*0b40*/  MOV R55, R87 ;  /* 0x0000005700377202 */ /* 0x004fe20000000f00 */
[----:B------:R-:W-:Y:S01]  /*0b50*/  IMAD.MOV.U32 R153, RZ, RZ, R86 ;  /* 0x000000ffff997224 */ /* 0x000fe200078e0056 */
[--C-:B------:R-:W-:Y:S02]  /*0b60*/  SHF.R.U64 R154, R86, 0x10, R87.reuse ;  /* 0x00000010569a7819 */ /* 0x100fe40000001257 */
[----:B------:R-:W-:Y:S01]  /*0b70*/  SHF.R.U32.HI R54, RZ, 0x10, R87 ;  /* 0x00000010ff367819 */ /* 0x000fe20000011657 */
[----:B---3--:R-:W-:Y:S01]  /*0b80*/  FADD.FTZ R104, -R155, R59 ;  /* 0x0000003b9b687221 */ /* 0x008fe20000010100 */
[----:B------:R-:W-:Y:S01]  /*0b90*/  IMAD.MOV.U32 R107, RZ, RZ, R90 ;  /* 0x000000ffff6b7224 */ /* 0x000fe200078e005a */
[----:B------:R-:W-:Y:S01]  /*0ba0*/  SHF.R.U64 R87, R90, 0x10, R91 ;  /* 0x000000105a577819 */ /* 0x000fe2000000125b */
[----:B------:R-:W-:-:S02]  /*0bb0*/  HADD2.F32 R59, -RZ, R55.H0_H0 ;  /* 0x20000037ff3b7230 */ /* 0x000fc40000004100 */
[C---:B------:R-:W-:Y:S01]  /*0bc0*/  FADD.FTZ R158, -R155.reuse, R53 ;  /* 0x000000359b9e7221 */ /* 0x040fe20000010100 */
[----:B------:R-:W-:Y:S01]  /*0bd0*/  HADD2.F32 R55, -RZ, R107.H0_H0 ;  /* 0x2000006bff377230 */ /* 0x000fe20000004100 */
[----:B------:R-:W-:Y:S01]  /*0be0*/  MOV R53, R91 ;  /* 0x0000005b00357202 */ /* 0x000fe20000000f00 */
[C---:B0-----:R-:W-:Y:S01]  /*0bf0*/  FADD.FTZ R98, -R155.reuse, R56 ;  /* 0x000000389b627221 */ /* 0x041fe20000010100 */
[----:B------:R-:W-:Y:S01]  /*0c00*/  IMAD.MOV.U32 R152, RZ, RZ, R92 ;  /* 0x000000ffff987224 */ /* 0x000fe200078e005c */
[----:B------:R-:W-:Y:S01]  /*0c10*/  SHF.R.U64 R151, R92, 0x10, R93 ;  /* 0x000000105c977819 */ /* 0x000fe2000000125d */
[----:B------:R-:W-:Y:S02]  /*0c20*/  HADD2.F32 R153, -RZ, R153.H0_H0 ;  /* 0x20000099ff997230 */ /* 0x000fe40000004100 */
[----:B------:R-:W-:Y:S01]  /*0c30*/  FADD.FTZ R156, -R155, R52 ;  /* 0x000000349b9c7221 */ /* 0x000fe20000010100 */
[----:B------:R-:W-:Y:S02]  /*0c40*/  HADD2.F32 R56, -RZ, R87.H0_H0 ;  /* 0x20000057ff387230 */ /* 0x000fe40000004100 */
[----:B------:R-:W-:Y:S01]  /*0c50*/  FMUL.FTZ R92, R113, R55 ;  /* 0x00000037715c7220 */ /* 0x000fe20000410000 */
[----:B------:R-:W-:Y:S01]  /*0c60*/  IMAD.MOV.U32 R150, RZ, RZ, R94 ;  /* 0x000000ffff967224 */ /* 0x000fe200078e005e */
[----:B------:R-:W-:Y:S01]  /*0c70*/  SHF.R.U32.HI R99, RZ, 0x10, R91 ;  /* 0x00000010ff637819 */ /* 0x000fe2000001165b */
[C---:B------:R-:W-:Y:S01]  /*0c80*/  FADD.FTZ R100, -R155.reuse, R57 ;  /* 0x000000399b647221 */ /* 0x040fe20000010100 */
[----:B------:R-:W-:Y:S01]  /*0c90*/  MOV R83, R93 ;  /* 0x0000005d00537202 */ /* 0x000fe20000000f00 */
[----:B------:R-:W-:Y:S01]  /*0ca0*/  FADD.FTZ R86, -R155, R62 ;  /* 0x0000003e9b567221 */ /* 0x000fe20000010100 */
[----:B------:R-:W-:Y:S01]  /*0cb0*/  SHF.R.U64 R149, R94, 0x10, R95 ;  /* 0x000000105e957819 */ /* 0x000fe2000000125f */
[----:B------:R-:W-:-:S02]  /*0cc0*/  HADD2.F32 R154, -RZ, R154.H0_H0 ;  /* 0x2000009aff9a7230 */ /* 0x000fc40000004100 */
[----:B------:R-:W-:Y:S01]  /*0cd0*/  FMUL.FTZ R94, R127, R56 ;  /* 0x000000387f5e7220 */ /* 0x000fe20000410000 */
[----:B------:R-:W-:Y:S02]  /*0ce0*/  HADD2.F32 R57, -RZ, R53.H0_H0 ;  /* 0x20000035ff397230 */ /* 0x000fe40000004100 */
[----:B------:R-:W-:Y:S01]  /*0cf0*/  FMUL.FTZ R62, R141, R156 ;  /* 0x0000009c8d3e7220 */ /* 0x000fe20000410000 */
[----:B------:R-:W-:Y:S01]  /*0d00*/  FFMA.FTZ R107, R119, R153, R92 ;  /* 0x00000099776b7223 */ /* 0x000fe2000001005c */
[----:B------:R-:W-:Y:S01]  /*0d10*/  IMAD.MOV.U32 R108, RZ, RZ, R88 ;  /* 0x000000ffff6c7224 */ /* 0x000fe200078e0058 */
[----:B------:R-:W-:Y:S01]  /*0d20*/  SHF.R.U64 R109, R88, 0x10, R89 ;  /* 0x00000010586d7819 */ /* 0x000fe20000001259 */
[C---:B------:R-:W-:Y:S01]  /*0d30*/  FADD.FTZ R102, -R155.reuse, R58 ;  /* 0x0000003a9b667221 */ /* 0x040fe20000010100 */
[--C-:B------:R-:W-:Y:S01]  /*0d40*/  SHF.R.U64 R145, R96, 0x10, R97.reuse ;  /* 0x0000001060917819 */ /* 0x100fe20000001261 */
[C---:B------:R-:W-:Y:S01]  /*0d50*/  FADD.FTZ R88, -R155.reuse, R60 ;  /* 0x0000003c9b587221 */ /* 0x040fe20000010100 */
[----:B------:R-:W-:Y:S01]  /*0d60*/  MOV R144, R97 ;  /* 0x0000006100907202 */ /* 0x000fe20000000f00 */
[----:B------:R-:W-:Y:S01]  /*0d70*/  HADD2.F32 R150, -RZ, R150.H0_H0 ;  /* 0x20000096ff967230 */ /* 0x000fe20000004100 */
[----:B------:R-:W-:Y:S01]  /*0d80*/  SHF.R.U32.HI R111, RZ, 0x10, R97 ;  /* 0x00000010ff6f7819 */ /* 0x000fe20000011661 */
[----:B------:R-:W-:Y:S01]  /*0d90*/  FADD.FTZ R52, -R155, R63 ;  /* 0x0000003f9b347221 */ /* 0x000fe20000010100 */
[----:B------:R-:W-:-:S02]  /*0da0*/  HADD2.F32 R58, -RZ, R99.H0_H0 ;  /* 0x20000063ff3a7230 */ /* 0x000fc40000004100 */
[C---:B------:R-:W-:Y:S01]  /*0db0*/  FMUL.FTZ R97, R141.reuse, R100 ;  /* 0x000000648d617220 */ /* 0x040fe20000410000 */
[----:B------:R-:W-:Y:S02]  /*0dc0*/  HADD2.F32 R60, -RZ, R83.H0_H0 ;  /* 0x20000053ff3c7230 */ /* 0x000fe40000004100 */
[----:B------:R-:W-:Y:S01]  /*0dd0*/  FMUL.FTZ R105, R141, R158 ;  /* 0x0000009e8d697220 */ /* 0x000fe20000410000 */
[----:B------:R-:W-:Y:S01]  /*0de0*/  FMUL.FTZ R63, R114, R57 ;  /* 0x00000039723f7220 */ /* 0x000fe20000410000 */
[----:B------:R-:W-:Y:S01]  /*0df0*/  FFMA.FTZ R100, R133, R154, R94 ;  /* 0x0000009a85647223 */ /* 0x000fe2000001005e */
[----:B------:R-:W-:Y:S01]  /*0e00*/  FADD.FTZ R83, RZ, R107 ;  /* 0x0000006bff537221 */ /* 0x000fe20000010000 */
[----:B------:R-:W-:Y:S01]  /*0e10*/  FFMA.FTZ R92, R62, R107, RZ ;  /* 0x0000006b3e5c7223 */ /* 0x000fe200000100ff */
[----:B------:R-:W-:Y:S01]  /*0e20*/  MOV R148, R95 ;  /* 0x0000005f00947202 */ /* 0x000fe20000000f00 */
[----:B------:R-:W-:Y:S01]  /*0e30*/  IMAD.MOV.U32 R146, RZ, RZ, R96 ;  /* 0x000000ffff927224 */ /* 0x000fe200078e0060 */
[----:B------:R-:W-:Y:S01]  /*0e40*/  SHF.R.U32.HI R147, RZ, 0x10, R95 ;  /* 0x00000010ff937819 */ /* 0x000fe2000001165f */
[----:B------:R-:W-:-:S02]  /*0e50*/  HADD2.F32 R152, -RZ, R152.H0_H0 ;  /* 0x20000098ff987230 */ /* 0x000fc40000004100 */
[----:B------:R-:W-:Y:S01]  /*0e60*/  FMUL.FTZ R95, R141, R102 ;  /* 0x000000668d5f7220 */ /* 0x000fe20000410000 */
[----:B------:R-:W-:Y:S02]  /*0e70*/  HADD2.F32 R54, -RZ, R54.H0_H0 ;  /* 0x20000036ff367230 */ /* 0x000fe40000004100 */
[----:B------:R-:W-:Y:S01]  /*0e80*/  FMUL.FTZ R96, R81, R150 ;  /* 0x0000009651607220 */ /* 0x000fe20000410000 */
[----:B------:R-:W-:Y:S01]  /*0e90*/  FMUL.FTZ R103, R141, R160 ;  /* 0x000000a08d677220 */ /* 0x000fe20000410000 */
[----:B------:R-:W-:Y:S01]  /*0ea0*/  FMUL.FTZ R53, R128, R58 ;  /* 0x0000003a80357220 */ /* 0x000fe20000410000 */
[----:B------:R-:W-:Y:S01]  /*0eb0*/  FFMA.FTZ R102, R120, R59, R63 ;  /* 0x0000003b78667223 */ /* 0x000fe2000001003f */
[----:B------:R-:W-:Y:S01]  /*0ec0*/  FADD.FTZ R83, R100, R83 ;  /* 0x0000005364537221 */ /* 0x000fe20000010000 */
[----:B------:R-:W-:Y:S01]  /*0ed0*/  FFMA.FTZ R94, R105, R100, R92 ;  /* 0x00000064695e7223 */ /* 0x000fe2000001005c */
[----:B-1----:R-:W-:Y:S01]  /*0ee0*/  SHF.R.U32.HI R85, RZ, 0x10, R93 ;  /* 0x00000010ff557819 */ /* 0x002fe2000001165d */
[----:B------:R-:W-:Y:S01]  /*0ef0*/  FMUL.FTZ R93, R141, R104 ;  /* 0x000000688d5d7220 */ /* 0x000fe20000410000 */
[----:B------:R-:W-:-:S02]  /*0f00*/  HADD2.F32 R149, -RZ, R149.H0_H0 ;  /* 0x20000095ff957230 */ /* 0x000fc40000004100 */
[----:B------:R-:W-:Y:S01]  /*0f10*/  FFMA.FTZ R92, R117, R152, R96 ;  /* 0x00000098755c7223 */ /* 0x000fe20000010060 */
[----:B------:R-:W-:Y:S01]  /*0f20*/  FMUL.FTZ R101, R141, R162 ;  /* 0x000000a28d657220 */ /* 0x000fe20000410000 */
[----:B------:R-:W-:Y:S01]  /*0f30*/  FFMA.FTZ R104, R134, R54, R53 ;  /* 0x0000003686687223 */ /* 0x000fe20000010035 */
[----:B------:R-:W-:Y:S01]  /*0f40*/  FADD.FTZ R83, R102, R83 ;  /* 0x0000005366537221 */ /* 0x000fe20000010000 */
[----:B------:R-:W-:Y:S01]  /*0f50*/  FFMA.FTZ R96, R103, R102, R94 ;  /* 0x0000006667607223 */ /* 0x000fe2000001005e */
[----:B------:R-:W-:Y:S02]  /*0f60*/  HADD2.F32 R148, -RZ, R148.H0_H0 ;  /* 0x20000094ff947230 */ /* 0x000fe40000004100 */
[----:B------:R-:W-:Y:S01]  /*0f70*/  FMUL.FTZ R99, R141, R98 ;  /* 0x000000628d637220 */ /* 0x000fe20000410000 */
[----:B------:R-:W-:Y:S02]  /*0f80*/  HADD2.F32 R151, -RZ, R151.H0_H0 ;  /* 0x20000097ff977230 */ /* 0x000fe40000004100 */
[----:B------:R-:W-:Y:S01]  /*0f90*/  FMUL.FTZ R98, R125, R149 ;  /* 0x000000957d627220 */ /* 0x000fe20000410000 */
[----:B------:R-:W-:Y:S01]  /*0fa0*/  FADD.FTZ R83, R104, R83 ;  /* 0x0000005368537221 */ /* 0x000fe20000010000 */
[----:B------:R-:W-:Y:S01]  /*0fb0*/  FFMA.FTZ R156, R101, R104, R96 ;  /* 0x00000068659c7223 */ /* 0x000fe20000010060 */
[----:B------:R-:W-:-:S02]  /*0fc0*/  HADD2.F32 R147, -RZ, R147.H0_H0 ;  /* 0x20000093ff937230 */ /* 0x000fc40000004100 */
[----:B------:R-:W-:Y:S01]  /*0fd0*/  FMUL.FTZ R53, R112, R148 ;  /* 0x0000009470357220 */ /* 0x000fe20000410000 */
[----:B------:R-:W-:Y:S01]  /*0fe0*/  FFMA.FTZ R94, R131, R151, R98 ;  /* 0x00000097835e7223 */ /* 0x000fe20000010062 */
[----:B------:R-:W-:Y:S01]  /*0ff0*/  FADD.FTZ R83, R92, R83 ;  /* 0x000000535c537221 */ /* 0x000fe20000010000 */
[----:B------:R-:W-:Y:S01]  /*1000*/  FFMA.FTZ R156, R99, R92, R156 ;  /* 0x0000005c639c7223 */ /* 0x000fe2000001009c */
[----:B------:R-:W-:Y:S01]  /*1010*/  FADD.FTZ R84, -R155, R61 ;  /* 0x0000003d9b547221 */ /* 0x000fe20000010100 */
[----:B------:R-:W-:Y:S02]  /*1020*/  HADD2.F32 R108, -RZ, R108.H0_H0 ;  /* 0x2000006cff6c7230 */ /* 0x000fe40000004100 */
[----:B------:R-:W-:Y:S01]  /*1030*/  FFMA.FTZ R96, R118, R60, R53 ;  /* 0x0000003c76607223 */ /* 0x000fe20000010035 */
[----:B------:R-:W-:Y:S02]  /*1040*/  HADD2.F32 R61, -RZ, R85.H0_H0 ;  /* 0x20000055ff3d7230 */ /* 0x000fe40000004100 */
[----:B------:R-:W-:Y:S01]  /*1050*/  FMUL.FTZ R53, R126, R147 ;  /* 0x000000937e357220 */ /* 0x000fe20000410000 */
[----:B------:R-:W-:Y:S01]  /*1060*/  FADD.FTZ R83, R94, R83 ;  /* 0x000000535e537221 */ /* 0x000fe20000010000 */
[----:B------:R-:W-:Y:S01]  /*1070*/  FFMA.FTZ R156, R97, R94, R156 ;  /* 0x0000005e619c7223 */ /* 0x000fe2000001009c */
[----:B------:R-:W-:Y:S01]  /*1080*/  MOV R90, R89 ;  /* 0x00000059005a7202 */ /* 0x000fe20000000f00 */
[----:B------:R-:W-:Y:S01]  /*1090*/  HADD2.F32 R146, -RZ, R146.H0_H0 ;  /* 0x20000092ff927230 */ /* 0x000fe20000004100 */
[----:B------:R-:W-:Y:S01]  /*10a0*/  SHF.R.U32.HI R91, RZ, 0x10, R89 ;  /* 0x00000010ff5b7819 */ /* 0x000fe20000011659 */
[----:B------:R-:W-:-:S02]  /*10b0*/  HADD2.F32 R109, -RZ, R109.H0_H0 ;  /* 0x2000006dff6d7230 */ /* 0x000fc40000004100 */
[----:B------:R-:W-:Y:S01]  /*10c0*/  FMUL.FTZ R89, R141, R84 ;  /* 0x000000548d597220 */ /* 0x000fe20000410000 */
[----:B------:R-:W-:Y:S01]  /*10d0*/  FMUL.FTZ R84, R79, R108 ;  /* 0x0000006c4f547220 */ /* 0x000fe20000410000 */
[----:B------:R-:W-:Y:S01]  /*10e0*/  FFMA.FTZ R98, R132, R61, R53 ;  /* 0x0000003d84627223 */ /* 0x000fe20000010035 */
[----:B------:R-:W-:Y:S01]  /*10f0*/  FADD.FTZ R83, R96, R83 ;  /* 0x0000005360537221 */ /* 0x000fe20000010000 */
[----:B------:R-:W-:Y:S01]  /*1100*/  FFMA.FTZ R156, R95, R96, R156 ;  /* 0x000000605f9c7223 */ /* 0x000fe2000001009c */
[----:B------:R-:W-:Y:S02]  /*1110*/  HADD2.F32 R145, -RZ, R145.H0_H0 ;  /* 0x20000091ff917230 */ /* 0x000fe40000004100 */
[----:B------:R-:W-:Y:S01]  /*1120*/  FMUL.FTZ R158, R123, R109 ;  /* 0x0000006d7b9e7220 */ /* 0x000fe20000410000 */
[----:B------:R-:W-:Y:S02]  /*1130*/  HADD2.F32 R90, -RZ, R90.H0_H0 ;  /* 0x2000005aff5a7230 */ /* 0x000fe40000004100 */
[----:B------:R-:W-:Y:S01]  /*1140*/  FFMA.FTZ R87, R115, R146, R84 ;  /* 0x0000009273577223 */ /* 0x000fe20000010054 */
[----:B------:R-:W-:Y:S01]  /*1150*/  FMUL.FTZ R88, R141, R88 ;  /* 0x000000588d587220 */ /* 0x000fe20000410000 */
[----:B------:R-:W-:Y:S01]  /*1160*/  FADD.FTZ R84, R98, R83 ;  /* 0x0000005362547221 */ /* 0x000fe20000010000 */
[----:B------:R-:W-:Y:S01]  /*1170*/  FFMA.FTZ R63, R93, R98, R156 ;  /* 0x000000625d3f7223 */ /* 0x000fe2000001009c */
[----:B------:R-:W-:-:S02]  /*1180*/  HADD2.F32 R144, -RZ, R144.H0_H0 ;  /* 0x20000090ff907230 */ /* 0x000fc40000004100 */
[----:B------:R-:W-:Y:S01]  /*1190*/  FFMA.FTZ R85, R129, R145, R158 ;  /* 0x0000009181557223 */ /* 0x000fe2000001009e */
[----:B------:R-:W-:Y:S02]  /*11a0*/  HADD2.F32 R91, -RZ, R91.H0_H0 ;  /* 0x2000005bff5b7230 */ /* 0x000fe40000004100 */
[----:B------:R-:W-:Y:S01]  /*11b0*/  FMUL.FTZ R53, R80, R90 ;  /* 0x0000005a50357220 */ /* 0x000fe20000410000 */
[----:B------:R-:W-:Y:S01]  /*11c0*/  FADD.FTZ R156, R87, R84 ;  /* 0x00000054579c7221 */ /* 0x000fe20000010000 */
[----:B------:R-:W-:Y:S01]  /*11d0*/  FFMA.FTZ R158, R88, R87, R63 ;  /* 0x00000057589e7223 */ /* 0x000fe2000001003f */
[----:B------:R-:W-:Y:S02]  /*11e0*/  HADD2.F32 R111, -RZ, R111.H0_H0 ;  /* 0x2000006fff6f7230 */ /* 0x000fe40000004100 */
        /* <DEDUP_REMOVED lines=43> */
.L_x_2353:
[----:B------:R-:W-:Y:S05]  /*14a0*/  BSYNC.RECONVERGENT B0 ;  /* 0x0000000000007941 */ /* 0x000fea0003800200 */
.L_x_2352:
        /* <DEDUP_REMOVED lines=116> */
.L_x_2356:
        /* <DEDUP_REMOVED lines=31> */
.L_x_2355:
        /* <DEDUP_REMOVED lines=36> */
.L_x_2358:
        /* <DEDUP_REMOVED lines=31> */
.L_x_2354:
        /* <DEDUP_REMOVED lines=53> */
.L_x_2360:
        /* <DEDUP_REMOVED lines=21> */
[----:B------:R-:W-:Y:S01]  /*26b0*/  F2FP.F16.F32.PACK_AB R58, R50, R51 ;  /* 0x00000033323a723e */ /* 0x000fe200000000ff */
[C---:B------:R-:W-:Y:S01]  /*26c0*/  FMUL.FTZ R50, R141.reuse, R102 ;  /* 0x000000668d327220 */ /* 0x040fe20000410000 */
[----:B------:R-:W-:Y:S01]  /*26d0*/  FMUL.FTZ R51, R141, R104 ;  /* 0x000000688d337220 */ /* 0x000fe20000410000 */
[----:B------:R-:W-:-:S02]  /*26e0*/  FSEL R54, R54, RZ, P6 ;  /* 0x000000ff36367208 */ /* 0x000fc40003000000 */
[----:B------:R-:W-:Y:S01]  /*26f0*/  FMUL.FTZ R56, R50, UR6 ;  /* 0x0000000632387c20 */ /* 0x000fe20008410000 */
[C---:B------:R-:W-:Y:S01]  /*2700*/  LOP3.LUT P2, RZ, R136.reuse, 0xff0000, RZ, 0xc0, !PT ;  /* 0x00ff000088ff7812 */ /* 0x040fe2000784c0ff */
[----:B------:R-:W-:Y:S01]  /*2710*/  FMUL.FTZ R57, R51, UR6 ;  /* 0x0000000633397c20 */ /* 0x000fe20008410000 */
[----:B------:R-:W-:Y:S02]  /*2720*/  ISETP.GE.U32.AND P6, PT, R136, 0x1000000, PT ;  /* 0x010000008800780c */ /* 0x000fe40003fc6070 */
[----:B------:R-:W-:Y:S02]  /*2730*/  F2FP.F16.F32.PACK_AB R59, R54, R55 ;  /* 0x00000037363b723e */ /* 0x000fe400000000ff */
[C---:B------:R-:W-:Y:S02]  /*2740*/  FSEL R54, R56.reuse, RZ, P1 ;  /* 0x000000ff38367208 */ /* 0x040fe40000800000 */
        /* <DEDUP_REMOVED lines=13> */
.L_x_2359:
        /* <DEDUP_REMOVED lines=49> */
.L_x_2361:
        /* <DEDUP_REMOVED lines=22> */
[C---:B------:R-:W-:Y:S01]  /*2c90*/  FFMA.FTZ R50, R141.reuse, R103, R38 ;  /* 0x000000678d327223 */ /* 0x040fe20000010026 */
[----:B------:R-:W-:Y:S01]  /*2ca0*/  FFMA.FTZ R51, R141, R104, R39 ;  /* 0x000000688d337223 */ /* 0x000fe20000010027 */
        /* <DEDUP_REMOVED lines=18> */
[----:B------:R-:W-:-:S07]  /*2dd0*/  PRMT R101, R57, 0x7610, R101 ;  /* 0x0000761039657816 */ /* 0x000fce0000000065 */
.L_x_2357:
        /* <DEDUP_REMOVED lines=22> */
.L_x_2362:
        /* <DEDUP_REMOVED lines=50> */
.L_x_2365:
        /* <DEDUP_REMOVED lines=44> */
.L_x_2364:
        /* <DEDUP_REMOVED lines=46> */
.L_x_2367:
        /* <DEDUP_REMOVED lines=45> */
.L_x_2363:
        /* <DEDUP_REMOVED lines=34> */
.L_x_2369:
        /* <DEDUP_REMOVED lines=27> */
[----:B01----:R-:W-:Y:S02]  /*3ea0*/  PRMT R57, R94, 0x7610, R57 ;  /* 0x000076105e397816 */ /* 0x003fe40000000039 */
[C---:B------:R-:W-:Y:S02]  /*3eb0*/  PRMT R61, R95.reuse, 0x7632, R61 ;  /* 0x000076325f3d7816 */ /* 0x040fe4000000003d */
[----:B------:R-:W-:Y:S01]  /*3ec0*/  PRMT R56, R95, 0x7610, R56 ;  /* 0x000076105f387816 */ /* 0x000fe20000000038 */
[----:B------:R-:W-:Y:S06]  /*3ed0*/  BRA `(.L_x_2366) ;  /* 0x0000000000f47947 */ /* 0x000fec0003800000 */
.L_x_2368:
        /* <DEDUP_REMOVED lines=31> */
.L_x_2370:
        /* <DEDUP_REMOVED lines=24> */
[----:B------:R-:W-:-:S02]  /*4250*/  F2FP.F16.F32.PACK_AB R53, R53, R92 ;  /* 0x0000005c3535723e */ /* 0x000fc400000000ff */
[----:B------:R-:W-:Y:S02]  /*4260*/  F2FP.F16.F32.PACK_AB R96, R57, R96 ;  /* 0x000000603960723e */ /* 0x000fe400000000ff */
[C---:B------:R-:W-:Y:S02]  /*4270*/  PRMT R52, R53.reuse, 0x7632, R52 ;  /* 0x0000763235347816 */ /* 0x040fe40000000034 */
[----:B------:R-:W-:Y:S02]  /*4280*/  PRMT R57, R53, 0x7610, R57 ;  /* 0x0000761035397816 */ /* 0x000fe40000000039 */
[C---:B------:R-:W-:Y:S02]  /*4290*/  PRMT R61, R96.reuse, 0x7632, R61 ;  /* 0x00007632603d7816 */ /* 0x040fe4000000003d */
[----:B------:R-:W-:-:S07]  /*42a0*/  PRMT R56, R96, 0x7610, R56 ;  /* 0x0000761060387816 */ /* 0x000fce0000000038 */
.L_x_2366:
        /* <DEDUP_REMOVED lines=19> */
.L_x_2371:
        /* <DEDUP_REMOVED lines=41> */
[----:B------:R-:W-:Y:S02]  /*4670*/  PRMT R142, R58, 0x7632, R142 ;  /* 0x000076323a8e7816 */ /* 0x000fe4000000008e */
[C---:B------:R-:W-:Y:S02]  /*4680*/  PRMT R143, R52.reuse, 0x7632, R143 ;  /* 0x00007632348f7816 */ /* 0x040fe4000000008f */
[----:B------:R-:W-:Y:S01]  /*4690*/  PRMT R59, R52, 0x7610, R59 ;  /* 0x00007610343b7816 */ /* 0x000fe2000000003b */
[----:B------:R-:W-:Y:S06]  /*46a0*/  BRA `(.L_x_2375) ;  /* 0x0000000c00fc7947 */ /* 0x000fec0003800000 */
.L_x_2374:
        /* <DEDUP_REMOVED lines=40> */
[C---:B------:R-:W-:Y:S02]  /*4930*/  PRMT R143, R52.reuse, 0x7632, R143 ;  /* 0x00007632348f7816 */ /* 0x040fe4000000008f */
[----:B------:R-:W-:Y:S01]  /*4940*/  PRMT R59, R52, 0x7610, R59 ;  /* 0x00007610343b7816 */ /* 0x000fe2000000003b */
[----:B------:R-:W-:Y:S06]  /*4950*/  BRA `(.L_x_2375) ;  /* 0x0000000c00507947 */ /* 0x000fec0003800000 */
.L_x_2373:
        /* <DEDUP_REMOVED lines=43> */
.L_x_2376:
        /* <DEDUP_REMOVED lines=43> */
.L_x_2372:
        /* <DEDUP_REMOVED lines=33> */
.L_x_2378:
        /* <DEDUP_REMOVED lines=31> */
.L_x_2377:
        /* <DEDUP_REMOVED lines=32> */
.L_x_2379:
        /* <DEDUP_REMOVED lines=29> */
[----:B------:R-:W-:-:S07]  /*5690*/  PRMT R58, R57, 0x7610, R58 ;  /* 0x00007610393a7816 */ /* 0x000fce000000003a */
.L_x_2375:
        /* <DEDUP_REMOVED lines=19> */
.L_x_2380:
[----:B------:R-:W-:Y:S01]  /*57d0*/  UPLOP3.LUT UP1, UPT, UPT, UPT, UP1, 0x40, 0x4 ;  /* 0x000000000004789c */ /* 0x000fe20003f2e810 */
[----:B------:R-:W-:Y:S10]  /*57e0*/  @!P4 BRA `(.L_x_2381) ;  /* 0xffffffac00d8c947 */ /* 0x000ff4000383ffff */
[----:B0-----:R-:W-:Y:S01]  /*57f0*/  IMAD.MOV.U32 R48, RZ, RZ, R74 ;  /* 0x000000ffff307224 */ /* 0x001fe200078e004a */
        /* <DEDUP_REMOVED lines=47> */
.L_x_2351:
        /* <DEDUP_REMOVED lines=24> */
.L_x_2382:
        /* <DEDUP_REMOVED lines=9> */
.L_x_3573:


//--------------------- .text._ZN10layer_norm22ln_bwd_finalize_kernelINS_22Kernel_traits_finalizeILj1536E6__halfS2_fS2_fjLb0ELj1024ELj4ENS_18Kernel_traits_baseILj1536ES2_S2_fS2_fjLj1024EEEEELb0ELb0EEEvNS_9BwdParamsE --------------------------
	.section	.text._ZN10layer_norm22ln_bwd_finalize_kernelINS_22Kernel_traits_finalizeILj1536E6__halfS2_fS2_fjLb0ELj1024ELj4ENS_18Kernel_traits_baseILj1536ES2_S2_fS2_fjLj1024EEEEELb0ELb0EEEvNS_9BwdParamsE,"ax",@progbits
	.align	128
        .global         _ZN10layer_norm22ln_bwd_finalize_kernelINS_22Kernel_traits_finalizeILj1536E6__halfS2_fS2_fjLb0ELj1024ELj4ENS_18Kernel_traits_baseILj1536ES2_S2_fS2_fjLj1024EEEEELb0ELb0EEEvNS_9BwdParamsE
        .type           _ZN10layer_norm22ln_bwd_finalize_kernelINS_22Kernel_traits_finalizeILj1536E6__halfS2_fS2_fjLb0ELj1024ELj4ENS_18Kernel_traits_baseILj1536ES2_S2_fS2_fjLj1024EEEEELb0ELb0EEEvNS_9BwdParamsE,@function
        .size           _ZN10layer_norm22ln_bwd_finalize_kernelINS_22Kernel_traits_finalizeILj1536E6__halfS2_fS2_fjLb0ELj1024ELj4ENS_18Kernel_traits_baseILj1536ES2_S2_fS2_fjLj1024EEEEELb0ELb0EEEvNS_9BwdParamsE,(.L_x_3574 - _ZN10layer_norm22ln_bwd_finalize_kernelINS_22Kernel_traits_finalizeILj1536E6__halfS2_fS2_fjLb0ELj1024ELj4ENS_18Kernel_traits_baseILj1536ES2_S2_fS2_fjLj1024EEEEELb0ELb0EEEvNS_9BwdParamsE)
        .other          _ZN10layer_norm22ln_bwd_finalize_kernelINS_22Kernel_traits_finalizeILj1536E6__halfS2_fS2_fjLb0ELj1024ELj4ENS_18Kernel_traits_baseILj1536ES2_S2_fS2_fjLj1024EEEEELb0ELb0EEEvNS_9BwdParamsE,@"STO_CUDA_ENTRY STV_DEFAULT"
_ZN10layer_norm22ln_bwd_finalize_kernelINS_22Kernel_traits_finalizeILj1536E6__halfS2_fS2_fjLb0ELj1024ELj4ENS_18Kernel_traits_baseILj1536ES2_S2_fS2_fjLj1024EEEEELb0ELb0EEEvNS_9BwdParamsE:
.text._ZN10layer_norm22ln_bwd_finalize_kernelINS_22Kernel_traits_finalizeILj1536E6__halfS2_fS2_fjLb0ELj1024ELj4ENS_18Kernel_traits_baseILj1536ES2_S2_fS2_fjLj1024EEEEELb0ELb0EEEvNS_9BwdParamsE:
        /* <DEDUP_REMOVED lines=78> */
.L_x_2387:
        /* <DEDUP_REMOVED lines=118> */
.L_x_2386:
[----:B------:R-:W-:Y:S05]  /*0c40*/  BSYNC.RECONVERGENT B1 ;  /* 0x0000000000017941 */ /* 0x000fea0003800200 */
.L_x_2385:
        /* <DEDUP_REMOVED lines=68> */
.L_x_2389:
[----:B------:R-:W-:Y:S05]  /*1090*/  BSYNC.RECONVERGENT B1 ;  /* 0x0000000000017941 */ /* 0x000fea0003800200 */
.L_x_2388:
        /* <DEDUP_REMOVED lines=37> */
.L_x_2391:
[----:B------:R-:W-:Y:S05]  /*12f0*/  BSYNC.RECONVERGENT B1 ;  /* 0x0000000000017941 */ /* 0x000fea0003800200 */
.L_x_2390:
[----:B------:R-:W-:Y:S05]  /*1300*/  @!P1 BRA `(.L_x_2384) ;  /* 0x00000000003c9947 */ /* 0x000fea0003800000 */
[----:B------:R-:W0:Y:S01]  /*1310*/  LDC.64 R8, c[0x0][0x440] ;  /* 0x00011000ff087b82 */ /* 0x000e220000000a00 */
[----:B------:R-:W-:Y:S01]  /*1320*/  IMAD R2, R2, R54, R7 ;  /* 0x0000003602027224 */ /* 0x000fe200078e0207 */
[----:B------:R-:W-:-:S04]  /*1330*/  IADD3 R0, PT, PT, -R0, RZ, RZ ;  /* 0x000000ff00007210 */ /* 0x000fc80007ffe1ff */
[----:B------:R-:W-:Y:S02]  /*1340*/  IADD3 R13, PT, PT, R57, R2, RZ ;  /* 0x00000002390d7210 */ /* 0x000fe40007ffe0ff */
[----:B------:R-:W1:Y:S05]  /*1350*/  LDC.64 R10, c[0x0][0x448] ;  /* 0x00011200ff0a7b82 */ /* 0x000e6a0000000a00 */
.L_x_2392:
        /* <DEDUP_REMOVED lines=10> */
.L_x_2384:
[----:B------:R-:W-:Y:S05]  /*1400*/  BSYNC.RECONVERGENT B0 ;  /* 0x0000000000007941 */ /* 0x000fea0003800200 */
.L_x_2383:
        /* <DEDUP_REMOVED lines=62> */
.L_x_2393:
        /* <DEDUP_REMOVED lines=9> */
.L_x_3574:


//--------------------- .text._ZN10layer_norm40ln_parallel_residual_bwd_finalize_kernelINS_22Kernel_traits_finalizeILj1536E6__halfS2_fS2_fjLb0ELj1024ELj4ENS_18Kernel_traits_baseILj1536ES2_S2_fS2_fjLj1024EEEEELb0EEEvNS_9BwdParamsE --------------------------
	.section	.text._ZN10layer_norm40ln_parallel_residual_bwd_finalize_kernelINS_22Kernel_traits_finalizeILj1536E6__halfS2_fS2_fjLb0ELj1024ELj4ENS_18Kernel_traits_baseILj1536ES2_S2_fS2_fjLj1024EEEEELb0EEEvNS_9BwdParamsE,"ax",@progbits
	.align	128
        .global         _ZN10layer_norm40ln_parallel_residual_bwd_finalize_kernelINS_22Kernel_traits_finalizeILj1536E6__halfS2_fS2_fjLb0ELj1024ELj4ENS_18Kernel_traits_baseILj1536ES2_S2_fS2_fjLj1024EEEEELb0EEEvNS_9BwdParamsE
        .type           _ZN10layer_norm40ln_parallel_residual_bwd_finalize_kernelINS_22Kernel_traits_finalizeILj1536E6__halfS2_fS2_fjLb0ELj1024ELj4ENS_18Kernel_traits_baseILj1536ES2_S2_fS2_fjLj1024EEEEELb0EEEvNS_9BwdParamsE,@function
        .size           _ZN10layer_norm40ln_parallel_residual_bwd_finalize_kernelINS_22Kernel_traits_finalizeILj1536E6__halfS2_fS2_fjLb0ELj1024ELj4ENS_18Kernel_traits_baseILj1536ES2_S2_fS2_fjLj1024EEEEELb0EEEvNS_9BwdParamsE,(.L_x_3575 - _ZN10layer_norm40ln_parallel_residual_bwd_finalize_kernelINS_22Kernel_traits_finalizeILj1536E6__halfS2_fS2_fjLb0ELj1024ELj4ENS_18Kernel_traits_baseILj1536ES2_S2_fS2_fjLj1024EEEEELb0EEEvNS_9BwdParamsE)
        .other          _ZN10layer_norm40ln_parallel_residual_bwd_finalize_kernelINS_22Kernel_traits_finalizeILj1536E6__halfS2_fS2_fjLb0ELj1024ELj4ENS_18Kernel_traits_baseILj1536ES2_S2_fS2_fjLj1024EEEEELb0EEEvNS_9BwdParamsE,@"STO_CUDA_ENTRY STV_DEFAULT"
_ZN10layer_norm40ln_parallel_residual_bwd_finalize_kernelINS_22Kernel_traits_finalizeILj1536E6__halfS2_fS2_fjLb0ELj1024ELj4ENS_18Kernel_traits_baseILj1536ES2_S2_fS2_fjLj1024EEEEELb0EEEvNS_9BwdParamsE:
.text._ZN10layer_norm40ln_parallel_residual_bwd_finalize_kernelINS_22Kernel_traits_finalizeILj1536E6__halfS2_fS2_fjLb0ELj1024ELj4ENS_18Kernel_traits_baseILj1536ES2_S2_fS2_fjLj1024EEEEELb0EEEvNS_9BwdParamsE:
        /* <DEDUP_REMOVED lines=58> */
.L_x_2398:
        /* <DEDUP_REMOVED lines=112> */
.L_x_2397:
[----:B------:R-:W-:Y:S05]  /*0aa0*/  BSYNC.RECONVERGENT B1 ;  /* 0x0000000000017941 */ /* 0x000fea0003800200 */
.L_x_2396:
        /* <DEDUP_REMOVED lines=66> */
.L_x_2400:
[----:B------:R-:W-:Y:S05]  /*0ed0*/  BSYNC.RECONVERGENT B1 ;  /* 0x0000000000017941 */ /* 0x000fea0003800200 */
.L_x_2399:
        /* <DEDUP_REMOVED lines=36> */
.L_x_2402:
[----:B------:R-:W-:Y:S05]  /*1120*/  BSYNC.RECONVERGENT B1 ;  /* 0x0000000000017941 */ /* 0x000fea0003800200 */
.L_x_2401:
        /* <DEDUP_REMOVED lines=18> */
.L_x_2395:
[----:B------:R-:W-:Y:S05]  /*1250*/  BSYNC.RECONVERGENT B0 ;  /* 0x0000000000007941 */ /* 0x000fea0003800200 */
.L_x_2394:
        /* <DEDUP_REMOVED lines=96> */
.L_x_2403:
        /* <DEDUP_REMOVED lines=10> */
.L_x_3575:


//--------------------- .text._ZN10layer_norm31ln_parallel_residual_bwd_kernelINS_13Kernel_traitsI6__halfS2_fS2_fjLj1536ELj1ELj1ELj4ELj8ENS_18Kernel_traits_baseILj1536ES2_S2_fS2_fjLj128EEEEELb1ELb1ELb0EEEvNS_9BwdParamsE --------------------------
	.section	.text._ZN10layer_norm31ln_parallel_residual_bwd_kernelINS_13Kernel_traitsI6__halfS2_fS2_fjLj1536ELj1ELj1ELj4ELj8ENS_18Kernel_traits_baseILj1536ES2_S2_fS2_fjLj128EEEEELb1ELb1ELb0EEEvNS_9BwdParamsE,"ax",@progbits
	.align	128
        .global         _ZN10layer_norm31ln_parallel_residual_bwd_kernelINS_13Kernel_traitsI6__halfS2_fS2_fjLj1536ELj1ELj1ELj4ELj8ENS_18Kernel_traits_baseILj1536ES2_S2_fS2_fjLj128EEEEELb1ELb1ELb0EEEvNS_9BwdParamsE
        .type           _ZN10layer_norm31ln_parallel_residual_bwd_kernelINS_13Kernel_traitsI6__halfS2_fS2_fjLj1536ELj1ELj1ELj4ELj8ENS_18Kernel_traits_baseILj1536ES2_S2_fS2_fjLj128EEEEELb1ELb1ELb0EEEvNS_9BwdParamsE,@function
        .size           _ZN10layer_norm31ln_parallel_residual_bwd_kernelINS_13Kernel_traitsI6__halfS2_fS2_fjLj1536ELj1ELj1ELj4ELj8ENS_18Kernel_traits_baseILj1536ES2_S2_fS2_fjLj128EEEEELb1ELb1ELb0EEEvNS_9BwdParamsE,(.L_x_3576 - _ZN10layer_norm31ln_parallel_residual_bwd_kernelINS_13Kernel_traitsI6__halfS2_fS2_fjLj1536ELj1ELj1ELj4ELj8ENS_18Kernel_traits_baseILj1536ES2_S2_fS2_fjLj128EEEEELb1ELb1ELb0EEEvNS_9BwdParamsE)
        .other          _ZN10layer_norm31ln_parallel_residual_bwd_kernelINS_13Kernel_traitsI6__halfS2_fS2_fjLj1536ELj1ELj1ELj4ELj8ENS_18Kernel_traits_baseILj1536ES2_S2_fS2_fjLj128EEEEELb1ELb1ELb0EEEvNS_9BwdParamsE,@"STO_CUDA_ENTRY STV_DEFAULT"
_ZN10layer_norm31ln_parallel_residual_bwd_kernelINS_13Kernel_traitsI6__halfS2_fS2_fjLj1536ELj1ELj1ELj4ELj8ENS_18Kernel_traits_baseILj1536ES2_S2_fS2_fjLj128EEEEELb1ELb1ELb0EEEvNS_9BwdParamsE:
.text._ZN10layer_norm31ln_parallel_residual_bwd_kernelINS_13Kernel_traitsI6__halfS2_fS2_fjLj1536ELj1ELj1ELj4ELj8ENS_18Kernel_traits_baseILj1536ES2_S2_fS2_fjLj128EEEEELb1ELb1ELb0EEEvNS_9BwdParamsE:
        /* <DEDUP_REMOVED lines=19> */
[C---:B-1----:R-:W-:Y:S01]  /*0130*/  @P2 IMAD.WIDE.U32 R6, R3.reuse, 0x8, R6 ;  /* 0x0000000803062825 */ /* 0x042fe200078e0006 */
[----:B------:R-:W-:-:S04]  /*0140*/  @P2 IADD3 R3, PT, PT, R3, 0x80, RZ ;  /* 0x0000008003032810 */ /* 0x000fc80007ffe0ff */
        /* <DEDUP_REMOVED lines=21> */
[----:B------:R-:W-:Y:S01]  /*02a0*/  SHF.R.U64 R3, R12, 0x10, R13 ;  /* 0x000000100c037819 */ /* 0x000fe2000000120d */
[----:B------:R-:W-:Y:S01]  /*02b0*/  IMAD.MOV.U32 R82, RZ, RZ, R8 ;  /* 0x000000ffff527224 */ /* 0x000fe200078e0008 */
[----:B------:R-:W-:Y:S02]  /*02c0*/  SHF.R.U64 R83, R8, 0x10, R9 ;  /* 0x0000001008537819 */ /* 0x000fe40000001209 */
[----:B------:R-:W-:Y:S02]  /*02d0*/  CS2R R20, SRZ ;  /* 0x0000000000147805 */ /* 0x000fe4000001ff00 */
[----:B------:R-:W-:Y:S02]  /*02e0*/  PRMT R87, R87, 0x5410, R3 ;  /* 0x0000541057577816 */ /* 0x000fe40000000003 */
[----:B------:R-:W-:-:S02]  /*02f0*/  CS2R R22, SRZ ;  /* 0x0000000000167805 */ /* 0x000fc4000001ff00 */
[----:B------:R-:W-:Y:S02]  /*0300*/  MOV R84, R9 ;  /* 0x0000000900547202 */ /* 0x000fe40000000f00 */
[----:B------:R-:W-:Y:S02]  /*0310*/  CS2R R32, SRZ ;  /* 0x0000000000207805 */ /* 0x000fe4000001ff00 */
[----:B------:R-:W-:Y:S02]  /*0320*/  SHF.R.U32.HI R85, RZ, 0x10, R9 ;  /* 0x00000010ff557819 */ /* 0x000fe40000011609 */
[----:B------:R-:W-:Y:S02]  /*0330*/  CS2R R34, SRZ ;  /* 0x0000000000227805 */ /* 0x000fe4000001ff00 */
[----:B------:R-:W-:Y:S02]  /*0340*/  MOV R89, R13 ;  /* 0x0000000d00597202 */ /* 0x000fe40000000f00 */
[----:B------:R-:W-:-:S02]  /*0350*/  CS2R R24, SRZ ;  /* 0x0000000000187805 */ /* 0x000fc4000001ff00 */
[----:B------:R-:W-:Y:S02]  /*0360*/  SHF.R.U32.HI R4, RZ, 0x10, R13 ;  /* 0x00000010ff047819 */ /* 0x000fe4000001160d */
[----:B------:R-:W-:Y:S02]  /*0370*/  CS2R R26, SRZ ;  /* 0x00000000001a7805 */ /* 0x000fe4000001ff00 */
[--C-:B------:R-:W-:Y:S02]  /*0380*/  SHF.R.U64 R90, R64, 0x10, R65.reuse ;  /* 0x00000010405a7819 */ /* 0x100fe40000001241 */
[----:B------:R-:W-:Y:S01]  /*0390*/  CS2R R28, SRZ ;  /* 0x00000000001c7805 */ /* 0x000fe2000001ff00 */
[----:B0-----:R-:W-:Y:S01]  /*03a0*/  UISETP.NE.AND UP0, UPT, UR4, URZ, UPT ;  /* 0x000000ff0400728c */ /* 0x001fe2000bf05270 */
[----:B------:R-:W-:Y:S02]  /*03b0*/  SHF.R.U32.HI R3, RZ, 0x10, R65 ;  /* 0x00000010ff037819 */ /* 0x000fe40000011641 */
        /* <DEDUP_REMOVED lines=9> */
[----:B------:R-:W-:Y:S01]  /*0450*/  PRMT R89, R89, 0x5410, R4 ;  /* 0x0000541059597816 */ /* 0x000fe20000000004 */
[----:B------:R-:W-:Y:S01]  /*0460*/  UPLOP3.LUT UP1, UPT, UPT, UPT, UPT, 0x40, 0x4 ;  /* 0x000000000004789c */ /* 0x000fe20003f2e870 */
[----:B------:R-:W-:Y:S01]  /*0470*/  PRMT R90, R90, 0x5410, R3 ;  /* 0x000054105a5a7816 */ /* 0x000fe20000000003 */
[----:B------:R-:W0:Y:S01]  /*0480*/  LDCU UR26, c[0x0][0x408] ;  /* 0x00008100ff1a77ac */ /* 0x000e220008000800 */
[----:B------:R-:W-:Y:S01]  /*0490*/  PLOP3.LUT P4, PT, PT, PT, UP0, 0x80, 0x8 ;  /* 0x000000000008781c */ /* 0x000fe20003f8f008 */
        /* <DEDUP_REMOVED lines=9> */
.L_x_2445:
[----:B0-----:R-:W-:Y:S02]  /*0530*/  UIMAD.WIDE UR18, UR4, 0x4, UR14 ;  /* 0x00000004041278a5 */ /* 0x001fe4000f8e020e */
[----:B------:R-:W-:-:S04]  /*0540*/  UIMAD.WIDE UR16, UR4, 0x4, UR12 ;  /* 0x00000004041078a5 */ /* 0x000fc8000f8e020c */
[----:B-123--:R-:W-:Y:S01]  /*0550*/  IMAD.U32 R14, RZ, RZ, UR18 ;  /* 0x00000012ff0e7e24 */ /* 0x00efe2000f8e00ff */
[----:B------:R-:W-:Y:S01]  /*0560*/  MOV R15, UR19 ;  /* 0x00000013000f7c02 */ /* 0x000fe20008000f00 */
[----:B------:R-:W-:Y:S01]  /*0570*/  IMAD.U32 R56, RZ, RZ, UR16 ;  /* 0x00000010ff387e24 */ /* 0x000fe2000f8e00ff */
[----:B------:R-:W-:-:S03]  /*0580*/  MOV R57, UR17 ;  /* 0x0000001100397c02 */ /* 0x000fc60008000f00 */
[----:B-----5:R0:W5:Y:S04]  /*0590*/  LDG.E R14, desc[UR20][R14.64] ;  /* 0x000000140e0e7981 */ /* 0x020168000c1e1900 */
[----:B------:R-:W2:Y:S01]  /*05a0*/  LDG.E R56, desc[UR20][R56.64] ;  /* 0x0000001438387981 */ /* 0x000ea2000c1e1900 */
[----:B-1----:R-:W-:Y:S01]  /*05b0*/  UIMAD UR5, UR4, UR8, URZ ;  /* 0x00000008040572a4 */ /* 0x002fe2000f8e02ff */
[----:B------:R-:W-:Y:S01]  /*05c0*/  BSSY.RECONVERGENT B0, `(.L_x_2405) ;  /* 0x0000049000007945 */ /* 0x000fe20003800200 */
[C---:B------:R-:W-:Y:S01]  /*05d0*/  ISETP.GE.U32.AND P2, PT, R2.reuse, 0x100, PT ;  /* 0x000001000200780c */ /* 0x040fe20003f46070 */
[----:B------:R-:W-:Y:S01]  /*05e0*/  IMAD.MOV.U32 R88, RZ, RZ, RZ ;  /* 0x000000ffff587224 */ /* 0x000fe200078e00ff */
[----:B------:R-:W-:Y:S01]  /*05f0*/  USHF.R.S32.HI UR6, URZ, 0x1f, UR5 ;  /* 0x0000001fff067899 */ /* 0x000fe20008011405 */
[----:B------:R-:W-:-:S03]  /*0600*/  ISETP.GE.U32.AND P3, PT, R2, 0x180, PT ;  /* 0x000001800200780c */ /* 0x000fc60003f66070 */
[----:B------:R-:W-:-:S06]  /*0610*/  ULEA.HI UR6, UR6, UR5, URZ, 0x2 ;  /* 0x0000000506067291 */ /* 0x000fcc000f8f10ff */
[----:B------:R-:W-:-:S05]  /*0620*/  IMAD.U32 R59, RZ, RZ, UR6 ;  /* 0x00000006ff3b7e24 */ /* 0x000fca000f8e00ff */
[----:B------:R-:W-:-:S04]  /*0630*/  LEA.HI.SX32 R4, R59, R0, 0x1e ;  /* 0x000000003b047211 */ /* 0x000fc800078ff2ff */
[----:B0-----:R-:W-:Y:S02]  /*0640*/  MOV R15, R4 ;  /* 0x00000004000f7202 */ /* 0x001fe40000000f00 */
[----:B-----5:R-:W-:Y:S01]  /*0650*/  R2UR UR16, R14 ;  /* 0x000000000e1072ca */ /* 0x020fe200000e0000 */
[----:B------:R-:W-:Y:S01]  /*0660*/  HFMA2 R14, -RZ, RZ, 0, 0 ;  /* 0x00000000ff0e7431 */ /* 0x000fe200000001ff */
[----:B--2---:R-:W-:Y:S01]  /*0670*/  FSEL R86, R56, RZ, !P4 ;  /* 0x000000ff38567208 */ /* 0x004fe20006000000 */
[----:B------:R-:W-:-:S12]  /*0680*/  @!P1 BRA `(.L_x_2406) ;  /* 0x0000000000f09947 */ /* 0x000fd80003800000 */
[----:B------:R-:W0:Y:S08]  /*0690*/  LDC.64 R56, c[0x0][0x428] ;  /* 0x00010a00ff387b82 */ /* 0x000e300000000a00 */
[----:B------:R-:W1:Y:S01]  /*06a0*/  LDC.64 R12, c[0x0][0x3a8] ;  /* 0x0000ea00ff0c7b82 */ /* 0x000e620000000a00 */
[----:B------:R-:W-:Y:S02]  /*06b0*/  ISETP.NE.U32.AND P0, PT, RZ, UR28, PT ;  /* 0x0000001cff007c0c */ /* 0x000fe4000bf05070 */
[----:B------:R-:W-:-:S02]  /*06c0*/  ISETP.NE.U32.AND P1, PT, RZ, UR24, PT ;  /* 0x00000018ff007c0c */ /* 0x000fc4000bf25070 */
[----:B------:R-:W-:-:S03]  /*06d0*/  ISETP.NE.AND.EX P0, PT, RZ, UR29, PT, P0 ;  /* 0x0000001dff007c0c */ /* 0x000fc6000bf05300 */
[----:B------:R-:W2:Y:S01]  /*06e0*/  LDC.64 R80, c[0x0][0x3b0] ;  /* 0x0000ec00ff507b82 */ /* 0x000ea20000000a00 */
[----:B0-----:R-:W-:-:S09]  /*06f0*/  IMAD.WIDE.U32 R56, R4, 0x8, R56 ;  /* 0x0000000804387825 */ /* 0x001fd200078e0038 */
        /* <DEDUP_REMOVED lines=9> */
[----:B------:R1:W5:Y:S02]  /*0790*/  LDG.E R6, desc[UR20][R80.64] ;  /* 0x0000001450067981 */ /* 0x000364000c1e1900 */
[----:B-1----:R-:W-:Y:S02]  /*07a0*/  HADD2.F32 R80, -RZ, R65.H0_H0 ;  /* 0x20000041ff507230 */ /* 0x002fe40000004100 */
[----:B0-----:R-:W-:-:S05]  /*07b0*/  @P1 IMAD.WIDE.U32 R58, R4, 0x4, R58 ;  /* 0x00000004043a1825 */ /* 0x001fca00078e003a */
[----:B------:R0:W5:Y:S01]  /*07c0*/  @P1 LDG.E R5, desc[UR20][R58.64] ;  /* 0x000000143a051981 */ /* 0x000162000c1e1900 */
[----:B---3--:R-:W-:Y:S01]  /*07d0*/  IMAD.MOV.U32 R60, RZ, RZ, R56 ;  /* 0x000000ffff3c7224 */ /* 0x008fe200078e0038 */
[--C-:B------:R-:W-:Y:S02]  /*07e0*/  SHF.R.U64 R11, R56, 0x10, R57.reuse ;  /* 0x00000010380b7819 */ /* 0x100fe40000001239 */
[----:B------:R-:W-:Y:S02]  /*07f0*/  MOV R78, R57 ;  /* 0x00000039004e7202 */ /* 0x000fe40000000f00 */
[----:B------:R-:W-:Y:S01]  /*0800*/  SHF.R.U32.HI R56, RZ, 0x10, R57 ;  /* 0x00000010ff387819 */ /* 0x000fe20000011639 */
[----:B------:R-:W-:Y:S02]  /*0810*/  HADD2.F32 R57, -RZ, R60.H0_H0 ;  /* 0x2000003cff397230 */ /* 0x000fe40000004100 */
[----:B----4-:R-:W-:Y:S01]  /*0820*/  FADD.FTZ R3, -R86, R12 ;  /* 0x0000000c56037221 */ /* 0x010fe20000010100 */
[----:B------:R-:W-:-:S02]  /*0830*/  HADD2.F32 R12, -RZ, R64.H0_H0 ;  /* 0x20000040ff0c7230 */ /* 0x000fc40000004100 */
[C---:B------:R-:W-:Y:S01]  /*0840*/  FADD.FTZ R13, -R86.reuse, R13 ;  /* 0x0000000d560d7221 */ /* 0x040fe20000010100 */
[----:B------:R-:W-:Y:S01]  /*0850*/  FADD.FTZ R14, -R86, R14 ;  /* 0x0000000e560e7221 */ /* 0x000fe20000010100 */
[----:B0-----:R-:W-:Y:S02]  /*0860*/  HADD2.F32 R58, -RZ, R11.H0_H0 ;  /* 0x2000000bff3a7230 */ /* 0x001fe40000004100 */
[----:B------:R-:W-:Y:S01]  /*0870*/  FMUL.FTZ R3, R3, UR16 ;  /* 0x0000001003037c20 */ /* 0x000fe20008410000 */
[----:B------:R-:W-:Y:S01]  /*0880*/  FMUL.FTZ R60, R13, UR16 ;  /* 0x000000100d3c7c20 */ /* 0x000fe20008410000 */
[----:B------:R-:W-:Y:S02]  /*0890*/  HADD2.F32 R11, -RZ, R90.H0_H0 ;  /* 0x2000005aff0b7230 */ /* 0x000fe40000004100 */
[-C--:B------:R-:W-:Y:S01]  /*08a0*/  FMUL.FTZ R12, R12, R57.reuse ;  /* 0x000000390c0c7220 */ /* 0x080fe20000410000 */
[----:B------:R-:W-:Y:S02]  /*08b0*/  HADD2.F32 R13, -RZ, R78.H0_H0 ;  /* 0x2000004eff0d7230 */ /* 0x000fe40000004100 */
[----:B------:R-:W-:Y:S01]  /*08c0*/  FMUL.FTZ R81, R14, UR16 ;  /* 0x000000100e517c20 */ /* 0x000fe20008410000 */
[----:B------:R-:W-:Y:S01]  /*08d0*/  FADD.FTZ R15, -R86, R15 ;  /* 0x0000000f560f7221 */ /* 0x000fe20000010100 */
[----:B------:R-:W-:Y:S01]  /*08e0*/  FADD.FTZ R28, R28, R57 ;  /* 0x000000391c1c7221 */ /* 0x000fe20000010000 */
[----:B------:R-:W-:Y:S01]  /*08f0*/  FFMA.FTZ R20, R3, R57, R20 ;  /* 0x0000003903147223 */ /* 0x000fe20000010014 */
[----:B------:R-:W-:Y:S01]  /*0900*/  FMUL.FTZ R11, R11, R58 ;  /* 0x0000003a0b0b7220 */ /* 0x000fe20000410000 */
[----:B------:R-:W-:Y:S01]  /*0910*/  FADD.FTZ R14, RZ, R12 ;  /* 0x0000000cff0e7221 */ /* 0x000fe20000010000 */
[----:B------:R-:W-:Y:S01]  /*0920*/  FADD.FTZ R30, R30, R13 ;  /* 0x0000000d1e1e7221 */ /* 0x000fe20000010000 */
[-C--:B------:R-:W-:Y:S01]  /*0930*/  FFMA.FTZ R22, R81, R13.reuse, R22 ;  /* 0x0000000d51167223 */ /* 0x080fe20000010016 */
[----:B------:R-:W-:Y:S01]  /*0940*/  FMUL.FTZ R80, R80, R13 ;  /* 0x0000000d50507220 */ /* 0x000fe20000410000 */
[----:B------:R-:W-:Y:S01]  /*0950*/  FFMA.FTZ R57, R3, R12, RZ ;  /* 0x0000000c03397223 */ /* 0x000fe200000100ff */
[----:B------:R-:W-:-:S02]  /*0960*/  HADD2.F32 R56, -RZ, R56.H0_H0 ;  /* 0x20000038ff387230 */ /* 0x000fc40000004100 */
[----:B------:R-:W-:Y:S01]  /*0970*/  FMUL.FTZ R78, R15, UR16 ;  /* 0x000000100f4e7c20 */ /* 0x000fe20008410000 */
[----:B------:R-:W-:Y:S02]  /*0980*/  HADD2.F32 R13, -RZ, R90.H1_H1 ;  /* 0x3000005aff0d7230 */ /* 0x000fe40000004100 */
        /* <DEDUP_REMOVED lines=10> */
[----:B------:R-:W-:Y:S01]  /*0a30*/  FFMA.FTZ R88, R78, R13, R15 ;  /* 0x0000000d4e587223 */ /* 0x000fe2000001000f */
[----:B------:R-:W-:-:S07]  /*0a40*/  VIADD R15, R4, 0x80 ;  /* 0x00000080040f7836 */ /* 0x000fce0000000000 */
.L_x_2406:
[----:B---34-:R-:W-:Y:S05]  /*0a50*/  BSYNC.RECONVERGENT B0 ;  /* 0x0000000000007941 */ /* 0x018fea0003800200 */
.L_x_2405:
[----:B------:R-:W-:Y:S04]  /*0a60*/  BSSY.RECONVERGENT B0, `(.L_x_2407) ;  /* 0x000003e000007945 */ /* 0x000fe80003800200 */
[----:B------:R-:W-:Y:S05]  /*0a70*/  @!P2 BRA `(.L_x_2408) ;  /* 0x0000000000f0a947 */ /* 0x000fea0003800000 */
[----:B------:R-:W0:Y:S01]  /*0a80*/  LDC.64 R92, c[0x0][0x428] ;  /* 0x00010a00ff5c7b82 */ /* 0x000e220000000a00 */
[----:B------:R-:W-:-:S04]  /*0a90*/  ISETP.NE.U32.AND P0, PT, RZ, UR24, PT ;  /* 0x00000018ff007c0c */ /* 0x000fc8000bf05070 */
[----:B------:R-:W-:-:S03]  /*0aa0*/  ISETP.NE.AND.EX P1, PT, RZ, UR25, PT, P0 ;  /* 0x00000019ff007c0c */ /* 0x000fc6000bf25300 */
[----:B------:R-:W1:Y:S10]  /*0ab0*/  LDC.64 R56, c[0x0][0x3a8] ;  /* 0x0000ea00ff387b82 */ /* 0x000e740000000a00 */
[----:B------:R-:W2:Y:S01]  /*0ac0*/  @P1 LDC.64 R62, c[0x0][0x3b8] ;  /* 0x0000ee00ff3e1b82 */ /* 0x000ea20000000a00 */
[----:B0-----:R-:W-:-:S06]  /*0ad0*/  IMAD.WIDE.U32 R92, R15, 0x8, R92 ;  /* 0x000000080f5c7825 */ /* 0x001fcc00078e005c */
[----:B------:R-:W3:Y:S01]  /*0ae0*/  LDG.E.64 R92, desc[UR20][R92.64] ;  /* 0x000000145c5c7981 */ /* 0x000ee2000c1e1b00 */
[----:B-1----:R-:W-:-:S06]  /*0af0*/  IMAD.WIDE.U32 R56, R15, 0x10, R56 ;  /* 0x000000100f387825 */ /* 0x002fcc00078e0038 */
[----:B------:R-:W4:Y:S01]  /*0b00*/  LDG.E.128 R56, desc[UR20][R56.64] ;  /* 0x0000001438387981 */ /* 0x000f22000c1e1d00 */
[----:B------:R-:W-:-:S04]  /*0b10*/  ISETP.NE.U32.AND P0, PT, RZ, UR28, PT ;  /* 0x0000001cff007c0c */ /* 0x000fc8000bf05070 */
[----:B------:R-:W-:Y:S01]  /*0b20*/  ISETP.NE.AND.EX P0, PT, RZ, UR29, PT, P0 ;  /* 0x0000001dff007c0c */ /* 0x000fe2000bf05300 */
[C---:B--2---:R-:W-:Y:S02]  /*0b30*/  @P1 IMAD.WIDE.U32 R76, R15.reuse, 0x4, R62 ;  /* 0x000000040f4c1825 */ /* 0x044fe400078e003e */
[----:B------:R-:W0:Y:S03]  /*0b40*/  LDC.64 R62, c[0x0][0x3b0] ;  /* 0x0000ec00ff3e7b82 */ /* 0x000e260000000a00 */
[----:B------:R1:W5:Y:S07]  /*0b50*/  @P1 LDG.E R7, desc[UR20][R76.64] ;  /* 0x000000144c071981 */ /* 0x00036e000c1e1900 */
[----:B-1----:R-:W1:Y:S02]  /*0b60*/  @P0 LDC.64 R76, c[0x0][0x438] ;  /* 0x00010e00ff4c0b82 */ /* 0x002e640000000a00 */
[----:B-1----:R-:W-:-:S05]  /*0b70*/  @P0 IMAD.WIDE.U32 R76, R15, 0x10, R76 ;  /* 0x000000100f4c0825 */ /* 0x002fca00078e004c */
[----:B------:R0:W5:Y:S02]  /*0b80*/  @P0 LDG.E.128 R16, desc[UR20][R76.64] ;  /* 0x000000144c100981 */ /* 0x000164000c1e1d00 */
[----:B0-----:R-:W-:-:S05]  /*0b90*/  IMAD.WIDE.U32 R76, R15, 0x4, R62 ;  /* 0x000000040f4c7825 */ /* 0x001fca00078e003e */
[----:B------:R0:W5:Y:S01]  /*0ba0*/  LDG.E R8, desc[UR20][R76.64] ;  /* 0x000000144c087981 */ /* 0x000162000c1e1900 */
[----:B------:R-:W-:Y:S02]  /*0bb0*/  IADD3 R15, PT, PT, R15, 0x80, RZ ;  /* 0x000000800f0f7810 */ /* 0x000fe40007ffe0ff */
[----:B---3--:R-:W-:-:S05]  /*0bc0*/  MOV R62, R92 ;  /* 0x0000005c003e7202 */ /* 0x008fca0000000f00 */
[----:B------:R-:W-:Y:S02]  /*0bd0*/  HADD2.F32 R63, -RZ, R62.H0_H0 ;  /* 0x2000003eff3f7230 */ /* 0x000fe40000004100 */
[----:B----4-:R-:W-:Y:S01]  /*0be0*/  FADD.FTZ R56, -R86, R56 ;  /* 0x0000003856387221 */ /* 0x010fe20000010100 */
[----:B------:R-:W-:-:S03]  /*0bf0*/  HADD2.F32 R62, -RZ, R82.H1_H1 ;  /* 0x30000052ff3e7230 */ /* 0x000fc60000004100 */
[----:B------:R-:W-:Y:S01]  /*0c00*/  FMUL.FTZ R61, R56, UR16 ;  /* 0x00000010383d7c20 */ /* 0x000fe20008410000 */
[----:B------:R-:W-:Y:S01]  /*0c10*/  SHF.R.U64 R56, R92, 0x10, R93 ;  /* 0x000000105c387819 */ /* 0x000fe2000000125d */
[----:B------:R-:W-:Y:S01]  /*0c20*/  FADD.FTZ R57, -R86, R57 ;  /* 0x0000003956397221 */ /* 0x000fe20000010100 */
[----:B------:R-:W-:Y:S01]  /*0c30*/  FADD.FTZ R44, R44, R63 ;  /* 0x0000003f2c2c7221 */ /* 0x000fe20000010000 */
[-C--:B------:R-:W-:Y:S01]  /*0c40*/  FFMA.FTZ R32, R61, R63.reuse, R32 ;  /* 0x0000003f3d207223 */ /* 0x080fe20000010020 */
[----:B------:R-:W-:Y:S01]  /*0c50*/  FMUL.FTZ R62, R62, R63 ;  /* 0x0000003f3e3e7220 */ /* 0x000fe20000410000 */
[----:B------:R-:W-:Y:S02]  /*0c60*/  HADD2.F32 R56, -RZ, R56.H0_H0 ;  /* 0x20000038ff387230 */ /* 0x000fe40000004100 */
[----:B------:R-:W-:Y:S01]  /*0c70*/  FMUL.FTZ R66, R57, UR16 ;  /* 0x0000001039427c20 */ /* 0x000fe20008410000 */
[----:B------:R-:W-:Y:S02]  /*0c80*/  HADD2.F32 R63, -RZ, R83.H1_H1 ;  /* 0x30000053ff3f7230 */ /* 0x000fe40000004100 */
[----:B------:R-:W-:Y:S01]  /*0c90*/  FADD.FTZ R58, -R86, R58 ;  /* 0x0000003a563a7221 */ /* 0x000fe20000010100 */
[----:B0-----:R-:W-:-:S02]  /*0ca0*/  IMAD.MOV.U32 R77, RZ, RZ, R93 ;  /* 0x000000ffff4d7224 */ /* 0x001fc400078e005d */
[----:B------:R-:W-:Y:S01]  /*0cb0*/  FADD.FTZ R59, -R86, R59 ;  /* 0x0000003b563b7221 */ /* 0x000fe20000010100 */
[----:B------:R-:W-:Y:S01]  /*0cc0*/  FADD.FTZ R45, R45, R56 ;  /* 0x000000382d2d7221 */ /* 0x000fe20000010000 */
[-C--:B------:R-:W-:Y:S01]  /*0cd0*/  FFMA.FTZ R33, R66, R56.reuse, R33 ;  /* 0x0000003842217223 */ /* 0x080fe20000010021 */
[----:B------:R-:W-:Y:S01]  /*0ce0*/  FMUL.FTZ R63, R63, R56 ;  /* 0x000000383f3f7220 */ /* 0x000fe20000410000 */
[----:B------:R-:W-:Y:S01]  /*0cf0*/  SHF.R.U32.HI R56, RZ, 0x10, R93 ;  /* 0x00000010ff387819 */ /* 0x000fe2000001165d */
[----:B------:R-:W-:Y:S02]  /*0d00*/  HADD2.F32 R77, -RZ, R77.H0_H0 ;  /* 0x2000004dff4d7230 */ /* 0x000fe40000004100 */
[----:B------:R-:W-:Y:S01]  /*0d10*/  FMUL.FTZ R79, R58, UR16 ;  /* 0x000000103a4f7c20 */ /* 0x000fe20008410000 */
[----:B------:R-:W-:Y:S02]  /*0d20*/  HADD2.F32 R58, -RZ, R84.H1_H1 ;  /* 0x30000054ff3a7230 */ /* 0x000fe40000004100 */
[----:B------:R-:W-:Y:S01]  /*0d30*/  FMUL.FTZ R76, R59, UR16 ;  /* 0x000000103b4c7c20 */ /* 0x000fe20008410000 */
[----:B------:R-:W-:Y:S01]  /*0d40*/  FADD.FTZ R14, R14, R62 ;  /* 0x0000003e0e0e7221 */ /* 0x000fe20000010000 */
[----:B------:R-:W-:Y:S01]  /*0d50*/  FFMA.FTZ R59, R61, R62, R88 ;  /* 0x0000003e3d3b7223 */ /* 0x000fe20000010058 */
[----:B------:R-:W-:-:S02]  /*0d60*/  HADD2.F32 R56, -RZ, R56.H0_H0 ;  /* 0x20000038ff387230 */ /* 0x000fc40000004100 */
[----:B------:R-:W-:Y:S01]  /*0d70*/  FADD.FTZ R46, R46, R77 ;  /* 0x0000004d2e2e7221 */ /* 0x000fe20000010000 */
[-C--:B------:R-:W-:Y:S01]  /*0d80*/  FFMA.FTZ R34, R79, R77.reuse, R34 ;  /* 0x0000004d4f227223 */ /* 0x080fe20000010022 */
[----:B------:R-:W-:Y:S02]  /*0d90*/  HADD2.F32 R57, -RZ, R85.H1_H1 ;  /* 0x30000055ff397230 */ /* 0x000fe40000004100 */
[----:B------:R-:W-:Y:S01]  /*0da0*/  FMUL.FTZ R77, R58, R77 ;  /* 0x0000004d3a4d7220 */ /* 0x000fe20000410000 */
[----:B------:R-:W-:Y:S01]  /*0db0*/  FADD.FTZ R14, R14, R63 ;  /* 0x0000003f0e0e7221 */ /* 0x000fe20000010000 */
[----:B------:R-:W-:Y:S01]  /*0dc0*/  FFMA.FTZ R58, R66, R63, R59 ;  /* 0x0000003f423a7223 */ /* 0x000fe2000001003b */
[-C--:B------:R-:W-:Y:S02]  /*0dd0*/  FMUL.FTZ R74, R57, R56.reuse ;  /* 0x00000038394a7220 */ /* 0x080fe40000410000 */
[----:B------:R-:W-:Y:S01]  /*0de0*/  FADD.FTZ R59, R14, R77 ;  /* 0x0000004d0e3b7221 */ /* 0x000fe20000010000 */
[----:B------:R-:W-:Y:S01]  /*0df0*/  FFMA.FTZ R57, R79, R77, R58 ;  /* 0x0000004d4f397223 */ /* 0x000fe2000001003a */
[----:B------:R-:W-:Y:S01]  /*0e00*/  FADD.FTZ R47, R47, R56 ;  /* 0x000000382f2f7221 */ /* 0x000fe20000010000 */
[C---:B------:R-:W-:Y:S01]  /*0e10*/  FFMA.FTZ R35, R76.reuse, R56, R35 ;  /* 0x000000384c237223 */ /* 0x040fe20000010023 */
[----:B------:R-:W-:Y:S01]  /*0e20*/  FADD.FTZ R14, R59, R74 ;  /* 0x0000004a3b0e7221 */ /* 0x000fe20000010000 */
[----:B------:R-:W-:-:S07]  /*0e30*/  FFMA.FTZ R88, R76, R74, R57 ;  /* 0x0000004a4c587223 */ /* 0x000fce0000010039 */
.L_x_2408:
[----:B------:R-:W-:Y:S05]  /*0e40*/  BSYNC.RECONVERGENT B0 ;  /* 0x0000000000007941 */ /* 0x000fea0003800200 */
.L_x_2407:
[----:B------:R-:W-:Y:S04]  /*0e50*/  BSSY.RECONVERGENT B0, `(.L_x_2409) ;  /* 0x000003d000007945 */ /* 0x000fe80003800200 */
[----:B------:R-:W-:Y:S05]  /*0e60*/  @!P3 BRA `(.L_x_2410) ;  /* 0x0000000000ecb947 */ /* 0x000fea0003800000 */
[----:B------:R-:W-:Y:S01]  /*0e70*/  ISETP.NE.U32.AND P0, PT, RZ, UR24, PT ;  /* 0x00000018ff007c0c */ /* 0x000fe2000bf05070 */
[----:B------:R-:W0:Y:S03]  /*0e80*/  LDC.64 R68, c[0x0][0x428] ;  /* 0x00010a00ff447b82 */ /* 0x000e260000000a00 */
[----:B------:R-:W-:-:S05]  /*0e90*/  ISETP.NE.AND.EX P1, PT, RZ, UR25, PT, P0 ;  /* 0x00000019ff007c0c */ /* 0x000fca000bf25300 */
[----:B------:R-:W1:Y:S08]  /*0ea0*/  LDC.64 R56, c[0x0][0x3a8] ;  /* 0x0000ea00ff387b82 */ /* 0x000e700000000a00 */
[----:B------:R-:W2:Y:S01]  /*0eb0*/  @P1 LDC.64 R70, c[0x0][0x3b8] ;  /* 0x0000ee00ff461b82 */ /* 0x000ea20000000a00 */
[----:B0-----:R-:W-:-:S06]  /*0ec0*/  IMAD.WIDE.U32 R68, R15, 0x8, R68 ;  /* 0x000000080f447825 */ /* 0x001fcc00078e0044 */
[----:B------:R-:W3:Y:S01]  /*0ed0*/  LDG.E.64 R68, desc[UR20][R68.64] ;  /* 0x0000001444447981 */ /* 0x000ee2000c1e1b00 */
[----:B-1----:R-:W-:-:S06]  /*0ee0*/  IMAD.WIDE.U32 R56, R15, 0x10, R56 ;  /* 0x000000100f387825 */ /* 0x002fcc00078e0038 */
[----:B------:R-:W4:Y:S01]  /*0ef0*/  LDG.E.128 R56, desc[UR20][R56.64] ;  /* 0x0000001438387981 */ /* 0x000f22000c1e1d00 */
[C---:B--2---:R-:W-:Y:S02]  /*0f00*/  @P1 IMAD.WIDE.U32 R92, R15.reuse, 0x4, R70 ;  /* 0x000000040f5c1825 */ /* 0x044fe400078e0046 */
[----:B------:R-:W0:Y:S03]  /*0f10*/  LDC.64 R70, c[0x0][0x3b0] ;  /* 0x0000ec00ff467b82 */ /* 0x000e260000000a00 */
[----:B------:R0:W5:Y:S02]  /*0f20*/  @P1 LDG.E R9, desc[UR20][R92.64] ;  /* 0x000000145c091981 */ /* 0x000164000c1e1900 */
[----:B0-----:R-:W-:-:S05]  /*0f30*/  IMAD.WIDE.U32 R92, R15, 0x4, R70 ;  /* 0x000000040f5c7825 */ /* 0x001fca00078e0046 */
[----:B------:R-:W5:Y:S01]  /*0f40*/  LDG.E R10, desc[UR20][R92.64] ;  /* 0x000000145c0a7981 */ /* 0x000f62000c1e1900 */
[----:B------:R-:W-:-:S04]  /*0f50*/  ISETP.NE.U32.AND P0, PT, RZ, UR28, PT ;  /* 0x0000001cff007c0c */ /* 0x000fc8000bf05070 */
[----:B------:R-:W-:-:S13]  /*0f60*/  ISETP.NE.AND.EX P0, PT, RZ, UR29, PT, P0 ;  /* 0x0000001dff007c0c */ /* 0x000fda000bf05300 */
[----:B------:R-:W0:Y:S01]  /*0f70*/  @P0 LDC.64 R72, c[0x0][0x438] ;  /* 0x00010e00ff480b82 */ /* 0x000e220000000a00 */
[----:B------:R-:W-:Y:S02]  /*0f80*/  HADD2.F32 R67, -RZ, R87.H0_H0 ;  /* 0x20000057ff437230 */ /* 0x000fe40000004100 */
[----:B0-----:R-:W-:-:S05]  /*0f90*/  @P0 IMAD.WIDE.U32 R72, R15, 0x10, R72 ;  /* 0x000000100f480825 */ /* 0x001fca00078e0048 */
[----:B------:R0:W5:Y:S02]  /*0fa0*/  @P0 LDG.E.128 R48, desc[UR20][R72.64] ;  /* 0x0000001448300981 */ /* 0x000164000c1e1d00 */
[----:B0-----:R-:W-:Y:S02]  /*0fb0*/  HADD2.F32 R73, -RZ, R89.H1_H1 ;  /* 0x30000059ff497230 */ /* 0x001fe40000004100 */
[----:B---3--:R-:W-:Y:S01]  /*0fc0*/  IMAD.MOV.U32 R70, RZ, RZ, R68 ;  /* 0x000000ffff467224 */ /* 0x008fe200078e0044 */
[----:B------:R-:W-:Y:S02]  /*0fd0*/  SHF.R.U64 R68, R68, 0x10, R69 ;  /* 0x0000001044447819 */ /* 0x000fe40000001245 */
[----:B------:R-:W-:Y:S02]  /*0fe0*/  MOV R71, R69 ;  /* 0x0000004500477202 */ /* 0x000fe40000000f00 */
[----:B------:R-:W-:Y:S02]  /*0ff0*/  HADD2.F32 R70, -RZ, R70.H0_H0 ;  /* 0x20000046ff467230 */ /* 0x000fe40000004100 */
[C---:B----4-:R-:W-:Y:S01]  /*1000*/  FADD.FTZ R56, -R86.reuse, R56 ;  /* 0x0000003856387221 */ /* 0x050fe20000010100 */
[C---:B------:R-:W-:Y:S01]  /*1010*/  FADD.FTZ R57, -R86.reuse, R57 ;  /* 0x0000003956397221 */ /* 0x040fe20000010100 */
[----:B------:R-:W-:-:S02]  /*1020*/  FADD.FTZ R58, -R86, R58 ;  /* 0x0000003a563a7221 */ /* 0x000fc40000010100 */
[----:B------:R-:W-:Y:S01]  /*1030*/  FMUL.FTZ R75, R56, UR16 ;  /* 0x00000010384b7c20 */ /* 0x000fe20008410000 */
[----:B------:R-:W-:Y:S01]  /*1040*/  HADD2.F32 R56, -RZ, R68.H0_H0 ;  /* 0x20000044ff387230 */ /* 0x000fe20000004100 */
[----:B------:R-:W-:Y:S01]  /*1050*/  SHF.R.U32.HI R15, RZ, 0x10, R69 ;  /* 0x00000010ff0f7819 */ /* 0x000fe20000011645 */
[----:B------:R-:W-:Y:S01]  /*1060*/  FADD.FTZ R36, R36, R70 ;  /* 0x0000004624247221 */ /* 0x000fe20000010000 */
[-C--:B------:R-:W-:Y:S01]  /*1070*/  FFMA.FTZ R24, R75, R70.reuse, R24 ;  /* 0x000000464b187223 */ /* 0x080fe20000010018 */
[----:B------:R-:W-:Y:S01]  /*1080*/  FMUL.FTZ R67, R67, R70 ;  /* 0x0000004643437220 */ /* 0x000fe20000410000 */
[----:B------:R-:W-:Y:S01]  /*1090*/  FMUL.FTZ R68, R57, UR16 ;  /* 0x0000001039447c20 */ /* 0x000fe20008410000 */
[----:B------:R-:W-:Y:S02]  /*10a0*/  HADD2.F32 R69, -RZ, R87.H1_H1 ;  /* 0x30000057ff457230 */ /* 0x000fe40000004100 */
[----:B------:R-:W-:Y:S02]  /*10b0*/  HADD2.F32 R57, -RZ, R71.H0_H0 ;  /* 0x20000047ff397230 */ /* 0x000fe40000004100 */
[----:B------:R-:W-:Y:S01]  /*10c0*/  FMUL.FTZ R71, R58, UR16 ;  /* 0x000000103a477c20 */ /* 0x000fe20008410000 */
[----:B------:R-:W-:-:S02]  /*10d0*/  HADD2.F32 R70, -RZ, R89.H0_H0 ;  /* 0x20000059ff467230 */ /* 0x000fc40000004100 */
[----:B------:R-:W-:Y:S01]  /*10e0*/  FADD.FTZ R59, -R86, R59 ;  /* 0x0000003b563b7221 */ /* 0x000fe20000010100 */
[-C--:B------:R-:W-:Y:S01]  /*10f0*/  FMUL.FTZ R69, R69, R56.reuse ;  /* 0x0000003845457220 */ /* 0x080fe20000410000 */
[----:B------:R-:W-:Y:S01]  /*1100*/  FADD.FTZ R38, R38, R57 ;  /* 0x0000003926267221 */ /* 0x000fe20000010000 */
[-C--:B------:R-:W-:Y:S01]  /*1110*/  FFMA.FTZ R26, R71, R57.reuse, R26 ;  /* 0x00000039471a7223 */ /* 0x080fe2000001001a */
[----:B------:R-:W-:Y:S01]  /*1120*/  FMUL.FTZ R70, R70, R57 ;  /* 0x0000003946467220 */ /* 0x000fe20000410000 */
[----:B------:R-:W-:Y:S01]  /*1130*/  FADD.FTZ R14, R14, R67 ;  /* 0x000000430e0e7221 */ /* 0x000fe20000010000 */
[----:B------:R-:W-:Y:S01]  /*1140*/  FADD.FTZ R37, R37, R56 ;  /* 0x0000003825257221 */ /* 0x000fe20000010000 */
[----:B------:R-:W-:Y:S01]  /*1150*/  FFMA.FTZ R25, R68, R56, R25 ;  /* 0x0000003844197223 */ /* 0x000fe20000010019 */
[----:B------:R-:W-:Y:S01]  /*1160*/  FFMA.FTZ R57, R75, R67, R88 ;  /* 0x000000434b397223 */ /* 0x000fe20000010058 */
[----:B------:R-:W-:Y:S02]  /*1170*/  HADD2.F32 R56, -RZ, R15.H0_H0 ;  /* 0x2000000fff387230 */ /* 0x000fe40000004100 */
[----:B------:R-:W-:Y:S01]  /*1180*/  FMUL.FTZ R72, R59, UR16 ;  /* 0x000000103b487c20 */ /* 0x000fe20008410000 */
        /* <DEDUP_REMOVED lines=9> */
.L_x_2410:
[----:B------:R-:W-:Y:S05]  /*1220*/  BSYNC.RECONVERGENT B0 ;  /* 0x0000000000007941 */ /* 0x000fea0003800200 */
.L_x_2409:
        /* <DEDUP_REMOVED lines=32> */
.L_x_2412:
[----:B------:R-:W-:Y:S05]  /*1430*/  BSYNC.RECONVERGENT B0 ;  /* 0x0000000000007941 */ /* 0x000fea0003800200 */
.L_x_2411:
        /* <DEDUP_REMOVED lines=48> */
[----:B------:R-:W-:-:S03]  /*1740*/  FMUL.FTZ R14, R14, UR16 ;  /* 0x000000100e0e7c20 */ /* 0x000fc60008410000 */
[----:B------:R-:W-:Y:S01]  /*1750*/  FMUL.FTZ R15, R15, UR26 ;  /* 0x0000001a0f0f7c20 */ /* 0x000fe20008410000 */
[----:B------:R-:W-:-:S04]  /*1760*/  FMUL.FTZ R14, R14, UR26 ;  /* 0x0000001a0e0e7c20 */ /* 0x000fc80008410000 */
[----:B------:R-:W-:Y:S02]  /*1770*/  FSEL R15, R15, RZ, P0 ;  /* 0x000000ff0f0f7208 */ /* 0x000fe40000000000 */
[----:B------:R-:W-:Y:S02]  /*1780*/  FSEL R14, R14, RZ, P5 ;  /* 0x000000ff0e0e7208 */ /* 0x000fe40002800000 */
[----:B------:R-:W-:Y:S02]  /*1790*/  LOP3.LUT P0, RZ, R6, 0xff0000, RZ, 0xc0, !PT ;  /* 0x00ff000006ff7812 */ /* 0x000fe4000780c0ff */
[----:B------:R-:W-:Y:S01]  /*17a0*/  F2FP.F16.F32.PACK_AB R15, R14, R15 ;  /* 0x0000000f0e0f723e */ /* 0x000fe200000000ff */
[----:B------:R-:W-:Y:S01]  /*17b0*/  FADD.FTZ R14, R80, -R57 ;  /* 0x80000039500e7221 */ /* 0x000fe20000010000 */
[----:B------:R-:W-:Y:S01]  /*17c0*/  FADD.FTZ R57, R13, -R58 ;  /* 0x8000003a0d397221 */ /* 0x000fe20000010000 */
[----:B------:R-:W-:Y:S02]  /*17d0*/  ISETP.GE.U32.AND P5, PT, R6, 0x1000000, PT ;  /* 0x010000000600780c */ /* 0x000fe40003fa6070 */
[----:B------:R-:W-:Y:S01]  /*17e0*/  FMUL.FTZ R14, R14, UR16 ;  /* 0x000000100e0e7c20 */ /* 0x000fe20008410000 */
[----:B------:R-:W-:-:S03]  /*17f0*/  FMUL.FTZ R57, R57, UR16 ;  /* 0x0000001039397c20 */ /* 0x000fc60008410000 */
[----:B------:R-:W-:Y:S01]  /*1800*/  FMUL.FTZ R14, R14, UR26 ;  /* 0x0000001a0e0e7c20 */ /* 0x000fe20008410000 */
[----:B------:R-:W-:-:S04]  /*1810*/  FMUL.FTZ R57, R57, UR26 ;  /* 0x0000001a39397c20 */ /* 0x000fc80008410000 */
[----:B------:R-:W-:Y:S02]  /*1820*/  FSEL R59, R14, RZ, P0 ;  /* 0x000000ff0e3b7208 */ /* 0x000fe40000000000 */
[----:B------:R-:W-:Y:S02]  /*1830*/  FSEL R14, R57, RZ, P5 ;  /* 0x000000ff390e7208 */ /* 0x000fe40002800000 */
[----:B------:R-:W-:Y:S02]  /*1840*/  PRMT R57, R15, 0x7632, R57 ;  /* 0x000076320f397816 */ /* 0x000fe40000000039 */
[----:B------:R-:W-:-:S04]  /*1850*/  F2FP.F16.F32.PACK_AB R59, R14, R59 ;  /* 0x0000003b0e3b723e */ /* 0x000fc800000000ff */
[----:B------:R-:W-:Y:S01]  /*1860*/  PRMT R14, R59, 0x7632, R14 ;  /* 0x000076323b0e7816 */ /* 0x000fe2000000000e */
[----:B------:R-:W-:Y:S06]  /*1870*/  BRA `(.L_x_2418) ;  /* 0x0000001000307947 */ /* 0x000fec0003800000 */
.L_x_2417:
        /* <DEDUP_REMOVED lines=9> */
[----:B------:R-:W-:-:S03]  /*1910*/  FMUL.FTZ R53, R14, UR16 ;  /* 0x000000100e357c20 */ /* 0x000fc60008410000 */
[----:B------:R-:W-:Y:S01]  /*1920*/  FMUL.FTZ R14, R52, UR26 ;  /* 0x0000001a340e7c20 */ /* 0x000fe20008410000 */
[----:B------:R-:W-:-:S04]  /*1930*/  FMUL.FTZ R54, R53, UR26 ;  /* 0x0000001a35367c20 */ /* 0x000fc80008410000 */
[----:B------:R-:W-:Y:S01]  /*1940*/  FSEL R15, R14, RZ, P0 ;  /* 0x000000ff0e0f7208 */ /* 0x000fe20000000000 */
[----:B------:R-:W-:Y:S01]  /*1950*/  FFMA.FTZ R14, R78, UR17, R56 ;  /* 0x000000114e0e7c23 */ /* 0x000fe20008010038 */
[----:B------:R-:W-:Y:S02]  /*1960*/  FSEL R54, R54, RZ, P5 ;  /* 0x000000ff36367208 */ /* 0x000fe40002800000 */
[----:B------:R-:W-:Y:S01]  /*1970*/  LOP3.LUT P0, RZ, R6, 0xff0000, RZ, 0xc0, !PT ;  /* 0x00ff000006ff7812 */ /* 0x000fe2000780c0ff */
[----:B------:R-:W-:Y:S01]  /*1980*/  FADD.FTZ R14, R13, -R14 ;  /* 0x8000000e0d0e7221 */ /* 0x000fe20000010000 */
[----:B------:R-:W-:Y:S01]  /*1990*/  F2FP.F16.F32.PACK_AB R15, R54, R15 ;  /* 0x0000000f360f723e */ /* 0x000fe200000000ff */
[----:B------:R-:W-:Y:S01]  /*19a0*/  FMUL.FTZ R54, R55, UR16 ;  /* 0x0000001037367c20 */ /* 0x000fe20008410000 */
[----:B------:R-:W-:Y:S01]  /*19b0*/  ISETP.GE.U32.AND P5, PT, R6, 0x1000000, PT ;  /* 0x010000000600780c */ /* 0x000fe20003fa6070 */
[----:B------:R-:W-:Y:S01]  /*19c0*/  FMUL.FTZ R55, R14, UR16 ;  /* 0x000000100e377c20 */ /* 0x000fe20008410000 */
[----:B------:R-:W-:Y:S01]  /*19d0*/  PRMT R57, R15, 0x7632, R57 ;  /* 0x000076320f397816 */ /* 0x000fe20000000039 */
[----:B------:R-:W-:-:S02]  /*19e0*/  FMUL.FTZ R59, R54, UR26 ;  /* 0x0000001a363b7c20 */ /* 0x000fc40008410000 */
[----:B------:R-:W-:-:S03]  /*19f0*/  FMUL.FTZ R14, R55, UR26 ;  /* 0x0000001a370e7c20 */ /* 0x000fc60008410000 */
[----:B------:R-:W-:Y:S02]  /*1a00*/  FSEL R59, R59, RZ, P0 ;  /* 0x000000ff3b3b7208 */ /* 0x000fe40000000000 */
[----:B------:R-:W-:-:S04]  /*1a10*/  FSEL R14, R14, RZ, P5 ;  /* 0x000000ff0e0e7208 */ /* 0x000fc80002800000 */
[----:B------:R-:W-:-:S04]  /*1a20*/  F2FP.F16.F32.PACK_AB R59, R14, R59 ;  /* 0x0000003b0e3b723e */ /* 0x000fc800000000ff */
[----:B------:R-:W-:Y:S01]  /*1a30*/  PRMT R14, R59, 0x7632, R14 ;  /* 0x000076323b0e7816 */ /* 0x000fe2000000000e */
[----:B------:R-:W-:Y:S06]  /*1a40*/  BRA `(.L_x_2418) ;  /* 0x0000000c00bc7947 */ /* 0x000fec0003800000 */
.L_x_2416:
[----:B------:R-:W-:Y:S01]  /*1a50*/  UMOV UR5, UR10 ;  /* 0x0000000a00057c82 */ /* 0x000fe20008000000 */
[----:B------:R-:W-:Y:S01]  /*1a60*/  UMOV UR6, UR11 ;  /* 0x0000000b00067c82 */ /* 0x000fe20008000000 */
[----:B------:R-:W-:-:S04]  /*1a70*/  UISETP.NE.U32.AND UP0, UPT, UR5, URZ, UPT ;  /* 0x000000ff0500728c */ /* 0x000fc8000bf05070 */
[----:B------:R-:W-:-:S09]  /*1a80*/  UISETP.NE.AND.EX UP0, UPT, UR6, URZ, UPT, UP0 ;  /* 0x000000ff0600728c */ /* 0x000fd2000bf05300 */
[----:B------:R-:W-:Y:S05]  /*1a90*/  BRA.U UP0, `(.L_x_2419) ;  /* 0x0000000100747547 */ /* 0x000fea000b800000 */
[--C-:B------:R-:W-:Y:S01]  /*1aa0*/  FFMA.FTZ R15, R3, UR17, R56.reuse ;  /* 0x00000011030f7c23 */ /* 0x100fe20008010038 */
[----:B------:R-:W-:Y:S01]  /*1ab0*/  FFMA.FTZ R14, R60, UR17, R56 ;  /* 0x000000113c0e7c23 */ /* 0x000fe20008010038 */
[----:B-----5:R-:W-:Y:S02]  /*1ac0*/  LOP3.LUT P0, RZ, R6, 0xff, RZ, 0xc0, !PT ;  /* 0x000000ff06ff7812 */ /* 0x020fe4000780c0ff */
[----:B------:R-:W-:Y:S01]  /*1ad0*/  FADD.FTZ R15, R12, -R15 ;  /* 0x8000000f0c0f7221 */ /* 0x000fe20000010000 */
[----:B------:R-:W-:Y:S01]  /*1ae0*/  FADD.FTZ R58, R11, -R14 ;  /* 0x8000000e0b3a7221 */ /* 0x000fe20000010000 */
[----:B------:R-:W-:Y:S02]  /*1af0*/  LOP3.LUT P5, RZ, R6, 0xff00, RZ, 0xc0, !PT ;  /* 0x0000ff0006ff7812 */ /* 0x000fe400078ac0ff */
[----:B------:R-:W-:Y:S01]  /*1b00*/  FFMA.FTZ R14, R15, UR16, R40 ;  /* 0x000000100f0e7c23 */ /* 0x000fe20008010028 */
[----:B------:R-:W-:-:S03]  /*1b10*/  FFMA.FTZ R15, R58, UR16, R41 ;  /* 0x000000103a0f7c23 */ /* 0x000fc60008010029 */
[----:B------:R-:W-:Y:S01]  /*1b20*/  FMUL.FTZ R14, R14, UR26 ;  /* 0x0000001a0e0e7c20 */ /* 0x000fe20008410000 */
[----:B------:R-:W-:-:S04]  /*1b30*/  FMUL.FTZ R57, R15, UR26 ;  /* 0x0000001a0f397c20 */ /* 0x000fc80008410000 */
[----:B------:R-:W-:Y:S02]  /*1b40*/  FSEL R15, R14, RZ, P0 ;  /* 0x000000ff0e0f7208 */ /* 0x000fe40000000000 */
[----:B------:R-:W-:Y:S01]  /*1b50*/  FSEL R14, R57, RZ, P5 ;  /* 0x000000ff390e7208 */ /* 0x000fe20002800000 */
[--C-:B------:R-:W-:Y:S01]  /*1b60*/  FFMA.FTZ R57, R81, UR17, R56.reuse ;  /* 0x0000001151397c23 */ /* 0x100fe20008010038 */
[----:B------:R-:W-:Y:S02]  /*1b70*/  LOP3.LUT P0, RZ, R6, 0xff0000, RZ, 0xc0, !PT ;  /* 0x00ff000006ff7812 */ /* 0x000fe4000780c0ff */
[----:B------:R-:W-:Y:S01]  /*1b80*/  F2FP.F16.F32.PACK_AB R15, R14, R15 ;  /* 0x0000000f0e0f723e */ /* 0x000fe200000000ff */
[----:B------:R-:W-:Y:S01]  /*1b90*/  FFMA.FTZ R14, R78, UR17, R56 ;  /* 0x000000114e0e7c23 */ /* 0x000fe20008010038 */
[----:B------:R-:W-:Y:S01]  /*1ba0*/  FADD.FTZ R57, R80, -R57 ;  /* 0x8000003950397221 */ /* 0x000fe20000010000 */
[----:B------:R-:W-:Y:S02]  /*1bb0*/  ISETP.GE.U32.AND P5, PT, R6, 0x1000000, PT ;  /* 0x010000000600780c */ /* 0x000fe40003fa6070 */
[----:B------:R-:W-:Y:S01]  /*1bc0*/  FADD.FTZ R14, R13, -R14 ;  /* 0x8000000e0d0e7221 */ /* 0x000fe20000010000 */
[----:B------:R-:W-:-:S03]  /*1bd0*/  FFMA.FTZ R57, R57, UR16, R42 ;  /* 0x0000001039397c23 */ /* 0x000fc6000801002a */
[----:B------:R-:W-:Y:S01]  /*1be0*/  FFMA.FTZ R14, R14, UR16, R43 ;  /* 0x000000100e0e7c23 */ /* 0x000fe2000801002b */
[----:B------:R-:W-:-:S03]  /*1bf0*/  FMUL.FTZ R57, R57, UR26 ;  /* 0x0000001a39397c20 */ /* 0x000fc60008410000 */
[----:B------:R-:W-:Y:S02]  /*1c00*/  FMUL.FTZ R14, R14, UR26 ;  /* 0x0000001a0e0e7c20 */ /* 0x000fe40008410000 */
[----:B------:R-:W-:Y:S02]  /*1c10*/  FSEL R59, R57, RZ, P0 ;  /* 0x000000ff393b7208 */ /* 0x000fe40000000000 */
[----:B------:R-:W-:Y:S02]  /*1c20*/  PRMT R57, R15, 0x7632, R57 ;  /* 0x000076320f397816 */ /* 0x000fe40000000039 */
[----:B------:R-:W-:-:S04]  /*1c30*/  FSEL R14, R14, RZ, P5 ;  /* 0x000000ff0e0e7208 */ /* 0x000fc80002800000 */
[----:B------:R-:W-:-:S04]  /*1c40*/  F2FP.F16.F32.PACK_AB R59, R14, R59 ;  /* 0x0000003b0e3b723e */ /* 0x000fc800000000ff */
[----:B------:R-:W-:Y:S01]  /*1c50*/  PRMT R14, R59, 0x7632, R14 ;  /* 0x000076323b0e7816 */ /* 0x000fe2000000000e */
[----:B------:R-:W-:Y:S06]  /*1c60*/  BRA `(.L_x_2418) ;  /* 0x0000000c00347947 */ /* 0x000fec0003800000 */
.L_x_2419:
        /* <DEDUP_REMOVED lines=18> */
[----:B------:R-:W-:Y:S01]  /*1d90*/  FFMA.FTZ R54, R55, UR16, R42 ;  /* 0x0000001037367c23 */ /* 0x000fe2000801002a */
[----:B------:R-:W-:Y:S01]  /*1da0*/  ISETP.GE.U32.AND P5, PT, R6, 0x1000000, PT ;  /* 0x010000000600780c */ /* 0x000fe20003fa6070 */
[----:B------:R-:W-:Y:S01]  /*1db0*/  FFMA.FTZ R55, R14, UR16, R43 ;  /* 0x000000100e377c23 */ /* 0x000fe2000801002b */
        /* <DEDUP_REMOVED lines=8> */
.L_x_2415:
        /* <DEDUP_REMOVED lines=21> */
[----:B------:R-:W-:-:S04]  /*1f90*/  FMUL.FTZ R15, R15, UR26 ;  /* 0x0000001a0f0f7c20 */ /* 0x000fc80008410000 */
[C---:B------:R-:W-:Y:S02]  /*1fa0*/  FSEL R58, R14.reuse, RZ, P6 ;  /* 0x000000ff0e3a7208 */ /* 0x040fe40003000000 */
[----:B------:R-:W-:Y:S02]  /*1fb0*/  LOP3.LUT P6, RZ, R5, 0xff, RZ, 0xc0, !PT ;  /* 0x000000ff05ff7812 */ /* 0x000fe400078cc0ff */
[----:B------:R-:W-:Y:S02]  /*1fc0*/  FSEL R57, R14, RZ, P0 ;  /* 0x000000ff0e397208 */ /* 0x000fe40000000000 */
[C---:B------:R-:W-:Y:S02]  /*1fd0*/  FSEL R14, R15.reuse, RZ, P5 ;  /* 0x000000ff0f0e7208 */ /* 0x040fe40002800000 */
[----:B------:R-:W-:Y:S02]  /*1fe0*/  FSEL R15, R15, RZ, P6 ;  /* 0x000000ff0f0f7208 */ /* 0x000fe40003000000 */
[----:B------:R-:W-:Y:S01]  /*1ff0*/  F2FP.F16.F32.PACK_AB R57, R57, R58 ;  /* 0x0000003a3939723e */ /* 0x000fe200000000ff */
[----:B------:R-:W-:Y:S01]  /*2000*/  FMUL.FTZ R58, R59, UR26 ;  /* 0x0000001a3b3a7c20 */ /* 0x000fe20008410000 */
[----:B------:R-:W-:Y:S01]  /*2010*/  F2FP.F16.F32.PACK_AB R15, R15, R14 ;  /* 0x0000000e0f0f723e */ /* 0x000fe200000000ff */
[----:B------:R-:W-:Y:S01]  /*2020*/  FFMA.FTZ R14, R78, UR17, R56 ;  /* 0x000000114e0e7c23 */ /* 0x000fe20008010038 */
[----:B------:R-:W-:-:S02]  /*2030*/  LOP3.LUT P6, RZ, R6, 0xff0000, RZ, 0xc0, !PT ;  /* 0x00ff000006ff7812 */ /* 0x000fc400078cc0ff */
[----:B------:R-:W-:Y:S01]  /*2040*/  ISETP.GE.U32.AND P5, PT, R6, 0x1000000, PT ;  /* 0x010000000600780c */ /* 0x000fe20003fa6070 */
[----:B------:R-:W-:Y:S01]  /*2050*/  FADD.FTZ R14, R13, -R14 ;  /* 0x8000000e0d0e7221 */ /* 0x000fe20000010000 */
[----:B------:R-:W-:Y:S02]  /*2060*/  FSEL R59, R58, RZ, P6 ;  /* 0x000000ff3a3b7208 */ /* 0x000fe40003000000 */
[C---:B------:R-:W-:Y:S01]  /*2070*/  LOP3.LUT P0, RZ, R5.reuse, 0xff0000, RZ, 0xc0, !PT ;  /* 0x00ff000005ff7812 */ /* 0x040fe2000780c0ff */
[----:B------:R-:W-:Y:S01]  /*2080*/  FMUL.FTZ R14, R14, UR16 ;  /* 0x000000100e0e7c20 */ /* 0x000fe20008410000 */
[----:B------:R-:W-:Y:S02]  /*2090*/  ISETP.GE.U32.AND P6, PT, R5, 0x1000000, PT ;  /* 0x010000000500780c */ /* 0x000fe40003fc6070 */
[----:B------:R-:W-:Y:S01]  /*20a0*/  FSEL R58, R58, RZ, P0 ;  /* 0x000000ff3a3a7208 */ /* 0x000fe20000000000 */
[----:B------:R-:W-:Y:S01]  /*20b0*/  FMUL.FTZ R91, R14, UR26 ;  /* 0x0000001a0e5b7c20 */ /* 0x000fe20008410000 */
[----:B------:R-:W-:-:S02]  /*20c0*/  PRMT R85, R15, 0x7632, R85 ;  /* 0x000076320f557816 */ /* 0x000fc40000000055 */
[----:B------:R-:W-:Y:S02]  /*20d0*/  F2FP.F16.F32.PACK_AB R59, R58, R59 ;  /* 0x0000003b3a3b723e */ /* 0x000fe400000000ff */
[C---:B------:R-:W-:Y:S02]  /*20e0*/  FSEL R14, R91.reuse, RZ, P5 ;  /* 0x000000ff5b0e7208 */ /* 0x040fe40002800000 */
[----:B------:R-:W-:Y:S02]  /*20f0*/  FSEL R91, R91, RZ, P6 ;  /* 0x000000ff5b5b7208 */ /* 0x000fe40003000000 */
[----:B------:R-:W-:Y:S02]  /*2100*/  PRMT R84, R57, 0x7632, R84 ;  /* 0x0000763239547816 */ /* 0x000fe40000000054 */
[----:B------:R-:W-:Y:S02]  /*2110*/  F2FP.F16.F32.PACK_AB R14, R91, R14 ;  /* 0x0000000e5b0e723e */ /* 0x000fe400000000ff */
[----:B------:R-:W-:-:S02]  /*2120*/  PRMT R83, R59, 0x7632, R83 ;  /* 0x000076323b537816 */ /* 0x000fc40000000053 */
[----:B------:R-:W-:Y:S01]  /*2130*/  PRMT R82, R14, 0x7632, R82 ;  /* 0x000076320e527816 */ /* 0x000fe20000000052 */
[----:B------:R-:W-:Y:S06]  /*2140*/  BRA `(.L_x_2418) ;  /* 0x0000000400fc7947 */ /* 0x000fec0003800000 */
.L_x_2421:
        /* <DEDUP_REMOVED lines=11> */
[----:B------:R-:W-:Y:S01]  /*2200*/  LOP3.LUT P6, RZ, R6, 0xff0000, RZ, 0xc0, !PT ;  /* 0x00ff000006ff7812 */ /* 0x000fe200078cc0ff */
[----:B------:R-:W-:Y:S01]  /*2210*/  FMUL.FTZ R14, R52, UR26 ;  /* 0x0000001a340e7c20 */ /* 0x000fe20008410000 */
[----:B------:R-:W-:Y:S01]  /*2220*/  FMUL.FTZ R54, R53, UR26 ;  /* 0x0000001a35367c20 */ /* 0x000fe20008410000 */
[----:B------:R-:W-:-:S03]  /*2230*/  FADD.FTZ R58, R13, -R58 ;  /* 0x8000003a0d3a7221 */ /* 0x000fc60000010000 */
[C---:B------:R-:W-:Y:S02]  /*2240*/  FSEL R15, R14.reuse, RZ, P0 ;  /* 0x000000ff0e0f7208 */ /* 0x040fe40000000000 */
[----:B------:R-:W-:Y:S02]  /*2250*/  FSEL R14, R14, RZ, P5 ;  /* 0x000000ff0e0e7208 */ /* 0x000fe40002800000 */
[----:B------:R-:W-:Y:S02]  /*2260*/  LOP3.LUT P0, RZ, R6, 0xff00, RZ, 0xc0, !PT ;  /* 0x0000ff0006ff7812 */ /* 0x000fe4000780c0ff */
[----:B------:R-:W-:Y:S02]  /*2270*/  LOP3.LUT P5, RZ, R5, 0xff00, RZ, 0xc0, !PT ;  /* 0x0000ff0005ff7812 */ /* 0x000fe400078ac0ff */
[----:B------:R-:W-:Y:S02]  /*2280*/  F2FP.F16.F32.PACK_AB R15, R14, R15 ;  /* 0x0000000f0e0f723e */ /* 0x000fe400000000ff */
[----:B------:R-:W-:-:S02]  /*2290*/  FSEL R57, R54, RZ, P0 ;  /* 0x000000ff36397208 */ /* 0x000fc40000000000 */
[----:B------:R-:W-:Y:S01]  /*22a0*/  FSEL R14, R54, RZ, P5 ;  /* 0x000000ff360e7208 */ /* 0x000fe20002800000 */
[----:B------:R-:W-:Y:S01]  /*22b0*/  FMUL.FTZ R54, R55, UR16 ;  /* 0x0000001037367c20 */ /* 0x000fe20008410000 */
[----:B------:R-:W-:Y:S01]  /*22c0*/  FMUL.FTZ R55, R58, UR16 ;  /* 0x000000103a377c20 */ /* 0x000fe20008410000 */
[----:B------:R-:W-:Y:S02]  /*22d0*/  LOP3.LUT P5, RZ, R5, 0xff0000, RZ, 0xc0, !PT ;  /* 0x00ff000005ff7812 */ /* 0x000fe400078ac0ff */
[----:B------:R-:W-:Y:S01]  /*22e0*/  F2FP.F16.F32.PACK_AB R57, R14, R57 ;  /* 0x000000390e39723e */ /* 0x000fe200000000ff */
[----:B------:R-:W-:Y:S01]  /*22f0*/  FMUL.FTZ R14, R54, UR26 ;  /* 0x0000001a360e7c20 */ /* 0x000fe20008410000 */
[----:B------:R-:W-:Y:S01]  /*2300*/  FMUL.FTZ R86, R55, UR26 ;  /* 0x0000001a37567c20 */ /* 0x000fe20008410000 */
[----:B------:R-:W-:Y:S02]  /*2310*/  ISETP.GE.U32.AND P0, PT, R6, 0x1000000, PT ;  /* 0x010000000600780c */ /* 0x000fe40003f06070 */
[----:B------:R-:W-:-:S02]  /*2320*/  PRMT R85, R15, 0x7632, R85 ;  /* 0x000076320f557816 */ /* 0x000fc40000000055 */
[C---:B------:R-:W-:Y:S02]  /*2330*/  FSEL R59, R14.reuse, RZ, P6 ;  /* 0x000000ff0e3b7208 */ /* 0x040fe40003000000 */
[----:B------:R-:W-:Y:S02]  /*2340*/  ISETP.GE.U32.AND P6, PT, R5, 0x1000000, PT ;  /* 0x010000000500780c */ /* 0x000fe40003fc6070 */
[----:B------:R-:W-:Y:S02]  /*2350*/  FSEL R58, R14, RZ, P5 ;  /* 0x000000ff0e3a7208 */ /* 0x000fe40002800000 */
[C---:B------:R-:W-:Y:S02]  /*2360*/  FSEL R14, R86.reuse, RZ, P0 ;  /* 0x000000ff560e7208 */ /* 0x040fe40000000000 */
[----:B------:R-:W-:Y:S02]  /*2370*/  FSEL R91, R86, RZ, P6 ;  /* 0x000000ff565b7208 */ /* 0x000fe40003000000 */
[----:B------:R-:W-:-:S02]  /*2380*/  F2FP.F16.F32.PACK_AB R59, R58, R59 ;  /* 0x0000003b3a3b723e */ /* 0x000fc400000000ff */
[----:B------:R-:W-:Y:S02]  /*2390*/  F2FP.F16.F32.PACK_AB R14, R91, R14 ;  /* 0x0000000e5b0e723e */ /* 0x000fe400000000ff */
[----:B------:R-:W-:Y:S02]  /*23a0*/  PRMT R84, R57, 0x7632, R84 ;  /* 0x0000763239547816 */ /* 0x000fe40000000054 */
[----:B------:R-:W-:Y:S02]  /*23b0*/  PRMT R83, R59, 0x7632, R83 ;  /* 0x000076323b537816 */ /* 0x000fe40000000053 */
[----:B------:R-:W-:Y:S01]  /*23c0*/  PRMT R82, R14, 0x7632, R82 ;  /* 0x000076320e527816 */ /* 0x000fe20000000052 */
[----:B------:R-:W-:Y:S06]  /*23d0*/  BRA `(.L_x_2418) ;  /* 0x0000000400587947 */ /* 0x000fec0003800000 */
.L_x_2420:
        /* <DEDUP_REMOVED lines=14> */
[----:B------:R-:W-:Y:S01]  /*24c0*/  FFMA.FTZ R15, R15, UR16, R40 ;  /* 0x000000100f0f7c23 */ /* 0x000fe20008010028 */
[----:B------:R-:W-:Y:S01]  /*24d0*/  LOP3.LUT P5, RZ, R6, 0xff, RZ, 0xc0, !PT ;  /* 0x000000ff06ff7812 */ /* 0x000fe200078ac0ff */
[----:B------:R-:W-:Y:S01]  /*24e0*/  FFMA.FTZ R59, R59, UR16, R42 ;  /* 0x000000103b3b7c23 */ /* 0x000fe2000801002a */
        /* <DEDUP_REMOVED lines=16> */
[----:B------:R-:W-:Y:S01]  /*25f0*/  FFMA.FTZ R14, R14, UR16, R43 ;  /* 0x000000100e0e7c23 */ /* 0x000fe2000801002b */
        /* <DEDUP_REMOVED lines=12> */
.L_x_2422:
        /* <DEDUP_REMOVED lines=22> */
[----:B------:R-:W-:Y:S01]  /*2820*/  FFMA.FTZ R54, R55, UR16, R42 ;  /* 0x0000001037367c23 */ /* 0x000fe2000801002a */
[----:B------:R-:W-:Y:S01]  /*2830*/  FFMA.FTZ R55, R58, UR16, R43 ;  /* 0x000000103a377c23 */ /* 0x000fe2000801002b */
        /* <DEDUP_REMOVED lines=15> */
[----:B------:R-:W-:-:S07]  /*2930*/  PRMT R82, R14, 0x7632, R82 ;  /* 0x000076320e527816 */ /* 0x000fce0000000052 */
.L_x_2418:
        /* <DEDUP_REMOVED lines=16> */
[----:B-1----:R-:W-:Y:S02]  /*2a40*/  LOP3.LUT R14, R84, 0xffff, RZ, 0xc0, !PT ;  /* 0x0000ffff540e7812 */ /* 0x002fe400078ec0ff */
[----:B------:R-:W-:-:S03]  /*2a50*/  PRMT R59, R83, 0x5410, R82 ;  /* 0x00005410533b7816 */ /* 0x000fc60000000052 */
[----:B------:R-:W-:-:S05]  /*2a60*/  IMAD.WIDE.U32 R14, R14, 0x10000, RZ ;  /* 0x000100000e0e7825 */ /* 0x000fca00078e00ff */
[----:B------:R-:W-:Y:S02]  /*2a70*/  LOP3.LUT R59, R59, R15, RZ, 0xfc, !PT ;  /* 0x0000000f3b3b7212 */ /* 0x000fe400078efcff */
[----:B------:R-:W-:Y:S02]  /*2a80*/  LOP3.LUT R58, R14, 0xffff, R85, 0xf8, !PT ;  /* 0x0000ffff0e3a7812 */ /* 0x000fe400078ef855 */
[----:B------:R-:W0:Y:S02]  /*2a90*/  LDC.64 R14, c[0x0][0x470] ;  /* 0x00011c00ff0e7b82 */ /* 0x000e240000000a00 */
[----:B0-----:R-:W-:-:S05]  /*2aa0*/  IMAD.WIDE.U32 R14, R4, 0x8, R14 ;  /* 0x00000008040e7825 */ /* 0x001fca00078e000e */
[----:B------:R0:W-:Y:S02]  /*2ab0*/  STG.E.64 desc[UR20][R14.64], R58 ;  /* 0x0000003a0e007986 */ /* 0x0001e4000c101b14 */
.L_x_2423:
[----:B------:R-:W-:-:S07]  /*2ac0*/  VIADD R4, R4, 0x80 ;  /* 0x0000008004047836 */ /* 0x000fce0000000000 */
.L_x_2414:
[----:B------:R-:W-:Y:S05]  /*2ad0*/  BSYNC.RECONVERGENT B0 ;  /* 0x0000000000007941 */ /* 0x000fea0003800200 */
.L_x_2413:
        /* <DEDUP_REMOVED lines=12> */
[--C-:B01----:R-:W-:Y:S01]  /*2ba0*/  FFMA.FTZ R15, R61, UR17, R56.reuse ;  /* 0x000000113d0f7c23 */ /* 0x103fe20008010038 */
[--C-:B------:R-:W-:Y:S01]  /*2bb0*/  FFMA.FTZ R14, R66, UR17, R56.reuse ;  /* 0x00000011420e7c23 */ /* 0x100fe20008010038 */
[----:B-----5:R-:W-:Y:S01]  /*2bc0*/  LOP3.LUT P5, RZ, R8, 0xff, RZ, 0xc0, !PT ;  /* 0x000000ff08ff7812 */ /* 0x020fe200078ac0ff */
[----:B------:R-:W-:Y:S01]  /*2bd0*/  FFMA.FTZ R59, R76, UR17, R56 ;  /* 0x000000114c3b7c23 */ /* 0x000fe20008010038 */
[----:B------:R-:W-:Y:S01]  /*2be0*/  FADD.FTZ R15, R62, -R15 ;  /* 0x8000000f3e0f7221 */ /* 0x000fe20000010000 */
[----:B------:R-:W-:Y:S01]  /*2bf0*/  FADD.FTZ R54, R63, -R14 ;  /* 0x8000000e3f367221 */ /* 0x000fe20000010000 */
[----:B------:R-:W-:Y:S02]  /*2c00*/  LOP3.LUT P6, RZ, R7, 0xff, RZ, 0xc0, !PT ;  /* 0x000000ff07ff7812 */ /* 0x000fe400078cc0ff */
[----:B------:R-:W-:Y:S01]  /*2c10*/  FFMA.FTZ R52, R15, UR16, R16 ;  /* 0x000000100f347c23 */ /* 0x000fe20008010010 */
[----:B------:R-:W-:Y:S01]  /*2c20*/  FFMA.FTZ R53, R54, UR16, R17 ;  /* 0x0000001036357c23 */ /* 0x000fe20008010011 */
[----:B------:R-:W-:-:S02]  /*2c30*/  FFMA.FTZ R54, R79, UR17, R56 ;  /* 0x000000114f367c23 */ /* 0x000fc40008010038 */
[----:B------:R-:W-:Y:S01]  /*2c40*/  FMUL.FTZ R14, R52, UR26 ;  /* 0x0000001a340e7c20 */ /* 0x000fe20008410000 */
[----:B------:R-:W-:Y:S01]  /*2c50*/  FMUL.FTZ R15, R53, UR26 ;  /* 0x0000001a350f7c20 */ /* 0x000fe20008410000 */
[----:B------:R-:W-:-:S03]  /*2c60*/  FADD.FTZ R55, R77, -R54 ;  /* 0x800000364d377221 */ /* 0x000fc60000010000 */
[C---:B------:R-:W-:Y:S01]  /*2c70*/  FSEL R57, R14.reuse, RZ, P5 ;  /* 0x000000ff0e397208 */ /* 0x040fe20002800000 */
[----:B------:R-:W-:Y:S01]  /*2c80*/  FFMA.FTZ R54, R55, UR16, R18 ;  /* 0x0000001037367c23 */ /* 0x000fe20008010012 */
[----:B------:R-:W-:Y:S02]  /*2c90*/  FSEL R14, R14, RZ, P6 ;  /* 0x000000ff0e0e7208 */ /* 0x000fe40003000000 */
[----:B------:R-:W-:Y:S01]  /*2ca0*/  LOP3.LUT P5, RZ, R8, 0xff00, RZ, 0xc0, !PT ;  /* 0x0000ff0008ff7812 */ /* 0x000fe200078ac0ff */
[----:B------:R-:W-:Y:S01]  /*2cb0*/  FMUL.FTZ R58, R54, UR26 ;  /* 0x0000001a363a7c20 */ /* 0x000fe20008410000 */
[----:B------:R-:W-:Y:S02]  /*2cc0*/  LOP3.LUT P6, RZ, R7, 0xff00, RZ, 0xc0, !PT ;  /* 0x0000ff0007ff7812 */ /* 0x000fe400078cc0ff */
[----:B------:R-:W-:Y:S02]  /*2cd0*/  F2FP.F16.F32.PACK_AB R57, R14, R57 ;  /* 0x000000390e39723e */ /* 0x000fe400000000ff */
[----:B------:R-:W-:-:S02]  /*2ce0*/  FSEL R14, R15, RZ, P5 ;  /* 0x000000ff0f0e7208 */ /* 0x000fc40002800000 */
[----:B------:R-:W-:Y:S02]  /*2cf0*/  FSEL R15, R15, RZ, P6 ;  /* 0x000000ff0f0f7208 */ /* 0x000fe40003000000 */
[----:B------:R-:W-:Y:S02]  /*2d00*/  LOP3.LUT P6, RZ, R8, 0xff0000, RZ, 0xc0, !PT ;  /* 0x00ff000008ff7812 */ /* 0x000fe400078cc0ff */
[----:B------:R-:W-:Y:S01]  /*2d10*/  F2FP.F16.F32.PACK_AB R15, R15, R14 ;  /* 0x0000000e0f0f723e */ /* 0x000fe200000000ff */
[----:B------:R-:W-:Y:S01]  /*2d20*/  FADD.FTZ R14, R74, -R59 ;  /* 0x8000003b4a0e7221 */ /* 0x000fe20000010000 */
[----:B------:R-:W-:Y:S02]  /*2d30*/  LOP3.LUT P5, RZ, R7, 0xff0000, RZ, 0xc0, !PT ;  /* 0x00ff000007ff7812 */ /* 0x000fe400078ac0ff */
[----:B------:R-:W-:Y:S01]  /*2d40*/  PRMT R85, R57, 0x7632, R85 ;  /* 0x0000763239557816 */ /* 0x000fe20000000055 */
        /* <DEDUP_REMOVED lines=14> */
.L_x_2428:
[--C-:B01----:R-:W-:Y:S01]  /*2e30*/  FFMA.FTZ R14, R66, UR17, R56.reuse ;  /* 0x00000011420e7c23 */ /* 0x103fe20008010038 */
[--C-:B------:R-:W-:Y:S01]  /*2e40*/  FFMA.FTZ R15, R61, UR17, R56.reuse ;  /* 0x000000113d0f7c23 */ /* 0x100fe20008010038 */
[----:B-----5:R-:W-:Y:S01]  /*2e50*/  LOP3.LUT P5, RZ, R8, 0xff00, RZ, 0xc0, !PT ;  /* 0x0000ff0008ff7812 */ /* 0x020fe200078ac0ff */
[----:B------:R-:W-:Y:S01]  /*2e60*/  FFMA.FTZ R91, R76, UR17, R56 ;  /* 0x000000114c5b7c23 */ /* 0x000fe20008010038 */
[----:B------:R-:W-:Y:S01]  /*2e70*/  FADD.FTZ R14, R63, -R14 ;  /* 0x8000000e3f0e7221 */ /* 0x000fe20000010000 */
[----:B------:R-:W-:Y:S01]  /*2e80*/  LOP3.LUT P6, RZ, R7, 0xff00, RZ, 0xc0, !PT ;  /* 0x0000ff0007ff7812 */ /* 0x000fe200078cc0ff */
[----:B------:R-:W-:Y:S02]  /*2e90*/  FADD.FTZ R15, R62, -R15 ;  /* 0x8000000f3e0f7221 */ /* 0x000fe40000010000 */
[----:B------:R-:W-:-:S04]  /*2ea0*/  FFMA.FTZ R14, R14, UR16, R17 ;  /* 0x000000100e0e7c23 */ /* 0x000fc80008010011 */
[----:B------:R-:W-:-:S05]  /*2eb0*/  FMUL.FTZ R14, R14, UR26 ;  /* 0x0000001a0e0e7c20 */ /* 0x000fca0008410000 */
[C---:B------:R-:W-:Y:S02]  /*2ec0*/  FSEL R57, R14.reuse, RZ, P5 ;  /* 0x000000ff0e397208 */ /* 0x040fe40002800000 */
[----:B------:R-:W-:Y:S01]  /*2ed0*/  FSEL R58, R14, RZ, P6 ;  /* 0x000000ff0e3a7208 */ /* 0x000fe20003000000 */
[----:B------:R-:W-:Y:S01]  /*2ee0*/  FFMA.FTZ R14, R15, UR16, R16 ;  /* 0x000000100f0e7c23 */ /* 0x000fe20008010010 */
[----:B------:R-:W-:Y:S02]  /*2ef0*/  LOP3.LUT P5, RZ, R8, 0xff, RZ, 0xc0, !PT ;  /* 0x000000ff08ff7812 */ /* 0x000fe400078ac0ff */
[----:B------:R-:W-:Y:S01]  /*2f00*/  F2FP.F16.F32.PACK_AB R15, R58, R57 ;  /* 0x000000393a0f723e */ /* 0x000fe200000000ff */
[----:B------:R-:W-:Y:S01]  /*2f10*/  FMUL.FTZ R14, R14, UR26 ;  /* 0x0000001a0e0e7c20 */ /* 0x000fe20008410000 */
[----:B------:R-:W-:Y:S01]  /*2f20*/  LOP3.LUT P6, RZ, R7, 0xff, RZ, 0xc0, !PT ;  /* 0x000000ff07ff7812 */ /* 0x000fe200078cc0ff */
[----:B------:R-:W-:Y:S01]  /*2f30*/  FFMA.FTZ R58, R79, UR17, R56 ;  /* 0x000000114f3a7c23 */ /* 0x000fe20008010038 */
[----:B------:R-:W-:-:S02]  /*2f40*/  PRMT R84, R15, 0x7632, R84 ;  /* 0x000076320f547816 */ /* 0x000fc40000000054 */
[C---:B------:R-:W-:Y:S01]  /*2f50*/  FSEL R57, R14.reuse, RZ, P5 ;  /* 0x000000ff0e397208 */ /* 0x040fe20002800000 */
[----:B------:R-:W-:Y:S01]  /*2f60*/  FADD.FTZ R59, R77, -R58 ;  /* 0x8000003a4d3b7221 */ /* 0x000fe20000010000 */
[----:B------:R-:W-:Y:S02]  /*2f70*/  FSEL R14, R14, RZ, P6 ;  /* 0x000000ff0e0e7208 */ /* 0x000fe40003000000 */
[----:B------:R-:W-:Y:S01]  /*2f80*/  LOP3.LUT P6, RZ, R8, 0xff0000, RZ, 0xc0, !PT ;  /* 0x00ff000008ff7812 */ /* 0x000fe200078cc0ff */
[----:B------:R-:W-:Y:S01]  /*2f90*/  FFMA.FTZ R59, R59, UR16, R18 ;  /* 0x000000103b3b7c23 */ /* 0x000fe20008010012 */
[----:B------:R-:W-:Y:S01]  /*2fa0*/  F2FP.F16.F32.PACK_AB R57, R14, R57 ;  /* 0x000000390e39723e */ /* 0x000fe200000000ff */
[----:B------:R-:W-:Y:S01]  /*2fb0*/  FADD.FTZ R14, R74, -R91 ;  /* 0x8000005b4a0e7221 */ /* 0x000fe20000010000 */
[----:B------:R-:W-:Y:S01]  /*2fc0*/  LOP3.LUT P5, RZ, R7, 0xff0000, RZ, 0xc0, !PT ;  /* 0x00ff000007ff7812 */ /* 0x000fe200078ac0ff */
[----:B------:R-:W-:Y:S01]  /*2fd0*/  FMUL.FTZ R59, R59, UR26 ;  /* 0x0000001a3b3b7c20 */ /* 0x000fe20008410000 */
[----:B------:R-:W-:Y:S01]  /*2fe0*/  PRMT R85, R57, 0x7632, R85 ;  /* 0x0000763239557816 */ /* 0x000fe20000000055 */
[----:B------:R-:W-:-:S03]  /*2ff0*/  FFMA.FTZ R58, R14, UR16, R19 ;  /* 0x000000100e3a7c23 */ /* 0x000fc60008010013 */
[C---:B------:R-:W-:Y:S01]  /*3000*/  FSEL R14, R59.reuse, RZ, P6 ;  /* 0x000000ff3b0e7208 */ /* 0x040fe20003000000 */
[----:B------:R-:W-:Y:S01]  /*3010*/  FMUL.FTZ R58, R58, UR26 ;  /* 0x0000001a3a3a7c20 */ /* 0x000fe20008410000 */
[----:B------:R-:W-:Y:S02]  /*3020*/  ISETP.GE.U32.AND P6, PT, R8, 0x1000000, PT ;  /* 0x010000000800780c */ /* 0x000fe40003fc6070 */
[----:B------:R-:W-:Y:S02]  /*3030*/  FSEL R91, R59, RZ, P5 ;  /* 0x000000ff3b5b7208 */ /* 0x000fe40002800000 */
[----:B------:R-:W-:Y:S02]  /*3040*/  ISETP.GE.U32.AND P5, PT, R7, 0x1000000, PT ;  /* 0x010000000700780c */ /* 0x000fe40003fa6070 */
[C---:B------:R-:W-:Y:S02]  /*3050*/  FSEL R59, R58.reuse, RZ, P6 ;  /* 0x000000ff3a3b7208 */ /* 0x040fe40003000000 */
[----:B------:R-:W-:-:S02]  /*3060*/  FSEL R58, R58, RZ, P5 ;  /* 0x000000ff3a3a7208 */ /* 0x000fc40002800000 */
[----:B------:R-:W-:Y:S02]  /*3070*/  F2FP.F16.F32.PACK_AB R14, R91, R14 ;  /* 0x0000000e5b0e723e */ /* 0x000fe400000000ff */
[----:B------:R-:W-:Y:S02]  /*3080*/  F2FP.F16.F32.PACK_AB R59, R58, R59 ;  /* 0x0000003b3a3b723e */ /* 0x000fe400000000ff */
[----:B------:R-:W-:Y:S02]  /*3090*/  PRMT R83, R14, 0x7632, R83 ;  /* 0x000076320e537816 */ /* 0x000fe40000000053 */
[----:B------:R-:W-:Y:S01]  /*30a0*/  PRMT R82, R59, 0x7632, R82 ;  /* 0x000076323b527816 */ /* 0x000fe20000000052 */
[----:B------:R-:W-:Y:S06]  /*30b0*/  BRA `(.L_x_2429) ;  /* 0x0000000c00507947 */ /* 0x000fec0003800000 */
.L_x_2427:
[----:B01----:R-:W0:Y:S02]  /*30c0*/  LDC.64 R14, c[0x0][0x478] ;  /* 0x00011e00ff0e7b82 */ /* 0x003e240000000a00 */
[----:B0-----:R-:W-:-:S04]  /*30d0*/  ISETP.NE.U32.AND P0, PT, R14, RZ, PT ;  /* 0x000000ff0e00720c */ /* 0x001fc80003f05070 */
[----:B------:R-:W-:-:S13]  /*30e0*/  ISETP.NE.AND.EX P0, PT, R15, RZ, PT, P0 ;  /* 0x000000ff0f00720c */ /* 0x000fda0003f05300 */
[----:B------:R-:W-:Y:S05]  /*30f0*/  @!P0 BRA `(.L_x_2430) ;  /* 0x0000000000a48947 */ /* 0x000fea0003800000 */
        /* <DEDUP_REMOVED lines=13> */
[----:B------:R-:W-:Y:S01]  /*31d0*/  FMUL.FTZ R15, R53, UR26 ;  /* 0x0000001a350f7c20 */ /* 0x000fe20008410000 */
[----:B------:R-:W-:Y:S01]  /*31e0*/  FADD.FTZ R55, R74, -R55 ;  /* 0x800000374a377221 */ /* 0x000fe20000010000 */
[----:B------:R-:W-:-:S02]  /*31f0*/  FMUL.FTZ R58, R54, UR26 ;  /* 0x0000001a363a7c20 */ /* 0x000fc40008410000 */
[C---:B------:R-:W-:Y:S01]  /*3200*/  FSEL R57, R14.reuse, RZ, P5 ;  /* 0x000000ff0e397208 */ /* 0x040fe20002800000 */
[----:B------:R-:W-:Y:S01]  /*3210*/  FMUL.FTZ R55, R55, UR16 ;  /* 0x0000001037377c20 */ /* 0x000fe20008410000 */
[----:B------:R-:W-:Y:S02]  /*3220*/  FSEL R14, R14, RZ, P6 ;  /* 0x000000ff0e0e7208 */ /* 0x000fe40003000000 */
[----:B------:R-:W-:Y:S02]  /*3230*/  LOP3.LUT P5, RZ, R8, 0xff00, RZ, 0xc0, !PT ;  /* 0x0000ff0008ff7812 */ /* 0x000fe400078ac0ff */
[----:B------:R-:W-:Y:S02]  /*3240*/  LOP3.LUT P6, RZ, R7, 0xff00, RZ, 0xc0, !PT ;  /* 0x0000ff0007ff7812 */ /* 0x000fe400078cc0ff */
[----:B------:R-:W-:Y:S02]  /*3250*/  F2FP.F16.F32.PACK_AB R57, R14, R57 ;  /* 0x000000390e39723e */ /* 0x000fe400000000ff */
[----:B------:R-:W-:-:S02]  /*3260*/  FSEL R14, R15, RZ, P5 ;  /* 0x000000ff0f0e7208 */ /* 0x000fc40002800000 */
[----:B------:R-:W-:Y:S02]  /*3270*/  FSEL R15, R15, RZ, P6 ;  /* 0x000000ff0f0f7208 */ /* 0x000fe40003000000 */
[----:B------:R-:W-:Y:S02]  /*3280*/  LOP3.LUT P6, RZ, R8, 0xff0000, RZ, 0xc0, !PT ;  /* 0x00ff000008ff7812 */ /* 0x000fe400078cc0ff */
[----:B------:R-:W-:Y:S02]  /*3290*/  LOP3.LUT P5, RZ, R7, 0xff0000, RZ, 0xc0, !PT ;  /* 0x00ff000007ff7812 */ /* 0x000fe400078ac0ff */
[----:B------:R-:W-:Y:S02]  /*32a0*/  F2FP.F16.F32.PACK_AB R15, R15, R14 ;  /* 0x0000000e0f0f723e */ /* 0x000fe400000000ff */
[C---:B------:R-:W-:Y:S02]  /*32b0*/  FSEL R14, R58.reuse, RZ, P6 ;  /* 0x000000ff3a0e7208 */ /* 0x040fe40003000000 */
[----:B------:R-:W-:Y:S01]  /*32c0*/  FSEL R91, R58, RZ, P5 ;  /* 0x000000ff3a5b7208 */ /* 0x000fe20002800000 */
[----:B------:R-:W-:Y:S01]  /*32d0*/  FMUL.FTZ R58, R55, UR26 ;  /* 0x0000001a373a7c20 */ /* 0x000fe20008410000 */
[----:B------:R-:W-:-:S02]  /*32e0*/  ISETP.GE.U32.AND P6, PT, R8, 0x1000000, PT ;  /* 0x010000000800780c */ /* 0x000fc40003fc6070 */
[----:B------:R-:W-:Y:S02]  /*32f0*/  ISETP.GE.U32.AND P5, PT, R7, 0x1000000, PT ;  /* 0x010000000700780c */ /* 0x000fe40003fa6070 */
        /* <DEDUP_REMOVED lines=9> */
.L_x_2430:
        /* <DEDUP_REMOVED lines=8> */
[----:B------:R-:W-:-:S03]  /*3410*/  FMUL.FTZ R14, R14, UR16 ;  /* 0x000000100e0e7c20 */ /* 0x000fc60008410000 */
[----:B------:R-:W-:Y:S01]  /*3420*/  FMUL.FTZ R59, R59, UR16 ;  /* 0x000000103b3b7c20 */ /* 0x000fe20008410000 */
[----:B------:R-:W-:-:S03]  /*3430*/  FMUL.FTZ R14, R14, UR26 ;  /* 0x0000001a0e0e7c20 */ /* 0x000fc60008410000 */
[----:B------:R-:W-:Y:S02]  /*3440*/  FMUL.FTZ R86, R59, UR26 ;  /* 0x0000001a3b567c20 */ /* 0x000fe40008410000 */
[C---:B------:R-:W-:Y:S02]  /*3450*/  FSEL R57, R14.reuse, RZ, P5 ;  /* 0x000000ff0e397208 */ /* 0x040fe40002800000 */
[----:B------:R-:W-:Y:S01]  /*3460*/  FSEL R58, R14, RZ, P6 ;  /* 0x000000ff0e3a7208 */ /* 0x000fe20003000000 */
[----:B------:R-:W-:Y:S01]  /*3470*/  FMUL.FTZ R14, R15, UR16 ;  /* 0x000000100f0e7c20 */ /* 0x000fe20008410000 */
[----:B------:R-:W-:Y:S02]  /*3480*/  LOP3.LUT P5, RZ, R8, 0xff, RZ, 0xc0, !PT ;  /* 0x000000ff08ff7812 */ /* 0x000fe400078ac0ff */
[----:B------:R-:W-:Y:S01]  /*3490*/  F2FP.F16.F32.PACK_AB R15, R58, R57 ;  /* 0x000000393a0f723e */ /* 0x000fe200000000ff */
[----:B------:R-:W-:Y:S01]  /*34a0*/  FFMA.FTZ R58, R79, UR17, R56 ;  /* 0x000000114f3a7c23 */ /* 0x000fe20008010038 */
[----:B------:R-:W-:Y:S01]  /*34b0*/  FMUL.FTZ R14, R14, UR26 ;  /* 0x0000001a0e0e7c20 */ /* 0x000fe20008410000 */
[----:B------:R-:W-:-:S02]  /*34c0*/  LOP3.LUT P6, RZ, R7, 0xff, RZ, 0xc0, !PT ;  /* 0x000000ff07ff7812 */ /* 0x000fc400078cc0ff */
[----:B------:R-:W-:Y:S01]  /*34d0*/  FADD.FTZ R58, R77, -R58 ;  /* 0x8000003a4d3a7221 */ /* 0x000fe20000010000 */
[----:B------:R-:W-:Y:S02]  /*34e0*/  PRMT R84, R15, 0x7632, R84 ;  /* 0x000076320f547816 */ /* 0x000fe40000000054 */
[----:B------:R-:W-:Y:S01]  /*34f0*/  FSEL R57, R14, RZ, P5 ;  /* 0x000000ff0e397208 */ /* 0x000fe20002800000 */
[----:B------:R-:W-:Y:S01]  /*3500*/  FMUL.FTZ R58, R58, UR16 ;  /* 0x000000103a3a7c20 */ /* 0x000fe20008410000 */
[----:B------:R-:W-:Y:S02]  /*3510*/  FSEL R14, R14, RZ, P6 ;  /* 0x000000ff0e0e7208 */ /* 0x000fe40003000000 */
[----:B------:R-:W-:Y:S01]  /*3520*/  LOP3.LUT P6, RZ, R8, 0xff0000, RZ, 0xc0, !PT ;  /* 0x00ff000008ff7812 */ /* 0x000fe200078cc0ff */
[----:B------:R-:W-:Y:S01]  /*3530*/  FMUL.FTZ R58, R58, UR26 ;  /* 0x0000001a3a3a7c20 */ /* 0x000fe20008410000 */
[----:B------:R-:W-:Y:S02]  /*3540*/  LOP3.LUT P5, RZ, R7, 0xff0000, RZ, 0xc0, !PT ;  /* 0x00ff000007ff7812 */ /* 0x000fe400078ac0ff */
[----:B------:R-:W-:-:S02]  /*3550*/  F2FP.F16.F32.PACK_AB R57, R14, R57 ;  /* 0x000000390e39723e */ /* 0x000fc400000000ff */
[----:B------:R-:W-:Y:S02]  /*3560*/  FSEL R14, R58, RZ, P6 ;  /* 0x000000ff3a0e7208 */ /* 0x000fe40003000000 */
        /* <DEDUP_REMOVED lines=8> */
[----:B------:R-:W-:Y:S02]  /*35f0*/  PRMT R83, R14, 0x7632, R83 ;  /* 0x000076320e537816 */ /* 0x000fe40000000053 */
[----:B------:R-:W-:Y:S01]  /*3600*/  PRMT R82, R59, 0x7632, R82 ;  /* 0x000076323b527816 */ /* 0x000fe20000000052 */
[----:B------:R-:W-:Y:S06]  /*3610*/  BRA `(.L_x_2429) ;  /* 0x0000000400f87947 */ /* 0x000fec0003800000 */
.L_x_2426:
        /* <DEDUP_REMOVED lines=19> */
[----:B------:R-:W-:Y:S02]  /*3750*/  FSEL R14, R15, RZ, P6 ;  /* 0x000000ff0f0e7208 */ /* 0x000fe40003000000 */
[----:B------:R-:W-:Y:S02]  /*3760*/  LOP3.LUT P5, RZ, R8, 0xff0000, RZ, 0xc0, !PT ;  /* 0x00ff000008ff7812 */ /* 0x000fe400078ac0ff */
[----:B------:R-:W-:Y:S01]  /*3770*/  F2FP.F16.F32.PACK_AB R57, R14, R57 ;  /* 0x000000390e39723e */ /* 0x000fe200000000ff */
[----:B------:R-:W-:Y:S01]  /*3780*/  FFMA.FTZ R14, R79, UR17, R56 ;  /* 0x000000114f0e7c23 */ /* 0x000fe20008010038 */
[----:B------:R-:W-:-:S03]  /*3790*/  ISETP.GE.U32.AND P6, PT, R8, 0x1000000, PT ;  /* 0x010000000800780c */ /* 0x000fc60003fc6070 */
[----:B------:R-:W-:Y:S01]  /*37a0*/  FADD.FTZ R15, R77, -R14 ;  /* 0x8000000e4d0f7221 */ /* 0x000fe20000010000 */
[----:B------:R-:W-:-:S03]  /*37b0*/  FADD.FTZ R14, R74, -R55 ;  /* 0x800000374a0e7221 */ /* 0x000fc60000010000 */
[----:B------:R-:W-:Y:S01]  /*37c0*/  FFMA.FTZ R54, R15, UR16, R18 ;  /* 0x000000100f367c23 */ /* 0x000fe20008010012 */
[----:B------:R-:W-:-:S03]  /*37d0*/  FFMA.FTZ R55, R14, UR16, R19 ;  /* 0x000000100e377c23 */ /* 0x000fc60008010013 */
[----:B------:R-:W-:Y:S01]  /*37e0*/  FMUL.FTZ R15, R54, UR26 ;  /* 0x0000001a360f7c20 */ /* 0x000fe20008410000 */
[----:B------:R-:W-:-:S04]  /*37f0*/  FMUL.FTZ R14, R55, UR26 ;  /* 0x0000001a370e7c20 */ /* 0x000fc80008410000 */
[----:B------:R-:W-:Y:S02]  /*3800*/  FSEL R15, R15, RZ, P5 ;  /* 0x000000ff0f0f7208 */ /* 0x000fe40002800000 */
[----:B------:R-:W-:-:S04]  /*3810*/  FSEL R14, R14, RZ, P6 ;  /* 0x000000ff0e0e7208 */ /* 0x000fc80003000000 */
[----:B------:R-:W-:Y:S02]  /*3820*/  F2FP.F16.F32.PACK_AB R14, R14, R15 ;  /* 0x0000000f0e0e723e */ /* 0x000fe400000000ff */
[----:B------:R-:W-:Y:S02]  /*3830*/  PRMT R15, R57, 0x7632, R15 ;  /* 0x00007632390f7816 */ /* 0x000fe4000000000f */
[----:B------:R-:W-:Y:S01]  /*3840*/  PRMT R59, R14, 0x7632, R59 ;  /* 0x000076320e3b7816 */ /* 0x000fe2000000003b */
[----:B------:R-:W-:Y:S06]  /*3850*/  BRA `(.L_x_2429) ;  /* 0x0000000400687947 */ /* 0x000fec0003800000 */
.L_x_2432:
        /* <DEDUP_REMOVED lines=18> */
[----:B------:R-:W-:-:S04]  /*3980*/  FADD.FTZ R15, R77, -R14 ;  /* 0x8000000e4d0f7221 */ /* 0x000fc80000010000 */
        /* <DEDUP_REMOVED lines=10> */
.L_x_2431:
[----:B01----:R-:W0:Y:S02]  /*3a30*/  LDC.64 R14, c[0x0][0x478] ;  /* 0x00011e00ff0e7b82 */ /* 0x003e240000000a00 */
[----:B0-----:R-:W-:-:S04]  /*3a40*/  ISETP.NE.U32.AND P0, PT, R14, RZ, PT ;  /* 0x000000ff0e00720c */ /* 0x001fc80003f05070 */
[----:B------:R-:W-:-:S13]  /*3a50*/  ISETP.NE.AND.EX P0, PT, R15, RZ, PT, P0 ;  /* 0x000000ff0f00720c */ /* 0x000fda0003f05300 */
[----:B------:R-:W-:Y:S05]  /*3a60*/  @!P0 BRA `(.L_x_2433) ;  /* 0x0000000000748947 */ /* 0x000fea0003800000 */
        /* <DEDUP_REMOVED lines=25> */
[----:B------:R-:W-:Y:S02]  /*3c00*/  F2FP.F16.F32.PACK_AB R14, R14, R15 ;  /* 0x0000000f0e0e723e */ /* 0x000fe400000000ff */
[----:B------:R-:W-:Y:S02]  /*3c10*/  PRMT R15, R57, 0x7632, R15 ;  /* 0x00007632390f7816 */ /* 0x000fe4000000000f */
[----:B------:R-:W-:Y:S01]  /*3c20*/  PRMT R59, R14, 0x7632, R59 ;  /* 0x000076320e3b7816 */ /* 0x000fe2000000003b */
[----:B------:R-:W-:Y:S06]  /*3c30*/  BRA `(.L_x_2429) ;  /* 0x0000000000707947 */ /* 0x000fec0003800000 */
.L_x_2433:
        /* <DEDUP_REMOVED lines=28> */
.L_x_2429:
        /* <DEDUP_REMOVED lines=20> */
.L_x_2434:
[----:B------:R-:W-:-:S07]  /*3f40*/  IADD3 R4, PT, PT, R4, 0x80, RZ ;  /* 0x0000008004047810 */ /* 0x000fce0007ffe0ff */
.L_x_2425:
[----:B------:R-:W-:Y:S05]  /*3f50*/  BSYNC.RECONVERGENT B0 ;  /* 0x0000000000007941 */ /* 0x000fea0003800200 */
.L_x_2424:
        /* <DEDUP_REMOVED lines=13> */
[----:B-----5:R-:W-:Y:S01]  /*4030*/  ISETP.GE.U32.AND P5, PT, R10, 0x1000000, PT ;  /* 0x010000000a00780c */ /* 0x020fe20003fa6070 */
[----:B------:R-:W-:Y:S01]  /*4040*/  FFMA.FTZ R54, R68, UR17, R56 ;  /* 0x0000001144367c23 */ /* 0x000fe20008010038 */
[----:B------:R-:W-:Y:S01]  /*4050*/  ISETP.GE.U32.AND P6, PT, R9, 0x1000000, PT ;  /* 0x010000000900780c */ /* 0x000fe20003fc6070 */
[----:B------:R-:W-:Y:S01]  /*4060*/  FADD.FTZ R52, R73, -R14 ;  /* 0x8000000e49347221 */ /* 0x000fe20000010000 */
[----:B------:R-:W-:Y:S01]  /*4070*/  FFMA.FTZ R14, R75, UR17, R56 ;  /* 0x000000114b0e7c23 */ /* 0x000fe20008010038 */
[----:B------:R-:W-:Y:S02]  /*4080*/  FADD.FTZ R58, R69, -R54 ;  /* 0x80000036453a7221 */ /* 0x000fe40000010000 */
[----:B------:R-:W-:Y:S01]  /*4090*/  FFMA.FTZ R55, R52, UR16, R51 ;  /* 0x0000001034377c23 */ /* 0x000fe20008010033 */
[----:B------:R-:W-:-:S03]  /*40a0*/  FADD.FTZ R15, R67, -R14 ;  /* 0x8000000e430f7221 */ /* 0x000fc60000010000 */
[----:B------:R-:W-:Y:S01]  /*40b0*/  FMUL.FTZ R14, R55, UR26 ;  /* 0x0000001a370e7c20 */ /* 0x000fe20008410000 */
[----:B------:R-:W-:-:S04]  /*40c0*/  FFMA.FTZ R52, R15, UR16, R48 ;  /* 0x000000100f347c23 */ /* 0x000fc80008010030 */
[----:B------:R-:W-:Y:S01]  /*40d0*/  FSEL R53, R14, RZ, P5 ;  /* 0x000000ff0e357208 */ /* 0x000fe20002800000 */
[----:B------:R-:W-:Y:S01]  /*40e0*/  FMUL.FTZ R15, R52, UR26 ;  /* 0x0000001a340f7c20 */ /* 0x000fe20008410000 */
[----:B------:R-:W-:Y:S02]  /*40f0*/  FSEL R14, R14, RZ, P6 ;  /* 0x000000ff0e0e7208 */ /* 0x000fe40003000000 */
[----:B------:R-:W-:Y:S02]  /*4100*/  LOP3.LUT P5, RZ, R10, 0xff, RZ, 0xc0, !PT ;  /* 0x000000ff0aff7812 */ /* 0x000fe400078ac0ff */
[----:B------:R-:W-:Y:S02]  /*4110*/  LOP3.LUT P6, RZ, R9, 0xff, RZ, 0xc0, !PT ;  /* 0x000000ff09ff7812 */ /* 0x000fe400078cc0ff */
[C---:B------:R-:W-:Y:S02]  /*4120*/  FSEL R57, R15.reuse, RZ, P5 ;  /* 0x000000ff0f397208 */ /* 0x040fe40002800000 */
[----:B------:R-:W-:Y:S01]  /*4130*/  FSEL R54, R15, RZ, P6 ;  /* 0x000000ff0f367208 */ /* 0x000fe20003000000 */
[----:B------:R-:W-:Y:S01]  /*4140*/  FFMA.FTZ R15, R71, UR17, R56 ;  /* 0x00000011470f7c23 */ /* 0x000fe20008010038 */
[----:B------:R-:W-:Y:S01]  /*4150*/  F2FP.F16.F32.PACK_AB R14, R14, R53 ;  /* 0x000000350e0e723e */ /* 0x000fe200000000ff */
[----:B------:R-:W-:Y:S01]  /*4160*/  FFMA.FTZ R53, R58, UR16, R49 ;  /* 0x000000103a357c23 */ /* 0x000fe20008010031 */
[----:B------:R-:W-:Y:S01]  /*4170*/  F2FP.F16.F32.PACK_AB R57, R54, R57 ;  /* 0x000000393639723e */ /* 0x000fe200000000ff */
[----:B------:R-:W-:Y:S01]  /*4180*/  FADD.FTZ R59, R70, -R15 ;  /* 0x8000000f463b7221 */ /* 0x000fe20000010000 */
[----:B------:R-:W-:Y:S01]  /*4190*/  LOP3.LUT P6, RZ, R10, 0xff00, RZ, 0xc0, !PT ;  /* 0x0000ff000aff7812 */ /* 0x000fe200078cc0ff */
[----:B------:R-:W-:Y:S01]  /*41a0*/  FMUL.FTZ R15, R53, UR26 ;  /* 0x0000001a350f7c20 */ /* 0x000fe20008410000 */
[----:B------:R-:W-:Y:S01]  /*41b0*/  LOP3.LUT P5, RZ, R9, 0xff00, RZ, 0xc0, !PT ;  /* 0x0000ff0009ff7812 */ /* 0x000fe200078ac0ff */
[----:B------:R-:W-:Y:S01]  /*41c0*/  FFMA.FTZ R54, R59, UR16, R50 ;  /* 0x000000103b367c23 */ /* 0x000fe20008010032 */
[----:B------:R-:W-:-:S02]  /*41d0*/  PRMT R85, R57, 0x7632, R85 ;  /* 0x0000763239557816 */ /* 0x000fc40000000055 */
[C---:B------:R-:W-:Y:S01]  /*41e0*/  FSEL R56, R15.reuse, RZ, P6 ;  /* 0x000000ff0f387208 */ /* 0x040fe20003000000 */
[----:B------:R-:W-:Y:S01]  /*41f0*/  FMUL.FTZ R58, R54, UR26 ;  /* 0x0000001a363a7c20 */ /* 0x000fe20008410000 */
[----:B------:R-:W-:Y:S02]  /*4200*/  LOP3.LUT P6, RZ, R10, 0xff0000, RZ, 0xc0, !PT ;  /* 0x00ff00000aff7812 */ /* 0x000fe400078cc0ff */
[----:B------:R-:W-:Y:S02]  /*4210*/  FSEL R15, R15, RZ, P5 ;  /* 0x000000ff0f0f7208 */ /* 0x000fe40002800000 */
[----:B------:R-:W-:Y:S02]  /*4220*/  LOP3.LUT P5, RZ, R9, 0xff0000, RZ, 0xc0, !PT ;  /* 0x00ff000009ff7812 */ /* 0x000fe400078ac0ff */
[C---:B------:R-:W-:Y:S02]  /*4230*/  FSEL R59, R58.reuse, RZ, P6 ;  /* 0x000000ff3a3b7208 */ /* 0x040fe40003000000 */
[----:B------:R-:W-:-:S02]  /*4240*/  FSEL R58, R58, RZ, P5 ;  /* 0x000000ff3a3a7208 */ /* 0x000fc40002800000 */
[----:B------:R-:W-:Y:S02]  /*4250*/  F2FP.F16.F32.PACK_AB R15, R15, R56 ;  /* 0x000000380f0f723e */ /* 0x000fe400000000ff */
[----:B------:R-:W-:Y:S02]  /*4260*/  F2FP.F16.F32.PACK_AB R56, R58, R59 ;  /* 0x0000003b3a38723e */ /* 0x000fe400000000ff */
[----:B------:R-:W-:Y:S02]  /*4270*/  PRMT R84, R15, 0x7632, R84 ;  /* 0x000076320f547816 */ /* 0x000fe40000000054 */
[----:B------:R-:W-:Y:S02]  /*4280*/  PRMT R83, R56, 0x7632, R83 ;  /* 0x0000763238537816 */ /* 0x000fe40000000053 */
[C---:B------:R-:W-:Y:S02]  /*4290*/  PRMT R82, R14.reuse, 0x7632, R82 ;  /* 0x000076320e527816 */ /* 0x040fe40000000052 */
[----:B------:R-:W-:Y:S01]  /*42a0*/  PRMT R59, R14, 0x7610, R59 ;  /* 0x000076100e3b7816 */ /* 0x000fe2000000003b */
[----:B------:R-:W-:Y:S06]  /*42b0*/  BRA `(.L_x_2440) ;  /* 0x0000000c00f87947 */ /* 0x000fec0003800000 */
.L_x_2439:
[----:B01----:R-:W-:Y:S01]  /*42c0*/  FFMA.FTZ R14, R68, UR17, R56 ;  /* 0x00000011440e7c23 */ /* 0x003fe20008010038 */
[----:B-----5:R-:W-:Y:S02]  /*42d0*/  LOP3.LUT P5, RZ, R10, 0xff00, RZ, 0xc0, !PT ;  /* 0x0000ff000aff7812 */ /* 0x020fe400078ac0ff */
[----:B------:R-:W-:Y:S01]  /*42e0*/  LOP3.LUT P6, RZ, R9, 0xff00, RZ, 0xc0, !PT ;  /* 0x0000ff0009ff7812 */ /* 0x000fe200078cc0ff */
[----:B------:R-:W-:Y:S01]  /*42f0*/  FADD.FTZ R58, R69, -R14 ;  /* 0x8000000e453a7221 */ /* 0x000fe20000010000 */
[----:B------:R-:W-:-:S03]  /*4300*/  FFMA.FTZ R14, R75, UR17, R56 ;  /* 0x000000114b0e7c23 */ /* 0x000fc60008010038 */
[----:B------:R-:W-:Y:S01]  /*4310*/  FFMA.FTZ R58, R58, UR16, R49 ;  /* 0x000000103a3a7c23 */ /* 0x000fe20008010031 */
[----:B------:R-:W-:-:S03]  /*4320*/  FADD.FTZ R15, R67, -R14 ;  /* 0x8000000e430f7221 */ /* 0x000fc60000010000 */
[----:B------:R-:W-:Y:S01]  /*4330*/  FMUL.FTZ R58, R58, UR26 ;  /* 0x0000001a3a3a7c20 */ /* 0x000fe20008410000 */
[----:B------:R-:W-:-:S04]  /*4340*/  FFMA.FTZ R15, R15, UR16, R48 ;  /* 0x000000100f0f7c23 */ /* 0x000fc80008010030 */
[C---:B------:R-:W-:Y:S01]  /*4350*/  FSEL R59, R58.reuse, RZ, P5 ;  /* 0x000000ff3a3b7208 */ /* 0x040fe20002800000 */
[----:B------:R-:W-:Y:S01]  /*4360*/  FMUL.FTZ R15, R15, UR26 ;  /* 0x0000001a0f0f7c20 */ /* 0x000fe20008410000 */
[----:B------:R-:W-:Y:S02]  /*4370*/  FSEL R58, R58, RZ, P6 ;  /* 0x000000ff3a3a7208 */ /* 0x000fe40003000000 */
[----:B------:R-:W-:Y:S02]  /*4380*/  LOP3.LUT P5, RZ, R10, 0xff, RZ, 0xc0, !PT ;  /* 0x000000ff0aff7812 */ /* 0x000fe400078ac0ff */
[----:B------:R-:W-:Y:S02]  /*4390*/  LOP3.LUT P6, RZ, R9, 0xff, RZ, 0xc0, !PT ;  /* 0x000000ff09ff7812 */ /* 0x000fe400078cc0ff */
[C---:B------:R-:W-:Y:S02]  /*43a0*/  FSEL R57, R15.reuse, RZ, P5 ;  /* 0x000000ff0f397208 */ /* 0x040fe40002800000 */
[----:B------:R-:W-:-:S02]  /*43b0*/  FSEL R14, R15, RZ, P6 ;  /* 0x000000ff0f0e7208 */ /* 0x000fc40003000000 */
[----:B------:R-:W-:Y:S01]  /*43c0*/  F2FP.F16.F32.PACK_AB R15, R58, R59 ;  /* 0x0000003b3a0f723e */ /* 0x000fe200000000ff */
[--C-:B------:R-:W-:Y:S01]  /*43d0*/  FFMA.FTZ R59, R71, UR17, R56.reuse ;  /* 0x00000011473b7c23 */ /* 0x100fe20008010038 */
[----:B------:R-:W-:Y:S01]  /*43e0*/  FFMA.FTZ R56, R72, UR17, R56 ;  /* 0x0000001148387c23 */ /* 0x000fe20008010038 */
[----:B------:R-:W-:Y:S02]  /*43f0*/  F2FP.F16.F32.PACK_AB R57, R14, R57 ;  /* 0x000000390e39723e */ /* 0x000fe400000000ff */
[----:B------:R-:W-:Y:S01]  /*4400*/  FADD.FTZ R59, R70, -R59 ;  /* 0x8000003b463b7221 */ /* 0x000fe20000010000 */
[----:B------:R-:W-:Y:S01]  /*4410*/  FADD.FTZ R56, R73, -R56 ;  /* 0x8000003849387221 */ /* 0x000fe20000010000 */
[----:B------:R-:W-:Y:S02]  /*4420*/  LOP3.LUT P6, RZ, R10, 0xff0000, RZ, 0xc0, !PT ;  /* 0x00ff00000aff7812 */ /* 0x000fe400078cc0ff */
[----:B------:R-:W-:Y:S01]  /*4430*/  FFMA.FTZ R59, R59, UR16, R50 ;  /* 0x000000103b3b7c23 */ /* 0x000fe20008010032 */
[----:B------:R-:W-:Y:S01]  /*4440*/  FFMA.FTZ R14, R56, UR16, R51 ;  /* 0x00000010380e7c23 */ /* 0x000fe20008010033 */
[----:B------:R-:W-:-:S02]  /*4450*/  LOP3.LUT P5, RZ, R9, 0xff0000, RZ, 0xc0, !PT ;  /* 0x00ff000009ff7812 */ /* 0x000fc400078ac0ff */
[----:B------:R-:W-:Y:S01]  /*4460*/  FMUL.FTZ R59, R59, UR26 ;  /* 0x0000001a3b3b7c20 */ /* 0x000fe20008410000 */
[----:B------:R-:W-:Y:S01]  /*4470*/  FMUL.FTZ R14, R14, UR26 ;  /* 0x0000001a0e0e7c20 */ /* 0x000fe20008410000 */
[----:B------:R-:W-:Y:S02]  /*4480*/  PRMT R85, R57, 0x7632, R85 ;  /* 0x0000763239557816 */ /* 0x000fe40000000055 */
[----:B------:R-:W-:Y:S02]  /*4490*/  PRMT R84, R15, 0x7632, R84 ;  /* 0x000076320f547816 */ /* 0x000fe40000000054 */
[C---:B------:R-:W-:Y:S02]  /*44a0*/  FSEL R56, R59.reuse, RZ, P6 ;  /* 0x000000ff3b387208 */ /* 0x040fe40003000000 */
[----:B------:R-:W-:Y:S02]  /*44b0*/  FSEL R59, R59, RZ, P5 ;  /* 0x000000ff3b3b7208 */ /* 0x000fe40002800000 */
[----:B------:R-:W-:-:S02]  /*44c0*/  ISETP.GE.U32.AND P6, PT, R10, 0x1000000, PT ;  /* 0x010000000a00780c */ /* 0x000fc40003fc6070 */
[----:B------:R-:W-:Y:S02]  /*44d0*/  ISETP.GE.U32.AND P5, PT, R9, 0x1000000, PT ;  /* 0x010000000900780c */ /* 0x000fe40003fa6070 */
[C---:B------:R-:W-:Y:S02]  /*44e0*/  FSEL R58, R14.reuse, RZ, P6 ;  /* 0x000000ff0e3a7208 */ /* 0x040fe40003000000 */
[----:B------:R-:W-:Y:S02]  /*44f0*/  FSEL R91, R14, RZ, P5 ;  /* 0x000000ff0e5b7208 */ /* 0x000fe40002800000 */
[----:B------:R-:W-:Y:S02]  /*4500*/  F2FP.F16.F32.PACK_AB R56, R59, R56 ;  /* 0x000000383b38723e */ /* 0x000fe400000000ff */
[----:B------:R-:W-:Y:S02]  /*4510*/  F2FP.F16.F32.PACK_AB R59, R91, R58 ;  /* 0x0000003a5b3b723e */ /* 0x000fe400000000ff */
[----:B------:R-:W-:-:S02]  /*4520*/  PRMT R83, R56, 0x7632, R83 ;  /* 0x0000763238537816 */ /* 0x000fc40000000053 */
[----:B------:R-:W-:Y:S01]  /*4530*/  PRMT R82, R59, 0x7632, R82 ;  /* 0x000076323b527816 */ /* 0x000fe20000000052 */
[----:B------:R-:W-:Y:S06]  /*4540*/  BRA `(.L_x_2440) ;  /* 0x0000000c00547947 */ /* 0x000fec0003800000 */
.L_x_2438:
[----:B01----:R-:W0:Y:S02]  /*4550*/  LDC.64 R14, c[0x0][0x478] ;  /* 0x00011e00ff0e7b82 */ /* 0x003e240000000a00 */
[----:B0-----:R-:W-:-:S04]  /*4560*/  ISETP.NE.U32.AND P0, PT, R14, RZ, PT ;  /* 0x000000ff0e00720c */ /* 0x001fc80003f05070 */
[----:B------:R-:W-:-:S13]  /*4570*/  ISETP.NE.AND.EX P0, PT, R15, RZ, PT, P0 ;  /* 0x000000ff0f00720c */ /* 0x000fda0003f05300 */
[----:B------:R-:W-:Y:S05]  /*4580*/  @!P0 BRA `(.L_x_2441) ;  /* 0x0000000000a88947 */ /* 0x000fea0003800000 */
[--C-:B------:R-:W-:Y:S01]  /*4590*/  FFMA.FTZ R14, R72, UR17, R56.reuse ;  /* 0x00000011480e7c23 */ /* 0x100fe20008010038 */
[----:B-----5:R-:W-:Y:S01]  /*45a0*/  ISETP.GE.U32.AND P5, PT, R10, 0x1000000, PT ;  /* 0x010000000a00780c */ /* 0x020fe20003fa6070 */
[----:B------:R-:W-:Y:S01]  /*45b0*/  FFMA.FTZ R54, R68, UR17, R56 ;  /* 0x0000001144367c23 */ /* 0x000fe20008010038 */
[----:B------:R-:W-:Y:S01]  /*45c0*/  ISETP.GE.U32.AND P6, PT, R9, 0x1000000, PT ;  /* 0x010000000900780c */ /* 0x000fe20003fc6070 */
[----:B------:R-:W-:Y:S01]  /*45d0*/  FADD.FTZ R55, R73, -R14 ;  /* 0x8000000e49377221 */ /* 0x000fe20000010000 */
[----:B------:R-:W-:-:S03]  /*45e0*/  FFMA.FTZ R14, R75, UR17, R56 ;  /* 0x000000114b0e7c23 */ /* 0x000fc60008010038 */
[----:B------:R-:W-:Y:S01]  /*45f0*/  FMUL.FTZ R55, R55, UR16 ;  /* 0x0000001037377c20 */ /* 0x000fe20008410000 */
[----:B------:R-:W-:-:S03]  /*4600*/  FADD.FTZ R52, R67, -R14 ;  /* 0x8000000e43347221 */ /* 0x000fc60000010000 */
[----:B------:R-:W-:Y:S01]  /*4610*/  FMUL.FTZ R14, R55, UR26 ;  /* 0x0000001a370e7c20 */ /* 0x000fe20008410000 */
[----:B------:R-:W-:-:S04]  /*4620*/  FMUL.FTZ R52, R52, UR16 ;  /* 0x0000001034347c20 */ /* 0x000fc80008410000 */
[----:B------:R-:W-:Y:S01]  /*4630*/  FSEL R53, R14, RZ, P5 ;  /* 0x000000ff0e357208 */ /* 0x000fe20002800000 */
[----:B------:R-:W-:Y:S01]  /*4640*/  FMUL.FTZ R15, R52, UR26 ;  /* 0x0000001a340f7c20 */ /* 0x000fe20008410000 */
[----:B------:R-:W-:Y:S02]  /*4650*/  FSEL R14, R14, RZ, P6 ;  /* 0x000000ff0e0e7208 */ /* 0x000fe40003000000 */
[----:B------:R-:W-:Y:S02]  /*4660*/  LOP3.LUT P5, RZ, R10, 0xff, RZ, 0xc0, !PT ;  /* 0x000000ff0aff7812 */ /* 0x000fe400078ac0ff */
[----:B------:R-:W-:Y:S02]  /*4670*/  LOP3.LUT P6, RZ, R9, 0xff, RZ, 0xc0, !PT ;  /* 0x000000ff09ff7812 */ /* 0x000fe400078cc0ff */
[----:B------:R-:W-:Y:S01]  /*4680*/  F2FP.F16.F32.PACK_AB R14, R14, R53 ;  /* 0x000000350e0e723e */ /* 0x000fe200000000ff */
[----:B------:R-:W-:Y:S01]  /*4690*/  FADD.FTZ R53, R69, -R54 ;  /* 0x8000003645357221 */ /* 0x000fe20000010000 */
[----:B------:R-:W-:-:S02]  /*46a0*/  FSEL R57, R15, RZ, P5 ;  /* 0x000000ff0f397208 */ /* 0x000fc40002800000 */
[----:B------:R-:W-:Y:S01]  /*46b0*/  FSEL R54, R15, RZ, P6 ;  /* 0x000000ff0f367208 */ /* 0x000fe20003000000 */
[----:B------:R-:W-:Y:S01]  /*46c0*/  FFMA.FTZ R15, R71, UR17, R56 ;  /* 0x00000011470f7c23 */ /* 0x000fe20008010038 */
[----:B------:R-:W-:Y:S01]  /*46d0*/  FMUL.FTZ R53, R53, UR16 ;  /* 0x0000001035357c20 */ /* 0x000fe20008410000 */
[----:B------:R-:W-:Y:S02]  /*46e0*/  LOP3.LUT P6, RZ, R10, 0xff00, RZ, 0xc0, !PT ;  /* 0x0000ff000aff7812 */ /* 0x000fe400078cc0ff */
[----:B------:R-:W-:Y:S01]  /*46f0*/  F2FP.F16.F32.PACK_AB R57, R54, R57 ;  /* 0x000000393639723e */ /* 0x000fe200000000ff */
[----:B------:R-:W-:Y:S01]  /*4700*/  FADD.FTZ R54, R70, -R15 ;  /* 0x8000000f46367221 */ /* 0x000fe20000010000 */
[----:B------:R-:W-:Y:S01]  /*4710*/  FMUL.FTZ R15, R53, UR26 ;  /* 0x0000001a350f7c20 */ /* 0x000fe20008410000 */
[----:B------:R-:W-:Y:S02]  /*4720*/  LOP3.LUT P5, RZ, R9, 0xff00, RZ, 0xc0, !PT ;  /* 0x0000ff0009ff7812 */ /* 0x000fe400078ac0ff */
[----:B------:R-:W-:Y:S01]  /*4730*/  FMUL.FTZ R54, R54, UR16 ;  /* 0x0000001036367c20 */ /* 0x000fe20008410000 */
        /* <DEDUP_REMOVED lines=15> */
.L_x_2441:
[--C-:B------:R-:W-:Y:S01]  /*4830*/  FFMA.FTZ R14, R68, UR17, R56.reuse ;  /* 0x00000011440e7c23 */ /* 0x100fe20008010038 */
[----:B-----5:R-:W-:Y:S01]  /*4840*/  LOP3.LUT P5, RZ, R10, 0xff00, RZ, 0xc0, !PT ;  /* 0x0000ff000aff7812 */ /* 0x020fe200078ac0ff */
[----:B------:R-:W-:Y:S01]  /*4850*/  FFMA.FTZ R59, R71, UR17, R56 ;  /* 0x00000011473b7c23 */ /* 0x000fe20008010038 */
[----:B------:R-:W-:Y:S01]  /*4860*/  LOP3.LUT P6, RZ, R9, 0xff00, RZ, 0xc0, !PT ;  /* 0x0000ff0009ff7812 */ /* 0x000fe200078cc0ff */
[----:B------:R-:W-:Y:S01]  /*4870*/  FADD.FTZ R15, R69, -R14 ;  /* 0x8000000e450f7221 */ /* 0x000fe20000010000 */
[--C-:B------:R-:W-:Y:S01]  /*4880*/  FFMA.FTZ R14, R75, UR17, R56.reuse ;  /* 0x000000114b0e7c23 */ /* 0x100fe20008010038 */
[----:B------:R-:W-:Y:S01]  /*4890*/  FADD.FTZ R59, R70, -R59 ;  /* 0x8000003b463b7221 */ /* 0x000fe20000010000 */
[----:B------:R-:W-:Y:S01]  /*48a0*/  FFMA.FTZ R56, R72, UR17, R56 ;  /* 0x0000001148387c23 */ /* 0x000fe20008010038 */
[----:B------:R-:W-:Y:S01]  /*48b0*/  FMUL.FTZ R15, R15, UR16 ;  /* 0x000000100f0f7c20 */ /* 0x000fe20008410000 */
[----:B------:R-:W-:Y:S01]  /*48c0*/  FADD.FTZ R14, R67, -R14 ;  /* 0x8000000e430e7221 */ /* 0x000fe20000010000 */
[----:B------:R-:W-:Y:S01]  /*48d0*/  FMUL.FTZ R59, R59, UR16 ;  /* 0x000000103b3b7c20 */ /* 0x000fe20008410000 */
[----:B------:R-:W-:Y:S01]  /*48e0*/  FADD.FTZ R56, R73, -R56 ;  /* 0x8000003849387221 */ /* 0x000fe20000010000 */
[----:B------:R-:W-:Y:S01]  /*48f0*/  FMUL.FTZ R15, R15, UR26 ;  /* 0x0000001a0f0f7c20 */ /* 0x000fe20008410000 */
[----:B------:R-:W-:Y:S01]  /*4900*/  FMUL.FTZ R14, R14, UR16 ;  /* 0x000000100e0e7c20 */ /* 0x000fe20008410000 */
[----:B------:R-:W-:-:S03]  /*4910*/  FMUL.FTZ R59, R59, UR26 ;  /* 0x0000001a3b3b7c20 */ /* 0x000fc60008410000 */
[C---:B------:R-:W-:Y:S01]  /*4920*/  FSEL R58, R15.reuse, RZ, P5 ;  /* 0x000000ff0f3a7208 */ /* 0x040fe20002800000 */
[----:B------:R-:W-:Y:S01]  /*4930*/  FMUL.FTZ R14, R14, UR26 ;  /* 0x0000001a0e0e7c20 */ /* 0x000fe20008410000 */
[----:B------:R-:W-:Y:S02]  /*4940*/  LOP3.LUT P5, RZ, R10, 0xff, RZ, 0xc0, !PT ;  /* 0x000000ff0aff7812 */ /* 0x000fe400078ac0ff */
[----:B------:R-:W-:Y:S02]  /*4950*/  FSEL R15, R15, RZ, P6 ;  /* 0x000000ff0f0f7208 */ /* 0x000fe40003000000 */
[----:B------:R-:W-:Y:S02]  /*4960*/  LOP3.LUT P6, RZ, R9, 0xff, RZ, 0xc0, !PT ;  /* 0x000000ff09ff7812 */ /* 0x000fe400078cc0ff */
[C---:B------:R-:W-:Y:S02]  /*4970*/  FSEL R57, R14.reuse, RZ, P5 ;  /* 0x000000ff0e397208 */ /* 0x040fe40002800000 */
[----:B------:R-:W-:-:S02]  /*4980*/  FSEL R14, R14, RZ, P6 ;  /* 0x000000ff0e0e7208 */ /* 0x000fc40003000000 */
[----:B------:R-:W-:Y:S02]  /*4990*/  LOP3.LUT P6, RZ, R10, 0xff0000, RZ, 0xc0, !PT ;  /* 0x00ff00000aff7812 */ /* 0x000fe400078cc0ff */
[----:B------:R-:W-:Y:S01]  /*49a0*/  F2FP.F16.F32.PACK_AB R57, R14, R57 ;  /* 0x000000390e39723e */ /* 0x000fe200000000ff */
[----:B------:R-:W-:Y:S01]  /*49b0*/  FMUL.FTZ R14, R56, UR16 ;  /* 0x00000010380e7c20 */ /* 0x000fe20008410000 */
[----:B------:R-:W-:Y:S02]  /*49c0*/  LOP3.LUT P5, RZ, R9, 0xff0000, RZ, 0xc0, !PT ;  /* 0x00ff000009ff7812 */ /* 0x000fe400078ac0ff */
[C---:B------:R-:W-:Y:S01]  /*49d0*/  FSEL R56, R59.reuse, RZ, P6 ;  /* 0x000000ff3b387208 */ /* 0x040fe20003000000 */
[----:B------:R-:W-:Y:S01]  /*49e0*/  FMUL.FTZ R14, R14, UR26 ;  /* 0x0000001a0e0e7c20 */ /* 0x000fe20008410000 */
[----:B------:R-:W-:Y:S02]  /*49f0*/  FSEL R59, R59, RZ, P5 ;  /* 0x000000ff3b3b7208 */ /* 0x000fe40002800000 */
[----:B------:R-:W-:-:S02]  /*4a00*/  ISETP.GE.U32.AND P6, PT, R10, 0x1000000, PT ;  /* 0x010000000a00780c */ /* 0x000fc40003fc6070 */
[----:B------:R-:W-:Y:S02]  /*4a10*/  ISETP.GE.U32.AND P5, PT, R9, 0x1000000, PT ;  /* 0x010000000900780c */ /* 0x000fe40003fa6070 */
[----:B------:R-:W-:Y:S02]  /*4a20*/  F2FP.F16.F32.PACK_AB R15, R15, R58 ;  /* 0x0000003a0f0f723e */ /* 0x000fe400000000ff */
[C---:B------:R-:W-:Y:S02]  /*4a30*/  FSEL R58, R14.reuse, RZ, P6 ;  /* 0x000000ff0e3a7208 */ /* 0x040fe40003000000 */
[----:B------:R-:W-:Y:S02]  /*4a40*/  FSEL R91, R14, RZ, P5 ;  /* 0x000000ff0e5b7208 */ /* 0x000fe40002800000 */
[----:B------:R-:W-:Y:S02]  /*4a50*/  F2FP.F16.F32.PACK_AB R56, R59, R56 ;  /* 0x000000383b38723e */ /* 0x000fe400000000ff */
[----:B------:R-:W-:-:S02]  /*4a60*/  F2FP.F16.F32.PACK_AB R59, R91, R58 ;  /* 0x0000003a5b3b723e */ /* 0x000fc400000000ff */
[----:B------:R-:W-:Y:S02]  /*4a70*/  PRMT R85, R57, 0x7632, R85 ;  /* 0x0000763239557816 */ /* 0x000fe40000000055 */
[----:B------:R-:W-:Y:S02]  /*4a80*/  PRMT R84, R15, 0x7632, R84 ;  /* 0x000076320f547816 */ /* 0x000fe40000000054 */
[----:B------:R-:W-:Y:S02]  /*4a90*/  PRMT R83, R56, 0x7632, R83 ;  /* 0x0000763238537816 */ /* 0x000fe40000000053 */
[----:B------:R-:W-:Y:S01]  /*4aa0*/  PRMT R82, R59, 0x7632, R82 ;  /* 0x000076323b527816 */ /* 0x000fe20000000052 */
[----:B------:R-:W-:Y:S06]  /*4ab0*/  BRA `(.L_x_2440) ;  /* 0x0000000400f87947 */ /* 0x000fec0003800000 */
.L_x_2437:
        /* <DEDUP_REMOVED lines=8> */
[----:B------:R-:W-:Y:S01]  /*4b40*/  FFMA.FTZ R52, R68, UR17, R56 ;  /* 0x0000001144347c23 */ /* 0x000fe20008010038 */
[C---:B-----5:R-:W-:Y:S02]  /*4b50*/  LOP3.LUT P5, RZ, R10.reuse, 0xff, RZ, 0xc0, !PT ;  /* 0x000000ff0aff7812 */ /* 0x060fe400078ac0ff */
        /* <DEDUP_REMOVED lines=10> */
[----:B------:R-:W-:Y:S01]  /*4c00*/  FFMA.FTZ R56, R72, UR17, R56 ;  /* 0x0000001148387c23 */ /* 0x000fe20008010038 */
[----:B------:R-:W-:Y:S02]  /*4c10*/  LOP3.LUT P5, RZ, R10, 0xff0000, RZ, 0xc0, !PT ;  /* 0x00ff00000aff7812 */ /* 0x000fe400078ac0ff */
[----:B------:R-:W-:Y:S01]  /*4c20*/  FADD.FTZ R15, R70, -R15 ;  /* 0x8000000f460f7221 */ /* 0x000fe20000010000 */
[----:B------:R-:W-:Y:S01]  /*4c30*/  FADD.FTZ R56, R73, -R56 ;  /* 0x8000003849387221 */ /* 0x000fe20000010000 */
[----:B------:R-:W-:Y:S02]  /*4c40*/  F2FP.F16.F32.PACK_AB R57, R14, R57 ;  /* 0x000000390e39723e */ /* 0x000fe400000000ff */
[----:B------:R-:W-:Y:S01]  /*4c50*/  FFMA.FTZ R54, R15, UR16, R50 ;  /* 0x000000100f367c23 */ /* 0x000fe20008010032 */
[----:B------:R-:W-:Y:S01]  /*4c60*/  FFMA.FTZ R55, R56, UR16, R51 ;  /* 0x0000001038377c23 */ /* 0x000fe20008010033 */
[----:B------:R-:W-:-:S02]  /*4c70*/  ISETP.GE.U32.AND P6, PT, R10, 0x1000000, PT ;  /* 0x010000000a00780c */ /* 0x000fc40003fc6070 */
        /* <DEDUP_REMOVED lines=8> */
.L_x_2443:
[--C-:B------:R-:W-:Y:S01]  /*4d00*/  FFMA.FTZ R14, R75, UR17, R56.reuse ;  /* 0x000000114b0e7c23 */ /* 0x100fe20008010038 */
[----:B------:R-:W-:Y:S01]  /*4d10*/  FFMA.FTZ R58, R68, UR17, R56 ;  /* 0x00000011443a7c23 */ /* 0x000fe20008010038 */
[----:B-----5:R-:W-:Y:S02]  /*4d20*/  LOP3.LUT P5, RZ, R10, 0xff, RZ, 0xc0, !PT ;  /* 0x000000ff0aff7812 */ /* 0x020fe400078ac0ff */
[----:B------:R-:W-:Y:S01]  /*4d30*/  FADD.FTZ R15, R67, -R14 ;  /* 0x8000000e430f7221 */ /* 0x000fe20000010000 */
[----:B------:R-:W-:Y:S01]  /*4d40*/  FADD.FTZ R58, R69, -R58 ;  /* 0x8000003a453a7221 */ /* 0x000fe20000010000 */
[----:B------:R-:W-:Y:S01]  /*4d50*/  FFMA.FTZ R14, R72, UR17, R56 ;  /* 0x00000011480e7c23 */ /* 0x000fe20008010038 */
[----:B------:R-:W-:Y:S01]  /*4d60*/  LOP3.LUT P6, RZ, R10, 0xff00, RZ, 0xc0, !PT ;  /* 0x0000ff000aff7812 */ /* 0x000fe200078cc0ff */
[----:B------:R-:W-:Y:S01]  /*4d70*/  FFMA.FTZ R15, R15, UR16, R48 ;  /* 0x000000100f0f7c23 */ /* 0x000fe20008010030 */
[----:B------:R-:W-:Y:S01]  /*4d80*/  FFMA.FTZ R58, R58, UR16, R49 ;  /* 0x000000103a3a7c23 */ /* 0x000fe20008010031 */
[----:B------:R-:W-:-:S02]  /*4d90*/  FADD.FTZ R14, R73, -R14 ;  /* 0x8000000e490e7221 */ /* 0x000fc40000010000 */
[----:B------:R-:W-:Y:S01]  /*4da0*/  FMUL.FTZ R15, R15, UR26 ;  /* 0x0000001a0f0f7c20 */ /* 0x000fe20008410000 */
[----:B------:R-:W-:Y:S01]  /*4db0*/  FMUL.FTZ R58, R58, UR26 ;  /* 0x0000001a3a3a7c20 */ /* 0x000fe20008410000 */
[----:B------:R-:W-:-:S03]  /*4dc0*/  FFMA.FTZ R14, R14, UR16, R51 ;  /* 0x000000100e0e7c23 */ /* 0x000fc60008010033 */
[----:B------:R-:W-:Y:S01]  /*4dd0*/  FSEL R57, R15, RZ, P5 ;  /* 0x000000ff0f397208 */ /* 0x000fe20002800000 */
[----:B------:R-:W-:Y:S01]  /*4de0*/  FFMA.FTZ R15, R71, UR17, R56 ;  /* 0x00000011470f7c23 */ /* 0x000fe20008010038 */
[----:B------:R-:W-:Y:S01]  /*4df0*/  FSEL R58, R58, RZ, P6 ;  /* 0x000000ff3a3a7208 */ /* 0x000fe20003000000 */
[----:B------:R-:W-:Y:S01]  /*4e00*/  FMUL.FTZ R14, R14, UR26 ;  /* 0x0000001a0e0e7c20 */ /* 0x000fe20008410000 */
[----:B------:R-:W-:Y:S01]  /*4e10*/  ISETP.GE.U32.AND P6, PT, R10, 0x1000000, PT ;  /* 0x010000000a00780c */ /* 0x000fe20003fc6070 */
[----:B------:R-:W-:Y:S01]  /*4e20*/  FADD.FTZ R15, R70, -R15 ;  /* 0x8000000f460f7221 */ /* 0x000fe20000010000 */
[----:B------:R-:W-:Y:S02]  /*4e30*/  LOP3.LUT P5, RZ, R10, 0xff0000, RZ, 0xc0, !PT ;  /* 0x00ff00000aff7812 */ /* 0x000fe400078ac0ff */
[----:B------:R-:W-:Y:S01]  /*4e40*/  FSEL R59, R14, RZ, P6 ;  /* 0x000000ff0e3b7208 */ /* 0x000fe20003000000 */
[----:B------:R-:W-:Y:S01]  /*4e50*/  FFMA.FTZ R15, R15, UR16, R50 ;  /* 0x000000100f0f7c23 */ /* 0x000fe20008010032 */
[----:B------:R-:W-:-:S03]  /*4e60*/  F2FP.F16.F32.PACK_AB R57, R58, R57 ;  /* 0x000000393a39723e */ /* 0x000fc600000000ff */
[----:B------:R-:W-:-:S05]  /*4e70*/  FMUL.FTZ R15, R15, UR26 ;  /* 0x0000001a0f0f7c20 */ /* 0x000fca0008410000 */
[----:B------:R-:W-:Y:S02]  /*4e80*/  FSEL R56, R15, RZ, P5 ;  /* 0x000000ff0f387208 */ /* 0x000fe40002800000 */
[----:B------:R-:W-:Y:S02]  /*4e90*/  PRMT R15, R57, 0x7632, R15 ;  /* 0x00007632390f7816 */ /* 0x000fe4000000000f */
[----:B------:R-:W-:-:S04]  /*4ea0*/  F2FP.F16.F32.PACK_AB R56, R59, R56 ;  /* 0x000000383b38723e */ /* 0x000fc800000000ff */
[----:B------:R-:W-:Y:S01]  /*4eb0*/  PRMT R59, R56, 0x7632, R59 ;  /* 0x00007632383b7816 */ /* 0x000fe2000000003b */
[----:B------:R-:W-:Y:S06]  /*4ec0*/  BRA `(.L_x_2440) ;  /* 0x0000000000f47947 */ /* 0x000fec0003800000 */
.L_x_2442:
        /* <DEDUP_REMOVED lines=22> */
[----:B------:R-:W-:Y:S01]  /*5030*/  FMUL.FTZ R54, R15, UR16 ;  /* 0x000000100f367c20 */ /* 0x000fe20008410000 */
[----:B------:R-:W-:Y:S01]  /*5040*/  FMUL.FTZ R55, R56, UR16 ;  /* 0x0000001038377c20 */ /* 0x000fe20008410000 */
        /* <DEDUP_REMOVED lines=9> */
.L_x_2444:
[--C-:B------:R-:W-:Y:S01]  /*50e0*/  FFMA.FTZ R14, R75, UR17, R56.reuse ;  /* 0x000000114b0e7c23 */ /* 0x100fe20008010038 */
[--C-:B------:R-:W-:Y:S01]  /*50f0*/  FFMA.FTZ R58, R68, UR17, R56.reuse ;  /* 0x00000011443a7c23 */ /* 0x100fe20008010038 */
[C---:B-----5:R-:W-:Y:S01]  /*5100*/  LOP3.LUT P5, RZ, R10.reuse, 0xff, RZ, 0xc0, !PT ;  /* 0x000000ff0aff7812 */ /* 0x060fe200078ac0ff */
[----:B------:R-:W-:Y:S01]  /*5110*/  FFMA.FTZ R15, R71, UR17, R56 ;  /* 0x00000011470f7c23 */ /* 0x000fe20008010038 */
[----:B------:R-:W-:Y:S01]  /*5120*/  FADD.FTZ R14, R67, -R14 ;  /* 0x8000000e430e7221 */ /* 0x000fe20000010000 */
[----:B------:R-:W-:Y:S01]  /*5130*/  FADD.FTZ R58, R69, -R58 ;  /* 0x8000003a453a7221 */ /* 0x000fe20000010000 */
[----:B------:R-:W-:Y:S01]  /*5140*/  LOP3.LUT P6, RZ, R10, 0xff00, RZ, 0xc0, !PT ;  /* 0x0000ff000aff7812 */ /* 0x000fe200078cc0ff */
[----:B------:R-:W-:Y:S01]  /*5150*/  FADD.FTZ R15, R70, -R15 ;  /* 0x8000000f460f7221 */ /* 0x000fe20000010000 */
[----:B------:R-:W-:Y:S01]  /*5160*/  FMUL.FTZ R14, R14, UR16 ;  /* 0x000000100e0e7c20 */ /* 0x000fe20008410000 */
[----:B------:R-:W-:Y:S02]  /*5170*/  FMUL.FTZ R58, R58, UR16 ;  /* 0x000000103a3a7c20 */ /* 0x000fe40008410000 */
[----:B------:R-:W-:Y:S01]  /*5180*/  FMUL.FTZ R15, R15, UR16 ;  /* 0x000000100f0f7c20 */ /* 0x000fe20008410000 */
[----:B------:R-:W-:Y:S01]  /*5190*/  FMUL.FTZ R14, R14, UR26 ;  /* 0x0000001a0e0e7c20 */ /* 0x000fe20008410000 */
[----:B------:R-:W-:-:S02]  /*51a0*/  FMUL.FTZ R58, R58, UR26 ;  /* 0x0000001a3a3a7c20 */ /* 0x000fc40008410000 */
[----:B------:R-:W-:Y:S02]  /*51b0*/  FMUL.FTZ R15, R15, UR26 ;  /* 0x0000001a0f0f7c20 */ /* 0x000fe40008410000 */
[----:B------:R-:W-:Y:S01]  /*51c0*/  FSEL R57, R14, RZ, P5 ;  /* 0x000000ff0e397208 */ /* 0x000fe20002800000 */
[----:B------:R-:W-:Y:S01]  /*51d0*/  FFMA.FTZ R14, R72, UR17, R56 ;  /* 0x00000011480e7c23 */ /* 0x000fe20008010038 */
[----:B------:R-:W-:Y:S02]  /*51e0*/  FSEL R58, R58, RZ, P6 ;  /* 0x000000ff3a3a7208 */ /* 0x000fe40003000000 */
[C---:B------:R-:W-:Y:S01]  /*51f0*/  ISETP.GE.U32.AND P6, PT, R10.reuse, 0x1000000, PT ;  /* 0x010000000a00780c */ /* 0x040fe20003fc6070 */
[----:B------:R-:W-:Y:S01]  /*5200*/  FADD.FTZ R14, R73, -R14 ;  /* 0x8000000e490e7221 */ /* 0x000fe20000010000 */
[----:B------:R-:W-:Y:S02]  /*5210*/  LOP3.LUT P5, RZ, R10, 0xff0000, RZ, 0xc0, !PT ;  /* 0x00ff00000aff7812 */ /* 0x000fe400078ac0ff */
[----:B------:R-:W-:Y:S01]  /*5220*/  F2FP.F16.F32.PACK_AB R57, R58, R57 ;  /* 0x000000393a39723e */ /* 0x000fe200000000ff */
[----:B------:R-:W-:Y:S01]  /*5230*/  FMUL.FTZ R14, R14, UR16 ;  /* 0x000000100e0e7c20 */ /* 0x000fe20008410000 */
[----:B------:R-:W-:-:S02]  /*5240*/  FSEL R56, R15, RZ, P5 ;  /* 0x000000ff0f387208 */ /* 0x000fc40002800000 */
[----:B------:R-:W-:Y:S01]  /*5250*/  PRMT R15, R57, 0x7632, R15 ;  /* 0x00007632390f7816 */ /* 0x000fe2000000000f */
[----:B------:R-:W-:-:S05]  /*5260*/  FMUL.FTZ R14, R14, UR26 ;  /* 0x0000001a0e0e7c20 */ /* 0x000fca0008410000 */
[----:B------:R-:W-:-:S04]  /*5270*/  FSEL R59, R14, RZ, P6 ;  /* 0x000000ff0e3b7208 */ /* 0x000fc80003000000 */
[----:B------:R-:W-:-:S04]  /*5280*/  F2FP.F16.F32.PACK_AB R56, R59, R56 ;  /* 0x000000383b38723e */ /* 0x000fc800000000ff */
[----:B------:R-:W-:-:S07]  /*5290*/  PRMT R59, R56, 0x7632, R59 ;  /* 0x00007632383b7816 */ /* 0x000fce000000003b */
.L_x_2440:
[----:B------:R-:W-:Y:S02]  /*52a0*/  LOP3.LUT R15, R15, 0xffff, RZ, 0xc0, !PT ;  /* 0x0000ffff0f0f7812 */ /* 0x000fe400078ec0ff */
[----:B------:R-:W-:-:S03]  /*52b0*/  PRMT R56, R56, 0x5410, R59 ;  /* 0x0000541038387816 */ /* 0x000fc6000000003b */
[----:B------:R-:W-:-:S05]  /*52c0*/  IMAD.WIDE.U32 R14, R15, 0x10000, RZ ;  /* 0x000100000f0e7825 */ /* 0x000fca00078e00ff */
[----:B------:R-:W-:Y:S02]  /*52d0*/  LOP3.LUT R15, R56, R15, RZ, 0xfc, !PT ;  /* 0x0000000f380f7212 */ /* 0x000fe400078efcff */
[----:B------:R-:W-:Y:S02]  /*52e0*/  LOP3.LUT R14, R14, 0xffff, R57, 0xf8, !PT ;  /* 0x0000ffff0e0e7812 */ /* 0x000fe400078ef839 */
[----:B------:R-:W0:Y:S02]  /*52f0*/  @P0 LDC.64 R56, c[0x0][0x478] ;  /* 0x00011e00ff380b82 */ /* 0x000e240000000a00 */
[----:B0-----:R-:W-:-:S06]  /*5300*/  @P0 IMAD.WIDE.U32 R58, R4, 0x10, R56 ;  /* 0x00000010043a0825 */ /* 0x001fcc00078e0038 */
[----:B------:R-:W0:Y:S01]  /*5310*/  LDC.64 R56, c[0x0][0x468] ;  /* 0x00011a00ff387b82 */ /* 0x000e220000000a00 */
[----:B------:R2:W-:Y:S01]  /*5320*/  @P0 STG.E.128 desc[UR20][R58.64], R52 ;  /* 0x000000343a000986 */ /* 0x0005e2000c101d14 */
[----:B0-----:R-:W-:-:S05]  /*5330*/  IMAD.WIDE.U32 R56, R4, 0x8, R56 ;  /* 0x0000000804387825 */ /* 0x001fca00078e0038 */
        /* <DEDUP_REMOVED lines=10> */
.L_x_2436:
[----:B------:R-:W-:Y:S05]  /*53e0*/  BSYNC.RECONVERGENT B0 ;  /* 0x0000000000007941 */ /* 0x000fea0003800200 */
.L_x_2435:
[----:B------:R-:W-:Y:S01]  /*53f0*/  UPLOP3.LUT UP1, UPT, UPT, UPT, UP1, 0x40, 0x4 ;  /* 0x000000000004789c */ /* 0x000fe20003f2e810 */
[----:B------:R-:W-:Y:S10]  /*5400*/  BRA.U !UP2, `(.L_x_2445) ;  /* 0xffffffb10a487547 */ /* 0x000ff4000b83ffff */
.L_x_2404:
[----:B------:R-:W4:Y:S01]  /*5410*/  LDC.64 R2, c[0x0][0x440] ;  /* 0x00011000ff027b82 */ /* 0x000f220000000a00 */
[----:B------:R-:W-:-:S06]  /*5420*/  UIMAD UR5, UR7, UR8, URZ ;  /* 0x00000008070572a4 */ /* 0x000fcc000f8e02ff */
[----:B------:R-:W-:Y:S01]  /*5430*/  IMAD.U32 R11, RZ, RZ, UR5 ;  /* 0x00000005ff0b7e24 */ /* 0x000fe2000f8e00ff */
[----:B-----5:R-:W0:Y:S04]  /*5440*/  LDC.64 R4, c[0x0][0x448] ;  /* 0x00011200ff047b82 */ /* 0x020e280000000a00 */
[----:B------:R-:W-:-:S04]  /*5450*/  LEA.HI R11, R11, R0, RZ, 0x1e ;  /* 0x000000000b0b7211 */ /* 0x000fc800078ff0ff */
[----:B------:R-:W1:Y:S08]  /*5460*/  LDC.64 R6, c[0x0][0x440] ;  /* 0x00011000ff067b82 */ /* 0x000e700000000a00 */
[----:B------:R-:W2:Y:S01]  /*5470*/  LDC.64 R8, c[0x0][0x448] ;  /* 0x00011200ff087b82 */ /* 0x000ea20000000a00 */
[----:B----4-:R-:W-:-:S05]  /*5480*/  @P1 IMAD.WIDE.U32 R2, R11, 0x10, R2 ;  /* 0x000000100b021825 */ /* 0x010fca00078e0002 */
[----:B------:R4:W-:Y:S01]  /*5490*/  @P1 STG.E.128 desc[UR20][R2.64], R28 ;  /* 0x0000001c02001986 */ /* 0x0009e2000c101d14 */
[C---:B0-----:R-:W-:Y:S01]  /*54a0*/  @P1 IMAD.WIDE.U32 R4, R11.reuse, 0x10, R4 ;  /* 0x000000100b041825 */ /* 0x041fe200078e0004 */
[----:B------:R-:W-:-:S04]  /*54b0*/  @P1 IADD3 R11, PT, PT, R11, 0x80, RZ ;  /* 0x000000800b0b1810 */ /* 0x000fc80007ffe0ff */
[----:B------:R4:W-:Y:S01]  /*54c0*/  @P1 STG.E.128 desc[UR20][R4.64], R20 ;  /* 0x0000001404001986 */ /* 0x0009e2000c101d14 */
[----:B-1----:R-:W-:-:S05]  /*54d0*/  @P2 IMAD.WIDE.U32 R6, R11, 0x10, R6 ;  /* 0x000000100b062825 */ /* 0x002fca00078e0006 */
[----:B------:R4:W-:Y:S01]  /*54e0*/  @P2 STG.E.128 desc[UR20][R6.64], R44 ;  /* 0x0000002c06002986 */ /* 0x0009e2000c101d14 */
[----:B--2---:R-:W-:-:S05]  /*54f0*/  @P2 IMAD.WIDE.U32 R8, R11, 0x10, R8 ;  /* 0x000000100b082825 */ /* 0x004fca00078e0008 */
[----:B------:R4:W-:Y:S01]  /*5500*/  @P2 STG.E.128 desc[UR20][R8.64], R32 ;  /* 0x0000002008002986 */ /* 0x0009e2000c101d14 */
[----:B------:R-:W-:Y:S05]  /*5510*/  @!P3 EXIT ;  /* 0x000000000000b94d */ /* 0x000fea0003800000 */
[----:B----4-:R-:W0:Y:S01]  /*5520*/  LDC.64 R2, c[0x0][0x440] ;  /* 0x00011000ff027b82 */ /* 0x010e220000000a00 */
[----:B------:R-:W-:-:S07]  /*5530*/  @P2 IADD3 R11, PT, PT, R11, 0x80, RZ ;  /* 0x000000800b0b2810 */ /* 0x000fce0007ffe0ff */
[----:B------:R-:W1:Y:S01]  /*5540*/  LDC.64 R4, c[0x0][0x448] ;  /* 0x00011200ff047b82 */ /* 0x000e620000000a00 */
[----:B0-----:R-:W-:-:S05]  /*5550*/  IMAD.WIDE.U32 R2, R11, 0x10, R2 ;  /* 0x000000100b027825 */ /* 0x001fca00078e0002 */
[----:B------:R-:W-:Y:S01]  /*5560*/  STG.E.128 desc[UR20][R2.64], R36 ;  /* 0x0000002402007986 */ /* 0x000fe2000c101d14 */
[----:B-1----:R-:W-:-:S05]  /*5570*/  IMAD.WIDE.U32 R4, R11, 0x10, R4 ;  /* 0x000000100b047825 */ /* 0x002fca00078e0004 */
[----:B------:R-:W-:Y:S01]  /*5580*/  STG.E.128 desc[UR20][R4.64], R24 ;  /* 0x0000001804007986 */ /* 0x000fe2000c101d14 */
[----:B------:R-:W-:Y:S05]  /*5590*/  EXIT ;  /* 0x000000000000794d */ /* 0x000fea0003800000 */
.L_x_2446:
        /* <DEDUP_REMOVED lines=14> */
.L_x_3576:


//--------------------- .text._ZN10layer_norm22ln_bwd_finalize_kernelINS_22Kernel_traits_finalizeILj1536E6__halfS2_fS2_fjLb0ELj1024ELj4ENS_18Kernel_traits_baseILj1536ES2_S2_fS2_fjLj1024EEEEELb0ELb1EEEvNS_9BwdParamsE --------------------------
	.section	.text._ZN10layer_norm22ln_bwd_finalize_kernelINS_22Kernel_traits_finalizeILj1536E6__halfS2_fS2_fjLb0ELj1024ELj4ENS_18Kernel_traits_baseILj1536ES2_S2_fS2_fjLj1024EEEEELb0ELb1EEEvNS_9BwdParamsE,"ax",@progbits
	.align	128
        .global         _ZN10layer_norm22ln_bwd_finalize_kernelINS_22Kernel_traits_finalizeILj1536E6__halfS2_fS2_fjLb0ELj1024ELj4ENS_18Kernel_traits_baseILj1536ES2_S2_fS2_fjLj1024EEEEELb0ELb1EEEvNS_9BwdParamsE
        .type           _ZN10layer_norm22ln_bwd_finalize_kernelINS_22Kernel_traits_finalizeILj1536E6__halfS2_fS2_fjLb0ELj1024ELj4ENS_18Kernel_traits_baseILj1536ES2_S2_fS2_fjLj1024EEEEELb0ELb1EEEvNS_9BwdParamsE,@function
        .size           _ZN10layer_norm22ln_bwd_finalize_kernelINS_22Kernel_traits_finalizeILj1536E6__halfS2_fS2_fjLb0ELj1024ELj4ENS_18Kernel_traits_baseILj1536ES2_S2_fS2_fjLj1024EEEEELb0ELb1EEEvNS_9BwdParamsE,(.L_x_3577 - _ZN10layer_norm22ln_bwd_finalize_kernelINS_22Kernel_traits_finalizeILj1536E6__halfS2_fS2_fjLb0ELj1024ELj4ENS_18Kernel_traits_baseILj1536ES2_S2_fS2_fjLj1024EEEEELb0ELb1EEEvNS_9BwdParamsE)
        .other          _ZN10layer_norm22ln_bwd_finalize_kernelINS_22Kernel_traits_finalizeILj1536E6__halfS2_fS2_fjLb0ELj1024ELj4ENS_18Kernel_traits_baseILj1536ES2_S2_fS2_fjLj1024EEEEELb0ELb1EEEvNS_9BwdParamsE,@"STO_CUDA_ENTRY STV_DEFAULT"
_ZN10layer_norm22ln_bwd_finalize_kernelINS_22Kernel_traits_finalizeILj1536E6__halfS2_fS2_fjLb0ELj1024ELj4ENS_18Kernel_traits_baseILj1536ES2_S2_fS2_fjLj1024EEEEELb0ELb1EEEvNS_9BwdParamsE:
.text._ZN10layer_norm22ln_bwd_finalize_kernelINS_22Kernel_traits_finalizeILj1536E6__halfS2_fS2_fjLb0ELj1024ELj4ENS_18Kernel_traits_baseILj1536ES2_S2_fS2_fjLj1024EEEEELb0ELb1EEEvNS_9BwdParamsE:
        /* <DEDUP_REMOVED lines=77> */
.L_x_2451:
        /* <DEDUP_REMOVED lines=118> */
.L_x_2450:
[----:B------:R-:W-:Y:S05]  /*0c30*/  BSYNC.RECONVERGENT B1 ;  /* 0x0000000000017941 */ /* 0x000fea0003800200 */
.L_x_2449:
        /* <DEDUP_REMOVED lines=69> */
.L_x_2453:
[----:B------:R-:W-:Y:S05]  /*1090*/  BSYNC.RECONVERGENT B1 ;  /* 0x0000000000017941 */ /* 0x000fea0003800200 */
.L_x_2452:
        /* <DEDUP_REMOVED lines=38> */
.L_x_2455:
[----:B------:R-:W-:Y:S05]  /*1300*/  BSYNC.RECONVERGENT B1 ;  /* 0x0000000000017941 */ /* 0x000fea0003800200 */
.L_x_2454:
[----:B------:R-:W-:Y:S05]  /*1310*/  @!P1 BRA `(.L_x_2448) ;  /* 0x0000000000409947 */ /* 0x000fea0003800000 */
[----:B------:R-:W0:Y:S01]  /*1320*/  LDC R12, c[0x0][0x388] ;  /* 0x0000e200ff0c7b82 */ /* 0x000e220000000800 */
[----:B------:R-:W-:-:S07]  /*1330*/  IADD3 R0, PT, PT, -R0, RZ, RZ ;  /* 0x000000ff00007210 */ /* 0x000fce0007ffe1ff */
[----:B------:R-:W1:Y:S08]  /*1340*/  LDC.64 R8, c[0x0][0x440] ;  /* 0x00011000ff087b82 */ /* 0x000e700000000a00 */
[----:B------:R-:W2:Y:S01]  /*1350*/  LDC.64 R10, c[0x0][0x448] ;  /* 0x00011200ff0a7b82 */ /* 0x000ea20000000a00 */
[----:B0-----:R-:W-:-:S05]  /*1360*/  IMAD R2, R2, R12, R5 ;  /* 0x0000000c02027224 */ /* 0x001fca00078e0205 */
[----:B------:R-:W-:-:S07]  /*1370*/  IADD3 R13, PT, PT, R57, R2, RZ ;  /* 0x00000002390d7210 */ /* 0x000fce0007ffe0ff */
.L_x_2456:
        /* <DEDUP_REMOVED lines=10> */
.L_x_2448:
[----:B------:R-:W-:Y:S05]  /*1420*/  BSYNC.RECONVERGENT B0 ;  /* 0x0000000000007941 */ /* 0x000fea0003800200 */
.L_x_2447:
        /* <DEDUP_REMOVED lines=59> */
.L_x_2457:
        /* <DEDUP_REMOVED lines=10> */
.L_x_3577:


//--------------------- .text._ZN10layer_norm40ln_parallel_residual_bwd_finalize_kernelINS_22Kernel_traits_finalizeILj1536E6__halfS2_fS2_fjLb0ELj1024ELj4ENS_18Kernel_traits_baseILj1536ES2_S2_fS2_fjLj1024EEEEELb1EEEvNS_9BwdParamsE --------------------------
	.section	.text._ZN10layer_norm40ln_parallel_residual_bwd_finalize_kernelINS_22Kernel_traits_finalizeILj1536E6__halfS2_fS2_fjLb0ELj1024ELj4ENS_18Kernel_traits_baseILj1536ES2_S2_fS2_fjLj1024EEEEELb1EEEvNS_9BwdParamsE,"ax",@progbits
	.align	128
        .global         _ZN10layer_norm40ln_parallel_residual_bwd_finalize_kernelINS_22Kernel_traits_finalizeILj1536E6__halfS2_fS2_fjLb0ELj1024ELj4ENS_18Kernel_traits_baseILj1536ES2_S2_fS2_fjLj1024EEEEELb1EEEvNS_9BwdParamsE
        .type           _ZN10layer_norm40ln_parallel_residual_bwd_finalize_kernelINS_22Kernel_traits_finalizeILj1536E6__halfS2_fS2_fjLb0ELj1024ELj4ENS_18Kernel_traits_baseILj1536ES2_S2_fS2_fjLj1024EEEEELb1EEEvNS_9BwdParamsE,@function
        .size           _ZN10layer_norm40ln_parallel_residual_bwd_finalize_kernelINS_22Kernel_traits_finalizeILj1536E6__halfS2_fS2_fjLb0ELj1024ELj4ENS_18Kernel_traits_baseILj1536ES2_S2_fS2_fjLj1024EEEEELb1EEEvNS_9BwdParamsE,(.L_x_3578 - _ZN10layer_norm40ln_parallel_residual_bwd_finalize_kernelINS_22Kernel_traits_finalizeILj1536E6__halfS2_fS2_fjLb0ELj1024ELj4ENS_18Kernel_traits_baseILj1536ES2_S2_fS2_fjLj1024EEEEELb1EEEvNS_9BwdParamsE)
        .other          _ZN10layer_norm40ln_parallel_residual_bwd_finalize_kernelINS_22Kernel_traits_finalizeILj1536E6__halfS2_fS2_fjLb0ELj1024ELj4ENS_18Kernel_traits_baseILj1536ES2_S2_fS2_fjLj1024EEEEELb1EEEvNS_9BwdParamsE,@"STO_CUDA_ENTRY STV_DEFAULT"
_ZN10layer_norm40ln_parallel_residual_bwd_finalize_kernelINS_22Kernel_traits_finalizeILj1536E6__halfS2_fS2_fjLb0ELj1024ELj4ENS_18Kernel_traits_baseILj1536ES2_S2_fS2_fjLj1024EEEEELb1EEEvNS_9BwdParamsE:
.text._ZN10layer_norm40ln_parallel_residual_bwd_finalize_kernelINS_22Kernel_traits_finalizeILj1536E6__halfS2_fS2_fjLb0ELj1024ELj4ENS_18Kernel_traits_baseILj1536ES2_S2_fS2_fjLj1024EEEEELb1EEEvNS_9BwdParamsE:
        /* <DEDUP_REMOVED lines=57> */
.L_x_2462:
        /* <DEDUP_REMOVED lines=112> */
.L_x_2461:
[----:B------:R-:W-:Y:S05]  /*0a90*/  BSYNC.RECONVERGENT B1 ;  /* 0x0000000000017941 */ /* 0x000fea0003800200 */
.L_x_2460:
        /* <DEDUP_REMOVED lines=67> */
.L_x_2464:
[----:B------:R-:W-:Y:S05]  /*0ed0*/  BSYNC.RECONVERGENT B1 ;  /* 0x0000000000017941 */ /* 0x000fea0003800200 */
.L_x_2463:
        /* <DEDUP_REMOVED lines=37> */
.L_x_2466:
[----:B------:R-:W-:Y:S05]  /*1130*/  BSYNC.RECONVERGENT B1 ;  /* 0x0000000000017941 */ /* 0x000fea0003800200 */
.L_x_2465:
        /* <DEDUP_REMOVED lines=19> */
.L_x_2459:
[----:B------:R-:W-:Y:S05]  /*1270*/  BSYNC.RECONVERGENT B0 ;  /* 0x0000000000007941 */ /* 0x000fea0003800200 */
.L_x_2458:
        /* <DEDUP_REMOVED lines=93> */
.L_x_2467:
        /* <DEDUP_REMOVED lines=11> */
.L_x_3578:


//--------------------- .text._ZN10layer_norm31ln_parallel_residual_bwd_kernelINS_13Kernel_traitsI6__halfS2_fS2_fjLj1536ELj1ELj1ELj4ELj8ENS_18Kernel_traits_baseILj1536ES2_S2_fS2_fjLj128EEEEELb1ELb1ELb1EEEvNS_9BwdParamsE --------------------------
	.section	.text._ZN10layer_norm31ln_parallel_residual_bwd_kernelINS_13Kernel_traitsI6__halfS2_fS2_fjLj1536ELj1ELj1ELj4ELj8ENS_18Kernel_traits_baseILj1536ES2_S2_fS2_fjLj128EEEEELb1ELb1ELb1EEEvNS_9BwdParamsE,"ax",@progbits
	.align	128
        .global         _ZN10layer_norm31ln_parallel_residual_bwd_kernelINS_13Kernel_traitsI6__halfS2_fS2_fjLj1536ELj1ELj1ELj4ELj8ENS_18Kernel_traits_baseILj1536ES2_S2_fS2_fjLj128EEEEELb1ELb1ELb1EEEvNS_9BwdParamsE
        .type           _ZN10layer_norm31ln_parallel_residual_bwd_kernelINS_13Kernel_traitsI6__halfS2_fS2_fjLj1536ELj1ELj1ELj4ELj8ENS_18Kernel_traits_baseILj1536ES2_S2_fS2_fjLj128EEEEELb1ELb1ELb1EEEvNS_9BwdParamsE,@function
        .size           _ZN10layer_norm31ln_parallel_residual_bwd_kernelINS_13Kernel_traitsI6__halfS2_fS2_fjLj1536ELj1ELj1ELj4ELj8ENS_18Kernel_traits_baseILj1536ES2_S2_fS2_fjLj128EEEEELb1ELb1ELb1EEEvNS_9BwdParamsE,(.L_x_3579 - _ZN10layer_norm31ln_parallel_residual_bwd_kernelINS_13Kernel_traitsI6__halfS2_fS2_fjLj1536ELj1ELj1ELj4ELj8ENS_18Kernel_traits_baseILj1536ES2_S2_fS2_fjLj128EEEEELb1ELb1ELb1EEEvNS_9BwdParamsE)
        .other          _ZN10layer_norm31ln_parallel_residual_bwd_kernelINS_13Kernel_traitsI6__halfS2_fS2_fjLj1536ELj1ELj1ELj4ELj8ENS_18Kernel_traits_baseILj1536ES2_S2_fS2_fjLj128EEEEELb1ELb1ELb1EEEvNS_9BwdParamsE,@"STO_CUDA_ENTRY STV_DEFAULT"
_ZN10layer_norm31ln_parallel_residual_bwd_kernelINS_13Kernel_traitsI6__halfS2_fS2_fjLj1536ELj1ELj1ELj4ELj8ENS_18Kernel_traits_baseILj1536ES2_S2_fS2_fjLj128EEEEELb1ELb1ELb1EEEvNS_9BwdParamsE:
.text._ZN10layer_norm31ln_parallel_residual_bwd_kernelINS_13Kernel_traitsI6__halfS2_fS2_fjLj1536ELj1ELj1ELj4ELj8ENS_18Kernel_traits_baseILj1536ES2_S2_fS2_fjLj128EEEEELb1ELb1ELb1EEEvNS_9BwdParamsE:
        /* <DEDUP_REMOVED lines=57> */
[----:B---3--:R-:W-:Y:S01]  /*0390*/  HADD2.F32 R8, -RZ, R64.H0_H0 ;  /* 0x20000040ff087230 */ /* 0x008fe20000004100 */
        /* <DEDUP_REMOVED lines=8> */
[----:B01--4-:R-:W-:-:S07]  /*0420*/  HADD2.F32 R65, -RZ, R65.H0_H0 ;  /* 0x20000041ff417230 */ /* 0x013fce0000004100 */
.L_x_2496:
        /* <DEDUP_REMOVED lines=12> */
[C---:B0-----:R-:W-:Y:S01]  /*04f0*/  IMAD.WIDE.U32 R40, R66.reuse, 0x10, R48 ;  /* 0x0000001042287825 */ /* 0x041fe200078e0030 */
[----:B------:R-:W-:-:S05]  /*0500*/  IADD3 R67, PT, PT, R66, 0x80, RZ ;  /* 0x0000008042437810 */ /* 0x000fca0007ffe0ff */
[----:B------:R-:W3:Y:S01]  /*0510*/  LDG.E.128 R40, desc[UR20][R40.64] ;  /* 0x0000001428287981 */ /* 0x000ee2000c1e1d00 */
[----:B------:R-:W-:Y:S02]  /*0520*/  IMAD.U32 R70, RZ, RZ, UR18 ;  /* 0x00000012ff467e24 */ /* 0x000fe4000f8e00ff */
[----:B------:R-:W-:Y:S02]  /*0530*/  IMAD.U32 R71, RZ, RZ, UR19 ;  /* 0x00000013ff477e24 */ /* 0x000fe4000f8e00ff */
[----:B------:R-:W-:-:S03]  /*0540*/  IMAD.WIDE.U32 R44, R67, 0x10, R48 ;  /* 0x00000010432c7825 */ /* 0x000fc600078e0030 */
[----:B------:R0:W4:Y:S01]  /*0550*/  LDG.E R80, desc[UR20][R70.64] ;  /* 0x0000001446507981 */ /* 0x000122000c1e1900 */
[----:B-1----:R-:W-:-:S03]  /*0560*/  IMAD.WIDE.U32 R78, R66, 0x8, R76 ;  /* 0x00000008424e7825 */ /* 0x002fc600078e004c */
[----:B------:R-:W4:Y:S01]  /*0570*/  LDG.E.128 R44, desc[UR20][R44.64] ;  /* 0x000000142c2c7981 */ /* 0x000f22000c1e1d00 */
[----:B------:R-:W-:Y:S02]  /*0580*/  VIADD R68, R66, 0x100 ;  /* 0x0000010042447836 */ /* 0x000fe40000000000 */
[----:B------:R-:W-:Y:S01]  /*0590*/  IMAD.WIDE.U32 R74, R67, 0x8, R76 ;  /* 0x00000008434a7825 */ /* 0x000fe200078e004c */
[----:B------:R-:W4:Y:S01]  /*05a0*/  LDG.E.64 R78, desc[UR20][R78.64] ;  /* 0x000000144e4e7981 */ /* 0x000f22000c1e1b00 */
[----:B------:R-:W-:Y:S01]  /*05b0*/  ISETP.NE.U32.AND P2, PT, RZ, UR22, PT ;  /* 0x00000016ff007c0c */ /* 0x000fe2000bf45070 */
[----:B0-----:R-:W0:Y:S01]  /*05c0*/  LDC.64 R70, c[0x0][0x3b0] ;  /* 0x0000ec00ff467b82 */ /* 0x001e220000000a00 */
[C---:B------:R-:W-:Y:S02]  /*05d0*/  IMAD.WIDE.U32 R48, R68.reuse, 0x10, R48 ;  /* 0x0000001044307825 */ /* 0x040fe400078e0030 */
        /* <DEDUP_REMOVED lines=28> */
[----:B------:R-:W-:Y:S02]  /*07a0*/  IMAD.MOV.U32 R97, RZ, RZ, R78 ;  /* 0x000000ffff617224 */ /* 0x000fe400078e004e */
[----:B------:R-:W-:-:S04]  /*07b0*/  IMAD.WIDE.U32 R44, R66, 0x4, R70 ;  /* 0x00000004422c7825 */ /* 0x000fc800078e0046 */
[----:B------:R-:W-:Y:S01]  /*07c0*/  IMAD.WIDE.U32 R46, R67, 0x4, R70 ;  /* 0x00000004432e7825 */ /* 0x000fe200078e0046 */
[----:B------:R-:W-:-:S03]  /*07d0*/  SHF.R.U64 R78, R78, 0x10, R79 ;  /* 0x000000104e4e7819 */ /* 0x000fc6000000124f */
[----:B------:R-:W-:Y:S01]  /*07e0*/  IMAD.WIDE.U32 R70, R68, 0x4, R70 ;  /* 0x0000000444467825 */ /* 0x000fe200078e0046 */
[----:B------:R-:W-:Y:S02]  /*07f0*/  MOV R104, R74 ;  /* 0x0000004a00687202 */ /* 0x000fe40000000f00 */
[----:B------:R-:W-:Y:S01]  /*0800*/  SHF.R.U64 R105, R74, 0x10, R75 ;  /* 0x000000104a697819 */ /* 0x000fe2000000124b */
[----:B------:R-:W-:Y:S01]  /*0810*/  IMAD.MOV.U32 R99, RZ, RZ, R79 ;  /* 0x000000ffff637224 */ /* 0x000fe200078e004f */
[----:B------:R3:W5:Y:S01]  /*0820*/  LDG.E R74, desc[UR20][R46.64] ;  /* 0x000000142e4a7981 */ /* 0x000762000c1e1900 */
[----:B------:R-:W-:Y:S02]  /*0830*/  HADD2.F32 R97, -RZ, R97.H0_H0 ;  /* 0x20000061ff617230 */ /* 0x000fe40000004100 */
        /* <DEDUP_REMOVED lines=8> */
[----:B------:R-:W-:Y:S01]  /*08c0*/  FMUL.FTZ R48, R95, UR16 ;  /* 0x000000105f307c20 */ /* 0x000fe20008410000 */
[----:B------:R-:W-:Y:S01]  /*08d0*/  HADD2.F32 R95, -RZ, R78.H0_H0 ;  /* 0x2000004eff5f7230 */ /* 0x000fe20000004100 */
[----:B------:R-:W-:Y:S01]  /*08e0*/  SHF.R.U32.HI R79, RZ, 0x10, R79 ;  /* 0x00000010ff4f7819 */ /* 0x000fe2000001164f */
[----:B----4-:R-:W-:Y:S01]  /*08f0*/  FADD.FTZ R71, -R92, R49 ;  /* 0x000000315c477221 */ /* 0x010fe20000010100 */
[----:B------:R-:W-:Y:S02]  /*0900*/  HADD2.F32 R92, -RZ, R99.H0_H0 ;  /* 0x20000063ff5c7230 */ /* 0x000fe40000004100 */
[----:B------:R-:W-:Y:S01]  /*0910*/  FMUL.FTZ R99, R8, R97 ;  /* 0x0000006108637220 */ /* 0x000fe20000410000 */
[----:B------:R3:W5:Y:S01]  /*0920*/  @P2 LDG.E.128 R24, desc[UR20][R40.64] ;  /* 0x0000001428182981 */ /* 0x000762000c1e1d00 */
[----:B------:R-:W-:Y:S01]  /*0930*/  FMUL.FTZ R109, R64, R95 ;  /* 0x0000005f406d7220 */ /* 0x000fe20000410000 */
[----:B------:R-:W-:Y:S01]  /*0940*/  FMUL.FTZ R94, R94, UR16 ;  /* 0x000000105e5e7c20 */ /* 0x000fe20008410000 */
[----:B------:R-:W-:-:S02]  /*0950*/  HADD2.F32 R115, -RZ, R79.H0_H0 ;  /* 0x2000004fff737230 */ /* 0x000fc40000004100 */
[----:B------:R-:W-:Y:S01]  /*0960*/  FMUL.FTZ R111, R9, R92 ;  /* 0x0000005c096f7220 */ /* 0x000fe20000410000 */
[----:B------:R-:W-:Y:S01]  /*0970*/  FMUL.FTZ R96, R96, UR16 ;  /* 0x0000001060607c20 */ /* 0x000fe20008410000 */
[----:B---3--:R-:W-:Y:S01]  /*0980*/  FADD.FTZ R40, RZ, R99 ;  /* 0x00000063ff287221 */ /* 0x008fe20000010000 */
[----:B------:R-:W-:Y:S01]  /*0990*/  FFMA.FTZ R41, R48, R99, RZ ;  /* 0x0000006330297223 */ /* 0x000fe200000100ff */
[----:B------:R-:W-:Y:S02]  /*09a0*/  FMUL.FTZ R82, R101, UR16 ;  /* 0x0000001065527c20 */ /* 0x000fe40008410000 */
[----:B------:R-:W-:Y:S01]  /*09b0*/  FADD.FTZ R40, R40, R109 ;  /* 0x0000006d28287221 */ /* 0x000fe20000010000 */
[----:B------:R-:W-:Y:S01]  /*09c0*/  FFMA.FTZ R41, R94, R109, R41 ;  /* 0x0000006d5e297223 */ /* 0x000fe20000010029 */
[----:B------:R-:W-:Y:S02]  /*09d0*/  HADD2.F32 R101, -RZ, R104.H0_H0 ;  /* 0x20000068ff657230 */ /* 0x000fe40000004100 */
[----:B------:R-:W-:Y:S01]  /*09e0*/  FMUL.FTZ R113, R65, R115 ;  /* 0x0000007341717220 */ /* 0x000fe20000410000 */
[----:B------:R-:W-:Y:S01]  /*09f0*/  FADD.FTZ R40, R40, R111 ;  /* 0x0000006f28287221 */ /* 0x000fe20000010000 */
[----:B------:R-:W-:Y:S01]  /*0a00*/  FMUL.FTZ R98, R98, UR16 ;  /* 0x0000001062627c20 */ /* 0x000fe20008410000 */
[----:B------:R-:W-:Y:S01]  /*0a10*/  FFMA.FTZ R41, R96, R111, R41 ;  /* 0x0000006f60297223 */ /* 0x000fe20000010029 */
[----:B------:R-:W-:-:S02]  /*0a20*/  IMAD.MOV.U32 R106, RZ, RZ, R75 ;  /* 0x000000ffff6a7224 */ /* 0x000fc400078e004b */
[----:B------:R-:W-:Y:S01]  /*0a30*/  FMUL.FTZ R85, R6, R101 ;  /* 0x0000006506557220 */ /* 0x000fe20000410000 */
[----:B------:R-:W-:Y:S02]  /*0a40*/  HADD2.F32 R105, -RZ, R105.H0_H0 ;  /* 0x20000069ff697230 */ /* 0x000fe40000004100 */
[----:B------:R-:W-:Y:S01]  /*0a50*/  FADD.FTZ R40, R40, R113 ;  /* 0x0000007128287221 */ /* 0x000fe20000010000 */
[----:B------:R-:W-:Y:S01]  /*0a60*/  FMUL.FTZ R100, R100, UR16 ;  /* 0x0000001064647c20 */ /* 0x000fe20008410000 */
[----:B------:R-:W-:Y:S01]  /*0a70*/  FFMA.FTZ R41, R98, R113, R41 ;  /* 0x0000007162297223 */ /* 0x000fe20000010029 */
[----:B------:R-:W-:Y:S01]  /*0a80*/  SHF.R.U32.HI R107, RZ, 0x10, R75 ;  /* 0x00000010ff6b7819 */ /* 0x000fe2000001164b */
[----:B--2---:R-:W-:-:S04]  /*0a90*/  @P1 IMAD.WIDE.U32 R80, R68, 0x4, R80 ;  /* 0x0000000444501825 */ /* 0x004fc800078e0050 */
[----:B------:R-:W-:Y:S01]  /*0aa0*/  FMUL.FTZ R83, R62, R105 ;  /* 0x000000693e537220 */ /* 0x000fe20000410000 */
[----:B------:R-:W-:Y:S01]  /*0ab0*/  FADD.FTZ R40, R40, R85 ;  /* 0x0000005528287221 */ /* 0x000fe20000010000 */
[----:B------:R2:W5:Y:S01]  /*0ac0*/  LDG.E R75, desc[UR20][R44.64] ;  /* 0x000000142c4b7981 */ /* 0x000562000c1e1900 */
[----:B------:R-:W-:Y:S02]  /*0ad0*/  HADD2.F32 R106, -RZ, R106.H0_H0 ;  /* 0x2000006aff6a7230 */ /* 0x000fe40000004100 */
[----:B------:R-:W-:Y:S01]  /*0ae0*/  FFMA.FTZ R41, R100, R85, R41 ;  /* 0x0000005564297223 */ /* 0x000fe20000010029 */
[----:B------:R-:W-:Y:S01]  /*0af0*/  HADD2.F32 R107, -RZ, R107.H0_H0 ;  /* 0x2000006bff6b7230 */ /* 0x000fe20000004100 */
[----:B------:R3:W5:Y:S01]  /*0b00*/  @P1 LDG.E R0, desc[UR20][R80.64] ;  /* 0x0000001450001981 */ /* 0x000762000c1e1900 */
[----:B------:R-:W-:Y:S01]  /*0b10*/  FADD.FTZ R40, R40, R83 ;  /* 0x0000005328287221 */ /* 0x000fe20000010000 */
[----:B-1----:R-:W-:-:S04]  /*0b20*/  @P1 IMAD.WIDE.U32 R42, R67, 0x4, R42 ;  /* 0x00000004432a1825 */ /* 0x002fc800078e002a */
[----:B------:R-:W-:Y:S01]  /*0b30*/  FMUL.FTZ R102, R102, UR16 ;  /* 0x0000001066667c20 */ /* 0x000fe20008410000 */
[----:B--2---:R-:W-:Y:S02]  /*0b40*/  IMAD.MOV.U32 R45, RZ, RZ, R76 ;  /* 0x000000ffff2d7224 */ /* 0x004fe400078e004c */
[----:B------:R-:W-:Y:S01]  /*0b50*/  FFMA.FTZ R41, R82, R83, R41 ;  /* 0x0000005352297223 */ /* 0x000fe20000010029 */
[----:B------:R-:W-:Y:S01]  /*0b60*/  SHF.R.U64 R44, R76, 0x10, R77 ;  /* 0x000000104c2c7819 */ /* 0x000fe2000000124d */
[----:B------:R-:W-:Y:S01]  /*0b70*/  FMUL.FTZ R84, R103, UR16 ;  /* 0x0000001067547c20 */ /* 0x000fe20008410000 */
[----:B---3--:R-:W-:Y:S01]  /*0b80*/  FMUL.FTZ R81, R7, R106 ;  /* 0x0000006a07517220 */ /* 0x008fe20000410000 */
[----:B------:R-:W-:Y:S02]  /*0b90*/  HADD2.F32 R103, -RZ, R45.H0_H0 ;  /* 0x2000002dff677230 */ /* 0x000fe40000004100 */
[----:B------:R-:W-:Y:S01]  /*0ba0*/  FMUL.FTZ R79, R63, R107 ;  /* 0x0000006b3f4f7220 */ /* 0x000fe20000410000 */
[----:B------:R1:W5:Y:S01]  /*0bb0*/  @P1 LDG.E R2, desc[UR20][R42.64] ;  /* 0x000000142a021981 */ /* 0x000362000c1e1900 */
[----:B------:R-:W-:Y:S01]  /*0bc0*/  FADD.FTZ R40, R40, R81 ;  /* 0x0000005128287221 */ /* 0x000fe20000010000 */
[----:B------:R-:W-:Y:S01]  /*0bd0*/  FFMA.FTZ R41, R102, R81, R41 ;  /* 0x0000005166297223 */ /* 0x000fe20000010029 */
[----:B------:R-:W-:-:S02]  /*0be0*/  HADD2.F32 R104, -RZ, R44.H0_H0 ;  /* 0x2000002cff687230 */ /* 0x000fc40000004100 */
[----:B------:R-:W-:Y:S01]  /*0bf0*/  FMUL.FTZ R76, R4, R103 ;  /* 0x00000067044c7220 */ /* 0x000fe20000410000 */
[----:B------:R-:W-:Y:S01]  /*0c00*/  FADD.FTZ R45, R40, R79 ;  /* 0x0000004f282d7221 */ /* 0x000fe20000010000 */
[----:B------:R-:W-:Y:S01]  /*0c10*/  FMUL.FTZ R49, R46, UR16 ;  /* 0x000000102e317c20 */ /* 0x000fe20008410000 */
[----:B------:R-:W-:Y:S01]  /*0c20*/  FFMA.FTZ R40, R84, R79, R41 ;  /* 0x0000004f54287223 */ /* 0x000fe20000010029 */
[--C-:B-1----:R-:W-:Y:S01]  /*0c30*/  IMAD.MOV.U32 R42, RZ, RZ, R77.reuse ;  /* 0x000000ffff2a7224 */ /* 0x102fe200078e004d */
[----:B------:R-:W-:Y:S01]  /*0c40*/  SHF.R.U32.HI R43, RZ, 0x10, R77 ;  /* 0x00000010ff2b7819 */ /* 0x000fe2000001164d */
[----:B------:R-:W-:Y:S01]  /*0c50*/  FMUL.FTZ R78, R60, R104 ;  /* 0x000000683c4e7220 */ /* 0x000fe20000410000 */
[----:B------:R-:W-:Y:S01]  /*0c60*/  FADD.FTZ R41, R45, R76 ;  /* 0x0000004c2d297221 */ /* 0x000fe20000010000 */
[----:B------:R-:W-:Y:S01]  /*0c70*/  FMUL.FTZ R71, R71, UR16 ;  /* 0x0000001047477c20 */ /* 0x000fe20008410000 */
[----:B------:R-:W-:Y:S02]  /*0c80*/  HADD2.F32 R108, -RZ, R42.H0_H0 ;  /* 0x2000002aff6c7230 */ /* 0x000fe40000004100 */
[----:B------:R-:W-:Y:S01]  /*0c90*/  FFMA.FTZ R40, R49, R76, R40 ;  /* 0x0000004c31287223 */ /* 0x000fe20000010028 */
[----:B------:R-:W-:-:S02]  /*0ca0*/  HADD2.F32 R110, -RZ, R43.H0_H0 ;  /* 0x2000002bff6e7230 */ /* 0x000fc40000004100 */
[----:B------:R-:W-:Y:S01]  /*0cb0*/  FADD.FTZ R42, R41, R78 ;  /* 0x0000004e292a7221 */ /* 0x000fe20000010000 */
[----:B------:R-:W-:Y:S01]  /*0cc0*/  FMUL.FTZ R72, R50, UR16 ;  /* 0x0000001032487c20 */ /* 0x000fe20008410000 */
        /* <DEDUP_REMOVED lines=30> */
[----:B0-----:R-:W-:-:S04]  /*0eb0*/  LEA R44, R112, R41, 0x18 ;  /* 0x00000029702c7211 */ /* 0x001fc800078ec0ff */
[----:B------:R-:W-:-:S05]  /*0ec0*/  IADD3 R42, PT, PT, R44, 0x1820, RZ ;  /* 0x000018202c2a7810 */ /* 0x000fca0007ffe0ff */
[----:B------:R-:W-:Y:S02]  /*0ed0*/  @!P4 IMAD.MOV.U32 R41, RZ, RZ, R42 ;  /* 0x000000ffff29c224 */ /* 0x000fe400078e002a */
[----:B------:R-:W-:-:S04]  /*0ee0*/  @!P0 VIADD R41, R44, 0x1800 ;  /* 0x000018002c298836 */ /* 0x000fc80000000000 */
[----:B------:R-:W-:Y:S02]  /*0ef0*/  @!P4 IMAD R112, R10, 0x8, R41 ;  /* 0x000000080a70c824 */ /* 0x000fe400078e0229 */
[----:B-1----:R-:W-:Y:S01]  /*0f00*/  FADD.FTZ R50, R43, R50 ;  /* 0x000000322b327221 */ /* 0x002fe20000010000 */
[----:B--2---:R-:W-:-:S05]  /*0f10*/  FADD.FTZ R51, R40, R51 ;  /* 0x0000003328337221 */ /* 0x004fca0000010000 */
[----:B------:R-:W-:Y:S01]  /*0f20*/  @!P4 STS.64 [R112], R50 ;  /* 0x000000327000c388 */ /* 0x000fe20000000a00 */
[C---:B------:R-:W-:Y:S01]  /*0f30*/  @!P3 IADD3 R42, PT, PT, R44.reuse, 0x1800, RZ ;  /* 0x000018002c2ab810 */ /* 0x040fe20007ffe0ff */
[----:B------:R-:W-:Y:S01]  /*0f40*/  BAR.SYNC.DEFER_BLOCKING 0x0 ;  /* 0x0000000000007b1d */ /* 0x000fe20000010000 */
[C---:B------:R-:W-:Y:S02]  /*0f50*/  VIADD R45, R44.reuse, 0x1830 ;  /* 0x000018302c2d7836 */ /* 0x040fe40000000000 */
[----:B------:R-:W-:-:S03]  /*0f60*/  @!P3 VIADD R45, R44, 0x1810 ;  /* 0x000018102c2db836 */ /* 0x000fc60000000000 */
        /* <DEDUP_REMOVED lines=82> */
.L_x_2471:
        /* <DEDUP_REMOVED lines=31> */
.L_x_2470:
        /* <DEDUP_REMOVED lines=36> */
.L_x_2473:
        /* <DEDUP_REMOVED lines=31> */
.L_x_2469:
        /* <DEDUP_REMOVED lines=52> */
.L_x_2475:
        /* <DEDUP_REMOVED lines=21> */
[----:B------:R-:W-:Y:S01]  /*1f40*/  F2FP.F16.F32.PACK_AB R44, R38, R39 ;  /* 0x00000027262c723e */ /* 0x000fe200000000ff */
[----:B------:R-:W-:Y:S01]  /*1f50*/  FMUL.FTZ R38, R96, UR16 ;  /* 0x0000001060267c20 */ /* 0x000fe20008410000 */
[----:B------:R-:W-:Y:S01]  /*1f60*/  FMUL.FTZ R39, R98, UR16 ;  /* 0x0000001062277c20 */ /* 0x000fe20008410000 */
[----:B------:R-:W-:-:S02]  /*1f70*/  FSEL R40, R40, RZ, P6 ;  /* 0x000000ff28287208 */ /* 0x000fc40003000000 */
[----:B------:R-:W-:Y:S01]  /*1f80*/  FMUL.FTZ R42, R38, UR8 ;  /* 0x00000008262a7c20 */ /* 0x000fe20008410000 */
[----:B------:R-:W-:Y:S01]  /*1f90*/  LOP3.LUT P4, RZ, R69, 0xff0000, RZ, 0xc0, !PT ;  /* 0x00ff000045ff7812 */ /* 0x000fe2000788c0ff */
        /* <DEDUP_REMOVED lines=17> */
.L_x_2474:
        /* <DEDUP_REMOVED lines=49> */
.L_x_2476:
        /* <DEDUP_REMOVED lines=22> */
[----:B------:R-:W-:Y:S01]  /*2520*/  FFMA.FTZ R38, R111, UR16, R26 ;  /* 0x000000106f267c23 */ /* 0x000fe2000801001a */
[----:B------:R-:W-:Y:S01]  /*2530*/  FFMA.FTZ R39, R98, UR16, R27 ;  /* 0x0000001062277c23 */ /* 0x000fe2000801001b */
        /* <DEDUP_REMOVED lines=18> */
[----:B------:R-:W-:-:S07]  /*2660*/  PRMT R75, R43, 0x7610, R75 ;  /* 0x000076102b4b7816 */ /* 0x000fce000000004b */
.L_x_2472:
        /* <DEDUP_REMOVED lines=22> */
.L_x_2477:
        /* <DEDUP_REMOVED lines=43> */
[----:B------:R-:W-:Y:S01]  /*2a80*/  PRMT R47, R42, 0x7610, R47 ;  /* 0x000076102a2f7816 */ /* 0x000fe2000000002f */
[----:B------:R-:W-:Y:S06]  /*2a90*/  BRA `(.L_x_2481) ;  /* 0x0000001000007947 */ /* 0x000fec0003800000 */
.L_x_2480:
        /* <DEDUP_REMOVED lines=45> */
.L_x_2479:
        /* <DEDUP_REMOVED lines=43> */
.L_x_2482:
        /* <DEDUP_REMOVED lines=42> */
.L_x_2478:
        /* <DEDUP_REMOVED lines=33> */
.L_x_2484:
        /* <DEDUP_REMOVED lines=26> */
[C---:B01----:R-:W-:Y:S02]  /*3670*/  PRMT R44, R82.reuse, 0x7632, R44 ;  /* 0x00007632522c7816 */ /* 0x043fe4000000002c */
[----:B------:R-:W-:Y:S02]  /*3680*/  PRMT R75, R82, 0x7610, R75 ;  /* 0x00007610524b7816 */ /* 0x000fe4000000004b */
[C---:B------:R-:W-:Y:S02]  /*3690*/  PRMT R47, R81.reuse, 0x7632, R47 ;  /* 0x00007632512f7816 */ /* 0x040fe4000000002f */
[----:B------:R-:W-:Y:S01]  /*36a0*/  PRMT R46, R81, 0x7610, R46 ;  /* 0x00007610512e7816 */ /* 0x000fe2000000002e */
[----:B------:R-:W-:Y:S06]  /*36b0*/  BRA `(.L_x_2481) ;  /* 0x0000000000f87947 */ /* 0x000fec0003800000 */
.L_x_2483:
        /* <DEDUP_REMOVED lines=32> */
.L_x_2485:
        /* <DEDUP_REMOVED lines=30> */
.L_x_2481:
        /* <DEDUP_REMOVED lines=19> */
.L_x_2486:
        /* <DEDUP_REMOVED lines=22> */
[----:B------:R-:W-:Y:S01]  /*3d30*/  F2FP.F16.F32.PACK_AB R46, R38, R39 ;  /* 0x00000027262e723e */ /* 0x000fe200000000ff */
        /* <DEDUP_REMOVED lines=24> */
.L_x_2489:
        /* <DEDUP_REMOVED lines=22> */
[----:B------:R-:W-:Y:S02]  /*4020*/  F2FP.F16.F32.PACK_AB R44, R43, R42 ;  /* 0x0000002a2b2c723e */ /* 0x000fe400000000ff */
[C---:B------:R-:W-:Y:S02]  /*4030*/  FSEL R42, R49.reuse, RZ, P5 ;  /* 0x000000ff312a7208 */ /* 0x040fe40002800000 */
[----:B------:R-:W-:Y:S02]  /*4040*/  FSEL R49, R49, RZ, P6 ;  /* 0x000000ff31317208 */ /* 0x000fe40003000000 */
[----:B------:R-:W-:-:S02]  /*4050*/  LOP3.LUT P2, RZ, R70, 0xff0000, RZ, 0xc0, !PT ;  /* 0x00ff000046ff7812 */ /* 0x000fc4000784c0ff */
[----:B------:R-:W-:Y:S02]  /*4060*/  ISETP.GE.U32.AND P4, PT, R70, 0x1000000, PT ;  /* 0x010000004600780c */ /* 0x000fe40003f86070 */
[C---:B------:R-:W-:Y:S02]  /*4070*/  LOP3.LUT P5, RZ, R0.reuse, 0xff0000, RZ, 0xc0, !PT ;  /* 0x00ff000000ff7812 */ /* 0x040fe400078ac0ff */
[----:B------:R-:W-:Y:S02]  /*4080*/  ISETP.GE.U32.AND P6, PT, R0, 0x1000000, PT ;  /* 0x010000000000780c */ /* 0x000fe40003fc6070 */
[----:B------:R-:W-:Y:S02]  /*4090*/  F2FP.F16.F32.PACK_AB R49, R49, R42 ;  /* 0x0000002a3131723e */ /* 0x000fe400000000ff */
[----:B------:R-:W-:Y:S02]  /*40a0*/  FSEL R42, R73, RZ, P2 ;  /* 0x000000ff492a7208 */ /* 0x000fe40001000000 */
[----:B------:R-:W-:-:S02]  /*40b0*/  FSEL R43, R80, RZ, P4 ;  /* 0x000000ff502b7208 */ /* 0x000fc40002000000 */
[----:B------:R-:W-:Y:S02]  /*40c0*/  FSEL R73, R73, RZ, P5 ;  /* 0x000000ff49497208 */ /* 0x000fe40002800000 */
        /* <DEDUP_REMOVED lines=11> */
.L_x_2488:
        /* <DEDUP_REMOVED lines=45> */
.L_x_2491:
        /* <DEDUP_REMOVED lines=22> */
[----:B------:R-:W-:Y:S02]  /*45b0*/  F2FP.F16.F32.PACK_AB R71, R71, R42 ;  /* 0x0000002a4747723e */ /* 0x000fe400000000ff */
[C---:B------:R-:W-:Y:S02]  /*45c0*/  FSEL R42, R49.reuse, RZ, P5 ;  /* 0x000000ff312a7208 */ /* 0x040fe40002800000 */
[----:B------:R-:W-:Y:S02]  /*45d0*/  ISETP.GE.U32.AND P4, PT, R70, 0x1000000, PT ;  /* 0x010000004600780c */ /* 0x000fe40003f86070 */
[----:B------:R-:W-:-:S02]  /*45e0*/  FSEL R49, R49, RZ, P6 ;  /* 0x000000ff31317208 */ /* 0x000fc40003000000 */
[----:B------:R-:W-:Y:S02]  /*45f0*/  LOP3.LUT P2, RZ, R70, 0xff0000, RZ, 0xc0, !PT ;  /* 0x00ff000046ff7812 */ /* 0x000fe4000784c0ff */
        /* <DEDUP_REMOVED lines=18> */
.L_x_2487:
        /* <DEDUP_REMOVED lines=33> */
.L_x_2493:
        /* <DEDUP_REMOVED lines=31> */
.L_x_2492:
        /* <DEDUP_REMOVED lines=32> */
.L_x_2494:
        /* <DEDUP_REMOVED lines=24> */
[----:B------:R-:W-:Y:S02]  /*4ea0*/  F2FP.F16.F32.PACK_AB R42, R42, R49 ;  /* 0x000000312a2a723e */ /* 0x000fe400000000ff */
[----:B------:R-:W-:Y:S02]  /*4eb0*/  F2FP.F16.F32.PACK_AB R51, R51, R72 ;  /* 0x000000483333723e */ /* 0x000fe400000000ff */
[C---:B------:R-:W-:Y:S02]  /*4ec0*/  PRMT R44, R42.reuse, 0x7632, R44 ;  /* 0x000076322a2c7816 */ /* 0x040fe4000000002c */
[----:B------:R-:W-:Y:S02]  /*4ed0*/  PRMT R47, R42, 0x7610, R47 ;  /* 0x000076102a2f7816 */ /* 0x000fe4000000002f */
[----:B------:R-:W-:-:S02]  /*4ee0*/  PRMT R49, R51, 0x7632, R49 ;  /* 0x0000763233317816 */ /* 0x000fc40000000031 */
[----:B------:R-:W-:-:S07]  /*4ef0*/  PRMT R46, R51, 0x7610, R46 ;  /* 0x00007610332e7816 */ /* 0x000fce000000002e */
.L_x_2490:
        /* <DEDUP_REMOVED lines=19> */
.L_x_2495:
        /* <DEDUP_REMOVED lines=24> */
[----:B------:R-:W-:-:S07]  /*51b0*/  IMAD.MOV.U32 R19, RZ, RZ, R21 ;  /* 0x000000ffff137224 */ /* 0x000fce00078e0015 */
.L_x_2468:
        /* <DEDUP_REMOVED lines=14> */
.L_x_2497:
        /* <DEDUP_REMOVED lines=14> */
.L_x_3579:


//--------------------- .text._ZN10layer_norm31ln_parallel_residual_bwd_kernelINS_13Kernel_traitsIf6__halffS2_fjLj1536ELj1ELj1ELj4ELj8ENS_18Kernel_traits_baseILj1536EfS2_fS2_fjLj128EEEEELb0ELb0ELb0EEEvNS_9BwdParamsE --------------------------
	.section	.text._ZN10layer_norm31ln_parallel_residual_bwd_kernelINS_13Kernel_traitsIf6__halffS2_fjLj1536ELj1ELj1ELj4ELj8ENS_18Kernel_traits_baseILj1536EfS2_fS2_fjLj128EEEEELb0ELb0ELb0EEEvNS_9BwdParamsE,"ax",@progbits
	.align	128
        .global         _ZN10layer_norm31ln_parallel_residual_bwd_kernelINS_13Kernel_traitsIf6__halffS2_fjLj1536ELj1ELj1ELj4ELj8ENS_18Kernel_traits_baseILj1536EfS2_fS2_fjLj128EEEEELb0ELb0ELb0EEEvNS_9BwdParamsE
        .type           _ZN10layer_norm31ln_parallel_residual_bwd_kernelINS_13Kernel_traitsIf6__halffS2_fjLj1536ELj1ELj1ELj4ELj8ENS_18Kernel_traits_baseILj1536EfS2_fS2_fjLj128EEEEELb0ELb0ELb0EEEvNS_9BwdParamsE,@function
        .size           _ZN10layer_norm31ln_parallel_residual_bwd_kernelINS_13Kernel_traitsIf6__halffS2_fjLj1536ELj1ELj1ELj4ELj8ENS_18Kernel_traits_baseILj1536EfS2_fS2_fjLj128EEEEELb0ELb0ELb0EEEvNS_9BwdParamsE,(.L_x_3580 - _ZN10layer_norm31ln_parallel_residual_bwd_kernelINS_13Kernel_traitsIf6__halffS2_fjLj1536ELj1ELj1ELj4ELj8ENS_18Kernel_traits_baseILj1536EfS2_fS2_fjLj128EEEEELb0ELb0ELb0EEEvNS_9BwdParamsE)
        .other          _ZN10layer_norm31ln_parallel_residual_bwd_kernelINS_13Kernel_traitsIf6__halffS2_fjLj1536ELj1ELj1ELj4ELj8ENS_18Kernel_traits_baseILj1536EfS2_fS2_fjLj128EEEEELb0ELb0ELb0EEEvNS_9BwdParamsE,@"STO_CUDA_ENTRY STV_DEFAULT"
_ZN10layer_norm31ln_parallel_residual_bwd_kernelINS_13Kernel_traitsIf6__halffS2_fjLj1536ELj1ELj1ELj4ELj8ENS_18Kernel_traits_baseILj1536EfS2_fS2_fjLj128EEEEELb0ELb0ELb0EEEvNS_9BwdParamsE:
.text._ZN10layer_norm31ln_parallel_residual_bwd_kernelINS_13Kernel_traitsIf6__halffS2_fjLj1536ELj1ELj1ELj4ELj8ENS_18Kernel_traits_baseILj1536EfS2_fS2_fjLj128EEEEELb0ELb0ELb0EEEvNS_9BwdParamsE:
        /* <DEDUP_REMOVED lines=97> */
.L_x_2539:
        /* <DEDUP_REMOVED lines=41> */
[----:B------:R-:W-:Y:S01]  /*08a0*/  SHF.R.U32.HI R129, RZ, 0x10, R99 ;  /* 0x00000010ff817819 */ /* 0x000fe20000011663 */
[----:B------:R-:W-:Y:S01]  /*08b0*/  HADD2.F32 R99, -RZ, R98.H0_H0 ;  /* 0x20000062ff637230 */ /* 0x000fe20000004100 */
[----:B------:R-:W-:-:S02]  /*08c0*/  MOV R125, R121 ;  /* 0x00000079007d7202 */ /* 0x000fc40000000f00 */
[----:B------:R-:W-:Y:S01]  /*08d0*/  SHF.R.U32.HI R128, RZ, 0x10, R121 ;  /* 0x00000010ff807819 */ /* 0x000fe20000011679 */
[C---:B---3--:R-:W-:Y:S01]  /*08e0*/  FADD.FTZ R121, -R96.reuse, R94 ;  /* 0x0000005e60797221 */ /* 0x048fe20000010100 */
[C---:B0-----:R-:W-:Y:S01]  /*08f0*/  FADD.FTZ R122, -R96.reuse, R93 ;  /* 0x0000005d607a7221 */ /* 0x041fe20000010100 */
[----:B------:R-:W-:Y:S02]  /*0900*/  HADD2.F32 R94, -RZ, R119.H0_H0 ;  /* 0x20000077ff5e7230 */ /* 0x000fe40000004100 */
[----:B------:R-:W-:Y:S01]  /*0910*/  FADD.FTZ R3, -R96, R92 ;  /* 0x0000005c60037221 */ /* 0x000fe20000010100 */
[----:B------:R-:W-:Y:S02]  /*0920*/  HADD2.F32 R97, -RZ, R97.H0_H0 ;  /* 0x20000061ff617230 */ /* 0x000fe40000004100 */
[----:B-----5:R-:W-:Y:S01]  /*0930*/  FMUL.FTZ R93, R76, R99 ;  /* 0x000000634c5d7220 */ /* 0x020fe20000410000 */
[----:B------:R-:W-:Y:S02]  /*0940*/  HADD2.F32 R92, -RZ, R130.H0_H0 ;  /* 0x20000082ff5c7230 */ /* 0x000fe40000004100 */
[----:B------:R-:W-:Y:S01]  /*0950*/  FMUL.FTZ R122, R122, UR14 ;  /* 0x0000000e7a7a7c20 */ /* 0x000fe20008410000 */
[----:B------:R-:W-:Y:S01]  /*0960*/  FMUL.FTZ R98, R77, R94 ;  /* 0x0000005e4d627220 */ /* 0x000fe20000410000 */
[----:B------:R-:W-:-:S02]  /*0970*/  HADD2.F32 R125, -RZ, R125.H0_H0 ;  /* 0x2000007dff7d7230 */ /* 0x000fc40000004100 */
[----:B------:R-:W-:Y:S02]  /*0980*/  HADD2.F32 R128, -RZ, R128.H0_H0 ;  /* 0x20000080ff807230 */ /* 0x000fe40000004100 */
[----:B------:R-:W-:Y:S01]  /*0990*/  FFMA.FTZ R120, R80, R97, R93 ;  /* 0x0000006150787223 */ /* 0x000fe2000001005d */
[----:B------:R-:W-:Y:S01]  /*09a0*/  FADD.FTZ R21, R21, R94 ;  /* 0x0000005e15157221 */ /* 0x000fe20000010000 */
[----:B------:R-:W-:Y:S01]  /*09b0*/  FFMA.FTZ R33, R122, R94, R33 ;  /* 0x0000005e7a217223 */ /* 0x000fe20000010021 */
[----:B------:R-:W-:Y:S01]  /*09c0*/  FADD.FTZ R126, -R96, R95 ;  /* 0x0000005f607e7221 */ /* 0x000fe20000010100 */
[----:B------:R-:W-:Y:S01]  /*09d0*/  FADD.FTZ R45, R45, R92 ;  /* 0x0000005c2d2d7221 */ /* 0x000fe20000010000 */
[-C--:B------:R-:W-:Y:S01]  /*09e0*/  FFMA.FTZ R119, R81, R92.reuse, R98 ;  /* 0x0000005c51777223 */ /* 0x080fe20000010062 */
[----:B------:R-:W-:Y:S01]  /*09f0*/  FFMA.FTZ R57, R122, R92, R57 ;  /* 0x0000005c7a397223 */ /* 0x000fe20000010039 */
[----:B------:R-:W-:Y:S02]  /*0a00*/  HADD2.F32 R93, -RZ, R124.H0_H0 ;  /* 0x2000007cff5d7230 */ /* 0x000fe40000004100 */
[----:B------:R-:W-:Y:S01]  /*0a10*/  FMUL.FTZ R95, R78, R125 ;  /* 0x0000007d4e5f7220 */ /* 0x000fe20000410000 */
[----:B------:R-:W-:-:S02]  /*0a20*/  HADD2.F32 R94, -RZ, R129.H0_H0 ;  /* 0x20000081ff5e7230 */ /* 0x000fc40000004100 */
        /* <DEDUP_REMOVED lines=27> */
.L_x_2500:
[----:B-1--4-:R-:W-:Y:S05]  /*0be0*/  BSYNC.RECONVERGENT B0 ;  /* 0x0000000000007941 */ /* 0x012fea0003800200 */
.L_x_2499:
        /* <DEDUP_REMOVED lines=22> */
[----:B------:R-:W-:Y:S01]  /*0d50*/  SHF.R.U32.HI R129, RZ, 0x10, R107 ;  /* 0x00000010ff817819 */ /* 0x000fe2000001166b */
[----:B------:R-:W-:Y:S01]  /*0d60*/  HADD2.F32 R107, -RZ, R106.H0_H0 ;  /* 0x2000006aff6b7230 */ /* 0x000fe20000004100 */
[----:B------:R-:W-:Y:S01]  /*0d70*/  MOV R125, R105 ;  /* 0x00000069007d7202 */ /* 0x000fe20000000f00 */
[C---:B--2---:R-:W-:Y:S01]  /*0d80*/  FADD.FTZ R92, -R96.reuse, R92 ;  /* 0x0000005c605c7221 */ /* 0x044fe20000010100 */
[C---:B0-----:R-:W-:Y:S01]  /*0d90*/  FADD.FTZ R109, -R96.reuse, R94 ;  /* 0x0000005e606d7221 */ /* 0x041fe20000010100 */
[----:B------:R-:W-:Y:S01]  /*0da0*/  SHF.R.U32.HI R128, RZ, 0x10, R105 ;  /* 0x00000010ff807819 */ /* 0x000fe20000011669 */
[----:B------:R-:W-:Y:S01]  /*0db0*/  FADD.FTZ R106, -R96, R93 ;  /* 0x0000005d606a7221 */ /* 0x000fe20000010100 */
[----:B------:R-:W-:Y:S02]  /*0dc0*/  HADD2.F32 R94, -RZ, R104.H0_H0 ;  /* 0x20000068ff5e7230 */ /* 0x000fe40000004100 */
[----:B------:R-:W-:Y:S01]  /*0dd0*/  FMUL.FTZ R105, R92, UR14 ;  /* 0x0000000e5c697c20 */ /* 0x000fe20008410000 */
[----:B------:R-:W-:-:S02]  /*0de0*/  HADD2.F32 R93, -RZ, R110.H0_H0 ;  /* 0x2000006eff5d7230 */ /* 0x000fc40000004100 */
[----:B------:R-:W-:Y:S01]  /*0df0*/  FADD.FTZ R110, -R96, R95 ;  /* 0x0000005f606e7221 */ /* 0x000fe20000010100 */
[----:B-----5:R-:W-:Y:S01]  /*0e00*/  FMUL.FTZ R95, R68, R107 ;  /* 0x0000006b445f7220 */ /* 0x020fe20000410000 */
[----:B------:R-:W-:Y:S02]  /*0e10*/  HADD2.F32 R92, -RZ, R130.H0_H0 ;  /* 0x20000082ff5c7230 */ /* 0x000fe40000004100 */
[----:B------:R-:W-:Y:S01]  /*0e20*/  FMUL.FTZ R106, R106, UR14 ;  /* 0x0000000e6a6a7c20 */ /* 0x000fe20008410000 */
[----:B------:R-:W-:Y:S02]  /*0e30*/  HADD2.F32 R125, -RZ, R125.H0_H0 ;  /* 0x2000007dff7d7230 */ /* 0x000fe40000004100 */
[-C--:B------:R-:W-:Y:S01]  /*0e40*/  FMUL.FTZ R108, R69, R94.reuse ;  /* 0x0000005e456c7220 */ /* 0x080fe20000410000 */
[----:B------:R-:W-:Y:S02]  /*0e50*/  HADD2.F32 R128, -RZ, R128.H0_H0 ;  /* 0x20000080ff807230 */ /* 0x000fe40000004100 */
[----:B------:R-:W-:Y:S01]  /*0e60*/  FADD.FTZ R40, R40, R93 ;  /* 0x0000005d28287221 */ /* 0x000fe20000010000 */
[-C--:B------:R-:W-:Y:S01]  /*0e70*/  FFMA.FTZ R104, R72, R93.reuse, R95 ;  /* 0x0000005d48687223 */ /* 0x080fe2000001005f */
[C---:B------:R-:W-:Y:S01]  /*0e80*/  FFMA.FTZ R52, R105.reuse, R93, R52 ;  /* 0x0000005d69347223 */ /* 0x040fe20000010034 */
[----:B------:R-:W-:Y:S01]  /*0e90*/  FADD.FTZ R16, R16, R107 ;  /* 0x0000006b10107221 */ /* 0x000fe20000010000 */
[----:B------:R-:W-:Y:S01]  /*0ea0*/  FFMA.FTZ R28, R105, R107, R28 ;  /* 0x0000006b691c7223 */ /* 0x000fe2000001001c */
[----:B------:R-:W-:Y:S01]  /*0eb0*/  FADD.FTZ R17, R17, R94 ;  /* 0x0000005e11117221 */ /* 0x000fe20000010000 */
[----:B------:R-:W-:Y:S01]  /*0ec0*/  FFMA.FTZ R29, R106, R94, R29 ;  /* 0x0000005e6a1d7223 */ /* 0x000fe2000001001d */
[----:B------:R-:W-:-:S02]  /*0ed0*/  HADD2.F32 R111, -RZ, R111.H0_H0 ;  /* 0x2000006fff6f7230 */ /* 0x000fc40000004100 */
[----:B------:R-:W-:Y:S01]  /*0ee0*/  FADD.FTZ R41, R41, R92 ;  /* 0x0000005c29297221 */ /* 0x000fe20000010000 */
[-C--:B------:R-:W-:Y:S01]  /*0ef0*/  FFMA.FTZ R107, R73, R92.reuse, R108 ;  /* 0x0000005c496b7223 */ /* 0x080fe2000001006c */
[----:B------:R-:W-:Y:S01]  /*0f00*/  FFMA.FTZ R53, R106, R92, R53 ;  /* 0x0000005c6a357223 */ /* 0x000fe20000010035 */
[----:B------:R-:W-:Y:S02]  /*0f10*/  HADD2.F32 R94, -RZ, R129.H0_H0 ;  /* 0x20000081ff5e7230 */ /* 0x000fe40000004100 */
        /* <DEDUP_REMOVED lines=22> */
.L_x_2502:
[----:B------:R-:W-:Y:S05]  /*1080*/  BSYNC.RECONVERGENT B0 ;  /* 0x0000000000007941 */ /* 0x000fea0003800200 */
.L_x_2501:
        /* <DEDUP_REMOVED lines=18> */
[----:B------:R-:W-:Y:S01]  /*11b0*/  MOV R125, R113 ;  /* 0x00000071007d7202 */ /* 0x000fe20000000f00 */
[----:B------:R-:W-:Y:S01]  /*11c0*/  HADD2.F32 R103, -RZ, R103.H0_H0 ;  /* 0x20000067ff677230 */ /* 0x000fe20000004100 */
[----:B----4-:R-:W-:Y:S02]  /*11d0*/  MOV R99, R114 ;  /* 0x0000007200637202 */ /* 0x010fe40000000f00 */
[----:B------:R-:W-:Y:S01]  /*11e0*/  SHF.R.U64 R131, R114, 0x10, R115 ;  /* 0x0000001072837819 */ /* 0x000fe20000001273 */
[----:B------:R-:W-:Y:S01]  /*11f0*/  HADD2.F32 R125, -RZ, R125.H0_H0 ;  /* 0x2000007dff7d7230 */ /* 0x000fe20000004100 */
[----:B------:R-:W-:Y:S01]  /*1200*/  MOV R118, R115 ;  /* 0x0000007300767202 */ /* 0x000fe20000000f00 */
[----:B------:R-:W-:-:S02]  /*1210*/  HADD2.F32 R99, -RZ, R99.H0_H0 ;  /* 0x20000063ff637230 */ /* 0x000fc40000004100 */
[C---:B--2---:R-:W-:Y:S01]  /*1220*/  FADD.FTZ R92, -R96.reuse, R92 ;  /* 0x0000005c605c7221 */ /* 0x044fe20000010100 */
[C---:B------:R-:W-:Y:S01]  /*1230*/  FADD.FTZ R114, -R96.reuse, R93 ;  /* 0x0000005d60727221 */ /* 0x040fe20000010100 */
[----:B0-----:R-:W-:Y:S01]  /*1240*/  FADD.FTZ R117, -R96, R94 ;  /* 0x0000005e60757221 */ /* 0x001fe20000010100 */
[----:B-----5:R-:W-:Y:S01]  /*1250*/  FMUL.FTZ R93, R60, R103 ;  /* 0x000000673c5d7220 */ /* 0x020fe20000410000 */
[----:B------:R-:W-:Y:S01]  /*1260*/  HADD2.F32 R94, -RZ, R112.H0_H0 ;  /* 0x20000070ff5e7230 */ /* 0x000fe20000004100 */
[----:B------:R-:W-:Y:S01]  /*1270*/  SHF.R.U32.HI R129, RZ, 0x10, R113 ;  /* 0x00000010ff817819 */ /* 0x000fe20000011671 */
[----:B------:R-:W-:Y:S01]  /*1280*/  FMUL.FTZ R113, R92, UR14 ;  /* 0x0000000e5c717c20 */ /* 0x000fe20008410000 */
[----:B------:R-:W-:Y:S01]  /*1290*/  FADD.FTZ R128, -R96, R95 ;  /* 0x0000005f60807221 */ /* 0x000fe20000010100 */
[----:B------:R-:W-:Y:S01]  /*12a0*/  FFMA.FTZ R112, R64, R99, R93 ;  /* 0x0000006340707223 */ /* 0x000fe2000001005d */
[----:B------:R-:W-:Y:S02]  /*12b0*/  HADD2.F32 R92, -RZ, R131.H0_H0 ;  /* 0x20000083ff5c7230 */ /* 0x000fe40000004100 */
[----:B------:R-:W-:Y:S01]  /*12c0*/  FMUL.FTZ R96, R61, R94 ;  /* 0x0000005e3d607220 */ /* 0x000fe20000410000 */
[----:B------:R-:W-:-:S02]  /*12d0*/  HADD2.F32 R93, -RZ, R118.H0_H0 ;  /* 0x20000076ff5d7230 */ /* 0x000fc40000004100 */
[----:B------:R-:W-:Y:S01]  /*12e0*/  FMUL.FTZ R114, R114, UR14 ;  /* 0x0000000e72727c20 */ /* 0x000fe20008410000 */
[----:B------:R-:W-:Y:S01]  /*12f0*/  FMUL.FTZ R95, R62, R125 ;  /* 0x0000007d3e5f7220 */ /* 0x000fe20000410000 */
[----:B------:R-:W-:Y:S01]  /*1300*/  FMUL.FTZ R117, R117, UR14 ;  /* 0x0000000e75757c20 */ /* 0x000fe20008410000 */
[----:B------:R-:W-:Y:S01]  /*1310*/  SHF.R.U32.HI R130, RZ, 0x10, R115 ;  /* 0x00000010ff827819 */ /* 0x000fe20000011673 */
[-C--:B------:R-:W-:Y:S01]  /*1320*/  FFMA.FTZ R115, R65, R92.reuse, R96 ;  /* 0x0000005c41737223 */ /* 0x080fe20000010060 */
[----:B------:R-:W-:Y:S01]  /*1330*/  FADD.FTZ R37, R37, R92 ;  /* 0x0000005c25257221 */ /* 0x000fe20000010000 */
[----:B------:R-:W-:Y:S01]  /*1340*/  FFMA.FTZ R49, R114, R92, R49 ;  /* 0x0000005c72317223 */ /* 0x000fe20000010031 */
[----:B------:R-:W-:Y:S02]  /*1350*/  HADD2.F32 R96, -RZ, R129.H0_H0 ;  /* 0x20000081ff607230 */ /* 0x000fe40000004100 */
[----:B------:R-:W-:Y:S01]  /*1360*/  FADD.FTZ R38, R38, R93 ;  /* 0x0000005d26267221 */ /* 0x000fe20000010000 */
[-C--:B------:R-:W-:Y:S01]  /*1370*/  FFMA.FTZ R116, R66, R93.reuse, R95 ;  /* 0x0000005d42747223 */ /* 0x080fe2000001005f */
[----:B------:R-:W-:Y:S01]  /*1380*/  FFMA.FTZ R50, R117, R93, R50 ;  /* 0x0000005d75327223 */ /* 0x000fe20000010032 */
[----:B------:R-:W-:Y:S01]  /*1390*/  FADD.FTZ R92, R97, R112 ;  /* 0x00000070615c7221 */ /* 0x000fe20000010000 */
[----:B------:R-:W-:Y:S01]  /*13a0*/  FFMA.FTZ R93, R113, R112, R98 ;  /* 0x00000070715d7223 */ /* 0x000fe20000010062 */
[----:B------:R-:W-:Y:S01]  /*13b0*/  FADD.FTZ R13, R13, R94 ;  /* 0x0000005e0d0d7221 */ /* 0x000fe20000010000 */
[----:B------:R-:W-:Y:S01]  /*13c0*/  FFMA.FTZ R25, R114, R94, R25 ;  /* 0x0000005e72197223 */ /* 0x000fe20000010019 */
[----:B------:R-:W-:-:S02]  /*13d0*/  HADD2.F32 R94, -RZ, R130.H0_H0 ;  /* 0x20000082ff5e7230 */ /* 0x000fc40000004100 */
        /* <DEDUP_REMOVED lines=19> */
.L_x_2504:
[----:B------:R-:W-:Y:S05]  /*1510*/  BSYNC.RECONVERGENT B0 ;  /* 0x0000000000007941 */ /* 0x000fea0003800200 */
.L_x_2503:
        /* <DEDUP_REMOVED lines=32> */
.L_x_2506:
[----:B------:R-:W-:Y:S05]  /*1720*/  BSYNC.RECONVERGENT B0 ;  /* 0x0000000000007941 */ /* 0x000fea0003800200 */
.L_x_2505:
        /* <DEDUP_REMOVED lines=57> */
[----:B------:R-:W-:Y:S01]  /*1ac0*/  PRMT R128, R95, 0x7610, R128 ;  /* 0x000076105f807816 */ /* 0x000fe20000000080 */
[----:B------:R-:W-:Y:S06]  /*1ad0*/  BRA `(.L_x_2512) ;  /* 0x0000000800747947 */ /* 0x000fec0003800000 */
.L_x_2511:
        /* <DEDUP_REMOVED lines=22> */
.L_x_2510:
        /* <DEDUP_REMOVED lines=22> */
.L_x_2513:
        /* <DEDUP_REMOVED lines=21> */
.L_x_2509:
        /* <DEDUP_REMOVED lines=26> */
[----:B------:R-:W-:Y:S01]  /*2090*/  PRMT R128, R95, 0x7610, R128 ;  /* 0x000076105f807816 */ /* 0x000fe20000000080 */
[----:B------:R-:W-:Y:S06]  /*20a0*/  BRA `(.L_x_2512) ;  /* 0x0000000400007947 */ /* 0x000fec0003800000 */
.L_x_2515:
        /* <DEDUP_REMOVED lines=22> */
.L_x_2514:
        /* <DEDUP_REMOVED lines=22> */
.L_x_2516:
        /* <DEDUP_REMOVED lines=20> */
.L_x_2512:
        /* <DEDUP_REMOVED lines=24> */
.L_x_2517:
[----:B------:R-:W-:-:S07]  /*2630*/  IADD3 R2, PT, PT, R2, 0x80, RZ ;  /* 0x0000008002027810 */ /* 0x000fce0007ffe0ff */
.L_x_2508:
[----:B------:R-:W-:Y:S05]  /*2640*/  BSYNC.RECONVERGENT B0 ;  /* 0x0000000000007941 */ /* 0x000fea0003800200 */
.L_x_2507:
        /* <DEDUP_REMOVED lines=33> */
.L_x_2522:
        /* <DEDUP_REMOVED lines=17> */
.L_x_2521:
        /* <DEDUP_REMOVED lines=25> */
.L_x_2524:
        /* <DEDUP_REMOVED lines=18> */
.L_x_2520:
        /* <DEDUP_REMOVED lines=28> */
.L_x_2526:
        /* <DEDUP_REMOVED lines=17> */
.L_x_2525:
        /* <DEDUP_REMOVED lines=25> */
.L_x_2527:
        /* <DEDUP_REMOVED lines=16> */
[----:B------:R-:W-:-:S07]  /*3180*/  PRMT R128, R95, 0x7610, R128 ;  /* 0x000076105f807816 */ /* 0x000fce0000000080 */
.L_x_2523:
        /* <DEDUP_REMOVED lines=20> */
.L_x_2528:
[----:B------:R-:W-:-:S07]  /*32d0*/  IADD3 R2, PT, PT, R2, 0x80, RZ ;  /* 0x0000008002027810 */ /* 0x000fce0007ffe0ff */
.L_x_2519:
[----:B------:R-:W-:Y:S05]  /*32e0*/  BSYNC.RECONVERGENT B0 ;  /* 0x0000000000007941 */ /* 0x000fea0003800200 */
.L_x_2518:
        /* <DEDUP_REMOVED lines=33> */
.L_x_2533:
        /* <DEDUP_REMOVED lines=17> */
.L_x_2532:
        /* <DEDUP_REMOVED lines=26> */
.L_x_2535:
        /* <DEDUP_REMOVED lines=19> */
.L_x_2531:
        /* <DEDUP_REMOVED lines=28> */
.L_x_2537:
        /* <DEDUP_REMOVED lines=17> */
.L_x_2536:
        /* <DEDUP_REMOVED lines=26> */
.L_x_2538:
        /* <DEDUP_REMOVED lines=18> */
.L_x_2534:
        /* <DEDUP_REMOVED lines=20> */
.L_x_2530:
[----:B------:R-:W-:Y:S05]  /*3fb0*/  BSYNC.RECONVERGENT B0 ;  /* 0x0000000000007941 */ /* 0x000fea0003800200 */
.L_x_2529:
[----:B------:R-:W-:Y:S01]  /*3fc0*/  UPLOP3.LUT UP1, UPT, UPT, UPT, UP1, 0x40, 0x4 ;  /* 0x000000000004789c */ /* 0x000fe20003f2e810 */
[----:B------:R-:W-:Y:S10]  /*3fd0*/  BRA.U !UP2, `(.L_x_2539) ;  /* 0xffffffc50a8c7547 */ /* 0x000ff4000b83ffff */
.L_x_2498:
        /* <DEDUP_REMOVED lines=19> */
.L_x_2541:
[----:B------:R-:W-:Y:S05]  /*4110*/  BSYNC.RECONVERGENT B0 ;  /* 0x0000000000007941 */ /* 0x000fea0003800200 */
.L_x_2540:
        /* <DEDUP_REMOVED lines=15> */
.L_x_2543:
[----:B------:R-:W-:Y:S05]  /*4210*/  BSYNC.RECONVERGENT B0 ;  /* 0x0000000000007941 */ /* 0x000fea0003800200 */
.L_x_2542:
        /* <DEDUP_REMOVED lines=14> */
.L_x_2544:
        /* <DEDUP_REMOVED lines=16> */
.L_x_3580:


//--------------------- .text._ZN10layer_norm31ln_parallel_residual_bwd_kernelINS_13Kernel_traitsIf6__halffS2_fjLj1536ELj1ELj1ELj4ELj8ENS_18Kernel_traits_baseILj1536EfS2_fS2_fjLj128EEEEELb0ELb0ELb1EEEvNS_9BwdParamsE --------------------------
	.section	.text._ZN10layer_norm31ln_parallel_residual_bwd_kernelINS_13Kernel_traitsIf6__halffS2_fjLj1536ELj1ELj1ELj4ELj8ENS_18Kernel_traits_baseILj1536EfS2_fS2_fjLj128EEEEELb0ELb0ELb1EEEvNS_9BwdParamsE,"ax",@progbits
	.align	128
        .global         _ZN10layer_norm31ln_parallel_residual_bwd_kernelINS_13Kernel_traitsIf6__halffS2_fjLj1536ELj1ELj1ELj4ELj8ENS_18Kernel_traits_baseILj1536EfS2_fS2_fjLj128EEEEELb0ELb0ELb1EEEvNS_9BwdParamsE
        .type           _ZN10layer_norm31ln_parallel_residual_bwd_kernelINS_13Kernel_traitsIf6__halffS2_fjLj1536ELj1ELj1ELj4ELj8ENS_18Kernel_traits_baseILj1536EfS2_fS2_fjLj128EEEEELb0ELb0ELb1EEEvNS_9BwdParamsE,@function
        .size           _ZN10layer_norm31ln_parallel_residual_bwd_kernelINS_13Kernel_traitsIf6__halffS2_fjLj1536ELj1ELj1ELj4ELj8ENS_18Kernel_traits_baseILj1536EfS2_fS2_fjLj128EEEEELb0ELb0ELb1EEEvNS_9BwdParamsE,(.L_x_3581 - _ZN10layer_norm31ln_parallel_residual_bwd_kernelINS_13Kernel_traitsIf6__halffS2_fjLj1536ELj1ELj1ELj4ELj8ENS_18Kernel_traits_baseILj1536EfS2_fS2_fjLj128EEEEELb0ELb0ELb1EEEvNS_9BwdParamsE)
        .other          _ZN10layer_norm31ln_parallel_residual_bwd_kernelINS_13Kernel_traitsIf6__halffS2_fjLj1536ELj1ELj1ELj4ELj8ENS_18Kernel_traits_baseILj1536EfS2_fS2_fjLj128EEEEELb0ELb0ELb1EEEvNS_9BwdParamsE,@"STO_CUDA_ENTRY STV_DEFAULT"
_ZN10layer_norm31ln_parallel_residual_bwd_kernelINS_13Kernel_traitsIf6__halffS2_fjLj1536ELj1ELj1ELj4ELj8ENS_18Kernel_traits_baseILj1536EfS2_fS2_fjLj128EEEEELb0ELb0ELb1EEEvNS_9BwdParamsE:
.text._ZN10layer_norm31ln_parallel_residual_bwd_kernelINS_13Kernel_traitsIf6__halffS2_fjLj1536ELj1ELj1ELj4ELj8ENS_18Kernel_traits_baseILj1536EfS2_fS2_fjLj128EEEEELb0ELb0ELb1EEEvNS_9BwdParamsE:
        /* <DEDUP_REMOVED lines=74> */
.L_x_2575:
        /* <DEDUP_REMOVED lines=27> */
[----:B------:R-:W-:-:S04]  /*0650*/  IMAD.WIDE.U32 R64, R129, 0x8, R54 ;  /* 0x0000000881407825 */ /* 0x000fc800078e0036 */
[--C-:B------:R-:W-:Y:S02]  /*0660*/  IMAD.WIDE.U32 R58, R125, 0x8, R60.reuse ;  /* 0x000000087d3a7825 */ /* 0x100fe400078e003c */
[----:B------:R-:W2:Y:S02]  /*0670*/  LDG.E.64 R64, desc[UR14][R64.64] ;  /* 0x0000000e40407981 */ /* 0x000ea4000c1e1b00 */
        /* <DEDUP_REMOVED lines=21> */
[----:B------:R-:W-:Y:S01]  /*07d0*/  R2UR UR9, R128 ;  /* 0x00000000800972ca */ /* 0x000fe200000e0000 */
[----:B------:R-:W-:Y:S02]  /*07e0*/  HADD2.F32 R137, -RZ, R137.H0_H0 ;  /* 0x20000089ff897230 */ /* 0x000fe40000004100 */
[----:B------:R-:W-:Y:S01]  /*07f0*/  FADD.FTZ R0, -R108, R44 ;  /* 0x0000002c6c007221 */ /* 0x000fe20000010100 */
[----:B------:R-:W-:Y:S01]  /*0800*/  MOV R135, R57 ;  /* 0x0000003900877202 */ /* 0x000fe20000000f00 */
[----:B------:R-:W-:-:S02]  /*0810*/  HADD2.F32 R136, -RZ, R136.H0_H0 ;  /* 0x20000088ff887230 */ /* 0x000fc40000004100 */
[----:B--2---:R-:W-:Y:S01]  /*0820*/  FADD.FTZ R56, -R108, R49 ;  /* 0x000000316c387221 */ /* 0x004fe20000010100 */
[----:B------:R-:W-:Y:S02]  /*0830*/  MOV R44, R2 ;  /* 0x00000002002c7202 */ /* 0x000fe40000000f00 */
[--C-:B------:R-:W-:Y:S01]  /*0840*/  SHF.R.U64 R2, R2, 0x10, R3.reuse ;  /* 0x0000001002027819 */ /* 0x100fe20000001203 */
[----:B------:R-:W-:Y:S01]  /*0850*/  FMUL.FTZ R149, R12, R137 ;  /* 0x000000890c957220 */ /* 0x000fe20000410000 */
[----:B------:R-:W-:Y:S01]  /*0860*/  MOV R139, R3 ;  /* 0x00000003008b7202 */ /* 0x000fe20000000f00 */
[----:B------:R-:W-:Y:S01]  /*0870*/  HADD2.F32 R49, -RZ, R44.H0_H0 ;  /* 0x2000002cff317230 */ /* 0x000fe20000004100 */
[----:B------:R-:W-:Y:S01]  /*0880*/  SHF.R.U32.HI R133, RZ, 0x10, R3 ;  /* 0x00000010ff857819 */ /* 0x000fe20000011603 */
[----:B------:R-:W-:Y:S01]  /*0890*/  FADD.FTZ R3, -R108, R48 ;  /* 0x000000306c037221 */ /* 0x000fe20000010100 */
[----:B------:R-:W-:Y:S01]  /*08a0*/  SHF.R.U32.HI R134, RZ, 0x10, R57 ;  /* 0x00000010ff867819 */ /* 0x000fe20000011639 */
[----:B------:R-:W-:-:S02]  /*08b0*/  HADD2.F32 R48, -RZ, R2.H0_H0 ;  /* 0x20000002ff307230 */ /* 0x000fc40000004100 */
[----:B------:R-:W-:Y:S01]  /*08c0*/  FMUL.FTZ R2, R13, R136 ;  /* 0x000000880d027220 */ /* 0x000fe20000410000 */
[----:B------:R-:W-:Y:S02]  /*08d0*/  HADD2.F32 R135, -RZ, R135.H0_H0 ;  /* 0x20000087ff877230 */ /* 0x000fe40000004100 */
[----:B------:R-:W-:Y:S01]  /*08e0*/  FFMA.FTZ R149, R24, R49, R149 ;  /* 0x0000003118957223 */ /* 0x000fe20000010095 */
[----:B------:R-:W-:Y:S01]  /*08f0*/  FADD.FTZ R45, -R108, R45 ;  /* 0x0000002d6c2d7221 */ /* 0x000fe20000010100 */
[----:B------:R-:W-:Y:S01]  /*0900*/  FMUL.FTZ R0, R0, UR9 ;  /* 0x0000000900007c20 */ /* 0x000fe20008410000 */
[----:B0-----:R-:W-:Y:S01]  /*0910*/  MOV R71, R60 ;  /* 0x0000003c00477202 */ /* 0x001fe20000000f00 */
[----:B------:R-:W-:Y:S01]  /*0920*/  HADD2.F32 R139, -RZ, R139.H0_H0 ;  /* 0x2000008bff8b7230 */ /* 0x000fe20000004100 */
[----:B------:R-:W-:Y:S01]  /*0930*/  MOV R146, R64 ;  /* 0x0000004000927202 */ /* 0x000fe20000000f00 */
[----:B------:R-:W-:Y:S01]  /*0940*/  HADD2.F32 R134, -RZ, R134.H0_H0 ;  /* 0x20000086ff867230 */ /* 0x000fe20000004100 */
[----:B------:R-:W-:Y:S01]  /*0950*/  SHF.R.U64 R145, R64, 0x10, R65 ;  /* 0x0000001040917819 */ /* 0x000fe20000001241 */
[----:B------:R-:W-:Y:S01]  /*0960*/  FFMA.FTZ R151, R25, R48, R2 ;  /* 0x0000003019977223 */ /* 0x000fe20000010002 */
[----:B------:R-:W-:Y:S01]  /*0970*/  FMUL.FTZ R153, R14, R135 ;  /* 0x000000870e997220 */ /* 0x000fe20000410000 */
[----:B------:R-:W-:Y:S01]  /*0980*/  FMUL.FTZ R64, R3, UR9 ;  /* 0x0000000903407c20 */ /* 0x000fe20008410000 */
[----:B------:R-:W-:Y:S01]  /*0990*/  FADD.FTZ R2, RZ, R149 ;  /* 0x00000095ff027221 */ /* 0x000fe20000010000 */
[----:B------:R-:W-:Y:S01]  /*09a0*/  FADD.FTZ R46, -R108, R46 ;  /* 0x0000002e6c2e7221 */ /* 0x000fe20000010100 */
[----:B------:R-:W-:Y:S01]  /*09b0*/  FMUL.FTZ R128, R45, UR9 ;  /* 0x000000092d807c20 */ /* 0x000fe20008410000 */
[----:B------:R-:W-:Y:S01]  /*09c0*/  FFMA.FTZ R3, R0, R149, RZ ;  /* 0x0000009500037223 */ /* 0x000fe200000100ff */
[----:B------:R-:W-:Y:S01]  /*09d0*/  MOV R132, R58 ;  /* 0x0000003a00847202 */ /* 0x000fe20000000f00 */
[----:B------:R-:W-:Y:S01]  /*09e0*/  HADD2.F32 R133, -RZ, R133.H0_H0 ;  /* 0x20000085ff857230 */ /* 0x000fe20000004100 */
[----:B-1----:R-:W-:Y:S01]  /*09f0*/  SHF.R.U64 R69, R60, 0x10, R61 ;  /* 0x000000103c457819 */ /* 0x002fe2000000123d */
[----:B------:R-:W-:Y:S01]  /*0a00*/  HADD2.F32 R71, -RZ, R71.H0_H0 ;  /* 0x20000047ff477230 */ /* 0x000fe20000004100 */
[----:B------:R-:W-:Y:S01]  /*0a10*/  SHF.R.U64 R131, R58, 0x10, R59 ;  /* 0x000000103a837819 */ /* 0x000fe2000000123b */
[C---:B------:R-:W-:Y:S01]  /*0a20*/  FADD.FTZ R47, -R108.reuse, R47 ;  /* 0x0000002f6c2f7221 */ /* 0x040fe20000010100 */
[----:B------:R-:W-:Y:S01]  /*0a30*/  MOV R130, R59 ;  /* 0x0000003b00827202 */ /* 0x000fe20000000f00 */
[C---:B------:R-:W-:Y:S01]  /*0a40*/  FADD.FTZ R50, -R108.reuse, R50 ;  /* 0x000000326c327221 */ /* 0x040fe20000010100 */
[----:B------:R-:W-:Y:S01]  /*0a50*/  SHF.R.U32.HI R109, RZ, 0x10, R59 ;  /* 0x00000010ff6d7819 */ /* 0x000fe2000001163b */
[C---:B------:R-:W-:Y:S01]  /*0a60*/  FADD.FTZ R51, -R108.reuse, R51 ;  /* 0x000000336c337221 */ /* 0x040fe20000010100 */
[C---:B------:R-:W-:Y:S01]  /*0a70*/  FADD.FTZ R52, -R108.reuse, R52 ;  /* 0x000000346c347221 */ /* 0x040fe20000010100 */
[C---:B------:R-:W-:Y:S01]  /*0a80*/  FADD.FTZ R53, -R108.reuse, R53 ;  /* 0x000000356c357221 */ /* 0x040fe20000010100 */
[C---:B------:R-:W-:Y:S01]  /*0a90*/  FADD.FTZ R54, -R108.reuse, R54 ;  /* 0x000000366c367221 */ /* 0x040fe20000010100 */
[----:B------:R-:W-:Y:S01]  /*0aa0*/  FADD.FTZ R59, -R108, R55 ;  /* 0x000000376c3b7221 */ /* 0x000fe20000010100 */
[----:B------:R-:W-:Y:S01]  /*0ab0*/  FMUL.FTZ R44, R15, R134 ;  /* 0x000000860f2c7220 */ /* 0x000fe20000410000 */
[----:B------:R-:W-:Y:S01]  /*0ac0*/  FFMA.FTZ R153, R26, R139, R153 ;  /* 0x0000008b1a997223 */ /* 0x000fe20000010099 */
[----:B------:R-:W-:Y:S01]  /*0ad0*/  FADD.FTZ R2, R151, R2 ;  /* 0x0000000297027221 */ /* 0x000fe20000010000 */
[----:B------:R-:W-:Y:S01]  /*0ae0*/  FMUL.FTZ R108, R46, UR9 ;  /* 0x000000092e6c7c20 */ /* 0x000fe20008410000 */
[----:B------:R-:W-:Y:S01]  /*0af0*/  FFMA.FTZ R3, R128, R151, R3 ;  /* 0x0000009780037223 */ /* 0x000fe20000010003 */
[----:B------:R-:W-:Y:S01]  /*0b00*/  MOV R140, R61 ;  /* 0x0000003d008c7202 */ /* 0x000fe20000000f00 */
[----:B------:R-:W-:Y:S01]  /*0b10*/  HADD2.F32 R132, -RZ, R132.H0_H0 ;  /* 0x20000084ff847230 */ /* 0x000fe20000004100 */
[----:B------:R-:W-:Y:S01]  /*0b20*/  MOV R147, R65 ;  /* 0x0000004100937202 */ /* 0x000fe20000000f00 */
[----:B------:R-:W-:Y:S01]  /*0b30*/  HADD2.F32 R69, -RZ, R69.H0_H0 ;  /* 0x20000045ff457230 */ /* 0x000fe20000004100 */
[----:B------:R-:W-:Y:S01]  /*0b40*/  SHF.R.U32.HI R148, RZ, 0x10, R65 ;  /* 0x00000010ff947819 */ /* 0x000fe20000011641 */
[----:B------:R-:W-:Y:S01]  /*0b50*/  FFMA.FTZ R155, R27, R133, R44 ;  /* 0x000000851b9b7223 */ /* 0x000fe2000001002c */
[----:B------:R-:W-:Y:S01]  /*0b60*/  FMUL.FTZ R65, R8, R71 ;  /* 0x0000004708417220 */ /* 0x000fe20000410000 */
[----:B------:R-:W-:Y:S01]  /*0b70*/  FADD.FTZ R2, R153, R2 ;  /* 0x0000000299027221 */ /* 0x000fe20000010000 */
[----:B------:R-:W-:Y:S01]  /*0b80*/  FMUL.FTZ R70, R47, UR9 ;  /* 0x000000092f467c20 */ /* 0x000fe20008410000 */
[----:B------:R-:W-:Y:S01]  /*0b90*/  FFMA.FTZ R3, R108, R153, R3 ;  /* 0x000000996c037223 */ /* 0x000fe20000010003 */
[----:B------:R-:W-:Y:S01]  /*0ba0*/  SHF.R.U32.HI R138, RZ, 0x10, R61 ;  /* 0x00000010ff8a7819 */ /* 0x000fe2000001163d */
[----:B------:R-:W-:-:S02]  /*0bb0*/  HADD2.F32 R131, -RZ, R131.H0_H0 ;  /* 0x20000083ff837230 */ /* 0x000fc40000004100 */
[----:B------:R-:W-:Y:S01]  /*0bc0*/  FMUL.FTZ R66, R9, R69 ;  /* 0x0000004509427220 */ /* 0x000fe20000410000 */
[----:B------:R-:W-:Y:S02]  /*0bd0*/  HADD2.F32 R140, -RZ, R140.H0_H0 ;  /* 0x2000008cff8c7230 */ /* 0x000fe40000004100 */
[----:B------:R-:W-:Y:S01]  /*0be0*/  FFMA.FTZ R65, R20, R132, R65 ;  /* 0x0000008414417223 */ /* 0x000fe20000010041 */
[----:B------:R-:W-:Y:S01]  /*0bf0*/  FADD.FTZ R2, R155, R2 ;  /* 0x000000029b027221 */ /* 0x000fe20000010000 */
[----:B------:R-:W-:Y:S01]  /*0c00*/  FFMA.FTZ R45, R70, R155, R3 ;  /* 0x0000009b462d7223 */ /* 0x000fe20000010003 */
[----:B------:R-:W-:Y:S01]  /*0c10*/  HADD2.F32 R130, -RZ, R130.H0_H0 ;  /* 0x20000082ff827230 */ /* 0x000fe20000004100 */
[--C-:B------:R-:W-:Y:S01]  /*0c20*/  SHF.R.U64 R142, R62, 0x10, R63.reuse ;  /* 0x000000103e8e7819 */ /* 0x100fe2000000123f */
[----:B------:R-:W-:Y:S01]  /*0c30*/  HADD2.F32 R138, -RZ, R138.H0_H0 ;  /* 0x2000008aff8a7230 */ /* 0x000fe20000004100 */
[----:B------:R-:W-:Y:S01]  /*0c40*/  MOV R143, R63 ;  /* 0x0000003f008f7202 */ /* 0x000fe20000000f00 */
[----:B------:R-:W-:Y:S01]  /*0c50*/  FMUL.FTZ R67, R10, R140 ;  /* 0x0000008c0a437220 */ /* 0x000fe20000410000 */
[----:B------:R-:W-:Y:S01]  /*0c60*/  SHF.R.U32.HI R144, RZ, 0x10, R63 ;  /* 0x00000010ff907819 */ /* 0x000fe2000001163f */
[----:B------:R-:W-:Y:S01]  /*0c70*/  FFMA.FTZ R66, R21, R131, R66 ;  /* 0x0000008315427223 */ /* 0x000fe20000010042 */
[----:B------:R-:W-:Y:S01]  /*0c80*/  FADD.FTZ R3, R65, R2 ;  /* 0x0000000241037221 */ /* 0x000fe20000010000 */
[----:B------:R-:W-:Y:S01]  /*0c90*/  FMUL.FTZ R63, R56, UR9 ;  /* 0x00000009383f7c20 */ /* 0x000fe20008410000 */
[----:B------:R-:W-:Y:S01]  /*0ca0*/  FFMA.FTZ R44, R64, R65, R45 ;  /* 0x00000041402c7223 */ /* 0x000fe2000001002d */
[----:B------:R-:W-:Y:S01]  /*0cb0*/  MOV R141, R62 ;  /* 0x0000003e008d7202 */ /* 0x000fe20000000f00 */
[----:B------:R-:W-:-:S02]  /*0cc0*/  HADD2.F32 R109, -RZ, R109.H0_H0 ;  /* 0x2000006dff6d7230 */ /* 0x000fc40000004100 */
[----:B------:R-:W-:Y:S01]  /*0cd0*/  FMUL.FTZ R68, R11, R138 ;  /* 0x0000008a0b447220 */ /* 0x000fe20000410000 */
[----:B------:R-:W-:Y:S02]  /*0ce0*/  HADD2.F32 R146, -RZ, R146.H0_H0 ;  /* 0x20000092ff927230 */ /* 0x000fe40000004100 */
[----:B------:R-:W-:Y:S01]  /*0cf0*/  FFMA.FTZ R67, R22, R130, R67 ;  /* 0x0000008216437223 */ /* 0x000fe20000010043 */
[----:B------:R-:W-:Y:S01]  /*0d00*/  FADD.FTZ R2, R66, R3 ;  /* 0x0000000342027221 */ /* 0x000fe20000010000 */
[----:B------:R-:W-:Y:S01]  /*0d10*/  FMUL.FTZ R62, R50, UR9 ;  /* 0x00000009323e7c20 */ /* 0x000fe20008410000 */
[----:B------:R-:W-:Y:S01]  /*0d20*/  FFMA.FTZ R45, R63, R66, R44 ;  /* 0x000000423f2d7223 */ /* 0x000fe2000001002c */
[----:B------:R-:W-:Y:S02]  /*0d30*/  HADD2.F32 R141, -RZ, R141.H0_H0 ;  /* 0x2000008dff8d7230 */ /* 0x000fe40000004100 */
[----:B------:R-:W-:Y:S01]  /*0d40*/  FMUL.FTZ R55, R4, R146 ;  /* 0x0000009204377220 */ /* 0x000fe20000410000 */
[----:B------:R-:W-:-:S02]  /*0d50*/  HADD2.F32 R145, -RZ, R145.H0_H0 ;  /* 0x20000091ff917230 */ /* 0x000fc40000004100 */
[----:B------:R-:W-:Y:S01]  /*0d60*/  FFMA.FTZ R68, R23, R109, R68 ;  /* 0x0000006d17447223 */ /* 0x000fe20000010044 */
        /* <DEDUP_REMOVED lines=13> */
[----:B------:R-:W-:Y:S01]  /*0e40*/  FADD.FTZ R3, R55, R2 ;  /* 0x0000000237037221 */ /* 0x000fe20000010000 */
[----:B------:R-:W-:Y:S01]  /*0e50*/  FMUL.FTZ R53, R53, UR9 ;  /* 0x0000000935357c20 */ /* 0x000fe20008410000 */
[----:B------:R-:W-:Y:S01]  /*0e60*/  FMUL.FTZ R57, R6, R147 ;  /* 0x0000009306397220 */ /* 0x000fe20000410000 */
[----:B------:R-:W-:Y:S01]  /*0e70*/  FFMA.FTZ R2, R52, R55, R45 ;  /* 0x0000003734027223 */ /* 0x000fe2000001002d */
[----:B------:R-:W-:Y:S02]  /*0e80*/  HADD2.F32 R144, -RZ, R144.H0_H0 ;  /* 0x20000090ff907230 */ /* 0x000fe40000004100 */
        /* <DEDUP_REMOVED lines=43> */
.L_x_2547:
[----:B------:R-:W-:Y:S05]  /*1140*/  BSYNC.RECONVERGENT B0 ;  /* 0x0000000000007941 */ /* 0x000fea0003800200 */
.L_x_2546:
        /* <DEDUP_REMOVED lines=104> */
.L_x_2550:
        /* <DEDUP_REMOVED lines=23> */
.L_x_2549:
        /* <DEDUP_REMOVED lines=22> */
.L_x_2552:
        /* <DEDUP_REMOVED lines=21> */
.L_x_2548:
        /* <DEDUP_REMOVED lines=29> */
.L_x_2554:
        /* <DEDUP_REMOVED lines=23> */
.L_x_2553:
        /* <DEDUP_REMOVED lines=22> */
.L_x_2555:
        /* <DEDUP_REMOVED lines=20> */
.L_x_2551:
        /* <DEDUP_REMOVED lines=24> */
.L_x_2556:
        /* <DEDUP_REMOVED lines=24> */
.L_x_2559:
        /* <DEDUP_REMOVED lines=17> */
.L_x_2558:
        /* <DEDUP_REMOVED lines=24> */
.L_x_2561:
        /* <DEDUP_REMOVED lines=17> */
[----:B------:R-:W-:Y:S01]  /*2870*/  PRMT R48, R67, 0x7610, R48 ;  /* 0x0000761043307816 */ /* 0x000fe20000000030 */
[----:B------:R-:W-:Y:S06]  /*2880*/  BRA `(.L_x_2560) ;  /* 0x0000000400487947 */ /* 0x000fec0003800000 */
.L_x_2557:
        /* <DEDUP_REMOVED lines=23> */
.L_x_2563:
        /* <DEDUP_REMOVED lines=17> */
.L_x_2562:
        /* <DEDUP_REMOVED lines=24> */
.L_x_2564:
        /* <DEDUP_REMOVED lines=18> */
.L_x_2560:
        /* <DEDUP_REMOVED lines=19> */
.L_x_2565:
        /* <DEDUP_REMOVED lines=24> */
.L_x_2568:
        /* <DEDUP_REMOVED lines=17> */
.L_x_2567:
        /* <DEDUP_REMOVED lines=24> */
.L_x_2570:
        /* <DEDUP_REMOVED lines=19> */
.L_x_2566:
        /* <DEDUP_REMOVED lines=23> */
.L_x_2572:
        /* <DEDUP_REMOVED lines=17> */
.L_x_2571:
        /* <DEDUP_REMOVED lines=24> */
.L_x_2573:
        /* <DEDUP_REMOVED lines=18> */
.L_x_2569:
        /* <DEDUP_REMOVED lines=19> */
.L_x_2574:
        /* <DEDUP_REMOVED lines=50> */
.L_x_2545:
        /* <DEDUP_REMOVED lines=25> */
.L_x_2576:
        /* <DEDUP_REMOVED lines=14> */
.L_x_3581:


//--------------------- .text._ZN10layer_norm31ln_parallel_residual_bwd_kernelINS_13Kernel_traitsIf6__halffS2_fjLj1536ELj1ELj1ELj4ELj8ENS_18Kernel_traits_baseILj1536EfS2_fS2_fjLj128EEEEELb0ELb1ELb0EEEvNS_9BwdParamsE --------------------------
	.section	.text._ZN10layer_norm31ln_parallel_residual_bwd_kernelINS_13Kernel_traitsIf6__halffS2_fjLj1536ELj1ELj1ELj4ELj8ENS_18Kernel_traits_baseILj1536EfS2_fS2_fjLj128EEEEELb0ELb1ELb0EEEvNS_9BwdParamsE,"ax",@progbits
	.align	128
        .global         _ZN10layer_norm31ln_parallel_residual_bwd_kernelINS_13Kernel_traitsIf6__halffS2_fjLj1536ELj1ELj1ELj4ELj8ENS_18Kernel_traits_baseILj1536EfS2_fS2_fjLj128EEEEELb0ELb1ELb0EEEvNS_9BwdParamsE
        .type           _ZN10layer_norm31ln_parallel_residual_bwd_kernelINS_13Kernel_traitsIf6__halffS2_fjLj1536ELj1ELj1ELj4ELj8ENS_18Kernel_traits_baseILj1536EfS2_fS2_fjLj128EEEEELb0ELb1ELb0EEEvNS_9BwdParamsE,@function
        .size           _ZN10layer_norm31ln_parallel_residual_bwd_kernelINS_13Kernel_traitsIf6__halffS2_fjLj1536ELj1ELj1ELj4ELj8ENS_18Kernel_traits_baseILj1536EfS2_fS2_fjLj128EEEEELb0ELb1ELb0EEEvNS_9BwdParamsE,(.L_x_3582 - _ZN10layer_norm31ln_parallel_residual_bwd_kernelINS_13Kernel_traitsIf6__halffS2_fjLj1536ELj1ELj1ELj4ELj8ENS_18Kernel_traits_baseILj1536EfS2_fS2_fjLj128EEEEELb0ELb1ELb0EEEvNS_9BwdParamsE)
        .other          _ZN10layer_norm31ln_parallel_residual_bwd_kernelINS_13Kernel_traitsIf6__halffS2_fjLj1536ELj1ELj1ELj4ELj8ENS_18Kernel_traits_baseILj1536EfS2_fS2_fjLj128EEEEELb0ELb1ELb0EEEvNS_9BwdParamsE,@"STO_CUDA_ENTRY STV_DEFAULT"
_ZN10layer_norm31ln_parallel_residual_bwd_kernelINS_13Kernel_traitsIf6__halffS2_fjLj1536ELj1ELj1ELj4ELj8ENS_18Kernel_traits_baseILj1536EfS2_fS2_fjLj128EEEEELb0ELb1ELb0EEEvNS_9BwdParamsE:
.text._ZN10layer_norm31ln_parallel_residual_bwd_kernelINS_13Kernel_traitsIf6__halffS2_fjLj1536ELj1ELj1ELj4ELj8ENS_18Kernel_traits_baseILj1536EfS2_fS2_fjLj128EEEEELb0ELb1ELb0EEEvNS_9BwdParamsE:
        /* <DEDUP_REMOVED lines=64> */
.L_x_2618:
        /* <DEDUP_REMOVED lines=34> */
[----:B------:R-:W-:-:S03]  /*0620*/  SHF.R.U64 R90, R80, 0x10, R81 ;  /* 0x00000010505a7819 */ /* 0x000fc60000001251 */
[----:B------:R-:W-:Y:S02]  /*0630*/  HADD2.F32 R85, -RZ, R78.H0_H0 ;  /* 0x2000004eff557230 */ /* 0x000fe40000004100 */
[----:B---3--:R-:W-:Y:S01]  /*0640*/  FADD.FTZ R87, -R86, R64 ;  /* 0x0000004056577221 */ /* 0x008fe20000010100 */
[----:B------:R-:W-:-:S03]  /*0650*/  MOV R88, R81 ;  /* 0x0000005100587202 */ /* 0x000fc60000000f00 */
[----:B------:R-:W-:Y:S01]  /*0660*/  FMUL.FTZ R87, R87, UR25 ;  /* 0x0000001957577c20 */ /* 0x000fe20008410000 */
[C---:B------:R-:W-:Y:S01]  /*0670*/  FADD.FTZ R84, -R86.reuse, R65 ;  /* 0x0000004156547221 */ /* 0x040fe20000010100 */
[C---:B------:R-:W-:Y:S01]  /*0680*/  FADD.FTZ R66, -R86.reuse, R66 ;  /* 0x0000004256427221 */ /* 0x040fe20000010100 */
[----:B------:R-:W-:Y:S01]  /*0690*/  FADD.FTZ R67, -R86, R67 ;  /* 0x0000004356437221 */ /* 0x000fe20000010100 */
[----:B------:R-:W-:Y:S02]  /*06a0*/  HADD2.F32 R64, -RZ, R90.H0_H0 ;  /* 0x2000005aff407230 */ /* 0x000fe40000004100 */
[----:B------:R-:W-:Y:S01]  /*06b0*/  FADD.FTZ R36, R36, R85 ;  /* 0x0000005524247221 */ /* 0x000fe20000010000 */
[-C--:B------:R-:W-:Y:S01]  /*06c0*/  FFMA.FTZ R28, R87, R85.reuse, R28 ;  /* 0x00000055571c7223 */ /* 0x080fe2000001001c */
[----:B-----5:R-:W-:Y:S01]  /*06d0*/  FMUL.FTZ R85, R16, R85 ;  /* 0x0000005510557220 */ /* 0x020fe20000410000 */
[----:B------:R-:W-:Y:S01]  /*06e0*/  SHF.R.U32.HI R89, RZ, 0x10, R81 ;  /* 0x00000010ff597819 */ /* 0x000fe20000011651 */
[----:B------:R-:W-:-:S02]  /*06f0*/  HADD2.F32 R81, -RZ, R88.H0_H0 ;  /* 0x20000058ff517230 */ /* 0x000fc40000004100 */
[----:B------:R-:W-:Y:S01]  /*0700*/  FMUL.FTZ R84, R84, UR25 ;  /* 0x0000001954547c20 */ /* 0x000fe20008410000 */
[----:B0-----:R-:W-:Y:S01]  /*0710*/  FMUL.FTZ R83, R66, UR25 ;  /* 0x0000001942537c20 */ /* 0x001fe20008410000 */
[----:B------:R-:W-:Y:S01]  /*0720*/  FMUL.FTZ R80, R67, UR25 ;  /* 0x0000001943507c20 */ /* 0x000fe20008410000 */
[-C--:B------:R-:W-:Y:S01]  /*0730*/  FMUL.FTZ R82, R17, R64.reuse ;  /* 0x0000004011527220 */ /* 0x080fe20000410000 */
[----:B------:R-:W-:Y:S01]  /*0740*/  FADD.FTZ R65, RZ, R85 ;  /* 0x00000055ff417221 */ /* 0x000fe20000010000 */
[----:B------:R-:W-:Y:S01]  /*0750*/  FFMA.FTZ R67, R87, R85, RZ ;  /* 0x0000005557437223 */ /* 0x000fe200000100ff */
[----:B------:R-:W-:Y:S02]  /*0760*/  HADD2.F32 R78, -RZ, R89.H0_H0 ;  /* 0x20000059ff4e7230 */ /* 0x000fe40000004100 */
        /* <DEDUP_REMOVED lines=15> */
.L_x_2579:
[----:B----4-:R-:W-:Y:S05]  /*0860*/  BSYNC.RECONVERGENT B0 ;  /* 0x0000000000007941 */ /* 0x010fea0003800200 */
.L_x_2578:
        /* <DEDUP_REMOVED lines=15> */
[----:B------:R-:W-:-:S03]  /*0960*/  SHF.R.U64 R92, R66, 0x10, R67 ;  /* 0x00000010425c7819 */ /* 0x000fc60000001243 */
[----:B------:R-:W-:Y:S02]  /*0970*/  HADD2.F32 R77, -RZ, R76.H0_H0 ;  /* 0x2000004cff4d7230 */ /* 0x000fe40000004100 */
[----:B---3--:R-:W-:Y:S01]  /*0980*/  FADD.FTZ R79, -R86, R8 ;  /* 0x00000008564f7221 */ /* 0x008fe20000010100 */
[----:B------:R-:W-:-:S03]  /*0990*/  MOV R7, R67 ;  /* 0x0000004300077202 */ /* 0x000fc60000000f00 */
[----:B------:R-:W-:Y:S01]  /*09a0*/  FMUL.FTZ R79, R79, UR25 ;  /* 0x000000194f4f7c20 */ /* 0x000fe20008410000 */
[----:B------:R-:W-:Y:S01]  /*09b0*/  SHF.R.U32.HI R91, RZ, 0x10, R67 ;  /* 0x00000010ff5b7819 */ /* 0x000fe20000011643 */
[C---:B------:R-:W-:Y:S01]  /*09c0*/  FADD.FTZ R67, -R86.reuse, R10 ;  /* 0x0000000a56437221 */ /* 0x040fe20000010100 */
[----:B------:R-:W-:Y:S01]  /*09d0*/  FADD.FTZ R66, -R86, R9 ;  /* 0x0000000956427221 */ /* 0x000fe20000010100 */
[----:B------:R-:W-:Y:S02]  /*09e0*/  HADD2.F32 R10, -RZ, R92.H0_H0 ;  /* 0x2000005cff0a7230 */ /* 0x000fe40000004100 */
[----:B------:R-:W-:Y:S01]  /*09f0*/  FADD.FTZ R40, R40, R77 ;  /* 0x0000004d28287221 */ /* 0x000fe20000010000 */
[-C--:B------:R-:W-:Y:S01]  /*0a00*/  FFMA.FTZ R32, R79, R77.reuse, R32 ;  /* 0x0000004d4f207223 */ /* 0x080fe20000010020 */
[----:B-----5:R-:W-:Y:S01]  /*0a10*/  FMUL.FTZ R77, R20, R77 ;  /* 0x0000004d144d7220 */ /* 0x020fe20000410000 */
[----:B------:R-:W-:Y:S01]  /*0a20*/  FADD.FTZ R8, -R86, R11 ;  /* 0x0000000b56087221 */ /* 0x000fe20000010100 */
[----:B------:R-:W-:-:S02]  /*0a30*/  HADD2.F32 R11, -RZ, R7.H0_H0 ;  /* 0x20000007ff0b7230 */ /* 0x000fc40000004100 */
[----:B------:R-:W-:Y:S01]  /*0a40*/  FMUL.FTZ R76, R66, UR25 ;  /* 0x00000019424c7c20 */ /* 0x000fe20008410000 */
[-C--:B------:R-:W-:Y:S01]  /*0a50*/  FMUL.FTZ R9, R21, R10.reuse ;  /* 0x0000000a15097220 */ /* 0x080fe20000410000 */
[----:B------:R-:W-:Y:S01]  /*0a60*/  FADD.FTZ R90, R90, R77 ;  /* 0x0000004d5a5a7221 */ /* 0x000fe20000010000 */
[----:B0-----:R-:W-:Y:S01]  /*0a70*/  FFMA.FTZ R65, R79, R77, R88 ;  /* 0x0000004d4f417223 */ /* 0x001fe20000010058 */
[----:B------:R-:W-:Y:S02]  /*0a80*/  HADD2.F32 R64, -RZ, R91.H0_H0 ;  /* 0x2000005bff407230 */ /* 0x000fe40000004100 */
        /* <DEDUP_REMOVED lines=16> */
.L_x_2581:
[----:B------:R-:W-:Y:S05]  /*0b90*/  BSYNC.RECONVERGENT B0 ;  /* 0x0000000000007941 */ /* 0x000fea0003800200 */
.L_x_2580:
        /* <DEDUP_REMOVED lines=15> */
[----:B------:R-:W-:Y:S01]  /*0c90*/  HADD2.F32 R73, -RZ, R73.H0_H0 ;  /* 0x20000049ff497230 */ /* 0x000fe20000004100 */
[----:B------:R-:W-:Y:S01]  /*0ca0*/  MOV R74, R71 ;  /* 0x00000047004a7202 */ /* 0x000fe20000000f00 */
[C---:B---3--:R-:W-:Y:S01]  /*0cb0*/  FADD.FTZ R72, -R86.reuse, R64 ;  /* 0x0000004056487221 */ /* 0x048fe20000010100 */
[----:B------:R-:W-:Y:S01]  /*0cc0*/  SHF.R.U32.HI R75, RZ, 0x10, R71 ;  /* 0x00000010ff4b7819 */ /* 0x000fe20000011647 */
[C---:B------:R-:W-:Y:S01]  /*0cd0*/  FADD.FTZ R71, -R86.reuse, R66 ;  /* 0x0000004256477221 */ /* 0x040fe20000010100 */
[----:B------:R-:W-:Y:S01]  /*0ce0*/  FADD.FTZ R70, -R86, R65 ;  /* 0x0000004156467221 */ /* 0x000fe20000010100 */
[----:B------:R-:W-:Y:S02]  /*0cf0*/  HADD2.F32 R66, -RZ, R89.H0_H0 ;  /* 0x20000059ff427230 */ /* 0x000fe40000004100 */
[----:B0-----:R-:W-:Y:S01]  /*0d00*/  FMUL.FTZ R69, R72, UR25 ;  /* 0x0000001948457c20 */ /* 0x001fe20008410000 */
[----:B-----5:R-:W-:Y:S01]  /*0d10*/  FMUL.FTZ R72, R24, R73 ;  /* 0x0000004918487220 */ /* 0x020fe20000410000 */
[----:B------:R-:W-:Y:S01]  /*0d20*/  FADD.FTZ R86, -R86, R67 ;  /* 0x0000004356567221 */ /* 0x000fe20000010100 */
[----:B------:R-:W-:-:S02]  /*0d30*/  HADD2.F32 R67, -RZ, R74.H0_H0 ;  /* 0x2000004aff437230 */ /* 0x000fc40000004100 */
[----:B------:R-:W-:Y:S01]  /*0d40*/  FMUL.FTZ R68, R70, UR25 ;  /* 0x0000001946447c20 */ /* 0x000fe20008410000 */
[----:B------:R-:W-:Y:S01]  /*0d50*/  FMUL.FTZ R71, R71, UR25 ;  /* 0x0000001947477c20 */ /* 0x000fe20008410000 */
[----:B------:R-:W-:Y:S01]  /*0d60*/  FADD.FTZ R56, R56, R73 ;  /* 0x0000004938387221 */ /* 0x000fe20000010000 */
[----:B------:R-:W-:Y:S01]  /*0d70*/  FFMA.FTZ R44, R69, R73, R44 ;  /* 0x00000049452c7223 */ /* 0x000fe2000001002c */
[----:B------:R-:W-:Y:S01]  /*0d80*/  FMUL.FTZ R73, R25, R66 ;  /* 0x0000004219497220 */ /* 0x000fe20000410000 */
[----:B------:R-:W-:Y:S01]  /*0d90*/  FADD.FTZ R90, R90, R72 ;  /* 0x000000485a5a7221 */ /* 0x000fe20000010000 */
[----:B------:R-:W-:Y:S01]  /*0da0*/  FFMA.FTZ R65, R69, R72, R88 ;  /* 0x0000004845417223 */ /* 0x000fe20000010058 */
        /* <DEDUP_REMOVED lines=16> */
.L_x_2583:
[----:B------:R-:W-:Y:S05]  /*0eb0*/  BSYNC.RECONVERGENT B0 ;  /* 0x0000000000007941 */ /* 0x000fea0003800200 */
.L_x_2582:
        /* <DEDUP_REMOVED lines=32> */
.L_x_2585:
[----:B------:R-:W-:Y:S05]  /*10c0*/  BSYNC.RECONVERGENT B0 ;  /* 0x0000000000007941 */ /* 0x000fea0003800200 */
.L_x_2584:
        /* <DEDUP_REMOVED lines=59> */
.L_x_2590:
        /* <DEDUP_REMOVED lines=23> */
.L_x_2589:
        /* <DEDUP_REMOVED lines=22> */
.L_x_2592:
        /* <DEDUP_REMOVED lines=21> */
.L_x_2588:
        /* <DEDUP_REMOVED lines=22> */
[----:B------:R-:W-:-:S03]  /*1a00*/  F2FP.F16.F32.PACK_AB R65, R65, R64 ;  /* 0x000000404141723e */ /* 0x000fc600000000ff */
[----:B------:R-:W-:Y:S02]  /*1a10*/  F2FP.F16.F32.PACK_AB R66, R67, R66 ;  /* 0x000000424342723e */ /* 0x000fe400000000ff */
[C---:B------:R-:W-:Y:S02]  /*1a20*/  PRMT R64, R65.reuse, 0x7632, R64 ;  /* 0x0000763241407816 */ /* 0x040fe40000000040 */
[----:B------:R-:W-:Y:S02]  /*1a30*/  PRMT R89, R65, 0x7610, R89 ;  /* 0x0000761041597816 */ /* 0x000fe40000000059 */
[----:B------:R-:W-:Y:S01]  /*1a40*/  PRMT R65, R66, 0x7632, R65 ;  /* 0x0000763242417816 */ /* 0x000fe20000000041 */
[----:B------:R-:W-:Y:S06]  /*1a50*/  BRA `(.L_x_2591) ;  /* 0x0000000400047947 */ /* 0x000fec0003800000 */
.L_x_2594:
        /* <DEDUP_REMOVED lines=23> */
.L_x_2593:
        /* <DEDUP_REMOVED lines=22> */
.L_x_2595:
        /* <DEDUP_REMOVED lines=20> */
.L_x_2591:
        /* <DEDUP_REMOVED lines=24> */
.L_x_2596:
[----:B------:R-:W-:-:S07]  /*1ff0*/  IADD3 R2, PT, PT, R2, 0x80, RZ ;  /* 0x0000008002027810 */ /* 0x000fce0007ffe0ff */
.L_x_2587:
[----:B------:R-:W-:Y:S05]  /*2000*/  BSYNC.RECONVERGENT B0 ;  /* 0x0000000000007941 */ /* 0x000fea0003800200 */
.L_x_2586:
        /* <DEDUP_REMOVED lines=24> */
[----:B0-----:R-:W-:Y:S02]  /*2190*/  F2FP.F16.F32.PACK_AB R67, R63, R62 ;  /* 0x0000003e3f43723e */ /* 0x001fe400000000ff */
        /* <DEDUP_REMOVED lines=8> */
.L_x_2601:
        /* <DEDUP_REMOVED lines=17> */
.L_x_2600:
        /* <DEDUP_REMOVED lines=26> */
.L_x_2603:
        /* <DEDUP_REMOVED lines=12> */
[----:B------:R-:W-:Y:S02]  /*2590*/  F2FP.F16.F32.PACK_AB R67, R66, R67 ;  /* 0x000000434243723e */ /* 0x000fe400000000ff */
[----:B------:R-:W-:-:S04]  /*25a0*/  F2FP.F16.F32.PACK_AB R64, R64, R65 ;  /* 0x000000414040723e */ /* 0x000fc800000000ff */
[C---:B------:R-:W-:Y:S02]  /*25b0*/  PRMT R65, R64.reuse, 0x7632, R65 ;  /* 0x0000763240417816 */ /* 0x040fe40000000041 */
[----:B------:R-:W-:Y:S02]  /*25c0*/  PRMT R89, R64, 0x7610, R89 ;  /* 0x0000761040597816 */ /* 0x000fe40000000059 */
[----:B------:R-:W-:Y:S01]  /*25d0*/  PRMT R64, R67, 0x7632, R64 ;  /* 0x0000763243407816 */ /* 0x000fe20000000040 */
[----:B------:R-:W-:Y:S06]  /*25e0*/  BRA `(.L_x_2602) ;  /* 0x0000000400607947 */ /* 0x000fec0003800000 */
.L_x_2599:
        /* <DEDUP_REMOVED lines=28> */
.L_x_2605:
        /* <DEDUP_REMOVED lines=15> */
[----:B------:R-:W-:Y:S01]  /*28a0*/  PRMT R64, R67, 0x7632, R64 ;  /* 0x0000763243407816 */ /* 0x000fe20000000040 */
[----:B------:R-:W-:Y:S06]  /*28b0*/  BRA `(.L_x_2602) ;  /* 0x0000000000ac7947 */ /* 0x000fec0003800000 */
.L_x_2604:
        /* <DEDUP_REMOVED lines=26> */
.L_x_2606:
        /* <DEDUP_REMOVED lines=17> */
.L_x_2602:
        /* <DEDUP_REMOVED lines=20> */
.L_x_2607:
[----:B------:R-:W-:-:S07]  /*2cb0*/  IADD3 R2, PT, PT, R2, 0x80, RZ ;  /* 0x0000008002027810 */ /* 0x000fce0007ffe0ff */
.L_x_2598:
[----:B------:R-:W-:Y:S05]  /*2cc0*/  BSYNC.RECONVERGENT B0 ;  /* 0x0000000000007941 */ /* 0x000fea0003800200 */
.L_x_2597:
        /* <DEDUP_REMOVED lines=33> */
.L_x_2612:
        /* <DEDUP_REMOVED lines=17> */
.L_x_2611:
        /* <DEDUP_REMOVED lines=26> */
.L_x_2614:
        /* <DEDUP_REMOVED lines=19> */
.L_x_2610:
        /* <DEDUP_REMOVED lines=28> */
.L_x_2616:
        /* <DEDUP_REMOVED lines=17> */
.L_x_2615:
        /* <DEDUP_REMOVED lines=26> */
.L_x_2617:
        /* <DEDUP_REMOVED lines=18> */
.L_x_2613:
        /* <DEDUP_REMOVED lines=20> */
.L_x_2609:
[----:B------:R-:W-:Y:S05]  /*3990*/  BSYNC.RECONVERGENT B0 ;  /* 0x0000000000007941 */ /* 0x000fea0003800200 */
.L_x_2608:
[----:B------:R-:W-:Y:S01]  /*39a0*/  UPLOP3.LUT UP1, UPT, UPT, UPT, UP1, 0x40, 0x4 ;  /* 0x000000000004789c */ /* 0x000fe20003f2e810 */
[----:B------:R-:W-:Y:S10]  /*39b0*/  BRA.U !UP2, `(.L_x_2618) ;  /* 0xffffffc90a907547 */ /* 0x000ff4000b83ffff */
.L_x_2577:
        /* <DEDUP_REMOVED lines=26> */
.L_x_2619:
        /* <DEDUP_REMOVED lines=10> */
.L_x_3582:


//--------------------- .text._ZN10layer_norm31ln_parallel_residual_bwd_kernelINS_13Kernel_traitsIf6__halffS2_fjLj1536ELj1ELj1ELj4ELj8ENS_18Kernel_traits_baseILj1536EfS2_fS2_fjLj128EEEEELb0ELb1ELb1EEEvNS_9BwdParamsE --------------------------
	.section	.text._ZN10layer_norm31ln_parallel_residual_bwd_kernelINS_13Kernel_traitsIf6__halffS2_fjLj1536ELj1ELj1ELj4ELj8ENS_18Kernel_traits_baseILj1536EfS2_fS2_fjLj128EEEEELb0ELb1ELb1EEEvNS_9BwdParamsE,"ax",@progbits
	.align	128
        .global         _ZN10layer_norm31ln_parallel_residual_bwd_kernelINS_13Kernel_traitsIf6__halffS2_fjLj1536ELj1ELj1ELj4ELj8ENS_18Kernel_traits_baseILj1536EfS2_fS2_fjLj128EEEEELb0ELb1ELb1EEEvNS_9BwdParamsE
        .type           _ZN10layer_norm31ln_parallel_residual_bwd_kernelINS_13Kernel_traitsIf6__halffS2_fjLj1536ELj1ELj1ELj4ELj8ENS_18Kernel_traits_baseILj1536EfS2_fS2_fjLj128EEEEELb0ELb1ELb1EEEvNS_9BwdParamsE,@function
        .size           _ZN10layer_norm31ln_parallel_residual_bwd_kernelINS_13Kernel_traitsIf6__halffS2_fjLj1536ELj1ELj1ELj4ELj8ENS_18Kernel_traits_baseILj1536EfS2_fS2_fjLj128EEEEELb0ELb1ELb1EEEvNS_9BwdParamsE,(.L_x_3583 - _ZN10layer_norm31ln_parallel_residual_bwd_kernelINS_13Kernel_traitsIf6__halffS2_fjLj1536ELj1ELj1ELj4ELj8ENS_18Kernel_traits_baseILj1536EfS2_fS2_fjLj128EEEEELb0ELb1ELb1EEEvNS_9BwdParamsE)
        .other          _ZN10layer_norm31ln_parallel_residual_bwd_kernelINS_13Kernel_traitsIf6__halffS2_fjLj1536ELj1ELj1ELj4ELj8ENS_18Kernel_traits_baseILj1536EfS2_fS2_fjLj128EEEEELb0ELb1ELb1EEEvNS_9BwdParamsE,@"STO_CUDA_ENTRY STV_DEFAULT"
_ZN10layer_norm31ln_parallel_residual_bwd_kernelINS_13Kernel_traitsIf6__halffS2_fjLj1536ELj1ELj1ELj4ELj8ENS_18Kernel_traits_baseILj1536EfS2_fS2_fjLj128EEEEELb0ELb1ELb1EEEvNS_9BwdParamsE:
.text._ZN10layer_norm31ln_parallel_residual_bwd_kernelINS_13Kernel_traitsIf6__halffS2_fjLj1536ELj1ELj1ELj4ELj8ENS_18Kernel_traits_baseILj1536EfS2_fS2_fjLj128EEEEELb0ELb1ELb1EEEvNS_9BwdParamsE:
        /* <DEDUP_REMOVED lines=53> */
.L_x_2650:
        /* <DEDUP_REMOVED lines=14> */
[C---:B----4-:R-:W-:Y:S01]  /*0430*/  IMAD.WIDE.U32 R72, R66.reuse, 0x8, R84 ;  /* 0x0000000842487825 */ /* 0x050fe200078e0054 */
[----:B------:R-:W-:Y:S02]  /*0440*/  MOV R81, UR7 ;  /* 0x0000000700517c02 */ /* 0x000fe40008000f00 */
        /* <DEDUP_REMOVED lines=28> */
[C---:B0-----:R-:W-:Y:S02]  /*0610*/  FADD.FTZ R88, -R87.reuse, R44 ;  /* 0x0000002c57587221 */ /* 0x041fe40000010100 */
[----:B------:R-:W-:Y:S01]  /*0620*/  HADD2.F32 R82, -RZ, R82.H0_H0 ;  /* 0x20000052ff527230 */ /* 0x000fe20000004100 */
[----:B------:R-:W-:Y:S01]  /*0630*/  MOV R77, R73 ;  /* 0x00000049004d7202 */ /* 0x000fe20000000f00 */
[----:B-1----:R-:W-:Y:S01]  /*0640*/  FADD.FTZ R90, -R87, R45 ;  /* 0x0000002d575a7221 */ /* 0x002fe20000010100 */
[----:B------:R-:W-:Y:S01]  /*0650*/  SHF.R.U32.HI R72, RZ, 0x10, R73 ;  /* 0x00000010ff487819 */ /* 0x000fe20000011649 */
[----:B------:R-:W-:Y:S01]  /*0660*/  FMUL.FTZ R88, R88, UR9 ;  /* 0x0000000958587c20 */ /* 0x000fe20008410000 */
[----:B------:R-:W-:Y:S01]  /*0670*/  SHF.R.U64 R73, R78, 0x10, R79 ;  /* 0x000000104e497819 */ /* 0x000fe2000000124f */
[----:B------:R-:W-:-:S02]  /*0680*/  HADD2.F32 R80, -RZ, R80.H0_H0 ;  /* 0x20000050ff507230 */ /* 0x000fc40000004100 */
[C---:B------:R-:W-:Y:S01]  /*0690*/  FADD.FTZ R45, -R87.reuse, R50 ;  /* 0x00000032572d7221 */ /* 0x040fe20000010100 */
[----:B------:R-:W-:Y:S01]  /*06a0*/  FMUL.FTZ R50, R24, R82 ;  /* 0x0000005218327220 */ /* 0x000fe20000410000 */
[----:B------:R-:W-:Y:S01]  /*06b0*/  MOV R74, R78 ;  /* 0x0000004e004a7202 */ /* 0x000fe20000000f00 */
[----:B------:R-:W-:Y:S01]  /*06c0*/  FFMA.FTZ R67, R88, R82, R67 ;  /* 0x0000005258437223 */ /* 0x000fe20000010043 */
[----:B------:R-:W-:Y:S01]  /*06d0*/  MOV R75, R79 ;  /* 0x0000004f004b7202 */ /* 0x000fe20000000f00 */
[----:B------:R-:W-:Y:S01]  /*06e0*/  FADD.FTZ R63, R82, R63 ;  /* 0x0000003f523f7221 */ /* 0x000fe20000010000 */
[----:B------:R-:W-:Y:S01]  /*06f0*/  SHF.R.U32.HI R76, RZ, 0x10, R79 ;  /* 0x00000010ff4c7819 */ /* 0x000fe2000001164f */
[C---:B------:R-:W-:Y:S01]  /*0700*/  FADD.FTZ R47, -R87.reuse, R47 ;  /* 0x0000002f572f7221 */ /* 0x040fe20000010100 */
[----:B------:R-:W-:Y:S01]  /*0710*/  MOV R78, R84 ;  /* 0x00000054004e7202 */ /* 0x000fe20000000f00 */
[----:B------:R-:W-:Y:S01]  /*0720*/  HADD2.F32 R77, -RZ, R77.H0_H0 ;  /* 0x2000004dff4d7230 */ /* 0x000fe20000004100 */
[----:B------:R-:W-:Y:S01]  /*0730*/  SHF.R.U64 R79, R84, 0x10, R85 ;  /* 0x00000010544f7819 */ /* 0x000fe20000001255 */
[----:B------:R-:W-:Y:S01]  /*0740*/  FADD.FTZ R84, -R87, R52 ;  /* 0x0000003457547221 */ /* 0x000fe20000010100 */
[----:B------:R-:W-:-:S02]  /*0750*/  HADD2.F32 R82, -RZ, R73.H0_H0 ;  /* 0x20000049ff527230 */ /* 0x000fc40000004100 */
[----:B------:R-:W-:Y:S01]  /*0760*/  FMUL.FTZ R52, R25, R80 ;  /* 0x0000005019347220 */ /* 0x000fe20000410000 */
[----:B------:R-:W-:Y:S01]  /*0770*/  FADD.FTZ R73, RZ, R50 ;  /* 0x00000032ff497221 */ /* 0x000fe20000010000 */
[----:B------:R-:W-:Y:S01]  /*0780*/  MOV R81, R85 ;  /* 0x0000005500517202 */ /* 0x000fe20000000f00 */
[C---:B------:R-:W-:Y:S01]  /*0790*/  FADD.FTZ R83, -R87.reuse, R46 ;  /* 0x0000002e57537221 */ /* 0x040fe20000010100 */
[----:B------:R-:W-:Y:S01]  /*07a0*/  SHF.R.U32.HI R89, RZ, 0x10, R85 ;  /* 0x00000010ff597819 */ /* 0x000fe20000011655 */
[C---:B------:R-:W-:Y:S01]  /*07b0*/  FADD.FTZ R85, -R87.reuse, R53 ;  /* 0x0000003557557221 */ /* 0x040fe20000010100 */
[----:B------:R-:W-:Y:S02]  /*07c0*/  HADD2.F32 R72, -RZ, R72.H0_H0 ;  /* 0x20000048ff487230 */ /* 0x000fe40000004100 */
        /* <DEDUP_REMOVED lines=49> */
[----:B------:R-:W-:Y:S02]  /*0ae0*/  HADD2.F32 R89, -RZ, R89.H0_H0 ;  /* 0x20000059ff597230 */ /* 0x000fe40000004100 */
        /* <DEDUP_REMOVED lines=56> */
.L_x_2622:
[----:B------:R-:W-:Y:S05]  /*0e70*/  BSYNC.RECONVERGENT B0 ;  /* 0x0000000000007941 */ /* 0x000fea0003800200 */
.L_x_2621:
        /* <DEDUP_REMOVED lines=61> */
.L_x_2625:
        /* <DEDUP_REMOVED lines=23> */
.L_x_2624:
        /* <DEDUP_REMOVED lines=22> */
.L_x_2627:
        /* <DEDUP_REMOVED lines=21> */
.L_x_2623:
        /* <DEDUP_REMOVED lines=29> */
.L_x_2629:
        /* <DEDUP_REMOVED lines=23> */
.L_x_2628:
        /* <DEDUP_REMOVED lines=22> */
.L_x_2630:
        /* <DEDUP_REMOVED lines=20> */
.L_x_2626:
        /* <DEDUP_REMOVED lines=24> */
.L_x_2631:
        /* <DEDUP_REMOVED lines=24> */
.L_x_2634:
        /* <DEDUP_REMOVED lines=17> */
.L_x_2633:
        /* <DEDUP_REMOVED lines=24> */
.L_x_2636:
        /* <DEDUP_REMOVED lines=19> */
.L_x_2632:
        /* <DEDUP_REMOVED lines=23> */
.L_x_2638:
        /* <DEDUP_REMOVED lines=17> */
.L_x_2637:
        /* <DEDUP_REMOVED lines=24> */
.L_x_2639:
        /* <DEDUP_REMOVED lines=18> */
.L_x_2635:
        /* <DEDUP_REMOVED lines=19> */
.L_x_2640:
        /* <DEDUP_REMOVED lines=24> */
.L_x_2643:
        /* <DEDUP_REMOVED lines=17> */
.L_x_2642:
        /* <DEDUP_REMOVED lines=24> */
.L_x_2645:
        /* <DEDUP_REMOVED lines=19> */
.L_x_2641:
        /* <DEDUP_REMOVED lines=23> */
.L_x_2647:
        /* <DEDUP_REMOVED lines=17> */
.L_x_2646:
        /* <DEDUP_REMOVED lines=24> */
.L_x_2648:
        /* <DEDUP_REMOVED lines=18> */
.L_x_2644:
        /* <DEDUP_REMOVED lines=19> */
.L_x_2649:
        /* <DEDUP_REMOVED lines=26> */
.L_x_2620:
        /* <DEDUP_REMOVED lines=15> */
.L_x_2651:
        /* <DEDUP_REMOVED lines=16> */
.L_x_3583:


//--------------------- .text._ZN10layer_norm31ln_parallel_residual_bwd_kernelINS_13Kernel_traitsIf6__halffS2_fjLj1536ELj1ELj1ELj4ELj8ENS_18Kernel_traits_baseILj1536EfS2_fS2_fjLj128EEEEELb1ELb0ELb0EEEvNS_9BwdParamsE --------------------------
	.section	.text._ZN10layer_norm31ln_parallel_residual_bwd_kernelINS_13Kernel_traitsIf6__halffS2_fjLj1536ELj1ELj1ELj4ELj8ENS_18Kernel_traits_baseILj1536EfS2_fS2_fjLj128EEEEELb1ELb0ELb0EEEvNS_9BwdParamsE,"ax",@progbits
	.align	128
        .global         _ZN10layer_norm31ln_parallel_residual_bwd_kernelINS_13Kernel_traitsIf6__halffS2_fjLj1536ELj1ELj1ELj4ELj8ENS_18Kernel_traits_baseILj1536EfS2_fS2_fjLj128EEEEELb1ELb0ELb0EEEvNS_9BwdParamsE
        .type           _ZN10layer_norm31ln_parallel_residual_bwd_kernelINS_13Kernel_traitsIf6__halffS2_fjLj1536ELj1ELj1ELj4ELj8ENS_18Kernel_traits_baseILj1536EfS2_fS2_fjLj128EEEEELb1ELb0ELb0EEEvNS_9BwdParamsE,@function
        .size           _ZN10layer_norm31ln_parallel_residual_bwd_kernelINS_13Kernel_traitsIf6__halffS2_fjLj1536ELj1ELj1ELj4ELj8ENS_18Kernel_traits_baseILj1536EfS2_fS2_fjLj128EEEEELb1ELb0ELb0EEEvNS_9BwdParamsE,(.L_x_3584 - _ZN10layer_norm31ln_parallel_residual_bwd_kernelINS_13Kernel_traitsIf6__halffS2_fjLj1536ELj1ELj1ELj4ELj8ENS_18Kernel_traits_baseILj1536EfS2_fS2_fjLj128EEEEELb1ELb0ELb0EEEvNS_9BwdParamsE)
        .other          _ZN10layer_norm31ln_parallel_residual_bwd_kernelINS_13Kernel_traitsIf6__halffS2_fjLj1536ELj1ELj1ELj4ELj8ENS_18Kernel_traits_baseILj1536EfS2_fS2_fjLj128EEEEELb1ELb0ELb0EEEvNS_9BwdParamsE,@"STO_CUDA_ENTRY STV_DEFAULT"
_ZN10layer_norm31ln_parallel_residual_bwd_kernelINS_13Kernel_traitsIf6__halffS2_fjLj1536ELj1ELj1ELj4ELj8ENS_18Kernel_traits_baseILj1536EfS2_fS2_fjLj128EEEEELb1ELb0ELb0EEEvNS_9BwdParamsE:
.text._ZN10layer_norm31ln_parallel_residual_bwd_kernelINS_13Kernel_traitsIf6__halffS2_fjLj1536ELj1ELj1ELj4ELj8ENS_18Kernel_traits_baseILj1536EfS2_fS2_fjLj128EEEEELb1ELb0ELb0EEEvNS_9BwdParamsE:
        /* <DEDUP_REMOVED lines=95> */
.L_x_2693:
        /* <DEDUP_REMOVED lines=47> */
[--C-:B------:R-:W-:Y:S01]  /*08e0*/  IMAD.MOV.U32 R130, RZ, RZ, R19.reuse ;  /* 0x000000ffff827224 */ /* 0x100fe200078e0013 */
[----:B------:R-:W-:Y:S02]  /*08f0*/  SHF.R.U32.HI R131, RZ, 0x10, R19 ;  /* 0x00000010ff837819 */ /* 0x000fe40000011613 */
[----:B------:R-:W-:-:S02]  /*0900*/  HADD2.F32 R113, -RZ, R112.H0_H0 ;  /* 0x20000070ff717230 */ /* 0x000fc40000004100 */
[C---:B--2---:R-:W-:Y:S01]  /*0910*/  FADD.FTZ R108, -R139.reuse, R108 ;  /* 0x0000006c8b6c7221 */ /* 0x044fe20000010100 */
[C---:B-1----:R-:W-:Y:S01]  /*0920*/  FADD.FTZ R114, -R139.reuse, R110 ;  /* 0x0000006e8b727221 */ /* 0x042fe20000010100 */
[----:B------:R-:W-:Y:S02]  /*0930*/  HADD2.F32 R110, -RZ, R18.H0_H0 ;  /* 0x20000012ff6e7230 */ /* 0x000fe40000004100 */
[----:B----4-:R-:W-:Y:S01]  /*0940*/  FADD.FTZ R116, -R139, R109 ;  /* 0x0000006d8b747221 */ /* 0x010fe20000010100 */
[----:B------:R-:W-:Y:S02]  /*0950*/  HADD2.F32 R19, -RZ, R3.H0_H0 ;  /* 0x20000003ff137230 */ /* 0x000fe40000004100 */
[----:B-----5:R-:W-:Y:S01]  /*0960*/  FMUL.FTZ R3, R9, R108 ;  /* 0x0000006c09037220 */ /* 0x020fe20000410000 */
[----:B------:R-:W-:Y:S01]  /*0970*/  FMUL.FTZ R109, R40, R113 ;  /* 0x00000071286d7220 */ /* 0x000fe20000410000 */
[----:B------:R-:W-:Y:S02]  /*0980*/  HADD2.F32 R108, -RZ, R142.H0_H0 ;  /* 0x2000008eff6c7230 */ /* 0x000fe40000004100 */
        /* <DEDUP_REMOVED lines=8> */
[----:B------:R-:W-:-:S02]  /*0a10*/  HADD2.F32 R113, -RZ, R130.H0_H0 ;  /* 0x20000082ff717230 */ /* 0x000fc40000004100 */
[----:B------:R-:W-:Y:S02]  /*0a20*/  HADD2.F32 R112, -RZ, R131.H0_H0 ;  /* 0x20000083ff707230 */ /* 0x000fe40000004100 */
[----:B------:R-:W-:Y:S01]  /*0a30*/  FADD.FTZ R69, R69, R110 ;  /* 0x0000006e45457221 */ /* 0x000fe20000010000 */
[C---:B------:R-:W-:Y:S01]  /*0a40*/  FFMA.FTZ R81, R116.reuse, R110, R81 ;  /* 0x0000006e74517223 */ /* 0x040fe20000010051 */
[----:B------:R-:W-:Y:S01]  /*0a50*/  FADD.FTZ R140, -R139, R111 ;  /* 0x0000006f8b8c7221 */ /* 0x000fe20000010100 */
[----:B------:R-:W-:Y:S01]  /*0a60*/  FADD.FTZ R93, R93, R108 ;  /* 0x0000006c5d5d7221 */ /* 0x000fe20000010000 */
[----:B------:R-:W-:Y:S01]  /*0a70*/  FFMA.FTZ R105, R116, R108, R105 ;  /* 0x0000006c74697223 */ /* 0x000fe20000010069 */
[----:B------:R-:W-:Y:S02]  /*0a80*/  HADD2.F32 R109, -RZ, R120.H0_H0 ;  /* 0x20000078ff6d7230 */ /* 0x000fe40000004100 */
[----:B------:R-:W-:Y:S01]  /*0a90*/  FMUL.FTZ R111, R42, R113 ;  /* 0x000000712a6f7220 */ /* 0x000fe20000410000 */
[----:B------:R-:W-:-:S02]  /*0aa0*/  HADD2.F32 R110, -RZ, R141.H0_H0 ;  /* 0x2000008dff6e7230 */ /* 0x000fc40000004100 */
        /* <DEDUP_REMOVED lines=22> */
.L_x_2654:
[----:B----4-:R-:W-:Y:S05]  /*0c10*/  BSYNC.RECONVERGENT B0 ;  /* 0x0000000000007941 */ /* 0x010fea0003800200 */
.L_x_2653:
        /* <DEDUP_REMOVED lines=34> */
[----:B------:R-:W-:-:S02]  /*0e40*/  HADD2.F32 R110, -RZ, R144.H0_H0 ;  /* 0x20000090ff6e7230 */ /* 0x000fc40000004100 */
[----:B-1----:R-:W-:Y:S01]  /*0e50*/  FADD.FTZ R124, -R139, R109 ;  /* 0x0000006d8b7c7221 */ /* 0x002fe20000010100 */
[----:B------:R-:W-:Y:S02]  /*0e60*/  HADD2.F32 R109, -RZ, R121.H0_H0 ;  /* 0x20000079ff6d7230 */ /* 0x000fe40000004100 */
[----:B-----5:R-:W-:Y:S01]  /*0e70*/  FMUL.FTZ R121, R9, R108 ;  /* 0x0000006c09797220 */ /* 0x020fe20000410000 */
[----:B------:R-:W-:Y:S01]  /*0e80*/  HADD2.F32 R113, -RZ, R112.H0_H0 ;  /* 0x20000070ff717230 */ /* 0x000fe20000004100 */
[----:B------:R-:W-:Y:S01]  /*0e90*/  SHF.R.U32.HI R115, RZ, 0x10, R115 ;  /* 0x00000010ff737819 */ /* 0x000fe20000011673 */
[----:B------:R-:W-:Y:S02]  /*0ea0*/  HADD2.F32 R108, -RZ, R145.H0_H0 ;  /* 0x20000091ff6c7230 */ /* 0x000fe40000004100 */
[----:B------:R-:W-:Y:S01]  /*0eb0*/  FMUL.FTZ R112, R25, R110 ;  /* 0x0000006e19707220 */ /* 0x000fe20000410000 */
[----:B------:R-:W-:Y:S01]  /*0ec0*/  FADD.FTZ R142, -R139, R111 ;  /* 0x0000006f8b8e7221 */ /* 0x000fe20000010100 */
[-C--:B------:R-:W-:Y:S01]  /*0ed0*/  FMUL.FTZ R111, R24, R113.reuse ;  /* 0x00000071186f7220 */ /* 0x080fe20000410000 */
[----:B------:R-:W-:Y:S01]  /*0ee0*/  FMUL.FTZ R124, R9, R124 ;  /* 0x0000007c097c7220 */ /* 0x000fe20000410000 */
[----:B------:R-:W-:Y:S01]  /*0ef0*/  FADD.FTZ R64, R64, R113 ;  /* 0x0000007140407221 */ /* 0x000fe20000010000 */
[----:B------:R-:W-:Y:S01]  /*0f00*/  FFMA.FTZ R76, R121, R113, R76 ;  /* 0x00000071794c7223 */ /* 0x000fe2000001004c */
[----:B0-----:R-:W-:Y:S01]  /*0f10*/  FFMA.FTZ R123, R21, R108, R112 ;  /* 0x0000006c157b7223 */ /* 0x001fe20000010070 */
[----:B------:R-:W-:-:S02]  /*0f20*/  HADD2.F32 R113, -RZ, R130.H0_H0 ;  /* 0x20000082ff717230 */ /* 0x000fc40000004100 */
[----:B------:R-:W-:Y:S02]  /*0f30*/  HADD2.F32 R112, -RZ, R115.H0_H0 ;  /* 0x20000073ff707230 */ /* 0x000fe40000004100 */
[----:B------:R-:W-:Y:S01]  /*0f40*/  FADD.FTZ R88, R88, R109 ;  /* 0x0000006d58587221 */ /* 0x000fe20000010000 */
[-C--:B------:R-:W-:Y:S01]  /*0f50*/  FFMA.FTZ R122, R20, R109.reuse, R111 ;  /* 0x0000006d147a7223 */ /* 0x080fe2000001006f */
[----:B------:R-:W-:Y:S01]  /*0f60*/  FFMA.FTZ R100, R121, R109, R100 ;  /* 0x0000006d79647223 */ /* 0x000fe20000010064 */
[----:B------:R-:W-:Y:S01]  /*0f70*/  FADD.FTZ R65, R65, R110 ;  /* 0x0000006e41417221 */ /* 0x000fe20000010000 */
[C---:B------:R-:W-:Y:S01]  /*0f80*/  FFMA.FTZ R77, R124.reuse, R110, R77 ;  /* 0x0000006e7c4d7223 */ /* 0x040fe2000001004d */
        /* <DEDUP_REMOVED lines=26> */
.L_x_2656:
[----:B------:R-:W-:Y:S05]  /*1130*/  BSYNC.RECONVERGENT B0 ;  /* 0x0000000000007941 */ /* 0x000fea0003800200 */
.L_x_2655:
        /* <DEDUP_REMOVED lines=29> */
[----:B------:R-:W-:-:S04]  /*1310*/  SHF.R.U64 R112, R112, 0x10, R113 ;  /* 0x0000001070707819 */ /* 0x000fc80000001271 */
[----:B------:R-:W-:Y:S02]  /*1320*/  HADD2.F32 R111, -RZ, R110.H0_H0 ;  /* 0x2000006eff6f7230 */ /* 0x000fe40000004100 */
[----:B--2---:R-:W-:Y:S01]  /*1330*/  IMAD.MOV.U32 R109, RZ, RZ, R114 ;  /* 0x000000ffff6d7224 */ /* 0x004fe200078e0072 */
[--C-:B------:R-:W-:Y:S01]  /*1340*/  SHF.R.U64 R141, R114, 0x10, R115.reuse ;  /* 0x00000010728d7819 */ /* 0x100fe20000001273 */
[----:B------:R-:W-:Y:S01]  /*1350*/  HADD2.F32 R110, -RZ, R112.H0_H0 ;  /* 0x20000070ff6e7230 */ /* 0x000fe20000004100 */
[--C-:B------:R-:W-:Y:S01]  /*1360*/  SHF.R.U32.HI R139, RZ, 0x10, R115.reuse ;  /* 0x00000010ff8b7819 */ /* 0x100fe20000011673 */
[----:B------:R-:W-:Y:S01]  /*1370*/  IMAD.MOV.U32 R137, RZ, RZ, R115 ;  /* 0x000000ffff897224 */ /* 0x000fe200078e0073 */
[--C-:B------:R-:W-:Y:S01]  /*1380*/  SHF.R.U32.HI R115, RZ, 0x10, R113.reuse ;  /* 0x00000010ff737819 */ /* 0x100fe20000011671 */
[----:B------:R-:W-:Y:S02]  /*1390*/  IMAD.MOV.U32 R114, RZ, RZ, R113 ;  /* 0x000000ffff727224 */ /* 0x000fe400078e0071 */
[----:B-----5:R-:W-:Y:S01]  /*13a0*/  FMUL.FTZ R129, R9, R108 ;  /* 0x0000006c09817220 */ /* 0x020fe20000410000 */
[----:B------:R-:W-:-:S02]  /*13b0*/  HADD2.F32 R109, -RZ, R109.H0_H0 ;  /* 0x2000006dff6d7230 */ /* 0x000fc40000004100 */
[----:B------:R-:W-:Y:S01]  /*13c0*/  FMUL.FTZ R113, R32, R111 ;  /* 0x0000006f20717220 */ /* 0x000fe20000410000 */
[----:B------:R-:W-:Y:S02]  /*13d0*/  HADD2.F32 R108, -RZ, R141.H0_H0 ;  /* 0x2000008dff6c7230 */ /* 0x000fe40000004100 */
[----:B------:R-:W-:Y:S01]  /*13e0*/  FMUL.FTZ R112, R33, R110 ;  /* 0x0000006e21707220 */ /* 0x000fe20000410000 */
[----:B0-----:R-:W-:Y:S01]  /*13f0*/  FMUL.FTZ R132, R9, R136 ;  /* 0x0000008809847220 */ /* 0x001fe20000410000 */
[-C--:B------:R-:W-:Y:S01]  /*1400*/  FFMA.FTZ R134, R28, R109.reuse, R113 ;  /* 0x0000006d1c867223 */ /* 0x080fe20000010071 */
[----:B------:R-:W-:Y:S02]  /*1410*/  HADD2.F32 R113, -RZ, R114.H0_H0 ;  /* 0x20000072ff717230 */ /* 0x000fe40000004100 */
[-C--:B------:R-:W-:Y:S01]  /*1420*/  FFMA.FTZ R133, R29, R108.reuse, R112 ;  /* 0x0000006c1d857223 */ /* 0x080fe20000010070 */
[----:B------:R-:W-:Y:S02]  /*1430*/  HADD2.F32 R112, -RZ, R115.H0_H0 ;  /* 0x20000073ff707230 */ /* 0x000fe40000004100 */
[----:B------:R-:W-:Y:S01]  /*1440*/  FFMA.FTZ R96, R129, R109, R96 ;  /* 0x0000006d81607223 */ /* 0x000fe20000010060 */
[----:B------:R-:W-:Y:S01]  /*1450*/  FADD.FTZ R84, R84, R109 ;  /* 0x0000006d54547221 */ /* 0x000fe20000010000 */
[----:B------:R-:W-:Y:S01]  /*1460*/  FFMA.FTZ R97, R132, R108, R97 ;  /* 0x0000006c84617223 */ /* 0x000fe20000010061 */
[----:B------:R-:W-:Y:S01]  /*1470*/  FADD.FTZ R85, R85, R108 ;  /* 0x0000006c55557221 */ /* 0x000fe20000010000 */
[----:B------:R-:W-:-:S02]  /*1480*/  HADD2.F32 R137, -RZ, R137.H0_H0 ;  /* 0x20000089ff897230 */ /* 0x000fc40000004100 */
[C---:B------:R-:W-:Y:S01]  /*1490*/  FMUL.FTZ R135, R9.reuse, R138 ;  /* 0x0000008a09877220 */ /* 0x040fe20000410000 */
[----:B------:R-:W-:Y:S01]  /*14a0*/  FMUL.FTZ R109, R34, R113 ;  /* 0x00000071226d7220 */ /* 0x000fe20000410000 */
[----:B------:R-:W-:Y:S02]  /*14b0*/  HADD2.F32 R108, -RZ, R139.H0_H0 ;  /* 0x2000008bff6c7230 */ /* 0x000fe40000004100 */
[----:B------:R-:W-:Y:S01]  /*14c0*/  FMUL.FTZ R136, R9, R142 ;  /* 0x0000008e09887220 */ /* 0x000fe20000410000 */
        /* <DEDUP_REMOVED lines=23> */
.L_x_2658:
[----:B------:R-:W-:Y:S05]  /*1640*/  BSYNC.RECONVERGENT B0 ;  /* 0x0000000000007941 */ /* 0x000fea0003800200 */
.L_x_2657:
        /* <DEDUP_REMOVED lines=32> */
.L_x_2660:
[----:B------:R-:W-:Y:S05]  /*1850*/  BSYNC.RECONVERGENT B0 ;  /* 0x0000000000007941 */ /* 0x000fea0003800200 */
.L_x_2659:
        /* <DEDUP_REMOVED lines=70> */
.L_x_2665:
        /* <DEDUP_REMOVED lines=31> */
.L_x_2664:
        /* <DEDUP_REMOVED lines=36> */
.L_x_2667:
        /* <DEDUP_REMOVED lines=31> */
.L_x_2663:
        /* <DEDUP_REMOVED lines=52> */
.L_x_2669:
        /* <DEDUP_REMOVED lines=44> */
.L_x_2668:
        /* <DEDUP_REMOVED lines=49> */
.L_x_2670:
        /* <DEDUP_REMOVED lines=42> */
[----:B------:R-:W-:-:S07]  /*2e90*/  PRMT R139, R110, 0x7610, R139 ;  /* 0x000076106e8b7816 */ /* 0x000fce000000008b */
.L_x_2666:
        /* <DEDUP_REMOVED lines=24> */
.L_x_2671:
[----:B------:R-:W-:-:S07]  /*3020*/  VIADD R8, R8, 0x80 ;  /* 0x0000008008087836 */ /* 0x000fce0000000000 */
.L_x_2662:
[----:B------:R-:W-:Y:S05]  /*3030*/  BSYNC.RECONVERGENT B0 ;  /* 0x0000000000007941 */ /* 0x000fea0003800200 */
.L_x_2661:
        /* <DEDUP_REMOVED lines=33> */
[----:B------:R-:W-:Y:S02]  /*3250*/  F2FP.F16.F32.PACK_AB R15, R14, R15 ;  /* 0x0000000f0e0f723e */ /* 0x000fe400000000ff */
        /* <DEDUP_REMOVED lines=23> */
.L_x_2676:
        /* <DEDUP_REMOVED lines=21> */
[----:B------:R-:W-:Y:S02]  /*3520*/  F2FP.F16.F32.PACK_AB R16, R17, R16 ;  /* 0x000000101110723e */ /* 0x000fe400000000ff */
[----:B------:R-:W-:Y:S02]  /*3530*/  FSEL R109, R108, RZ, P6 ;  /* 0x000000ff6c6d7208 */ /* 0x000fe40003000000 */
[----:B------:R-:W-:-:S04]  /*3540*/  LOP3.LUT P6, RZ, R5, 0xff0000, RZ, 0xc0, !PT ;  /* 0x00ff000005ff7812 */ /* 0x000fc800078cc0ff */
        /* <DEDUP_REMOVED lines=18> */
[C---:B------:R-:W-:Y:S02]  /*3670*/  PRMT R17, R110.reuse, 0x7632, R17 ;  /* 0x000076326e117816 */ /* 0x040fe40000000011 */
[----:B------:R-:W-:Y:S01]  /*3680*/  PRMT R139, R110, 0x7610, R139 ;  /* 0x000076106e8b7816 */ /* 0x000fe2000000008b */
[----:B------:R-:W-:Y:S06]  /*3690*/  BRA `(.L_x_2677) ;  /* 0x0000000c00907947 */ /* 0x000fec0003800000 */
.L_x_2675:
        /* <DEDUP_REMOVED lines=49> */
.L_x_2678:
        /* <DEDUP_REMOVED lines=19> */
[----:B------:R-:W-:Y:S01]  /*3ae0*/  F2FP.F16.F32.PACK_AB R16, R17, R16 ;  /* 0x000000101110723e */ /* 0x000fe200000000ff */
[----:B------:R-:W-:Y:S01]  /*3af0*/  FMUL.FTZ R14, R9, R14 ;  /* 0x0000000e090e7220 */ /* 0x000fe20000410000 */
[----:B------:R-:W-:Y:S02]  /*3b00*/  FSEL R109, R108, RZ, P6 ;  /* 0x000000ff6c6d7208 */ /* 0x000fe40003000000 */
[----:B------:R-:W-:Y:S01]  /*3b10*/  LOP3.LUT P6, RZ, R5, 0xff0000, RZ, 0xc0, !PT ;  /* 0x00ff000005ff7812 */ /* 0x000fe200078cc0ff */
[----:B------:R-:W-:-:S03]  /*3b20*/  FMUL.FTZ R14, R14, UR16 ;  /* 0x000000100e0e7c20 */ /* 0x000fc60008410000 */
        /* <DEDUP_REMOVED lines=21> */
.L_x_2674:
        /* <DEDUP_REMOVED lines=31> */
[----:B------:R-:W-:Y:S02]  /*3e70*/  PRMT R108, R109, 0x7632, R108 ;  /* 0x000076326d6c7816 */ /* 0x000fe4000000006c */
[----:B------:R-:W-:Y:S02]  /*3e80*/  FSEL R111, R111, RZ, P6 ;  /* 0x000000ff6f6f7208 */ /* 0x000fe40003000000 */
[----:B------:R-:W-:Y:S02]  /*3e90*/  PRMT R131, R109, 0x7610, R131 ;  /* 0x000076106d837816 */ /* 0x000fe40000000083 */
[----:B------:R-:W-:-:S04]  /*3ea0*/  F2FP.F16.F32.PACK_AB R110, R111, R110 ;  /* 0x0000006e6f6e723e */ /* 0x000fc800000000ff */
[C---:B------:R-:W-:Y:S02]  /*3eb0*/  PRMT R139, R110.reuse, 0x7632, R139 ;  /* 0x000076326e8b7816 */ /* 0x040fe4000000008b */
[----:B------:R-:W-:Y:S01]  /*3ec0*/  PRMT R130, R110, 0x7610, R130 ;  /* 0x000076106e827816 */ /* 0x000fe20000000082 */
[----:B------:R-:W-:Y:S06]  /*3ed0*/  BRA `(.L_x_2677) ;  /* 0x0000000400807947 */ /* 0x000fec0003800000 */
.L_x_2680:
        /* <DEDUP_REMOVED lines=25> */
[----:B------:R-:W-:Y:S02]  /*4070*/  FSEL R110, R110, RZ, P6 ;  /* 0x000000ff6e6e7208 */ /* 0x000fe40003000000 */
[----:B------:R-:W-:Y:S02]  /*4080*/  PRMT R131, R109, 0x7610, R131 ;  /* 0x000076106d837816 */ /* 0x000fe40000000083 */
[----:B------:R-:W-:-:S04]  /*4090*/  F2FP.F16.F32.PACK_AB R110, R110, R111 ;  /* 0x0000006f6e6e723e */ /* 0x000fc800000000ff */
[C---:B------:R-:W-:Y:S02]  /*40a0*/  PRMT R139, R110.reuse, 0x7632, R139 ;  /* 0x000076326e8b7816 */ /* 0x040fe4000000008b */
[----:B------:R-:W-:Y:S01]  /*40b0*/  PRMT R130, R110, 0x7610, R130 ;  /* 0x000076106e827816 */ /* 0x000fe20000000082 */
[----:B------:R-:W-:Y:S06]  /*40c0*/  BRA `(.L_x_2677) ;  /* 0x0000000400047947 */ /* 0x000fec0003800000 */
.L_x_2679:
        /* <DEDUP_REMOVED lines=35> */
.L_x_2681:
        /* <DEDUP_REMOVED lines=29> */
[----:B------:R-:W-:-:S07]  /*44d0*/  PRMT R130, R111, 0x7610, R130 ;  /* 0x000076106f827816 */ /* 0x000fce0000000082 */
.L_x_2677:
        /* <DEDUP_REMOVED lines=20> */
.L_x_2682:
[----:B------:R-:W-:-:S07]  /*4620*/  VIADD R8, R8, 0x80 ;  /* 0x0000008008087836 */ /* 0x000fce0000000000 */
.L_x_2673:
[----:B------:R-:W-:Y:S05]  /*4630*/  BSYNC.RECONVERGENT B0 ;  /* 0x0000000000007941 */ /* 0x000fea0003800200 */
.L_x_2672:
        /* <DEDUP_REMOVED lines=50> */
[C---:B------:R-:W-:Y:S02]  /*4960*/  PRMT R15, R16.reuse, 0x7632, R15 ;  /* 0x00007632100f7816 */ /* 0x040fe4000000000f */
[----:B------:R-:W-:Y:S02]  /*4970*/  F2FP.F16.F32.PACK_AB R17, R17, R108 ;  /* 0x0000006c1111723e */ /* 0x000fe400000000ff */
[----:B------:R-:W-:Y:S02]  /*4980*/  PRMT R112, R16, 0x7610, R112 ;  /* 0x0000761010707816 */ /* 0x000fe40000000070 */
[C---:B------:R-:W-:Y:S02]  /*4990*/  PRMT R16, R17.reuse, 0x7632, R16 ;  /* 0x0000763211107816 */ /* 0x040fe40000000010 */
[----:B------:R-:W-:-:S02]  /*49a0*/  PRMT R114, R17, 0x7610, R114 ;  /* 0x0000761011727816 */ /* 0x000fc40000000072 */
[----:B------:R-:W-:Y:S01]  /*49b0*/  PRMT R17, R109, 0x7632, R17 ;  /* 0x000076326d117816 */ /* 0x000fe20000000011 */
[----:B------:R-:W-:Y:S06]  /*49c0*/  BRA `(.L_x_2688) ;  /* 0x0000001000387947 */ /* 0x000fec0003800000 */
.L_x_2687:
        /* <DEDUP_REMOVED lines=38> */
[----:B------:R-:W-:Y:S02]  /*4c30*/  PRMT R114, R17, 0x7610, R114 ;  /* 0x0000761011727816 */ /* 0x000fe40000000072 */
[----:B------:R-:W-:Y:S02]  /*4c40*/  F2FP.F16.F32.PACK_AB R109, R109, R110 ;  /* 0x0000006e6d6d723e */ /* 0x000fe400000000ff */
[----:B------:R-:W-:Y:S02]  /*4c50*/  PRMT R14, R9, 0x7632, R14 ;  /* 0x00007632090e7816 */ /* 0x000fe4000000000e */
[C---:B------:R-:W-:Y:S02]  /*4c60*/  PRMT R17, R109.reuse, 0x7632, R17 ;  /* 0x000076326d117816 */ /* 0x040fe40000000011 */
[----:B------:R-:W-:Y:S01]  /*4c70*/  PRMT R115, R109, 0x7610, R115 ;  /* 0x000076106d737816 */ /* 0x000fe20000000073 */
[----:B------:R-:W-:Y:S06]  /*4c80*/  BRA `(.L_x_2688) ;  /* 0x0000000c00887947 */ /* 0x000fec0003800000 */
.L_x_2686:
        /* <DEDUP_REMOVED lines=49> */
.L_x_2689:
        /* <DEDUP_REMOVED lines=23> */
[----:B------:R-:W-:Y:S01]  /*5110*/  FMUL.FTZ R14, R14, UR16 ;  /* 0x000000100e0e7c20 */ /* 0x000fe20008410000 */
        /* <DEDUP_REMOVED lines=20> */
.L_x_2685:
        /* <DEDUP_REMOVED lines=32> */
[----:B------:R-:W-:-:S04]  /*5460*/  FSEL R110, R110, RZ, P6 ;  /* 0x000000ff6e6e7208 */ /* 0x000fc80003000000 */
[----:B------:R-:W-:Y:S02]  /*5470*/  F2FP.F16.F32.PACK_AB R110, R110, R9 ;  /* 0x000000096e6e723e */ /* 0x000fe400000000ff */
[----:B------:R-:W-:Y:S02]  /*5480*/  PRMT R9, R108, 0x7610, R9 ;  /* 0x000076106c097816 */ /* 0x000fe40000000009 */
[C---:B------:R-:W-:Y:S02]  /*5490*/  PRMT R115, R110.reuse, 0x7632, R115 ;  /* 0x000076326e737816 */ /* 0x040fe40000000073 */
[----:B------:R-:W-:Y:S01]  /*54a0*/  PRMT R114, R110, 0x7610, R114 ;  /* 0x000076106e727816 */ /* 0x000fe20000000072 */
[----:B------:R-:W-:Y:S06]  /*54b0*/  BRA `(.L_x_2688) ;  /* 0x00000004007c7947 */ /* 0x000fec0003800000 */
.L_x_2691:
        /* <DEDUP_REMOVED lines=31> */
.L_x_2690:
        /* <DEDUP_REMOVED lines=35> */
.L_x_2692:
        /* <DEDUP_REMOVED lines=23> */
[----:B------:R-:W-:Y:S02]  /*5a50*/  F2FP.F16.F32.PACK_AB R9, R9, R108 ;  /* 0x0000006c0909723e */ /* 0x000fe400000000ff */
[----:B------:R-:W-:-:S04]  /*5a60*/  FSEL R112, R112, RZ, P6 ;  /* 0x000000ff70707208 */ /* 0x000fc80003000000 */
[----:B------:R-:W-:Y:S02]  /*5a70*/  F2FP.F16.F32.PACK_AB R109, R109, R112 ;  /* 0x000000706d6d723e */ /* 0x000fe400000000ff */
[----:B------:R-:W-:Y:S02]  /*5a80*/  PRMT R112, R9, 0x7632, R112 ;  /* 0x0000763209707816 */ /* 0x000fe40000000070 */
[C---:B------:R-:W-:Y:S02]  /*5a90*/  PRMT R115, R109.reuse, 0x7632, R115 ;  /* 0x000076326d737816 */ /* 0x040fe40000000073 */
[----:B------:R-:W-:-:S07]  /*5aa0*/  PRMT R114, R109, 0x7610, R114 ;  /* 0x000076106d727816 */ /* 0x000fce0000000072 */
.L_x_2688:
        /* <DEDUP_REMOVED lines=20> */
.L_x_2684:
[----:B------:R-:W-:Y:S05]  /*5bf0*/  BSYNC.RECONVERGENT B0 ;  /* 0x0000000000007941 */ /* 0x000fea0003800200 */
.L_x_2683:
[----:B------:R-:W-:Y:S01]  /*5c00*/  UPLOP3.LUT UP1, UPT, UPT, UPT, UP1, 0x40, 0x4 ;  /* 0x000000000004789c */ /* 0x000fe20003f2e810 */
[----:B------:R-:W-:Y:S10]  /*5c10*/  @!P5 BRA `(.L_x_2693) ;  /* 0xffffffa80074d947 */ /* 0x000ff4000383ffff */
.L_x_2652:
        /* <DEDUP_REMOVED lines=17> */
.L_x_2695:
[----:B------:R-:W-:Y:S05]  /*5d30*/  BSYNC.RECONVERGENT B0 ;  /* 0x0000000000007941 */ /* 0x000fea0003800200 */
.L_x_2694:
        /* <DEDUP_REMOVED lines=15> */
.L_x_2697:
[----:B------:R-:W-:Y:S05]  /*5e30*/  BSYNC.RECONVERGENT B0 ;  /* 0x0000000000007941 */ /* 0x000fea0003800200 */
.L_x_2696:
        /* <DEDUP_REMOVED lines=14> */
.L_x_2698:
        /* <DEDUP_REMOVED lines=14> */
.L_x_3584:


//--------------------- .text._ZN10layer_norm31ln_parallel_residual_bwd_kernelINS_13Kernel_traitsIf6__halffS2_fjLj1536ELj1ELj1ELj4ELj8ENS_18Kernel_traits_baseILj1536EfS2_fS2_fjLj128EEEEELb1ELb0ELb1EEEvNS_9BwdParamsE --------------------------
	.section	.text._ZN10layer_norm31ln_parallel_residual_bwd_kernelINS_13Kernel_traitsIf6__halffS2_fjLj1536ELj1ELj1ELj4ELj8ENS_18Kernel_traits_baseILj1536EfS2_fS2_fjLj128EEEEELb1ELb0ELb1EEEvNS_9BwdParamsE,"ax",@progbits
	.align	128
        .global         _ZN10layer_norm31ln_parallel_residual_bwd_kernelINS_13Kernel_traitsIf6__halffS2_fjLj1536ELj1ELj1ELj4ELj8ENS_18Kernel_traits_baseILj1536EfS2_fS2_fjLj128EEEEELb1ELb0ELb1EEEvNS_9BwdParamsE
        .type           _ZN10layer_norm31ln_parallel_residual_bwd_kernelINS_13Kernel_traitsIf6__halffS2_fjLj1536ELj1ELj1ELj4ELj8ENS_18Kernel_traits_baseILj1536EfS2_fS2_fjLj128EEEEELb1ELb0ELb1EEEvNS_9BwdParamsE,@function
        .size           _ZN10layer_norm31ln_parallel_residual_bwd_kernelINS_13Kernel_traitsIf6__halffS2_fjLj1536ELj1ELj1ELj4ELj8ENS_18Kernel_traits_baseILj1536EfS2_fS2_fjLj128EEEEELb1ELb0ELb1EEEvNS_9BwdParamsE,(.L_x_3585 - _ZN10layer_norm31ln_parallel_residual_bwd_kernelINS_13Kernel_traitsIf6__halffS2_fjLj1536ELj1ELj1ELj4ELj8ENS_18Kernel_traits_baseILj1536EfS2_fS2_fjLj128EEEEELb1ELb0ELb1EEEvNS_9BwdParamsE)
        .other          _ZN10layer_norm31ln_parallel_residual_bwd_kernelINS_13Kernel_traitsIf6__halffS2_fjLj1536ELj1ELj1ELj4ELj8ENS_18Kernel_traits_baseILj1536EfS2_fS2_fjLj128EEEEELb1ELb0ELb1EEEvNS_9BwdParamsE,@"STO_CUDA_ENTRY STV_DEFAULT"
_ZN10layer_norm31ln_parallel_residual_bwd_kernelINS_13Kernel_traitsIf6__halffS2_fjLj1536ELj1ELj1ELj4ELj8ENS_18Kernel_traits_baseILj1536EfS2_fS2_fjLj128EEEEELb1ELb0ELb1EEEvNS_9BwdParamsE:
.text._ZN10layer_norm31ln_parallel_residual_bwd_kernelINS_13Kernel_traitsIf6__halffS2_fjLj1536ELj1ELj1ELj4ELj8ENS_18Kernel_traits_baseILj1536EfS2_fS2_fjLj128EEEEELb1ELb0ELb1EEEvNS_9BwdParamsE:
        /* <DEDUP_REMOVED lines=72> */
[----:B------:R-:W-:-:S02]  /*0480*/  MOV R116, UR7 ;  /* 0x0000000700747c02 */ /* 0x000fc40008000f00 */
        /* <DEDUP_REMOVED lines=8> */
.L_x_2727:
[----:B0-----:R-:W0:Y:S01]  /*0510*/  LDC.64 R106, c[0x0][0x428] ;  /* 0x00010a00ff6a7b82 */ /* 0x001e220000000a00 */
[----:B--2---:R-:W-:-:S05]  /*0520*/  IMAD R0, R116, UR11, RZ ;  /* 0x0000000b74007c24 */ /* 0x004fca000f8e02ff */
[----:B-1----:R-:W-:Y:S02]  /*0530*/  SHF.R.S32.HI R73, RZ, 0x1f, R0 ;  /* 0x0000001fff497819 */ /* 0x002fe40000011400 */
[----:B------:R-:W2:Y:S02]  /*0540*/  LDC.64 R108, c[0x0][0x430] ;  /* 0x00010c00ff6c7b82 */ /* 0x000ea40000000a00 */
[----:B------:R-:W-:-:S04]  /*0550*/  LEA.HI R73, R73, R0, RZ, 0x2 ;  /* 0x0000000049497211 */ /* 0x000fc800078f10ff */
[----:B------:R-:W-:Y:S02]  /*0560*/  LEA.HI.SX32 R121, R73, R86, 0x1e ;  /* 0x0000005649797211 */ /* 0x000fe400078ff2ff */
[----:B------:R-:W3:Y:S03]  /*0570*/  LDC.64 R130, c[0x0][0x3c0] ;  /* 0x0000f000ff827b82 */ /* 0x000ee60000000a00 */
[C---:B------:R-:W-:Y:S02]  /*0580*/  VIADD R119, R121.reuse, 0x80 ;  /* 0x0000008079777836 */ /* 0x040fe40000000000 */
[C---:B------:R-:W-:Y:S02]  /*0590*/  VIADD R117, R121.reuse, 0x100 ;  /* 0x0000010079757836 */ /* 0x040fe40000000000 */
[--C-:B0-----:R-:W-:Y:S01]  /*05a0*/  IMAD.WIDE.U32 R126, R121, 0x8, R106.reuse ;  /* 0x00000008797e7825 */ /* 0x101fe200078e006a */
[----:B------:R-:W0:Y:S03]  /*05b0*/  LDC.64 R80, c[0x0][0x3a8] ;  /* 0x0000ea00ff507b82 */ /* 0x000e260000000a00 */
[----:B------:R-:W-:-:S02]  /*05c0*/  IMAD.WIDE.U32 R112, R119, 0x8, R106 ;  /* 0x0000000877707825 */ /* 0x000fc400078e006a */
[----:B------:R-:W4:Y:S02]  /*05d0*/  LDG.E.64 R126, desc[UR8][R126.64] ;  /* 0x000000087e7e7981 */ /* 0x000f24000c1e1b00 */
[----:B------:R-:W-:Y:S01]  /*05e0*/  IMAD.WIDE.U32 R106, R117, 0x8, R106 ;  /* 0x00000008756a7825 */ /* 0x000fe200078e006a */
[----:B------:R-:W1:Y:S01]  /*05f0*/  LDC.64 R128, c[0x0][0x3c8] ;  /* 0x0000f200ff807b82 */ /* 0x000e620000000a00 */
[----:B------:R-:W4:Y:S02]  /*0600*/  LDG.E.64 R112, desc[UR8][R112.64] ;  /* 0x0000000870707981 */ /* 0x000f24000c1e1b00 */
[--C-:B--2---:R-:W-:Y:S02]  /*0610*/  IMAD.WIDE.U32 R110, R119, 0x8, R108.reuse ;  /* 0x00000008776e7825 */ /* 0x104fe400078e006c */
[----:B------:R-:W2:Y:S02]  /*0620*/  LDG.E.64 R106, desc[UR8][R106.64] ;  /* 0x000000086a6a7981 */ /* 0x000ea4000c1e1b00 */
[----:B------:R-:W-:-:S02]  /*0630*/  IMAD.WIDE.U32 R114, R121, 0x8, R108 ;  /* 0x0000000879727825 */ /* 0x000fc400078e006c */
        /* <DEDUP_REMOVED lines=27> */
[--C-:B------:R-:W-:Y:S02]  /*07f0*/  SHF.R.U64 R144, R106, 0x10, R107.reuse ;  /* 0x000000106a907819 */ /* 0x100fe4000000126b */
[----:B------:R-:W-:Y:S02]  /*0800*/  MOV R143, R107 ;  /* 0x0000006b008f7202 */ /* 0x000fe40000000f00 */
[----:B------:R-:W-:-:S02]  /*0810*/  SHF.R.U32.HI R146, RZ, 0x10, R107 ;  /* 0x00000010ff927819 */ /* 0x000fc4000001166b */
[----:B------:R-:W1:Y:S01]  /*0820*/  LDC.64 R106, c[0x0][0x3b0] ;  /* 0x0000ec00ff6a7b82 */ /* 0x000e620000000a00 */
[----:B------:R-:W-:Y:S01]  /*0830*/  IMAD.MOV.U32 R134, RZ, RZ, R112 ;  /* 0x000000ffff867224 */ /* 0x000fe200078e0070 */
[--C-:B------:R-:W-:Y:S01]  /*0840*/  SHF.R.U64 R127, R112, 0x10, R113.reuse ;  /* 0x00000010707f7819 */ /* 0x100fe20000001271 */
[--C-:B------:R-:W-:Y:S01]  /*0850*/  IMAD.MOV.U32 R149, RZ, RZ, R113.reuse ;  /* 0x000000ffff957224 */ /* 0x100fe200078e0071 */
[----:B------:R-:W-:Y:S01]  /*0860*/  SHF.R.U32.HI R152, RZ, 0x10, R113 ;  /* 0x00000010ff987819 */ /* 0x000fe20000011671 */
[--C-:B------:R-:W-:Y:S01]  /*0870*/  IMAD.MOV.U32 R139, RZ, RZ, R111.reuse ;  /* 0x000000ffff8b7224 */ /* 0x100fe200078e006f */
[----:B------:R-:W-:Y:S01]  /*0880*/  MOV R132, R110 ;  /* 0x0000006e00847202 */ /* 0x000fe20000000f00 */
[----:B------:R-:W-:Y:S01]  /*0890*/  IMAD.MOV.U32 R133, RZ, RZ, R114 ;  /* 0x000000ffff857224 */ /* 0x000fe200078e0072 */
[--C-:B------:R-:W-:Y:S01]  /*08a0*/  SHF.R.U64 R154, R110, 0x10, R111.reuse ;  /* 0x000000106e9a7819 */ /* 0x100fe2000000126f */
[----:B------:R-:W2:Y:S01]  /*08b0*/  @P2 LDC.64 R112, c[0x0][0x438] ;  /* 0x00010e00ff702b82 */ /* 0x000ea20000000a00 */
[----:B------:R-:W-:-:S02]  /*08c0*/  SHF.R.U32.HI R142, RZ, 0x10, R111 ;  /* 0x00000010ff8e7819 */ /* 0x000fc4000001166f */
[--C-:B------:R-:W-:Y:S02]  /*08d0*/  SHF.R.U64 R156, R114, 0x10, R115.reuse ;  /* 0x00000010729c7819 */ /* 0x100fe40000001273 */
[----:B------:R-:W-:Y:S02]  /*08e0*/  MOV R131, R115 ;  /* 0x0000007300837202 */ /* 0x000fe40000000f00 */
        /* <DEDUP_REMOVED lines=11> */
[----:B------:R-:W-:Y:S01]  /*09a0*/  SHF.R.U32.HI R150, RZ, 0x10, R109 ;  /* 0x00000010ff967819 */ /* 0x000fe2000001166d */
[----:B------:R-:W-:Y:S02]  /*09b0*/  IMAD.MOV.U32 R126, RZ, RZ, R108 ;  /* 0x000000ffff7e7224 */ /* 0x000fe400078e006c */
[C---:B------:R-:W-:Y:S01]  /*09c0*/  FADD.FTZ R138, -R140.reuse, R76 ;  /* 0x0000004c8c8a7221 */ /* 0x040fe20000010100 */
[C---:B------:R-:W-:Y:S01]  /*09d0*/  FADD.FTZ R160, -R140.reuse, R77 ;  /* 0x0000004d8ca07221 */ /* 0x040fe20000010100 */
[----:B------:R-:W1:Y:S01]  /*09e0*/  @P1 LDC.64 R108, c[0x0][0x3b8] ;  /* 0x0000ee00ff6c1b82 */ /* 0x000e620000000a00 */
[----:B------:R-:W-:Y:S01]  /*09f0*/  FADD.FTZ R72, -R140, R82 ;  /* 0x000000528c487221 */ /* 0x000fe20000010100 */
[----:B------:R-:W-:-:S04]  /*0a00*/  IMAD.WIDE.U32 R76, R119, 0x4, R106 ;  /* 0x00000004774c7825 */ /* 0x000fc800078e006a */
[C---:B------:R-:W-:Y:S01]  /*0a10*/  FADD.FTZ R75, -R140.reuse, R75 ;  /* 0x0000004b8c4b7221 */ /* 0x040fe20000010100 */
[----:B------:R3:W5:Y:S01]  /*0a20*/  LDG.E R82, desc[UR8][R78.64] ;  /* 0x000000084e527981 */ /* 0x000762000c1e1900 */
[C---:B------:R-:W-:Y:S01]  /*0a30*/  FADD.FTZ R73, -R140.reuse, R73 ;  /* 0x000000498c497221 */ /* 0x040fe20000010100 */
[C---:B------:R-:W-:Y:S01]  /*0a40*/  FADD.FTZ R74, -R140.reuse, R74 ;  /* 0x0000004a8c4a7221 */ /* 0x040fe20000010100 */
[C---:B------:R-:W-:Y:S01]  /*0a50*/  FADD.FTZ R130, -R140.reuse, R80 ;  /* 0x000000508c827221 */ /* 0x040fe20000010100 */
[----:B------:R-:W-:Y:S01]  /*0a60*/  FADD.FTZ R136, -R140, R81 ;  /* 0x000000518c887221 */ /* 0x000fe20000010100 */
[----:B--2---:R-:W-:-:S04]  /*0a70*/  @P2 IMAD.WIDE.U32 R112, R119, 0x10, R112 ;  /* 0x0000001077702825 */ /* 0x004fc800078e0070 */
[----:B------:R-:W-:Y:S02]  /*0a80*/  FADD.FTZ R140, -R140, R83 ;  /* 0x000000538c8c7221 */ /* 0x000fe40000010100 */
[----:B------:R2:W5:Y:S01]  /*0a90*/  LDG.E R83, desc[UR8][R76.64] ;  /* 0x000000084c537981 */ /* 0x000562000c1e1900 */
[----:B---3--:R-:W-:Y:S02]  /*0aa0*/  HADD2.F32 R78, -RZ, R133.H0_H0 ;  /* 0x20000085ff4e7230 */ /* 0x008fe40000004100 */
[----:B----4-:R-:W-:-:S04]  /*0ab0*/  @P2 IMAD.WIDE.U32 R80, R121, 0x10, R110 ;  /* 0x0000001079502825 */ /* 0x010fc800078e006e */
[----:B------:R-:W-:Y:S01]  /*0ac0*/  FMUL.FTZ R111, R105, R75 ;  /* 0x0000004b696f7220 */ /* 0x000fe20000410000 */
[----:B------:R3:W5:Y:S01]  /*0ad0*/  @P2 LDG.E.128 R60, desc[UR8][R112.64] ;  /* 0x00000008703c2981 */ /* 0x000762000c1e1d00 */
[----:B0-----:R-:W-:-:S03]  /*0ae0*/  @P2 IMAD.WIDE.U32 R114, R117, 0x10, R114 ;  /* 0x0000001075722825 */ /* 0x001fc600078e0072 */
[----:B------:R0:W5:Y:S01]  /*0af0*/  @P2 LDG.E.128 R56, desc[UR8][R80.64] ;  /* 0x0000000850382981 */ /* 0x000162000c1e1d00 */
[----:B------:R-:W-:Y:S02]  /*0b00*/  HADD2.F32 R75, -RZ, R141.H0_H0 ;  /* 0x2000008dff4b7230 */ /* 0x000fe40000004100 */
[----:B------:R-:W-:Y:S01]  /*0b10*/  HADD2.F32 R156, -RZ, R156.H0_H0 ;  /* 0x2000009cff9c7230 */ /* 0x000fe20000004100 */
[----:B------:R4:W5:Y:S01]  /*0b20*/  @P2 LDG.E.128 R64, desc[UR8][R114.64] ;  /* 0x0000000872402981 */ /* 0x000962000c1e1d00 */
[----:B--2---:R-:W-:Y:S02]  /*0b30*/  HADD2.F32 R76, -RZ, R129.H0_H0 ;  /* 0x20000081ff4c7230 */ /* 0x004fe40000004100 */
[----:B------:R-:W-:Y:S01]  /*0b40*/  FMUL.FTZ R129, R44, R78 ;  /* 0x0000004e2c817220 */ /* 0x000fe20000410000 */
[----:B---3--:R-:W-:Y:S01]  /*0b50*/  FMUL.FTZ R113, R105, R74 ;  /* 0x0000004a69717220 */ /* 0x008fe20000410000 */
[----:B------:R-:W-:Y:S02]  /*0b60*/  HADD2.F32 R74, -RZ, R137.H0_H0 ;  /* 0x20000089ff4a7230 */ /* 0x000fe40000004100 */
[----:B------:R-:W-:-:S02]  /*0b70*/  HADD2.F32 R79, -RZ, R131.H0_H0 ;  /* 0x20000083ff4f7230 */ /* 0x000fc40000004100 */
[----:B0-----:R-:W-:Y:S02]  /*0b80*/  HADD2.F32 R80, -RZ, R127.H0_H0 ;  /* 0x2000007fff507230 */ /* 0x001fe40000004100 */
[----:B------:R-:W-:Y:S01]  /*0b90*/  FFMA.FTZ R127, R32, R75, R129 ;  /* 0x0000004b207f7223 */ /* 0x000fe20000010081 */
[----:B----4-:R-:W-:Y:S01]  /*0ba0*/  FMUL.FTZ R114, R45, R156 ;  /* 0x0000009c2d727220 */ /* 0x010fe20000410000 */
[C---:B------:R-:W-:Y:S01]  /*0bb0*/  FMUL.FTZ R0, R105.reuse, R0 ;  /* 0x0000000069007220 */ /* 0x040fe20000410000 */
[C---:B------:R-:W-:Y:S01]  /*0bc0*/  FMUL.FTZ R115, R105.reuse, R73 ;  /* 0x0000004969737220 */ /* 0x040fe20000410000 */
[----:B------:R-:W-:Y:S02]  /*0bd0*/  HADD2.F32 R77, -RZ, R135.H0_H0 ;  /* 0x20000087ff4d7230 */ /* 0x000fe40000004100 */
[----:B------:R-:W-:Y:S01]  /*0be0*/  FMUL.FTZ R131, R105, R130 ;  /* 0x0000008269837220 */ /* 0x000fe20000410000 */
[----:B------:R-:W-:Y:S01]  /*0bf0*/  FMUL.FTZ R73, R46, R79 ;  /* 0x0000004f2e497220 */ /* 0x000fe20000410000 */
[----:B------:R-:W-:Y:S01]  /*0c00*/  FFMA.FTZ R130, R33, R74, R114 ;  /* 0x0000004a21827223 */ /* 0x000fe20000010072 */
[----:B------:R-:W-:Y:S01]  /*0c10*/  FADD.FTZ R129, RZ, R127 ;  /* 0x0000007fff817221 */ /* 0x000fe20000010000 */
[----:B------:R-:W-:-:S02]  /*0c20*/  HADD2.F32 R158, -RZ, R158.H0_H0 ;  /* 0x2000009eff9e7230 */ /* 0x000fc40000004100 */
[----:B------:R-:W-:Y:S01]  /*0c30*/  FFMA.FTZ R114, R0, R127, RZ ;  /* 0x0000007f00727223 */ /* 0x000fe200000100ff */
[----:B------:R-:W-:Y:S02]  /*0c40*/  HADD2.F32 R151, -RZ, R132.H0_H0 ;  /* 0x20000084ff977230 */ /* 0x000fe40000004100 */
[----:B------:R-:W-:Y:S01]  /*0c50*/  FMUL.FTZ R112, R47, R76 ;  /* 0x0000004c2f707220 */ /* 0x000fe20000410000 */
[----:B------:R-:W-:Y:S02]  /*0c60*/  HADD2.F32 R141, -RZ, R128.H0_H0 ;  /* 0x20000080ff8d7230 */ /* 0x000fe40000004100 */
[----:B------:R-:W-:Y:S01]  /*0c70*/  FFMA.FTZ R128, R34, R77, R73 ;  /* 0x0000004d22807223 */ /* 0x000fe20000010049 */
[----:B------:R-:W-:Y:S01]  /*0c80*/  FADD.FTZ R129, R130, R129 ;  /* 0x0000008182817221 */ /* 0x000fe20000010000 */
[----:B------:R-:W-:Y:S02]  /*0c90*/  HADD2.F32 R81, -RZ, R134.H0_H0 ;  /* 0x20000086ff517230 */ /* 0x000fe40000004100 */
[----:B------:R-:W-:Y:S01]  /*0ca0*/  FFMA.FTZ R114, R115, R130, R114 ;  /* 0x0000008273727223 */ /* 0x000fe20000010072 */
[----:B------:R-:W-:-:S02]  /*0cb0*/  HADD2.F32 R154, -RZ, R154.H0_H0 ;  /* 0x2000009aff9a7230 */ /* 0x000fc40000004100 */
[----:B------:R-:W-:Y:S01]  /*0cc0*/  FMUL.FTZ R73, R48, R151 ;  /* 0x0000009730497220 */ /* 0x000fe20000410000 */
[----:B------:R-:W-:Y:S02]  /*0cd0*/  HADD2.F32 R145, -RZ, R126.H0_H0 ;  /* 0x2000007eff917230 */ /* 0x000fe40000004100 */
[----:B------:R-:W-:Y:S01]  /*0ce0*/  FFMA.FTZ R126, R35, R158, R112 ;  /* 0x0000009e237e7223 */ /* 0x000fe20000010070 */
[----:B------:R-:W-:Y:S01]  /*0cf0*/  FADD.FTZ R129, R128, R129 ;  /* 0x0000008180817221 */ /* 0x000fe20000010000 */
[----:B-1----:R-:W-:-:S04]  /*0d00*/  @P1 IMAD.WIDE.U32 R108, R117, 0x4, R108 ;  /* 0x00000004756c1825 */ /* 0x002fc800078e006c */
[----:B------:R-:W-:Y:S01]  /*0d10*/  FFMA.FTZ R112, R113, R128, R114 ;  /* 0x0000008071707223 */ /* 0x000fe20000010072 */
[----:B------:R-:W-:Y:S01]  /*0d20*/  FMUL.FTZ R132, R49, R154 ;  /* 0x0000009a31847220 */ /* 0x000fe20000410000 */
[----:B------:R-:W-:Y:S02]  /*0d30*/  HADD2.F32 R139, -RZ, R139.H0_H0 ;  /* 0x2000008bff8b7230 */ /* 0x000fe40000004100 */
[----:B------:R-:W-:Y:S01]  /*0d40*/  FFMA.FTZ R114, R36, R81, R73 ;  /* 0x0000005124727223 */ /* 0x000fe20000010049 */
[----:B------:R-:W-:Y:S01]  /*0d50*/  FADD.FTZ R133, R126, R129 ;  /* 0x000000817e857221 */ /* 0x000fe20000010000 */
[----:B------:R0:W5:Y:S01]  /*0d60*/  @P1 LDG.E R102, desc[UR8][R108.64] ;  /* 0x000000086c661981 */ /* 0x000162000c1e1900 */
[----:B------:R-:W-:Y:S02]  /*0d70*/  HADD2.F32 R149, -RZ, R149.H0_H0 ;  /* 0x20000095ff957230 */ /* 0x000fe40000004100 */
[----:B------:R-:W-:Y:S01]  /*0d80*/  FMUL.FTZ R73, R50, R139 ;  /* 0x0000008b32497220 */ /* 0x000fe20000410000 */
[----:B------:R-:W-:-:S02]  /*0d90*/  HADD2.F32 R142, -RZ, R142.H0_H0 ;  /* 0x2000008eff8e7230 */ /* 0x000fc40000004100 */
[----:B------:R-:W-:Y:S01]  /*0da0*/  FFMA.FTZ R129, R37, R80, R132 ;  /* 0x0000005025817223 */ /* 0x000fe20000010084 */
[----:B------:R-:W-:Y:S01]  /*0db0*/  FADD.FTZ R134, R114, R133 ;  /* 0x0000008572867221 */ /* 0x000fe20000010000 */
[----:B------:R-:W-:-:S04]  /*0dc0*/  IMAD.WIDE.U32 R106, R117, 0x4, R106 ;  /* 0x00000004756a7825 */ /* 0x000fc800078e006a */
[----:B0-----:R-:W-:Y:S01]  /*0dd0*/  FMUL.FTZ R109, R105, R138 ;  /* 0x0000008a696d7220 */ /* 0x001fe20000410000 */
[----:B------:R-:W-:Y:S01]  /*0de0*/  FFMA.FTZ R138, R111, R126, R112 ;  /* 0x0000007e6f8a7223 */ /* 0x000fe20000010070 */
[----:B------:R-:W-:Y:S02]  /*0df0*/  HADD2.F32 R152, -RZ, R152.H0_H0 ;  /* 0x20000098ff987230 */ /* 0x000fe40000004100 */
        /* <DEDUP_REMOVED lines=10> */
[----:B------:R-:W-:-:S02]  /*0ea0*/  HADD2.F32 R147, -RZ, R147.H0_H0 ;  /* 0x20000093ff937230 */ /* 0x000fc40000004100 */
[C---:B------:R-:W-:Y:S01]  /*0eb0*/  FMUL.FTZ R108, R105.reuse, R164 ;  /* 0x000000a4696c7220 */ /* 0x040fe20000410000 */
[----:B------:R-:W-:Y:S02]  /*0ec0*/  HADD2.F32 R148, -RZ, R148.H0_H0 ;  /* 0x20000094ff947230 */ /* 0x000fe40000004100 */
[----:B0-----:R-:W-:Y:S01]  /*0ed0*/  FMUL.FTZ R107, R105, R162 ;  /* 0x000000a2696b7220 */ /* 0x001fe20000410000 */
[----:B------:R-:W-:Y:S01]  /*0ee0*/  FFMA.FTZ R134, R40, R141, R135 ;  /* 0x0000008d28867223 */ /* 0x000fe20000010087 */
[----:B------:R-:W-:Y:S02]  /*0ef0*/  HADD2.F32 R143, -RZ, R143.H0_H0 ;  /* 0x2000008fff8f7230 */ /* 0x000fe40000004100 */
[----:B------:R-:W-:Y:S01]  /*0f00*/  FFMA.FTZ R73, R107, R112, R132 ;  /* 0x000000706b497223 */ /* 0x000fe20000010084 */
[----:B------:R-:W-:Y:S01]  /*0f10*/  FADD.FTZ R135, R133, R138 ;  /* 0x0000008a85877221 */ /* 0x000fe20000010000 */
[----:B------:R-:W-:Y:S02]  /*0f20*/  HADD2.F32 R144, -RZ, R144.H0_H0 ;  /* 0x20000090ff907230 */ /* 0x000fe40000004100 */
[----:B------:R-:W-:Y:S01]  /*0f30*/  FMUL.FTZ R153, R54, R147 ;  /* 0x0000009336997220 */ /* 0x000fe20000410000 */
[----:B------:R-:W-:Y:S01]  /*0f40*/  FMUL.FTZ R160, R53, R148 ;  /* 0x0000009435a07220 */ /* 0x000fe20000410000 */
[----:B------:R-:W-:Y:S01]  /*0f50*/  FFMA.FTZ R138, R108, R133, R73 ;  /* 0x000000856c8a7223 */ /* 0x000fe20000010049 */
[----:B------:R-:W-:Y:S01]  /*0f60*/  FADD.FTZ R73, R134, R135 ;  /* 0x0000008786497221 */ /* 0x000fe20000010000 */
[----:B------:R-:W-:-:S02]  /*0f70*/  HADD2.F32 R150, -RZ, R150.H0_H0 ;  /* 0x20000096ff967230 */ /* 0x000fc40000004100 */
[----:B------:R-:W-:Y:S01]  /*0f80*/  FFMA.FTZ R135, R42, R143, R153 ;  /* 0x0000008f2a877223 */ /* 0x000fe20000010099 */
[----:B------:R-:W-:Y:S01]  /*0f90*/  FMUL.FTZ R136, R105, R136 ;  /* 0x0000008869887220 */ /* 0x000fe20000410000 */
[----:B------:R-:W-:Y:S01]  /*0fa0*/  FFMA.FTZ R132, R41, R144, R160 ;  /* 0x0000009029847223 */ /* 0x000fe200000100a0 */
[----:B------:R-:W-:Y:S01]  /*0fb0*/  FFMA.FTZ R153, R131, R134, R138 ;  /* 0x0000008683997223 */ /* 0x000fe2000001008a */
[----:B------:R-:W-:Y:S02]  /*0fc0*/  HADD2.F32 R146, -RZ, R146.H0_H0 ;  /* 0x20000092ff927230 */ /* 0x000fe40000004100 */
        /* <DEDUP_REMOVED lines=150> */
.L_x_2702:
        /* <DEDUP_REMOVED lines=31> */
.L_x_2701:
        /* <DEDUP_REMOVED lines=34> */
.L_x_2704:
        /* <DEDUP_REMOVED lines=31> */
.L_x_2700:
        /* <DEDUP_REMOVED lines=51> */
.L_x_2706:
        /* <DEDUP_REMOVED lines=44> */
.L_x_2705:
        /* <DEDUP_REMOVED lines=47> */
.L_x_2707:
        /* <DEDUP_REMOVED lines=43> */
.L_x_2703:
        /* <DEDUP_REMOVED lines=22> */
.L_x_2708:
        /* <DEDUP_REMOVED lines=45> */
[----:B------:R-:W-:Y:S02]  /*2ef0*/  PRMT R0, R76, 0x7610, R0 ;  /* 0x000076104c007816 */ /* 0x000fe40000000000 */
[----:B------:R-:W-:Y:S02]  /*2f00*/  PRMT R76, R78, 0x7610, R76 ;  /* 0x000076104e4c7816 */ /* 0x000fe4000000004c */
[----:B------:R-:W-:-:S02]  /*2f10*/  PRMT R125, R73, 0x7632, R125 ;  /* 0x00007632497d7816 */ /* 0x000fc4000000007d */
[----:B------:R-:W-:Y:S01]  /*2f20*/  PRMT R81, R73, 0x7610, R81 ;  /* 0x0000761049517816 */ /* 0x000fe20000000051 */
[----:B------:R-:W-:Y:S06]  /*2f30*/  BRA `(.L_x_2712) ;  /* 0x0000001000107947 */ /* 0x000fec0003800000 */
.L_x_2711:
        /* <DEDUP_REMOVED lines=22> */
[----:B01----:R-:W-:Y:S02]  /*30a0*/  FSEL R76, R107, RZ, P6 ;  /* 0x000000ff6b4c7208 */ /* 0x003fe40003000000 */
        /* <DEDUP_REMOVED lines=21> */
.L_x_2710:
        /* <DEDUP_REMOVED lines=46> */
.L_x_2713:
        /* <DEDUP_REMOVED lines=44> */
.L_x_2709:
        /* <DEDUP_REMOVED lines=32> */
[----:B------:R-:W-:Y:S01]  /*39a0*/  PRMT R81, R76, 0x7632, R81 ;  /* 0x000076324c517816 */ /* 0x000fe20000000051 */
[----:B------:R-:W-:Y:S06]  /*39b0*/  BRA `(.L_x_2712) ;  /* 0x0000000400707947 */ /* 0x000fec0003800000 */
.L_x_2715:
        /* <DEDUP_REMOVED lines=26> */
[----:B01----:R-:W-:Y:S02]  /*3b60*/  PRMT R77, R109, 0x7610, R77 ;  /* 0x000076106d4d7816 */ /* 0x003fe4000000004d */
[----:B------:R-:W-:-:S04]  /*3b70*/  F2FP.F16.F32.PACK_AB R107, R108, R107 ;  /* 0x0000006b6c6b723e */ /* 0x000fc800000000ff */
[C---:B------:R-:W-:Y:S02]  /*3b80*/  PRMT R81, R107.reuse, 0x7632, R81 ;  /* 0x000076326b517816 */ /* 0x040fe40000000051 */
[----:B------:R-:W-:Y:S01]  /*3b90*/  PRMT R76, R107, 0x7610, R76 ;  /* 0x000076106b4c7816 */ /* 0x000fe2000000004c */
[----:B------:R-:W-:Y:S06]  /*3ba0*/  BRA `(.L_x_2712) ;  /* 0x0000000000f47947 */ /* 0x000fec0003800000 */
.L_x_2714:
        /* <DEDUP_REMOVED lines=31> */
.L_x_2716:
        /* <DEDUP_REMOVED lines=25> */
[----:B01----:R-:W-:-:S04]  /*3f30*/  FSEL R77, R108, RZ, P6 ;  /* 0x000000ff6c4d7208 */ /* 0x003fc80003000000 */
[----:B------:R-:W-:Y:S02]  /*3f40*/  F2FP.F16.F32.PACK_AB R112, R77, R112 ;  /* 0x000000704d70723e */ /* 0x000fe400000000ff */
[----:B------:R-:W-:Y:S02]  /*3f50*/  PRMT R77, R73, 0x7610, R77 ;  /* 0x00007610494d7816 */ /* 0x000fe4000000004d */
[C---:B------:R-:W-:Y:S02]  /*3f60*/  PRMT R81, R112.reuse, 0x7632, R81 ;  /* 0x0000763270517816 */ /* 0x040fe40000000051 */
[----:B------:R-:W-:-:S07]  /*3f70*/  PRMT R76, R112, 0x7610, R76 ;  /* 0x00007610704c7816 */ /* 0x000fce000000004c */
.L_x_2712:
        /* <DEDUP_REMOVED lines=19> */
.L_x_2717:
        /* <DEDUP_REMOVED lines=47> */
.L_x_2720:
        /* <DEDUP_REMOVED lines=45> */
.L_x_2719:
        /* <DEDUP_REMOVED lines=45> */
.L_x_2722:
        /* <DEDUP_REMOVED lines=45> */
.L_x_2718:
        /* <DEDUP_REMOVED lines=33> */
.L_x_2724:
        /* <DEDUP_REMOVED lines=31> */
.L_x_2723:
        /* <DEDUP_REMOVED lines=32> */
.L_x_2725:
        /* <DEDUP_REMOVED lines=30> */
.L_x_2721:
        /* <DEDUP_REMOVED lines=19> */
.L_x_2726:
        /* <DEDUP_REMOVED lines=49> */
[----:B------:R-:W-:-:S07]  /*5830*/  IMAD.MOV.U32 R23, RZ, RZ, R25 ;  /* 0x000000ffff177224 */ /* 0x000fce00078e0019 */
.L_x_2699:
        /* <DEDUP_REMOVED lines=24> */
.L_x_2728:
        /* <DEDUP_REMOVED lines=12> */
.L_x_3585:


//--------------------- .text._ZN10layer_norm22ln_bwd_finalize_kernelINS_22Kernel_traits_finalizeILj1536Ef6__halffS2_fjLb0ELj1024ELj4ENS_18Kernel_traits_baseILj1536EfS2_fS2_fjLj1024EEEEELb0ELb0EEEvNS_9BwdParamsE --------------------------
	.section	.text._ZN10layer_norm22ln_bwd_finalize_kernelINS_22Kernel_traits_finalizeILj1536Ef6__halffS2_fjLb0ELj1024ELj4ENS_18Kernel_traits_baseILj1536EfS2_fS2_fjLj1024EEEEELb0ELb0EEEvNS_9BwdParamsE,"ax",@progbits
	.align	128
        .global         _ZN10layer_norm22ln_bwd_finalize_kernelINS_22Kernel_traits_finalizeILj1536Ef6__halffS2_fjLb0ELj1024ELj4ENS_18Kernel_traits_baseILj1536EfS2_fS2_fjLj1024EEEEELb0ELb0EEEvNS_9BwdParamsE
        .type           _ZN10layer_norm22ln_bwd_finalize_kernelINS_22Kernel_traits_finalizeILj1536Ef6__halffS2_fjLb0ELj1024ELj4ENS_18Kernel_traits_baseILj1536EfS2_fS2_fjLj1024EEEEELb0ELb0EEEvNS_9BwdParamsE,@function
        .size           _ZN10layer_norm22ln_bwd_finalize_kernelINS_22Kernel_traits_finalizeILj1536Ef6__halffS2_fjLb0ELj1024ELj4ENS_18Kernel_traits_baseILj1536EfS2_fS2_fjLj1024EEEEELb0ELb0EEEvNS_9BwdParamsE,(.L_x_3586 - _ZN10layer_norm22ln_bwd_finalize_kernelINS_22Kernel_traits_finalizeILj1536Ef6__halffS2_fjLb0ELj1024ELj4ENS_18Kernel_traits_baseILj1536EfS2_fS2_fjLj1024EEEEELb0ELb0EEEvNS_9BwdParamsE)
        .other          _ZN10layer_norm22ln_bwd_finalize_kernelINS_22Kernel_traits_finalizeILj1536Ef6__halffS2_fjLb0ELj1024ELj4ENS_18Kernel_traits_baseILj1536EfS2_fS2_fjLj1024EEEEELb0ELb0EEEvNS_9BwdParamsE,@"STO_CUDA_ENTRY STV_DEFAULT"
_ZN10layer_norm22ln_bwd_finalize_kernelINS_22Kernel_traits_finalizeILj1536Ef6__halffS2_fjLb0ELj1024ELj4ENS_18Kernel_traits_baseILj1536EfS2_fS2_fjLj1024EEEEELb0ELb0EEEvNS_9BwdParamsE:
.text._ZN10layer_norm22ln_bwd_finalize_kernelINS_22Kernel_traits_finalizeILj1536Ef6__halffS2_fjLb0ELj1024ELj4ENS_18Kernel_traits_baseILj1536EfS2_fS2_fjLj1024EEEEELb0ELb0EEEvNS_9BwdParamsE:
        /* <DEDUP_REMOVED lines=78> */
.L_x_2733:
        /* <DEDUP_REMOVED lines=118> */
.L_x_2732:
[----:B------:R-:W-:Y:S05]  /*0c40*/  BSYNC.RECONVERGENT B1 ;  /* 0x0000000000017941 */ /* 0x000fea0003800200 */
.L_x_2731:
        /* <DEDUP_REMOVED lines=68> */
.L_x_2735:
[----:B------:R-:W-:Y:S05]  /*1090*/  BSYNC.RECONVERGENT B1 ;  /* 0x0000000000017941 */ /* 0x000fea0003800200 */
.L_x_2734:
        /* <DEDUP_REMOVED lines=37> */
.L_x_2737:
[----:B------:R-:W-:Y:S05]  /*12f0*/  BSYNC.RECONVERGENT B1 ;  /* 0x0000000000017941 */ /* 0x000fea0003800200 */
.L_x_2736:
[----:B------:R-:W-:Y:S05]  /*1300*/  @!P1 BRA `(.L_x_2730) ;  /* 0x00000000003c9947 */ /* 0x000fea0003800000 */
[----:B------:R-:W0:Y:S01]  /*1310*/  LDC.64 R8, c[0x0][0x440] ;  /* 0x00011000ff087b82 */ /* 0x000e220000000a00 */
[----:B------:R-:W-:Y:S01]  /*1320*/  IMAD R0, R3, R54, R0 ;  /* 0x0000003603007224 */ /* 0x000fe200078e0200 */
[----:B------:R-:W-:-:S04]  /*1330*/  IADD3 R12, PT, PT, -R55, RZ, RZ ;  /* 0x000000ff370c7210 */ /* 0x000fc80007ffe1ff */
[----:B------:R-:W-:Y:S02]  /*1340*/  IADD3 R3, PT, PT, R57, R0, RZ ;  /* 0x0000000039037210 */ /* 0x000fe40007ffe0ff */
[----:B------:R-:W1:Y:S05]  /*1350*/  LDC.64 R10, c[0x0][0x448] ;  /* 0x00011200ff0a7b82 */ /* 0x000e6a0000000a00 */
.L_x_2738:
        /* <DEDUP_REMOVED lines=10> */
.L_x_2730:
[----:B------:R-:W-:Y:S05]  /*1400*/  BSYNC.RECONVERGENT B0 ;  /* 0x0000000000007941 */ /* 0x000fea0003800200 */
.L_x_2729:
        /* <DEDUP_REMOVED lines=60> */
.L_x_2739:
        /* <DEDUP_REMOVED lines=11> */
.L_x_3586:


//--------------------- .text._ZN10layer_norm40ln_parallel_residual_bwd_finalize_kernelINS_22Kernel_traits_finalizeILj1536Ef6__halffS2_fjLb0ELj1024ELj4ENS_18Kernel_traits_baseILj1536EfS2_fS2_fjLj1024EEEEELb0EEEvNS_9BwdParamsE --------------------------
	.section	.text._ZN10layer_norm40ln_parallel_residual_bwd_finalize_kernelINS_22Kernel_traits_finalizeILj1536Ef6__halffS2_fjLb0ELj1024ELj4ENS_18Kernel_traits_baseILj1536EfS2_fS2_fjLj1024EEEEELb0EEEvNS_9BwdParamsE,"ax",@progbits
	.align	128
        .global         _ZN10layer_norm40ln_parallel_residual_bwd_finalize_kernelINS_22Kernel_traits_finalizeILj1536Ef6__halffS2_fjLb0ELj1024ELj4ENS_18Kernel_traits_baseILj1536EfS2_fS2_fjLj1024EEEEELb0EEEvNS_9BwdParamsE
        .type           _ZN10layer_norm40ln_parallel_residual_bwd_finalize_kernelINS_22Kernel_traits_finalizeILj1536Ef6__halffS2_fjLb0ELj1024ELj4ENS_18Kernel_traits_baseILj1536EfS2_fS2_fjLj1024EEEEELb0EEEvNS_9BwdParamsE,@function
        .size           _ZN10layer_norm40ln_parallel_residual_bwd_finalize_kernelINS_22Kernel_traits_finalizeILj1536Ef6__halffS2_fjLb0ELj1024ELj4ENS_18Kernel_traits_baseILj1536EfS2_fS2_fjLj1024EEEEELb0EEEvNS_9BwdParamsE,(.L_x_3587 - _ZN10layer_norm40ln_parallel_residual_bwd_finalize_kernelINS_22Kernel_traits_finalizeILj1536Ef6__halffS2_fjLb0ELj1024ELj4ENS_18Kernel_traits_baseILj1536EfS2_fS2_fjLj1024EEEEELb0EEEvNS_9BwdParamsE)
        .other          _ZN10layer_norm40ln_parallel_residual_bwd_finalize_kernelINS_22Kernel_traits_finalizeILj1536Ef6__halffS2_fjLb0ELj1024ELj4ENS_18Kernel_traits_baseILj1536EfS2_fS2_fjLj1024EEEEELb0EEEvNS_9BwdParamsE,@"STO_CUDA_ENTRY STV_DEFAULT"
_ZN10layer_norm40ln_parallel_residual_bwd_finalize_kernelINS_22Kernel_traits_finalizeILj1536Ef6__halffS2_fjLb0ELj1024ELj4ENS_18Kernel_traits_baseILj1536EfS2_fS2_fjLj1024EEEEELb0EEEvNS_9BwdParamsE:
.text._ZN10layer_norm40ln_parallel_residual_bwd_finalize_kernelINS_22Kernel_traits_finalizeILj1536Ef6__halffS2_fjLb0ELj1024ELj4ENS_18Kernel_traits_baseILj1536EfS2_fS2_fjLj1024EEEEELb0EEEvNS_9BwdParamsE:
        /* <DEDUP_REMOVED lines=58> */
.L_x_2744:
        /* <DEDUP_REMOVED lines=112> */
.L_x_2743:
[----:B------:R-:W-:Y:S05]  /*0aa0*/  BSYNC.RECONVERGENT B1 ;  /* 0x0000000000017941 */ /* 0x000fea0003800200 */
.L_x_2742:
        /* <DEDUP_REMOVED lines=66> */
.L_x_2746:
[----:B------:R-:W-:Y:S05]  /*0ed0*/  BSYNC.RECONVERGENT B1 ;  /* 0x0000000000017941 */ /* 0x000fea0003800200 */
.L_x_2745:
        /* <DEDUP_REMOVED lines=36> */
.L_x_2748:
[----:B------:R-:W-:Y:S05]  /*1120*/  BSYNC.RECONVERGENT B1 ;  /* 0x0000000000017941 */ /* 0x000fea0003800200 */
.L_x_2747:
        /* <DEDUP_REMOVED lines=18> */
.L_x_2741:
[----:B------:R-:W-:Y:S05]  /*1250*/  BSYNC.RECONVERGENT B0 ;  /* 0x0000000000007941 */ /* 0x000fea0003800200 */
.L_x_2740:
        /* <DEDUP_REMOVED lines=92> */
.L_x_2749:
        /* <DEDUP_REMOVED lines=14> */
.L_x_3587:


//--------------------- .text._ZN10layer_norm31ln_parallel_residual_bwd_kernelINS_13Kernel_traitsIf6__halffS2_fjLj1536ELj1ELj1ELj4ELj8ENS_18Kernel_traits_baseILj1536EfS2_fS2_fjLj128EEEEELb1ELb1ELb0EEEvNS_9BwdParamsE --------------------------
	.section	.text._ZN10layer_norm31ln_parallel_residual_bwd_kernelINS_13Kernel_traitsIf6__halffS2_fjLj1536ELj1ELj1ELj4ELj8ENS_18Kernel_traits_baseILj1536EfS2_fS2_fjLj128EEEEELb1ELb1ELb0EEEvNS_9BwdParamsE,"ax",@progbits
	.align	128
        .global         _ZN10layer_norm31ln_parallel_residual_bwd_kernelINS_13Kernel_traitsIf6__halffS2_fjLj1536ELj1ELj1ELj4ELj8ENS_18Kernel_traits_baseILj1536EfS2_fS2_fjLj128EEEEELb1ELb1ELb0EEEvNS_9BwdParamsE
        .type           _ZN10layer_norm31ln_parallel_residual_bwd_kernelINS_13Kernel_traitsIf6__halffS2_fjLj1536ELj1ELj1ELj4ELj8ENS_18Kernel_traits_baseILj1536EfS2_fS2_fjLj128EEEEELb1ELb1ELb0EEEvNS_9BwdParamsE,@function
        .size           _ZN10layer_norm31ln_parallel_residual_bwd_kernelINS_13Kernel_traitsIf6__halffS2_fjLj1536ELj1ELj1ELj4ELj8ENS_18Kernel_traits_baseILj1536EfS2_fS2_fjLj128EEEEELb1ELb1ELb0EEEvNS_9BwdParamsE,(.L_x_3588 - _ZN10layer_norm31ln_parallel_residual_bwd_kernelINS_13Kernel_traitsIf6__halffS2_fjLj1536ELj1ELj1ELj4ELj8ENS_18Kernel_traits_baseILj1536EfS2_fS2_fjLj128EEEEELb1ELb1ELb0EEEvNS_9BwdParamsE)
        .other          _ZN10layer_norm31ln_parallel_residual_bwd_kernelINS_13Kernel_traitsIf6__halffS2_fjLj1536ELj1ELj1ELj4ELj8ENS_18Kernel_traits_baseILj1536EfS2_fS2_fjLj128EEEEELb1ELb1ELb0EEEvNS_9BwdParamsE,@"STO_CUDA_ENTRY STV_DEFAULT"
_ZN10layer_norm31ln_parallel_residual_bwd_kernelINS_13Kernel_traitsIf6__halffS2_fjLj1536ELj1ELj1ELj4ELj8ENS_18Kernel_traits_baseILj1536EfS2_fS2_fjLj128EEEEELb1ELb1ELb0EEEvNS_9BwdParamsE:
.text._ZN10layer_norm31ln_parallel_residual_bwd_kernelINS_13Kernel_traitsIf6__halffS2_fjLj1536ELj1ELj1ELj4ELj8ENS_18Kernel_traits_baseILj1536EfS2_fS2_fjLj128EEEEELb1ELb1ELb0EEEvNS_9BwdParamsE:
        /* <DEDUP_REMOVED lines=66> */
.L_x_2791:
        /* <DEDUP_REMOVED lines=42> */
[--C-:B------:R-:W-:Y:S01]  /*06c0*/  SHF.R.U64 R72, R72, 0x10, R73.reuse ;  /* 0x0000001048487819 */ /* 0x100fe20000001249 */
[----:B------:R-:W-:Y:S02]  /*06d0*/  IMAD.MOV.U32 R77, RZ, RZ, R73 ;  /* 0x000000ffff4d7224 */ /* 0x000fe400078e0049 */
[C---:B--2---:R-:W-:Y:S01]  /*06e0*/  FADD.FTZ R3, -R76.reuse, R16 ;  /* 0x000000104c037221 */ /* 0x044fe20000010100 */
[C---:B------:R-:W-:Y:S01]  /*06f0*/  FADD.FTZ R16, -R76.reuse, R17 ;  /* 0x000000114c107221 */ /* 0x040fe20000010100 */
[----:B------:R-:W-:Y:S02]  /*0700*/  HADD2.F32 R17, -RZ, R15.H0_H0 ;  /* 0x2000000fff117230 */ /* 0x000fe40000004100 */
[----:B------:R-:W-:Y:S01]  /*0710*/  FADD.FTZ R18, -R76, R18 ;  /* 0x000000124c127221 */ /* 0x000fe20000010100 */
[----:B------:R-:W-:-:S02]  /*0720*/  HADD2.F32 R72, -RZ, R72.H0_H0 ;  /* 0x20000048ff487230 */ /* 0x000fc40000004100 */
[----:B------:R-:W-:Y:S01]  /*0730*/  FMUL.FTZ R3, R3, UR16 ;  /* 0x0000001003037c20 */ /* 0x000fe20008410000 */
[----:B------:R-:W-:Y:S01]  /*0740*/  FMUL.FTZ R16, R16, UR16 ;  /* 0x0000001010107c20 */ /* 0x000fe20008410000 */
[----:B------:R-:W-:Y:S01]  /*0750*/  FADD.FTZ R19, -R76, R19 ;  /* 0x000000134c137221 */ /* 0x000fe20000010100 */
[-C--:B-----5:R-:W-:Y:S01]  /*0760*/  FMUL.FTZ R80, R52, R17.reuse ;  /* 0x0000001134507220 */ /* 0x0a0fe20000410000 */
[----:B------:R-:W-:Y:S01]  /*0770*/  SHF.R.U32.HI R73, RZ, 0x10, R73 ;  /* 0x00000010ff497819 */ /* 0x000fe20000011649 */
[----:B------:R-:W-:Y:S01]  /*0780*/  FADD.FTZ R32, R32, R17 ;  /* 0x0000001120207221 */ /* 0x000fe20000010000 */
[----:B------:R-:W-:Y:S01]  /*0790*/  FFMA.FTZ R44, R3, R17, R44 ;  /* 0x00000011032c7223 */ /* 0x000fe2000001002c */
[----:B------:R-:W-:Y:S01]  /*07a0*/  FMUL.FTZ R15, R18, UR16 ;  /* 0x00000010120f7c20 */ /* 0x000fe20008410000 */
[----:B------:R-:W-:Y:S01]  /*07b0*/  FADD.FTZ R33, R33, R72 ;  /* 0x0000004821217221 */ /* 0x000fe20000010000 */
[-C--:B------:R-:W-:Y:S01]  /*07c0*/  FFMA.FTZ R45, R16, R72.reuse, R45 ;  /* 0x00000048102d7223 */ /* 0x080fe2000001002d */
[----:B------:R-:W-:Y:S01]  /*07d0*/  FMUL.FTZ R17, R53, R72 ;  /* 0x0000004835117220 */ /* 0x000fe20000410000 */
[----:B------:R-:W-:-:S02]  /*07e0*/  HADD2.F32 R77, -RZ, R77.H0_H0 ;  /* 0x2000004dff4d7230 */ /* 0x000fc40000004100 */
[----:B------:R-:W-:Y:S01]  /*07f0*/  FMUL.FTZ R18, R19, UR16 ;  /* 0x0000001013127c20 */ /* 0x000fe20008410000 */
[----:B------:R-:W-:Y:S01]  /*0800*/  FADD.FTZ R72, RZ, R80 ;  /* 0x00000050ff487221 */ /* 0x000fe20000010000 */
[----:B------:R-:W-:Y:S01]  /*0810*/  FFMA.FTZ R19, R3, R80, RZ ;  /* 0x0000005003137223 */ /* 0x000fe200000100ff */
[----:B0-----:R-:W-:Y:S02]  /*0820*/  HADD2.F32 R78, -RZ, R73.H0_H0 ;  /* 0x20000049ff4e7230 */ /* 0x001fe40000004100 */
[----:B------:R-:W-:Y:S01]  /*0830*/  FMUL.FTZ R82, R54, R77 ;  /* 0x0000004d36527220 */ /* 0x000fe20000410000 */
[----:B------:R-:W-:Y:S01]  /*0840*/  FADD.FTZ R73, R72, R17 ;  /* 0x0000001148497221 */ /* 0x000fe20000010000 */
        /* <DEDUP_REMOVED lines=11> */
.L_x_2752:
[----:B-1--4-:R-:W-:Y:S05]  /*0900*/  BSYNC.RECONVERGENT B0 ;  /* 0x0000000000007941 */ /* 0x012fea0003800200 */
.L_x_2751:
        /* <DEDUP_REMOVED lines=27> */
[----:B------:R-:W-:Y:S02]  /*0ac0*/  HADD2.F32 R73, -RZ, R81.H0_H0 ;  /* 0x20000051ff497230 */ /* 0x000fe40000004100 */
[C---:B------:R-:W-:Y:S01]  /*0ad0*/  FADD.FTZ R72, -R76.reuse, R72 ;  /* 0x000000484c487221 */ /* 0x040fe20000010100 */
[C---:B------:R-:W-:Y:S01]  /*0ae0*/  FADD.FTZ R83, -R76.reuse, R74 ;  /* 0x0000004a4c537221 */ /* 0x040fe20000010100 */
[----:B------:R-:W-:Y:S01]  /*0af0*/  FADD.FTZ R79, -R76, R75 ;  /* 0x0000004b4c4f7221 */ /* 0x000fe20000010100 */
[----:B------:R-:W-:-:S02]  /*0b00*/  HADD2.F32 R74, -RZ, R97.H0_H0 ;  /* 0x20000061ff4a7230 */ /* 0x000fc40000004100 */
[----:B------:R-:W-:Y:S01]  /*0b10*/  FMUL.FTZ R81, R72, UR16 ;  /* 0x0000001048517c20 */ /* 0x000fe20008410000 */
[----:B------:R-:W-:Y:S02]  /*0b20*/  HADD2.F32 R75, -RZ, R88.H0_H0 ;  /* 0x20000058ff4b7230 */ /* 0x000fe40000004100 */
        /* <DEDUP_REMOVED lines=8> */
[----:B------:R-:W-:-:S02]  /*0bb0*/  HADD2.F32 R100, -RZ, R90.H0_H0 ;  /* 0x2000005aff647230 */ /* 0x000fc40000004100 */
        /* <DEDUP_REMOVED lines=15> */
.L_x_2754:
[----:B------:R-:W-:Y:S05]  /*0cb0*/  BSYNC.RECONVERGENT B0 ;  /* 0x0000000000007941 */ /* 0x000fea0003800200 */
.L_x_2753:
        /* <DEDUP_REMOVED lines=23> */
[----:B------:R-:W-:-:S03]  /*0e30*/  IMAD.MOV.U32 R89, RZ, RZ, R79 ;  /* 0x000000ffff597224 */ /* 0x000fc600078e004f */
[----:B------:R-:W-:Y:S02]  /*0e40*/  HADD2.F32 R77, -RZ, R77.H0_H0 ;  /* 0x2000004dff4d7230 */ /* 0x000fe40000004100 */
[C---:B----4-:R-:W-:Y:S01]  /*0e50*/  FADD.FTZ R72, -R76.reuse, R72 ;  /* 0x000000484c487221 */ /* 0x050fe20000010100 */
[C---:B------:R-:W-:Y:S01]  /*0e60*/  FADD.FTZ R91, -R76.reuse, R74 ;  /* 0x0000004a4c5b7221 */ /* 0x040fe20000010100 */
[C---:B------:R-:W-:Y:S01]  /*0e70*/  FADD.FTZ R98, -R76.reuse, R75 ;  /* 0x0000004b4c627221 */ /* 0x040fe20000010100 */
[----:B------:R-:W-:Y:S02]  /*0e80*/  HADD2.F32 R74, -RZ, R100.H0_H0 ;  /* 0x20000064ff4a7230 */ /* 0x000fe40000004100 */
[----:B------:R-:W-:Y:S01]  /*0e90*/  FADD.FTZ R73, -R76, R73 ;  /* 0x000000494c497221 */ /* 0x000fe20000010100 */
[----:B------:R-:W-:Y:S02]  /*0ea0*/  HADD2.F32 R75, -RZ, R89.H0_H0 ;  /* 0x20000059ff4b7230 */ /* 0x000fe40000004100 */
[----:B0----5:R-:W-:Y:S01]  /*0eb0*/  FMUL.FTZ R94, R48, R77 ;  /* 0x0000004d305e7220 */ /* 0x021fe20000410000 */
[----:B------:R-:W-:Y:S01]  /*0ec0*/  FMUL.FTZ R89, R72, UR16 ;  /* 0x0000001048597c20 */ /* 0x000fe20008410000 */
[----:B------:R-:W-:Y:S01]  /*0ed0*/  SHF.R.U32.HI R78, RZ, 0x10, R79 ;  /* 0x00000010ff4e7819 */ /* 0x000fe2000001164f */
[----:B------:R-:W-:Y:S01]  /*0ee0*/  FMUL.FTZ R91, R91, UR16 ;  /* 0x000000105b5b7c20 */ /* 0x000fe20008410000 */
[----:B------:R-:W-:Y:S01]  /*0ef0*/  FMUL.FTZ R92, R73, UR16 ;  /* 0x00000010495c7c20 */ /* 0x000fe20008410000 */
[----:B------:R-:W-:Y:S01]  /*0f00*/  FMUL.FTZ R93, R49, R74 ;  /* 0x0000004a315d7220 */ /* 0x000fe20000410000 */
[----:B------:R-:W-:Y:S01]  /*0f10*/  FADD.FTZ R72, R99, R94 ;  /* 0x0000005e63487221 */ /* 0x000fe20000010000 */
[----:B------:R-:W-:Y:S01]  /*0f20*/  FFMA.FTZ R73, R89, R94, R102 ;  /* 0x0000005e59497223 */ /* 0x000fe20000010066 */
[----:B------:R-:W-:Y:S01]  /*0f30*/  FADD.FTZ R26, R26, R75 ;  /* 0x0000004b1a1a7221 */ /* 0x000fe20000010000 */
[-C--:B------:R-:W-:Y:S01]  /*0f40*/  FFMA.FTZ R38, R91, R75.reuse, R38 ;  /* 0x0000004b5b267223 */ /* 0x080fe20000010026 */
[----:B------:R-:W-:Y:S01]  /*0f50*/  FMUL.FTZ R96, R50, R75 ;  /* 0x0000004b32607220 */ /* 0x000fe20000410000 */
[----:B------:R-:W-:-:S02]  /*0f60*/  HADD2.F32 R76, -RZ, R78.H0_H0 ;  /* 0x2000004eff4c7230 */ /* 0x000fc40000004100 */
[----:B------:R-:W-:Y:S01]  /*0f70*/  FADD.FTZ R75, R72, R93 ;  /* 0x0000005d484b7221 */ /* 0x000fe20000010000 */
        /* <DEDUP_REMOVED lines=13> */
.L_x_2756:
[----:B------:R-:W-:Y:S05]  /*1050*/  BSYNC.RECONVERGENT B0 ;  /* 0x0000000000007941 */ /* 0x000fea0003800200 */
.L_x_2755:
        /* <DEDUP_REMOVED lines=32> */
.L_x_2758:
[----:B------:R-:W-:Y:S05]  /*1260*/  BSYNC.RECONVERGENT B0 ;  /* 0x0000000000007941 */ /* 0x000fea0003800200 */
.L_x_2757:
        /* <DEDUP_REMOVED lines=70> */
.L_x_2763:
        /* <DEDUP_REMOVED lines=31> */
.L_x_2762:
        /* <DEDUP_REMOVED lines=36> */
.L_x_2765:
        /* <DEDUP_REMOVED lines=31> */
.L_x_2761:
        /* <DEDUP_REMOVED lines=27> */
[----:B------:R-:W-:Y:S01]  /*1ea0*/  F2FP.F16.F32.PACK_AB R76, R11, R14 ;  /* 0x0000000e0b4c723e */ /* 0x000fe200000000ff */
        /* <DEDUP_REMOVED lines=18> */
[C---:B------:R-:W-:Y:S02]  /*1fd0*/  PRMT R13, R75.reuse, 0x7632, R13 ;  /* 0x000076324b0d7816 */ /* 0x040fe4000000000d */
[----:B------:R-:W-:Y:S02]  /*1fe0*/  PRMT R97, R75, 0x7610, R97 ;  /* 0x000076104b617816 */ /* 0x000fe40000000061 */
[C---:B------:R-:W-:Y:S02]  /*1ff0*/  PRMT R14, R72.reuse, 0x7632, R14 ;  /* 0x00007632480e7816 */ /* 0x040fe4000000000e */
[----:B------:R-:W-:Y:S01]  /*2000*/  PRMT R100, R72, 0x7610, R100 ;  /* 0x0000761048647816 */ /* 0x000fe20000000064 */
[----:B------:R-:W-:Y:S06]  /*2010*/  BRA `(.L_x_2764) ;  /* 0x0000000800147947 */ /* 0x000fec0003800000 */
.L_x_2767:
        /* <DEDUP_REMOVED lines=17> */
[----:B------:R-:W-:Y:S01]  /*2130*/  F2FP.F16.F32.PACK_AB R79, R11, R12 ;  /* 0x0000000c0b4f723e */ /* 0x000fe200000000ff */
        /* <DEDUP_REMOVED lines=25> */
.L_x_2766:
        /* <DEDUP_REMOVED lines=48> */
.L_x_2768:
        /* <DEDUP_REMOVED lines=41> */
[----:B------:R-:W-:-:S07]  /*2860*/  PRMT R100, R73, 0x7610, R100 ;  /* 0x0000761049647816 */ /* 0x000fce0000000064 */
.L_x_2764:
        /* <DEDUP_REMOVED lines=24> */
.L_x_2769:
[----:B------:R-:W-:-:S07]  /*29f0*/  VIADD R4, R4, 0x80 ;  /* 0x0000008004047836 */ /* 0x000fce0000000000 */
.L_x_2760:
[----:B------:R-:W-:Y:S05]  /*2a00*/  BSYNC.RECONVERGENT B0 ;  /* 0x0000000000007941 */ /* 0x000fea0003800200 */
.L_x_2759:
        /* <DEDUP_REMOVED lines=53> */
[----:B------:R-:W-:Y:S01]  /*2d60*/  PRMT R14, R100, 0x7632, R14 ;  /* 0x00007632640e7816 */ /* 0x000fe2000000000e */
[----:B------:R-:W-:Y:S06]  /*2d70*/  BRA `(.L_x_2775) ;  /* 0x00000010002c7947 */ /* 0x000fec0003800000 */
.L_x_2774:
        /* <DEDUP_REMOVED lines=43> */
.L_x_2773:
        /* <DEDUP_REMOVED lines=47> */
.L_x_2776:
        /* <DEDUP_REMOVED lines=43> */
.L_x_2772:
        /* <DEDUP_REMOVED lines=38> */
.L_x_2778:
        /* <DEDUP_REMOVED lines=31> */
.L_x_2777:
        /* <DEDUP_REMOVED lines=35> */
.L_x_2779:
        /* <DEDUP_REMOVED lines=30> */
.L_x_2775:
        /* <DEDUP_REMOVED lines=20> */
.L_x_2780:
[----:B------:R-:W-:-:S07]  /*3f70*/  VIADD R4, R4, 0x80 ;  /* 0x0000008004047836 */ /* 0x000fce0000000000 */
.L_x_2771:
[----:B------:R-:W-:Y:S05]  /*3f80*/  BSYNC.RECONVERGENT B0 ;  /* 0x0000000000007941 */ /* 0x000fea0003800200 */
.L_x_2770:
        /* <DEDUP_REMOVED lines=44> */
[----:B------:R-:W-:Y:S02]  /*4250*/  F2FP.F16.F32.PACK_AB R12, R11, R12 ;  /* 0x0000000c0b0c723e */ /* 0x000fe400000000ff */
        /* <DEDUP_REMOVED lines=12> */
.L_x_2785:
        /* <DEDUP_REMOVED lines=43> */
.L_x_2784:
        /* <DEDUP_REMOVED lines=49> */
.L_x_2787:
        /* <DEDUP_REMOVED lines=43> */
.L_x_2783:
        /* <DEDUP_REMOVED lines=38> */
.L_x_2789:
        /* <DEDUP_REMOVED lines=31> */
.L_x_2788:
        /* <DEDUP_REMOVED lines=35> */
.L_x_2790:
        /* <DEDUP_REMOVED lines=29> */
[----:B------:R-:W-:-:S07]  /*53e0*/  PRMT R78, R74, 0x7610, R78 ;  /* 0x000076104a4e7816 */ /* 0x000fce000000004e */
.L_x_2786:
        /* <DEDUP_REMOVED lines=20> */
.L_x_2782:
[----:B------:R-:W-:Y:S05]  /*5530*/  BSYNC.RECONVERGENT B0 ;  /* 0x0000000000007941 */ /* 0x000fea0003800200 */
.L_x_2781:
[----:B------:R-:W-:Y:S01]  /*5540*/  UPLOP3.LUT UP1, UPT, UPT, UPT, UP1, 0x40, 0x4 ;  /* 0x000000000004789c */ /* 0x000fe20003f2e810 */
[----:B------:R-:W-:Y:S10]  /*5550*/  BRA.U !UP2, `(.L_x_2791) ;  /* 0xffffffad0ab07547 */ /* 0x000ff4000b83ffff */
.L_x_2750:
        /* <DEDUP_REMOVED lines=25> */
.L_x_2792:
        /* <DEDUP_REMOVED lines=9> */
.L_x_3588:


//--------------------- .text._ZN10layer_norm22ln_bwd_finalize_kernelINS_22Kernel_traits_finalizeILj1536Ef6__halffS2_fjLb0ELj1024ELj4ENS_18Kernel_traits_baseILj1536EfS2_fS2_fjLj1024EEEEELb0ELb1EEEvNS_9BwdParamsE --------------------------
	.section	.text._ZN10layer_norm22ln_bwd_finalize_kernelINS_22Kernel_traits_finalizeILj1536Ef6__halffS2_fjLb0ELj1024ELj4ENS_18Kernel_traits_baseILj1536EfS2_fS2_fjLj1024EEEEELb0ELb1EEEvNS_9BwdParamsE,"ax",@progbits
	.align	128
        .global         _ZN10layer_norm22ln_bwd_finalize_kernelINS_22Kernel_traits_finalizeILj1536Ef6__halffS2_fjLb0ELj1024ELj4ENS_18Kernel_traits_baseILj1536EfS2_fS2_fjLj1024EEEEELb0ELb1EEEvNS_9BwdParamsE
        .type           _ZN10layer_norm22ln_bwd_finalize_kernelINS_22Kernel_traits_finalizeILj1536Ef6__halffS2_fjLb0ELj1024ELj4ENS_18Kernel_traits_baseILj1536EfS2_fS2_fjLj1024EEEEELb0ELb1EEEvNS_9BwdParamsE,@function
        .size           _ZN10layer_norm22ln_bwd_finalize_kernelINS_22Kernel_traits_finalizeILj1536Ef6__halffS2_fjLb0ELj1024ELj4ENS_18Kernel_traits_baseILj1536EfS2_fS2_fjLj1024EEEEELb0ELb1EEEvNS_9BwdParamsE,(.L_x_3589 - _ZN10layer_norm22ln_bwd_finalize_kernelINS_22Kernel_traits_finalizeILj1536Ef6__halffS2_fjLb0ELj1024ELj4ENS_18Kernel_traits_baseILj1536EfS2_fS2_fjLj1024EEEEELb0ELb1EEEvNS_9BwdParamsE)
        .other          _ZN10layer_norm22ln_bwd_finalize_kernelINS_22Kernel_traits_finalizeILj1536Ef6__halffS2_fjLb0ELj1024ELj4ENS_18Kernel_traits_baseILj1536EfS2_fS2_fjLj1024EEEEELb0ELb1EEEvNS_9BwdParamsE,@"STO_CUDA_ENTRY STV_DEFAULT"
_ZN10layer_norm22ln_bwd_finalize_kernelINS_22Kernel_traits_finalizeILj1536Ef6__halffS2_fjLb0ELj1024ELj4ENS_18Kernel_traits_baseILj1536EfS2_fS2_fjLj1024EEEEELb0ELb1EEEvNS_9BwdParamsE:
.text._ZN10layer_norm22ln_bwd_finalize_kernelINS_22Kernel_traits_finalizeILj1536Ef6__halffS2_fjLb0ELj1024ELj4ENS_18Kernel_traits_baseILj1536EfS2_fS2_fjLj1024EEEEELb0ELb1EEEvNS_9BwdParamsE:
        /* <DEDUP_REMOVED lines=77> */
.L_x_2797:
        /* <DEDUP_REMOVED lines=118> */
.L_x_2796:
[----:B------:R-:W-:Y:S05]  /*0c30*/  BSYNC.RECONVERGENT B1 ;  /* 0x0000000000017941 */ /* 0x000fea0003800200 */
.L_x_2795:
        /* <DEDUP_REMOVED lines=69> */
.L_x_2799:
[----:B------:R-:W-:Y:S05]  /*1090*/  BSYNC.RECONVERGENT B1 ;  /* 0x0000000000017941 */ /* 0x000fea0003800200 */
.L_x_2798:
        /* <DEDUP_REMOVED lines=38> */
.L_x_2801:
[----:B------:R-:W-:Y:S05]  /*1300*/  BSYNC.RECONVERGENT B1 ;  /* 0x0000000000017941 */ /* 0x000fea0003800200 */
.L_x_2800:
[----:B------:R-:W-:Y:S05]  /*1310*/  @!P1 BRA `(.L_x_2794) ;  /* 0x0000000000409947 */ /* 0x000fea0003800000 */
[----:B------:R-:W0:Y:S01]  /*1320*/  LDC R14, c[0x0][0x388] ;  /* 0x0000e200ff0e7b82 */ /* 0x000e220000000800 */
[----:B------:R-:W-:-:S07]  /*1330*/  IADD3 R12, PT, PT, -R54, RZ, RZ ;  /* 0x000000ff360c7210 */ /* 0x000fce0007ffe1ff */
[----:B------:R-:W1:Y:S08]  /*1340*/  LDC.64 R8, c[0x0][0x440] ;  /* 0x00011000ff087b82 */ /* 0x000e700000000a00 */
[----:B------:R-:W2:Y:S01]  /*1350*/  LDC.64 R10, c[0x0][0x448] ;  /* 0x00011200ff0a7b82 */ /* 0x000ea20000000a00 */
[----:B0-----:R-:W-:-:S05]  /*1360*/  IMAD R0, R3, R14, R0 ;  /* 0x0000000e03007224 */ /* 0x001fca00078e0200 */
[----:B------:R-:W-:-:S07]  /*1370*/  IADD3 R3, PT, PT, R57, R0, RZ ;  /* 0x0000000039037210 */ /* 0x000fce0007ffe0ff */
.L_x_2802:
        /* <DEDUP_REMOVED lines=10> */
.L_x_2794:
[----:B------:R-:W-:Y:S05]  /*1420*/  BSYNC.RECONVERGENT B0 ;  /* 0x0000000000007941 */ /* 0x000fea0003800200 */
.L_x_2793:
        /* <DEDUP_REMOVED lines=57> */
.L_x_2803:
        /* <DEDUP_REMOVED lines=12> */
.L_x_3589:


//--------------------- .text._ZN10layer_norm40ln_parallel_residual_bwd_finalize_kernelINS_22Kernel_traits_finalizeILj1536Ef6__halffS2_fjLb0ELj1024ELj4ENS_18Kernel_traits_baseILj1536EfS2_fS2_fjLj1024EEEEELb1EEEvNS_9BwdParamsE --------------------------
	.section	.text._ZN10layer_norm40ln_parallel_residual_bwd_finalize_kernelINS_22Kernel_traits_finalizeILj1536Ef6__halffS2_fjLb0ELj1024ELj4ENS_18Kernel_traits_baseILj1536EfS2_fS2_fjLj1024EEEEELb1EEEvNS_9BwdParamsE,"ax",@progbits
	.align	128
        .global         _ZN10layer_norm40ln_parallel_residual_bwd_finalize_kernelINS_22Kernel_traits_finalizeILj1536Ef6__halffS2_fjLb0ELj1024ELj4ENS_18Kernel_traits_baseILj1536EfS2_fS2_fjLj1024EEEEELb1EEEvNS_9BwdParamsE
        .type           _ZN10layer_norm40ln_parallel_residual_bwd_finalize_kernelINS_22Kernel_traits_finalizeILj1536Ef6__halffS2_fjLb0ELj1024ELj4ENS_18Kernel_traits_baseILj1536EfS2_fS2_fjLj1024EEEEELb1EEEvNS_9BwdParamsE,@function
        .size           _ZN10layer_norm40ln_parallel_residual_bwd_finalize_kernelINS_22Kernel_traits_finalizeILj1536Ef6__halffS2_fjLb0ELj1024ELj4ENS_18Kernel_traits_baseILj1536EfS2_fS2_fjLj1024EEEEELb1EEEvNS_9BwdParamsE,(.L_x_3590 - _ZN10layer_norm40ln_parallel_residual_bwd_finalize_kernelINS_22Kernel_traits_finalizeILj1536Ef6__halffS2_fjLb0ELj1024ELj4ENS_18Kernel_traits_baseILj1536EfS2_fS2_fjLj1024EEEEELb1EEEvNS_9BwdParamsE)
        .other          _ZN10layer_norm40ln_parallel_residual_bwd_finalize_kernelINS_22Kernel_traits_finalizeILj1536Ef6__halffS2_fjLb0ELj1024ELj4ENS_18Kernel_traits_baseILj1536EfS2_fS2_fjLj1024EEEEELb1EEEvNS_9BwdParamsE,@"STO_CUDA_ENTRY STV_DEFAULT"
_ZN10layer_norm40ln_parallel_residual_bwd_finalize_kernelINS_22Kernel_traits_finalizeILj1536Ef6__halffS2_fjLb0ELj1024ELj4ENS_18Kernel_traits_baseILj1536EfS2_fS2_fjLj1024EEEEELb1EEEvNS_9BwdParamsE:
.text._ZN10layer_norm40ln_parallel_residual_bwd_finalize_kernelINS_22Kernel_traits_finalizeILj1536Ef6__halffS2_fjLb0ELj1024ELj4ENS_18Kernel_traits_baseILj1536EfS2_fS2_fjLj1024EEEEELb1EEEvNS_9BwdParamsE:
        /* <DEDUP_REMOVED lines=57> */
.L_x_2808:
        /* <DEDUP_REMOVED lines=112> */
.L_x_2807:
[----:B------:R-:W-:Y:S05]  /*0a90*/  BSYNC.RECONVERGENT B1 ;  /* 0x0000000000017941 */ /* 0x000fea0003800200 */
.L_x_2806:
        /* <DEDUP_REMOVED lines=67> */
.L_x_2810:
[----:B------:R-:W-:Y:S05]  /*0ed0*/  BSYNC.RECONVERGENT B1 ;  /* 0x0000000000017941 */ /* 0x000fea0003800200 */
.L_x_2809:
        /* <DEDUP_REMOVED lines=37> */
.L_x_2812:
[----:B------:R-:W-:Y:S05]  /*1130*/  BSYNC.RECONVERGENT B1 ;  /* 0x0000000000017941 */ /* 0x000fea0003800200 */
.L_x_2811:
        /* <DEDUP_REMOVED lines=19> */
.L_x_2805:
[----:B------:R-:W-:Y:S05]  /*1270*/  BSYNC.RECONVERGENT B0 ;  /* 0x0000000000007941 */ /* 0x000fea0003800200 */
.L_x_2804:
        /* <DEDUP_REMOVED lines=89> */
.L_x_2813:
        /* <DEDUP_REMOVED lines=15> */
.L_x_3590:


//--------------------- .text._ZN10layer_norm31ln_parallel_residual_bwd_kernelINS_13Kernel_traitsIf6__halffS2_fjLj1536ELj1ELj1ELj4ELj8ENS_18Kernel_traits_baseILj1536EfS2_fS2_fjLj128EEEEELb1ELb1ELb1EEEvNS_9BwdParamsE --------------------------
	.section	.text._ZN10layer_norm31ln_parallel_residual_bwd_kernelINS_13Kernel_traitsIf6__halffS2_fjLj1536ELj1ELj1ELj4ELj8ENS_18Kernel_traits_baseILj1536EfS2_fS2_fjLj128EEEEELb1ELb1ELb1EEEvNS_9BwdParamsE,"ax",@progbits
	.align	128
        .global         _ZN10layer_norm31ln_parallel_residual_bwd_kernelINS_13Kernel_traitsIf6__halffS2_fjLj1536ELj1ELj1ELj4ELj8ENS_18Kernel_traits_baseILj1536EfS2_fS2_fjLj128EEEEELb1ELb1ELb1EEEvNS_9BwdParamsE
        .type           _ZN10layer_norm31ln_parallel_residual_bwd_kernelINS_13Kernel_traitsIf6__halffS2_fjLj1536ELj1ELj1ELj4ELj8ENS_18Kernel_traits_baseILj1536EfS2_fS2_fjLj128EEEEELb1ELb1ELb1EEEvNS_9BwdParamsE,@function
        .size           _ZN10layer_norm31ln_parallel_residual_bwd_kernelINS_13Kernel_traitsIf6__halffS2_fjLj1536ELj1ELj1ELj4ELj8ENS_18Kernel_traits_baseILj1536EfS2_fS2_fjLj128EEEEELb1ELb1ELb1EEEvNS_9BwdParamsE,(.L_x_3591 - _ZN10layer_norm31ln_parallel_residual_bwd_kernelINS_13Kernel_traitsIf6__halffS2_fjLj1536ELj1ELj1ELj4ELj8ENS_18Kernel_traits_baseILj1536EfS2_fS2_fjLj128EEEEELb1ELb1ELb1EEEvNS_9BwdParamsE)
        .other          _ZN10layer_norm31ln_parallel_residual_bwd_kernelINS_13Kernel_traitsIf6__halffS2_fjLj1536ELj1ELj1ELj4ELj8ENS_18Kernel_traits_baseILj1536EfS2_fS2_fjLj128EEEEELb1ELb1ELb1EEEvNS_9BwdParamsE,@"STO_CUDA_ENTRY STV_DEFAULT"
_ZN10layer_norm31ln_parallel_residual_bwd_kernelINS_13Kernel_traitsIf6__halffS2_fjLj1536ELj1ELj1ELj4ELj8ENS_18Kernel_traits_baseILj1536EfS2_fS2_fjLj128EEEEELb1ELb1ELb1EEEvNS_9BwdParamsE:
.text._ZN10layer_norm31ln_parallel_residual_bwd_kernelINS_13Kernel_traitsIf6__halffS2_fjLj1536ELj1ELj1ELj4ELj8ENS_18Kernel_traits_baseILj1536EfS2_fS2_fjLj128EEEEELb1ELb1ELb1EEEvNS_9BwdParamsE:
        /* <DEDUP_REMOVED lines=50> */
.L_x_2842:
[----:B01----:R-:W1:Y:S01]  /*0320*/  LDC.64 R32, c[0x0][0x3a8] ;  /* 0x0000ea00ff207b82 */ /* 0x003e620000000a00 */
[----:B------:R-:W-:Y:S02]  /*0330*/  UIMAD UR5, UR4, UR24, URZ ;  /* 0x00000018040572a4 */ /* 0x000fe4000f8e02ff */
[----:B0-----:R-:W-:Y:S02]  /*0340*/  UIMAD.WIDE UR16, UR4, 0x4, UR12 ;  /* 0x00000004041078a5 */ /* 0x001fe4000f8e020c */
[----:B------:R-:W-:Y:S02]  /*0350*/  USHF.R.S32.HI UR6, URZ, 0x1f, UR5 ;  /* 0x0000001fff067899 */ /* 0x000fe40008011405 */
[----:B------:R-:W-:Y:S01]  /*0360*/  UIMAD.WIDE UR18, UR4, 0x4, UR14 ;  /* 0x00000004041278a5 */ /* 0x000fe2000f8e020e */
[----:B--2---:R-:W0:Y:S01]  /*0370*/  LDC.64 R2, c[0x0][0x428] ;  /* 0x00010a00ff027b82 */ /* 0x004e220000000a00 */
[----:B------:R-:W-:Y:S01]  /*0380*/  ULEA.HI UR6, UR6, UR5, URZ, 0x2 ;  /* 0x0000000506067291 */ /* 0x000fe2000f8f10ff */
[----:B------:R-:W-:Y:S01]  /*0390*/  MOV R34, UR16 ;  /* 0x0000001000227c02 */ /* 0x000fe20008000f00 */
[----:B------:R-:W-:-:S04]  /*03a0*/  IMAD.U32 R35, RZ, RZ, UR17 ;  /* 0x00000011ff237e24 */ /* 0x000fc8000f8e00ff */
        /* <DEDUP_REMOVED lines=11> */
[----:B------:R-:W-:Y:S01]  /*0460*/  IMAD.WIDE.U32 R36, R85, 0x10, R32 ;  /* 0x0000001055247825 */ /* 0x000fe200078e0020 */
[----:B------:R-:W-:-:S03]  /*0470*/  IADD3 R87, PT, PT, R83, 0x100, RZ ;  /* 0x0000010053577810 */ /* 0x000fc60007ffe0ff */
[--C-:B0-----:R-:W-:Y:S02]  /*0480*/  IMAD.WIDE.U32 R54, R83, 0x8, R2.reuse ;  /* 0x0000000853367825 */ /* 0x101fe400078e0002 */
[----:B------:R-:W3:Y:S02]  /*0490*/  LDG.E.128 R36, desc[UR20][R36.64] ;  /* 0x0000001424247981 */ /* 0x000ee4000c1e1d00 */
[----:B------:R-:W-:Y:S02]  /*04a0*/  IMAD.WIDE.U32 R44, R85, 0x8, R2 ;  /* 0x00000008552c7825 */ /* 0x000fe400078e0002 */
[----:B------:R-:W3:Y:S02]  /*04b0*/  LDG.E.64 R54, desc[UR20][R54.64] ;  /* 0x0000001436367981 */ /* 0x000ee4000c1e1b00 */
[C---:B------:R-:W-:Y:S02]  /*04c0*/  IMAD.WIDE.U32 R32, R87.reuse, 0x10, R32 ;  /* 0x0000001057207825 */ /* 0x040fe400078e0020 */
[----:B------:R-:W3:Y:S02]  /*04d0*/  LDG.E.64 R44, desc[UR20][R44.64] ;  /* 0x000000142c2c7981 */ /* 0x000ee4000c1e1b00 */
[----:B------:R-:W-:-:S02]  /*04e0*/  IMAD.WIDE.U32 R2, R87, 0x8, R2 ;  /* 0x0000000857027825 */ /* 0x000fc400078e0002 */
[----:B------:R-:W3:Y:S04]  /*04f0*/  LDG.E.128 R32, desc[UR20][R32.64] ;  /* 0x0000001420207981 */ /* 0x000ee8000c1e1d00 */
[----:B------:R-:W3:Y:S01]  /*0500*/  LDG.E.64 R2, desc[UR20][R2.64] ;  /* 0x0000001402027981 */ /* 0x000ee2000c1e1b00 */
[----:B------:R-:W-:Y:S02]  /*0510*/  ISETP.NE.U32.AND P2, PT, RZ, UR22, PT ;  /* 0x00000016ff007c0c */ /* 0x000fe4000bf45070 */
[----:B------:R-:W-:Y:S02]  /*0520*/  ISETP.NE.AND.EX P1, PT, RZ, UR29, PT, P1 ;  /* 0x0000001dff007c0c */ /* 0x000fe4000bf25310 */
        /* <DEDUP_REMOVED lines=12> */
[----:B------:R-:W-:Y:S02]  /*05f0*/  PLOP3.LUT P0, PT, PT, PT, PT, 0x80, 0x8 ;  /* 0x000000000008781c */ /* 0x000fe40003f0f070 */
        /* <DEDUP_REMOVED lines=13> */
[----:B------:R-:W-:Y:S02]  /*06d0*/  IMAD.MOV.U32 R98, RZ, RZ, R54 ;  /* 0x000000ffff627224 */ /* 0x000fe400078e0036 */
[----:B------:R-:W-:-:S04]  /*06e0*/  IMAD.WIDE.U32 R36, R83, 0x4, R48 ;  /* 0x0000000453247825 */ /* 0x000fc800078e0030 */
[----:B------:R-:W-:Y:S01]  /*06f0*/  IMAD.WIDE.U32 R38, R85, 0x4, R48 ;  /* 0x0000000455267825 */ /* 0x000fe200078e0030 */
[----:B------:R-:W-:-:S03]  /*0700*/  SHF.R.U64 R54, R54, 0x10, R55 ;  /* 0x0000001036367819 */ /* 0x000fc60000001237 */
[----:B------:R-:W-:-:S04]  /*0710*/  IMAD.WIDE.U32 R48, R87, 0x4, R48 ;  /* 0x0000000457307825 */ /* 0x000fc800078e0030 */
[----:B------:R-:W-:Y:S01]  /*0720*/  FMUL.FTZ R108, R93, UR16 ;  /* 0x000000105d6c7c20 */ /* 0x000fe20008410000 */
[--C-:B------:R-:W-:Y:S01]  /*0730*/  SHF.R.U64 R105, R44, 0x10, R45.reuse ;  /* 0x000000102c697819 */ /* 0x100fe2000000122d */
[----:B------:R-:W-:Y:S01]  /*0740*/  HADD2.F32 R93, -RZ, R98.H0_H0 ;  /* 0x20000062ff5d7230 */ /* 0x000fe20000004100 */
[--C-:B------:R-:W-:Y:S01]  /*0750*/  SHF.R.U32.HI R107, RZ, 0x10, R45.reuse ;  /* 0x00000010ff6b7819 */ /* 0x100fe2000001162d */
[----:B------:R-:W-:Y:S01]  /*0760*/  IMAD.MOV.U32 R106, RZ, RZ, R45 ;  /* 0x000000ffff6a7224 */ /* 0x000fe200078e002d */
[----:B------:R3:W5:Y:S01]  /*0770*/  LDG.E R48, desc[UR20][R48.64] ;  /* 0x0000001430307981 */ /* 0x000762000c1e1900 */
[----:B------:R-:W-:Y:S02]  /*0780*/  IMAD.MOV.U32 R99, RZ, RZ, R55 ;  /* 0x000000ffff637224 */ /* 0x000fe400078e0037 */
[C---:B------:R-:W-:Y:S01]  /*0790*/  FADD.FTZ R35, -R0.reuse, R35 ;  /* 0x0000002300237221 */ /* 0x040fe20000010100 */
[----:B------:R4:W5:Y:S01]  /*07a0*/  LDG.E R45, desc[UR20][R36.64] ;  /* 0x00000014242d7981 */ /* 0x000962000c1e1900 */
[----:B------:R-:W-:Y:S01]  /*07b0*/  HADD2.F32 R98, -RZ, R54.H0_H0 ;  /* 0x20000036ff627230 */ /* 0x000fe20000004100 */
[----:B------:R-:W-:Y:S01]  /*07c0*/  SHF.R.U32.HI R55, RZ, 0x10, R55 ;  /* 0x00000010ff377819 */ /* 0x000fe20000011637 */
[C---:B---3--:R-:W-:Y:S01]  /*07d0*/  FADD.FTZ R49, -R0.reuse, R32 ;  /* 0x0000002000317221 */ /* 0x048fe20000010100 */
[C---:B----4-:R-:W-:Y:S01]  /*07e0*/  FADD.FTZ R37, -R0.reuse, R33 ;  /* 0x0000002100257221 */ /* 0x050fe20000010100 */
[----:B------:R-:W-:Y:S01]  /*07f0*/  FADD.FTZ R36, -R0, R34 ;  /* 0x0000002200247221 */ /* 0x000fe20000010100 */
[----:B------:R-:W-:Y:S01]  /*0800*/  FMUL.FTZ R0, R95, UR16 ;  /* 0x000000105f007c20 */ /* 0x000fe20008410000 */
[----:B------:R-:W-:Y:S01]  /*0810*/  FMUL.FTZ R95, R12, R93 ;  /* 0x0000005d0c5f7220 */ /* 0x000fe20000410000 */
[----:B------:R-:W-:Y:S01]  /*0820*/  IMAD.MOV.U32 R104, RZ, RZ, R44 ;  /* 0x000000ffff687224 */ /* 0x000fe200078e002c */
[----:B------:R-:W-:Y:S01]  /*0830*/  MOV R34, R2 ;  /* 0x0000000200227202 */ /* 0x000fe20000000f00 */
[----:B------:R3:W5:Y:S01]  /*0840*/  LDG.E R44, desc[UR20][R38.64] ;  /* 0x00000014262c7981 */ /* 0x000762000c1e1900 */
[----:B------:R-:W-:Y:S01]  /*0850*/  SHF.R.U64 R33, R2, 0x10, R3 ;  /* 0x0000001002217819 */ /* 0x000fe20000001203 */
[----:B------:R-:W-:-:S02]  /*0860*/  HADD2.F32 R99, -RZ, R99.H0_H0 ;  /* 0x20000063ff637230 */ /* 0x000fc40000004100 */
[----:B------:R-:W-:Y:S01]  /*0870*/  FMUL.FTZ R110, R97, UR16 ;  /* 0x00000010616e7c20 */ /* 0x000fe20008410000 */
[--C-:B------:R-:W-:Y:S01]  /*0880*/  IMAD.MOV.U32 R32, RZ, RZ, R3.reuse ;  /* 0x000000ffff207224 */ /* 0x100fe200078e0003 */
[----:B------:R-:W-:Y:S01]  /*0890*/  SHF.R.U32.HI R2, RZ, 0x10, R3 ;  /* 0x00000010ff027819 */ /* 0x000fe20000011603 */
[----:B------:R-:W-:Y:S01]  /*08a0*/  FMUL.FTZ R97, R13, R98 ;  /* 0x000000620d617220 */ /* 0x000fe20000410000 */
[----:B------:R-:W-:Y:S01]  /*08b0*/  FFMA.FTZ R3, R0, R95, RZ ;  /* 0x0000005f00037223 */ /* 0x000fe200000100ff */
[----:B-1----:R-:W-:-:S04]  /*08c0*/  @P2 IMAD.WIDE.U32 R42, R85, 0x10, R42 ;  /* 0x00000010552a2825 */ /* 0x002fc800078e002a */
[----:B---3--:R-:W-:Y:S01]  /*08d0*/  FADD.FTZ R38, RZ, R95 ;  /* 0x0000005fff267221 */ /* 0x008fe20000010000 */
[----:B------:R-:W-:Y:S01]  /*08e0*/  FMUL.FTZ R112, R14, R99 ;  /* 0x000000630e707220 */ /* 0x000fe20000410000 */
[----:B------:R-:W-:Y:S02]  /*08f0*/  HADD2.F32 R111, -RZ, R55.H0_H0 ;  /* 0x20000037ff6f7230 */ /* 0x000fe40000004100 */
[----:B------:R-:W-:Y:S01]  /*0900*/  FMUL.FTZ R57, R96, UR16 ;  /* 0x0000001060397c20 */ /* 0x000fe20008410000 */
[----:B------:R-:W-:Y:S01]  /*0910*/  FADD.FTZ R39, R38, R97 ;  /* 0x0000006126277221 */ /* 0x000fe20000010000 */
[----:B------:R-:W-:Y:S01]  /*0920*/  FFMA.FTZ R38, R108, R97, R3 ;  /* 0x000000616c267223 */ /* 0x000fe20000010003 */
[----:B--2---:R-:W-:Y:S01]  /*0930*/  @P2 IMAD.WIDE.U32 R40, R83, 0x10, R40 ;  /* 0x0000001053282825 */ /* 0x004fe200078e0028 */
[----:B------:R1:W5:Y:S03]  /*0940*/  @P2 LDG.E.128 R20, desc[UR20][R42.64] ;  /* 0x000000142a142981 */ /* 0x000366000c1e1d00 */
[----:B------:R-:W-:Y:S01]  /*0950*/  FMUL.FTZ R109, R15, R111 ;  /* 0x0000006f0f6d7220 */ /* 0x000fe20000410000 */
[----:B------:R-:W-:-:S02]  /*0960*/  HADD2.F32 R104, -RZ, R104.H0_H0 ;  /* 0x20000068ff687230 */ /* 0x000fc40000004100 */
[----:B------:R-:W-:Y:S01]  /*0970*/  FFMA.FTZ R3, R57, R112, R38 ;  /* 0x0000007039037223 */ /* 0x000fe20000010026 */
[----:B------:R-:W-:Y:S01]  /*0980*/  HADD2.F32 R105, -RZ, R105.H0_H0 ;  /* 0x20000069ff697230 */ /* 0x000fe20000004100 */
[----:B------:R2:W5:Y:S01]  /*0990*/  @P2 LDG.E.128 R16, desc[UR20][R40.64] ;  /* 0x0000001428102981 */ /* 0x000562000c1e1d00 */
[----:B-1----:R-:W-:Y:S01]  /*09a0*/  FADD.FTZ R42, R39, R112 ;  /* 0x00000070272a7221 */ /* 0x002fe20000010000 */
[----:B------:R-:W-:Y:S01]  /*09b0*/  FMUL.FTZ R96, R8, R104 ;  /* 0x0000006808607220 */ /* 0x000fe20000410000 */
[----:B------:R-:W-:Y:S02]  /*09c0*/  FFMA.FTZ R38, R110, R109, R3 ;  /* 0x0000006d6e267223 */ /* 0x000fe40000010003 */
[----:B------:R-:W-:Y:S01]  /*09d0*/  FADD.FTZ R39, R42, R109 ;  /* 0x0000006d2a277221 */ /* 0x000fe20000010000 */
[----:B--2---:R-:W-:Y:S01]  /*09e0*/  FMUL.FTZ R41, R100, UR16 ;  /* 0x0000001064297c20 */ /* 0x004fe20008410000 */
[----:B------:R-:W-:Y:S02]  /*09f0*/  HADD2.F32 R106, -RZ, R106.H0_H0 ;  /* 0x2000006aff6a7230 */ /* 0x000fe40000004100 */
[----:B------:R-:W-:Y:S01]  /*0a00*/  FMUL.FTZ R56, R9, R105 ;  /* 0x0000006909387220 */ /* 0x000fe20000410000 */
[----:B------:R-:W-:Y:S01]  /*0a10*/  FADD.FTZ R3, R39, R96 ;  /* 0x0000006027037221 */ /* 0x000fe20000010000 */
[----:B------:R-:W-:Y:S01]  /*0a20*/  FMUL.FTZ R101, R101, UR16 ;  /* 0x0000001065657c20 */ /* 0x000fe20008410000 */
[----:B------:R-:W-:Y:S01]  /*0a30*/  FFMA.FTZ R38, R41, R96, R38 ;  /* 0x0000006029267223 */ /* 0x000fe20000010026 */
[----:B------:R-:W-:-:S02]  /*0a40*/  HADD2.F32 R107, -RZ, R107.H0_H0 ;  /* 0x2000006bff6b7230 */ /* 0x000fc40000004100 */
[----:B------:R-:W-:Y:S01]  /*0a50*/  FMUL.FTZ R54, R10, R106 ;  /* 0x0000006a0a367220 */ /* 0x000fe20000410000 */
[----:B------:R-:W-:Y:S01]  /*0a60*/  FADD.FTZ R3, R3, R56 ;  /* 0x0000003803037221 */ /* 0x000fe20000010000 */
[----:B------:R-:W-:Y:S01]  /*0a70*/  FMUL.FTZ R53, R102, UR16 ;  /* 0x0000001066357c20 */ /* 0x000fe20008410000 */
[----:B------:R-:W-:Y:S01]  /*0a80*/  FFMA.FTZ R38, R101, R56, R38 ;  /* 0x0000003865267223 */ /* 0x000fe20000010026 */
[----:B------:R-:W-:Y:S01]  /*0a90*/  FMUL.FTZ R52, R103, UR16 ;  /* 0x0000001067347c20 */ /* 0x000fe20008410000 */
[----:B------:R-:W-:Y:S02]  /*0aa0*/  HADD2.F32 R103, -RZ, R34.H0_H0 ;  /* 0x20000022ff677230 */ /* 0x000fe40000004100 */
[----:B------:R-:W-:Y:S01]  /*0ab0*/  FMUL.FTZ R55, R11, R107 ;  /* 0x0000006b0b377220 */ /* 0x000fe20000410000 */
[----:B------:R-:W-:Y:S01]  /*0ac0*/  FADD.FTZ R34, R3, R54 ;  /* 0x0000003603227221 */ /* 0x000fe20000010000 */
[----:B------:R-:W-:Y:S01]  /*0ad0*/  FFMA.FTZ R3, R53, R54, R38 ;  /* 0x0000003635037223 */ /* 0x000fe20000010026 */
[----:B------:R-:W-:Y:S01]  /*0ae0*/  FMUL.FTZ R40, R49, UR16 ;  /* 0x0000001031287c20 */ /* 0x000fe20008410000 */
[----:B------:R-:W-:-:S02]  /*0af0*/  HADD2.F32 R100, -RZ, R33.H0_H0 ;  /* 0x20000021ff647230 */ /* 0x000fc40000004100 */
[----:B------:R-:W-:Y:S01]  /*0b00*/  FMUL.FTZ R49, R4, R103 ;  /* 0x0000006704317220 */ /* 0x000fe20000410000 */
[----:B------:R-:W-:Y:S01]  /*0b10*/  FADD.FTZ R34, R34, R55 ;  /* 0x0000003722227221 */ /* 0x000fe20000010000 */
[----:B------:R-:W-:Y:S01]  /*0b20*/  FFMA.FTZ R33, R52, R55, R3 ;  /* 0x0000003734217223 */ /* 0x000fe20000010003 */
[----:B0-----:R-:W-:-:S04]  /*0b30*/  @P2 IMAD.WIDE.U32 R46, R87, 0x10, R46 ;  /* 0x00000010572e2825 */ /* 0x001fc800078e002e */
[----:B------:R-:W-:Y:S01]  /*0b40*/  FMUL.FTZ R42, R5, R100 ;  /* 0x00000064052a7220 */ /* 0x000fe20000410000 */
[----:B------:R-:W-:Y:S01]  /*0b50*/  FADD.FTZ R3, R34, R49 ;  /* 0x0000003122037221 */ /* 0x000fe20000010000 */
[----:B------:R-:W-:Y:S02]  /*0b60*/  HADD2.F32 R102, -RZ, R32.H0_H0 ;  /* 0x20000020ff667230 */ /* 0x000fe40000004100 */
[----:B------:R-:W-:Y:S01]  /*0b70*/  FMUL.FTZ R43, R37, UR16 ;  /* 0x00000010252b7c20 */ /* 0x000fe20008410000 */
[----:B------:R-:W-:Y:S01]  /*0b80*/  FFMA.FTZ R32, R40, R49, R33 ;  /* 0x0000003128207223 */ /* 0x000fe20000010021 */
[----:B------:R0:W5:Y:S01]  /*0b90*/  @P2 LDG.E.128 R24, desc[UR20][R46.64] ;  /* 0x000000142e182981 */ /* 0x000162000c1e1d00 */
[----:B------:R-:W-:Y:S02]  /*0ba0*/  HADD2.F32 R113, -RZ, R2.H0_H0 ;  /* 0x20000002ff717230 */ /* 0x000fe40000004100 */
        /* <DEDUP_REMOVED lines=25> */
[----:B------:R-:W-:Y:S01]  /*0d40*/  @!P4 PLOP3.LUT P0, PT, P3, PT, PT, 0x80, 0x8 ;  /* 0x000000000008c81c */ /* 0x000fe20001f0f070 */
[----:B0-----:R-:W-:Y:S01]  /*0d50*/  FADD.FTZ R32, R37, R2 ;  /* 0x0000000225207221 */ /* 0x001fe20000010000 */
[----:B-1----:R-:W-:Y:S01]  /*0d60*/  FADD.FTZ R33, R36, R3 ;  /* 0x0000000324217221 */ /* 0x002fe20000010000 */
[----:B------:R-:W-:-:S03]  /*0d70*/  MOV R2, 0x400 ;  /* 0x0000040000027802 */ /* 0x000fc60000000f00 */
[----:B------:R-:W0:Y:S04]  /*0d80*/  SHFL.DOWN PT, R3, R32, 0x1, 0x1f ;  /* 0x08201f0020037f89 */ /* 0x000e2800000e0000 */
[----:B------:R-:W1:Y:S01]  /*0d90*/  SHFL.DOWN PT, R34, R33, 0x1, 0x1f ;  /* 0x08201f0021227f89 */ /* 0x000e6200000e0000 */
[----:B--2---:R-:W-:-:S05]  /*0da0*/  LEA R37, R39, R2, 0x18 ;  /* 0x0000000227257211 */ /* 0x004fca00078ec0ff */
[----:B------:R-:W-:-:S04]  /*0db0*/  VIADD R35, R37, 0x1820 ;  /* 0x0000182025237836 */ /* 0x000fc80000000000 */
[----:B------:R-:W-:Y:S02]  /*0dc0*/  @!P4 IMAD.MOV.U32 R2, RZ, RZ, R35 ;  /* 0x000000ffff02c224 */ /* 0x000fe400078e0023 */
[----:B------:R-:W-:-:S05]  /*0dd0*/  @!P0 VIADD R2, R37, 0x1800 ;  /* 0x0000180025028836 */ /* 0x000fca0000000000 */
[----:B------:R-:W-:Y:S01]  /*0de0*/  @!P4 MOV R114, R2 ;  /* 0x000000020072c202 */ /* 0x000fe20000000f00 */
[----:B0-----:R-:W-:-:S04]  /*0df0*/  FADD.FTZ R2, R32, R3 ;  /* 0x0000000320027221 */ /* 0x001fc80000010000 */
[----:B------:R-:W-:Y:S02]  /*0e00*/  @!P4 IMAD R114, R61, 0x8, R114 ;  /* 0x000000083d72c824 */ /* 0x000fe400078e0272 */
[----:B-1----:R-:W-:-:S05]  /*0e10*/  FADD.FTZ R3, R33, R34 ;  /* 0x0000002221037221 */ /* 0x002fca0000010000 */
[----:B------:R-:W-:Y:S01]  /*0e20*/  @!P4 STS.64 [R114], R2 ;  /* 0x000000027200c388 */ /* 0x000fe20000000a00 */
[C---:B------:R-:W-:Y:S01]  /*0e30*/  @!P3 VIADD R35, R37.reuse, 0x1800 ;  /* 0x000018002523b836 */ /* 0x040fe20000000000 */
        /* <DEDUP_REMOVED lines=85> */
.L_x_2817:
        /* <DEDUP_REMOVED lines=31> */
.L_x_2816:
        /* <DEDUP_REMOVED lines=36> */
.L_x_2819:
        /* <DEDUP_REMOVED lines=31> */
.L_x_2815:
        /* <DEDUP_REMOVED lines=52> */
.L_x_2821:
        /* <DEDUP_REMOVED lines=23> */
[----:B------:R-:W-:-:S02]  /*1e60*/  F2FP.F16.F32.PACK_AB R34, R2, R3 ;  /* 0x000000030222723e */ /* 0x000fc400000000ff */
[C---:B------:R-:W-:Y:S02]  /*1e70*/  FSEL R2, R0.reuse, RZ, P4 ;  /* 0x000000ff00027208 */ /* 0x040fe40002000000 */
[----:B------:R-:W-:Y:S01]  /*1e80*/  FSEL R3, R0, RZ, P6 ;  /* 0x000000ff00037208 */ /* 0x000fe20003000000 */
[----:B------:R-:W-:Y:S01]  /*1e90*/  FMUL.FTZ R0, R30, UR8 ;  /* 0x000000081e007c20 */ /* 0x000fe20008410000 */
        /* <DEDUP_REMOVED lines=17> */
.L_x_2820:
        /* <DEDUP_REMOVED lines=49> */
.L_x_2822:
        /* <DEDUP_REMOVED lines=42> */
[----:B------:R-:W-:-:S07]  /*2560*/  PRMT R39, R33, 0x7610, R39 ;  /* 0x0000761021277816 */ /* 0x000fce0000000027 */
.L_x_2818:
        /* <DEDUP_REMOVED lines=22> */
.L_x_2823:
        /* <DEDUP_REMOVED lines=39> */
[----:B------:R-:W-:Y:S02]  /*2940*/  PRMT R91, R39, 0x7632, R91 ;  /* 0x00007632275b7816 */ /* 0x000fe4000000005b */
[C---:B------:R-:W-:Y:S02]  /*2950*/  PRMT R92, R34.reuse, 0x7632, R92 ;  /* 0x00007632225c7816 */ /* 0x040fe4000000005c */
[----:B------:R-:W-:-:S02]  /*2960*/  PRMT R0, R34, 0x7610, R0 ;  /* 0x0000761022007816 */ /* 0x000fc40000000000 */
[----:B------:R-:W-:Y:S02]  /*2970*/  PRMT R89, R36, 0x7632, R89 ;  /* 0x0000763224597816 */ /* 0x000fe40000000059 */
[C---:B------:R-:W-:Y:S02]  /*2980*/  PRMT R84, R32.reuse, 0x7632, R84 ;  /* 0x0000763220547816 */ /* 0x040fe40000000054 */
[----:B------:R-:W-:Y:S01]  /*2990*/  PRMT R37, R32, 0x7610, R37 ;  /* 0x0000761020257816 */ /* 0x000fe20000000025 */
[----:B------:R-:W-:Y:S06]  /*29a0*/  BRA `(.L_x_2827) ;  /* 0x0000001000107947 */ /* 0x000fec0003800000 */
.L_x_2826:
        /* <DEDUP_REMOVED lines=45> */
.L_x_2825:
        /* <DEDUP_REMOVED lines=44> */
.L_x_2828:
        /* <DEDUP_REMOVED lines=45> */
.L_x_2824:
        /* <DEDUP_REMOVED lines=33> */
.L_x_2830:
        /* <DEDUP_REMOVED lines=28> */
[C---:B0-----:R-:W-:Y:S02]  /*35e0*/  PRMT R37, R52.reuse, 0x7632, R37 ;  /* 0x0000763234257816 */ /* 0x041fe40000000025 */
[----:B------:R-:W-:Y:S01]  /*35f0*/  PRMT R36, R52, 0x7610, R36 ;  /* 0x0000761034247816 */ /* 0x000fe20000000024 */
[----:B------:R-:W-:Y:S06]  /*3600*/  BRA `(.L_x_2827) ;  /* 0x0000000000f87947 */ /* 0x000fec0003800000 */
.L_x_2829:
        /* <DEDUP_REMOVED lines=32> */
.L_x_2831:
        /* <DEDUP_REMOVED lines=29> */
[----:B------:R-:W-:-:S07]  /*39e0*/  PRMT R36, R52, 0x7610, R36 ;  /* 0x0000761034247816 */ /* 0x000fce0000000024 */
.L_x_2827:
        /* <DEDUP_REMOVED lines=19> */
.L_x_2832:
        /* <DEDUP_REMOVED lines=22> */
[----:B------:R-:W-:Y:S01]  /*3c80*/  F2FP.F16.F32.PACK_AB R36, R31, R30 ;  /* 0x0000001e1f24723e */ /* 0x000fe200000000ff */
        /* <DEDUP_REMOVED lines=24> */
.L_x_2835:
        /* <DEDUP_REMOVED lines=30> */
[C---:B------:R-:W-:Y:S02]  /*3ff0*/  FSEL R0, R47.reuse, RZ, P2 ;  /* 0x000000ff2f007208 */ /* 0x040fe40001000000 */
        /* <DEDUP_REMOVED lines=14> */
.L_x_2834:
        /* <DEDUP_REMOVED lines=45> */
.L_x_2837:
        /* <DEDUP_REMOVED lines=22> */
[----:B------:R-:W-:Y:S02]  /*4510*/  F2FP.F16.F32.PACK_AB R43, R43, R0 ;  /* 0x000000002b2b723e */ /* 0x000fe400000000ff */
[C---:B------:R-:W-:Y:S02]  /*4520*/  FSEL R0, R40.reuse, RZ, P5 ;  /* 0x000000ff28007208 */ /* 0x040fe40002800000 */
[----:B01----:R-:W-:Y:S02]  /*4530*/  FSEL R33, R40, RZ, P6 ;  /* 0x000000ff28217208 */ /* 0x003fe40003000000 */
        /* <DEDUP_REMOVED lines=19> */
.L_x_2833:
        /* <DEDUP_REMOVED lines=33> */
.L_x_2839:
        /* <DEDUP_REMOVED lines=27> */
[----:B0-----:R-:W-:Y:S02]  /*4a30*/  PRMT R37, R42, 0x7610, R37 ;  /* 0x000076102a257816 */ /* 0x001fe40000000025 */
[----:B------:R-:W-:-:S02]  /*4a40*/  PRMT R39, R38, 0x7632, R39 ;  /* 0x0000763226277816 */ /* 0x000fc40000000027 */
[----:B------:R-:W-:Y:S01]  /*4a50*/  PRMT R36, R38, 0x7610, R36 ;  /* 0x0000761026247816 */ /* 0x000fe20000000024 */
[----:B------:R-:W-:Y:S06]  /*4a60*/  BRA `(.L_x_2836) ;  /* 0x0000000000f87947 */ /* 0x000fec0003800000 */
.L_x_2838:
        /* <DEDUP_REMOVED lines=32> */
.L_x_2840:
        /* <DEDUP_REMOVED lines=29> */
[----:B------:R-:W-:-:S07]  /*4e40*/  PRMT R36, R38, 0x7610, R36 ;  /* 0x0000761026247816 */ /* 0x000fce0000000024 */
.L_x_2836:
        /* <DEDUP_REMOVED lines=19> */
.L_x_2841:
[----:B------:R-:W-:Y:S01]  /*4f80*/  PLOP3.LUT P3, PT, P3, PT, PT, 0x8, 0x80 ;  /* 0x000000000080781c */ /* 0x000fe20001f6e170 */
[----:B------:R-:W-:-:S12]  /*4f90*/  BRA.U !UP1, `(.L_x_2842) ;  /* 0xffffffb109e07547 */ /* 0x000fd8000b83ffff */
        /* <DEDUP_REMOVED lines=22> */
.L_x_2814:
        /* <DEDUP_REMOVED lines=14> */
.L_x_2843:
        /* <DEDUP_REMOVED lines=10> */
.L_x_3591:


//--------------------- .text._ZN10layer_norm31ln_parallel_residual_bwd_kernelINS_13Kernel_traitsI6__halfffffjLj1536ELj1ELj1ELj4ELj16ENS_18Kernel_traits_baseILj1536ES2_ffffjLj128EEEEELb0ELb0ELb0EEEvNS_9BwdParamsE --------------------------
	.section	.text._ZN10layer_norm31ln_parallel_residual_bwd_kernelINS_13Kernel_traitsI6__halfffffjLj1536ELj1ELj1ELj4ELj16ENS_18Kernel_traits_baseILj1536ES2_ffffjLj128EEEEELb0ELb0ELb0EEEvNS_9BwdParamsE,"ax",@progbits
	.align	128
        .global         _ZN10layer_norm31ln_parallel_residual_bwd_kernelINS_13Kernel_traitsI6__halfffffjLj1536ELj1ELj1ELj4ELj16ENS_18Kernel_traits_baseILj1536ES2_ffffjLj128EEEEELb0ELb0ELb0EEEvNS_9BwdParamsE
        .type           _ZN10layer_norm31ln_parallel_residual_bwd_kernelINS_13Kernel_traitsI6__halfffffjLj1536ELj1ELj1ELj4ELj16ENS_18Kernel_traits_baseILj1536ES2_ffffjLj128EEEEELb0ELb0ELb0EEEvNS_9BwdParamsE,@function
        .size           _ZN10layer_norm31ln_parallel_residual_bwd_kernelINS_13Kernel_traitsI6__halfffffjLj1536ELj1ELj1ELj4ELj16ENS_18Kernel_traits_baseILj1536ES2_ffffjLj128EEEEELb0ELb0ELb0EEEvNS_9BwdParamsE,(.L_x_3592 - _ZN10layer_norm31ln_parallel_residual_bwd_kernelINS_13Kernel_traitsI6__halfffffjLj1536ELj1ELj1ELj4ELj16ENS_18Kernel_traits_baseILj1536ES2_ffffjLj128EEEEELb0ELb0ELb0EEEvNS_9BwdParamsE)
        .other          _ZN10layer_norm31ln_parallel_residual_bwd_kernelINS_13Kernel_traitsI6__halfffffjLj1536ELj1ELj1ELj4ELj16ENS_18Kernel_traits_baseILj1536ES2_ffffjLj128EEEEELb0ELb0ELb0EEEvNS_9BwdParamsE,@"STO_CUDA_ENTRY STV_DEFAULT"
_ZN10layer_norm31ln_parallel_residual_bwd_kernelINS_13Kernel_traitsI6__halfffffjLj1536ELj1ELj1ELj4ELj16ENS_18Kernel_traits_baseILj1536ES2_ffffjLj128EEEEELb0ELb0ELb0EEEvNS_9BwdParamsE:
.text._ZN10layer_norm31ln_parallel_residual_bwd_kernelINS_13Kernel_traitsI6__halfffffjLj1536ELj1ELj1ELj4ELj16ENS_18Kernel_traits_baseILj1536ES2_ffffjLj128EEEEELb0ELb0ELb0EEEvNS_9BwdParamsE:
        /* <DEDUP_REMOVED lines=40> */
[----:B0-----:R-:W-:Y:S02]  /*0280*/  CS2R R24, SRZ ;  /* 0x0000000000187805 */ /* 0x001fe4000001ff00 */
[----:B-1----:R-:W-:Y:S02]  /*0290*/  CS2R R26, SRZ ;  /* 0x00000000001a7805 */ /* 0x002fe4000001ff00 */
        /* <DEDUP_REMOVED lines=14> */
[----:B--2---:R-:W-:Y:S02]  /*0380*/  CS2R R20, SRZ ;  /* 0x0000000000147805 */ /* 0x004fe4000001ff00 */
[----:B---3--:R-:W-:Y:S02]  /*0390*/  CS2R R22, SRZ ;  /* 0x0000000000167805 */ /* 0x008fe4000001ff00 */
[----:B------:R-:W-:Y:S02]  /*03a0*/  CS2R R56, SRZ ;  /* 0x0000000000387805 */ /* 0x000fe4000001ff00 */
[----:B------:R-:W-:Y:S01]  /*03b0*/  CS2R R58, SRZ ;  /* 0x00000000003a7805 */ /* 0x000fe2000001ff00 */
        /* <DEDUP_REMOVED lines=69> */
[----:B------:R-:W-:Y:S01]  /*0810*/  PLOP3.LUT P1, PT, PT, PT, UP0, 0x80, 0x8 ;  /* 0x000000000008781c */ /* 0x000fe20003f2f008 */
[----:B------:R-:W0:Y:S01]  /*0820*/  LDCU.64 UR10, c[0x0][0x478] ;  /* 0x00008f00ff0a77ac */ /* 0x000e220008000a00 */
[----:B------:R-:W0:Y:S01]  /*0830*/  LDCU.128 UR16, c[0x0][0x3c0] ;  /* 0x00007800ff1077ac */ /* 0x000e220008000c00 */
[----:B-1----:R-:W0:Y:S10]  /*0840*/  LDCU.64 UR22, c[0x0][0x380] ;  /* 0x00007000ff1677ac */ /* 0x002e340008000a00 */
.L_x_2883:
[----:B0-----:R-:W-:Y:S02]  /*0850*/  UIMAD.WIDE UR14, UR9, 0x4, UR18 ;  /* 0x00000004090e78a5 */ /* 0x001fe4000f8e0212 */
[----:B------:R-:W-:-:S04]  /*0860*/  UIMAD.WIDE UR4, UR9, 0x4, UR16 ;  /* 0x00000004090478a5 */ /* 0x000fc8000f8e0210 */
[----:B---34-:R-:W-:Y:S02]  /*0870*/  MOV R80, UR14 ;  /* 0x0000000e00507c02 */ /* 0x018fe40008000f00 */
        /* <DEDUP_REMOVED lines=21> */
[----:B0-----:R-:W-:-:S06]  /*09d0*/  IMAD.WIDE.U32 R82, R2, 0x10, R82 ;  /* 0x0000001002527825 */ /* 0x001fcc00078e0052 */
[----:B------:R-:W3:Y:S01]  /*09e0*/  LDG.E.128 R80, desc[UR20][R82.64] ;  /* 0x0000001452507981 */ /* 0x000ee2000c1e1d00 */
[----:B-1----:R-:W-:-:S06]  /*09f0*/  IMAD.WIDE.U32 R84, R2, 0x10, R84 ;  /* 0x0000001002547825 */ /* 0x002fcc00078e0054 */
[----:B------:R-:W3:Y:S01]  /*0a00*/  LDG.E.128 R84, desc[UR20][R84.64] ;  /* 0x0000001454547981 */ /* 0x000ee2000c1e1d00 */
[----:B--2---:R-:W-:-:S06]  /*0a10*/  IMAD.WIDE.U32 R88, R2, 0x10, R88 ;  /* 0x0000001002587825 */ /* 0x004fcc00078e0058 */
[----:B------:R-:W2:Y:S01]  /*0a20*/  LDG.E.128 R88, desc[UR20][R88.64] ;  /* 0x0000001458587981 */ /* 0x000ea2000c1e1d00 */
[----:B----4-:R-:W-:-:S04]  /*0a30*/  ISETP.NE.U32.AND P0, PT, RZ, UR24, PT ;  /* 0x00000018ff007c0c */ /* 0x010fc8000bf05070 */
[----:B------:R-:W-:-:S13]  /*0a40*/  ISETP.NE.AND.EX P0, PT, RZ, UR25, PT, P0 ;  /* 0x00000019ff007c0c */ /* 0x000fda000bf05300 */
[----:B------:R-:W0:Y:S01]  /*0a50*/  @P0 LDC.64 R8, c[0x0][0x438] ;  /* 0x00010e00ff080b82 */ /* 0x000e220000000a00 */
[----:B------:R-:W-:Y:S02]  /*0a60*/  HADD2.F32 R3, -RZ, R113.H0_H0 ;  /* 0x20000071ff037230 */ /* 0x000fe40000004100 */
[----:B------:R-:W-:Y:S02]  /*0a70*/  HADD2.F32 R93, -RZ, R114.H0_H0 ;  /* 0x20000072ff5d7230 */ /* 0x000fe40000004100 */
[----:B0-----:R-:W-:-:S04]  /*0a80*/  @P0 IMAD.WIDE.U32 R110, R2, 0x10, R8 ;  /* 0x00000010026e0825 */ /* 0x001fc800078e0008 */
[----:B------:R-:W-:Y:S01]  /*0a90*/  HADD2.F32 R9, -RZ, R107.H0_H0 ;  /* 0x2000006bff097230 */ /* 0x000fe20000004100 */
[----:B------:R0:W5:Y:S01]  /*0aa0*/  @P0 LDG.E.128 R60, desc[UR20][R110.64] ;  /* 0x000000146e3c0981 */ /* 0x000162000c1e1d00 */
[----:B------:R-:W-:Y:S01]  /*0ab0*/  IADD3 R112, PT, PT, R2, 0x80, RZ ;  /* 0x0000008002707810 */ /* 0x000fe20007ffe0ff */
[----:B---3--:R-:W-:Y:S01]  /*0ac0*/  FADD.FTZ R80, -R105, R80 ;  /* 0x0000005069507221 */ /* 0x008fe20000010100 */
[----:B------:R-:W-:-:S03]  /*0ad0*/  FMUL.FTZ R11, R84, R3 ;  /* 0x00000003540b7220 */ /* 0x000fc60000410000 */
[----:B------:R-:W-:Y:S01]  /*0ae0*/  FMUL.FTZ R3, R80, UR14 ;  /* 0x0000000e50037c20 */ /* 0x000fe20008410000 */
[----:B------:R-:W-:Y:S02]  /*0af0*/  HADD2.F32 R80, -RZ, R113.H1_H1 ;  /* 0x30000071ff507230 */ /* 0x000fe40000004100 */
[----:B------:R-:W-:Y:S01]  /*0b00*/  FADD.FTZ R48, R48, R84 ;  /* 0x0000005430307221 */ /* 0x000fe20000010000 */
[----:B--2---:R-:W-:Y:S01]  /*0b10*/  FFMA.FTZ R8, R88, R9, R11 ;  /* 0x0000000958087223 */ /* 0x004fe2000001000b */
[----:B------:R-:W-:Y:S01]  /*0b20*/  FADD.FTZ R28, R28, R88 ;  /* 0x000000581c1c7221 */ /* 0x000fe20000010000 */
[-C--:B------:R-:W-:Y:S01]  /*0b30*/  FFMA.FTZ R16, R88, R3.reuse, R16 ;  /* 0x0000000358107223 */ /* 0x080fe20000010010 */
[----:B------:R-:W-:Y:S01]  /*0b40*/  FMUL.FTZ R88, R85, R80 ;  /* 0x0000005055587220 */ /* 0x000fe20000410000 */
[----:B------:R-:W-:Y:S02]  /*0b50*/  HADD2.F32 R80, -RZ, R114.H1_H1 ;  /* 0x30000072ff507230 */ /* 0x000fe40000004100 */
[----:B------:R-:W-:Y:S01]  /*0b60*/  FFMA.FTZ R40, R84, R3, R40 ;  /* 0x0000000354287223 */ /* 0x000fe20000010028 */
[----:B------:R-:W-:-:S02]  /*0b70*/  HADD2.F32 R84, -RZ, R107.H1_H1 ;  /* 0x3000006bff547230 */ /* 0x000fc40000004100 */
[----:B------:R-:W-:Y:S01]  /*0b80*/  FADD.FTZ R81, -R105, R81 ;  /* 0x0000005169517221 */ /* 0x000fe20000010100 */
[--C-:B------:R-:W-:Y:S02]  /*0b90*/  HADD2.F32 R11, -RZ, R109.reuse.H1_H1 ;  /* 0x3000006dff0b7230 */ /* 0x100fe40000004100 */
[----:B------:R-:W-:Y:S01]  /*0ba0*/  FMUL.FTZ R80, R87, R80 ;  /* 0x0000005057507220 */ /* 0x000fe20000410000 */
[----:B------:R-:W-:Y:S01]  /*0bb0*/  FADD.FTZ R82, -R105, R82 ;  /* 0x0000005269527221 */ /* 0x000fe20000010100 */
[----:B------:R-:W-:Y:S01]  /*0bc0*/  FFMA.FTZ R9, R89, R84, R88 ;  /* 0x0000005459097223 */ /* 0x000fe20000010058 */
[----:B------:R-:W-:Y:S02]  /*0bd0*/  HADD2.F32 R84, -RZ, R109.H0_H0 ;  /* 0x2000006dff547230 */ /* 0x000fe40000004100 */
[----:B------:R-:W-:Y:S01]  /*0be0*/  FFMA.FTZ R11, R91, R11, R80 ;  /* 0x0000000b5b0b7223 */ /* 0x000fe20000010050 */
[----:B------:R-:W-:Y:S01]  /*0bf0*/  FMUL.FTZ R94, R81, UR14 ;  /* 0x0000000e515e7c20 */ /* 0x000fe20008410000 */
[----:B------:R-:W-:Y:S01]  /*0c00*/  FMUL.FTZ R93, R86, R93 ;  /* 0x0000005d565d7220 */ /* 0x000fe20000410000 */
[----:B------:R-:W-:Y:S01]  /*0c10*/  FADD.FTZ R80, RZ, R8 ;  /* 0x00000008ff507221 */ /* 0x000fe20000010000 */
[----:B------:R-:W-:Y:S01]  /*0c20*/  FFMA.FTZ R81, R3, R8, RZ ;  /* 0x0000000803517223 */ /* 0x000fe200000100ff */
[----:B------:R-:W-:Y:S01]  /*0c30*/  FMUL.FTZ R103, R82, UR14 ;  /* 0x0000000e52677c20 */ /* 0x000fe20008410000 */
[----:B------:R-:W-:Y:S01]  /*0c40*/  FFMA.FTZ R93, R90, R84, R93 ;  /* 0x000000545a5d7223 */ /* 0x000fe2000001005d */
        /* <DEDUP_REMOVED lines=18> */
[----:B0-----:R-:W-:Y:S01]  /*0d70*/  FADD.FTZ R111, R80, R11 ;  /* 0x0000000b506f7221 */ /* 0x001fe20000010000 */
[----:B------:R-:W-:-:S07]  /*0d80*/  FFMA.FTZ R110, R108, R11, R81 ;  /* 0x0000000b6c6e7223 */ /* 0x000fce0000010051 */
.L_x_2846:
[----:B---34-:R-:W-:Y:S05]  /*0d90*/  BSYNC.RECONVERGENT B0 ;  /* 0x0000000000007941 */ /* 0x018fea0003800200 */
.L_x_2845:
[----:B------:R-:W-:Y:S04]  /*0da0*/  BSSY.RECONVERGENT B0, `(.L_x_2847) ;  /* 0x0000041000007945 */ /* 0x000fe80003800200 */
[----:B------:R-:W-:Y:S05]  /*0db0*/  @!P3 BRA `(.L_x_2848) ;  /* 0x0000000000fcb947 */ /* 0x000fea0003800000 */
[----:B------:R-:W0:Y:S08]  /*0dc0*/  LDC.64 R80, c[0x0][0x3a8] ;  /* 0x0000ea00ff507b82 */ /* 0x000e300000000a00 */
[----:B------:R-:W1:Y:S08]  /*0dd0*/  LDC.64 R84, c[0x0][0x430] ;  /* 0x00010c00ff547b82 */ /* 0x000e700000000a00 */
[----:B------:R-:W2:Y:S01]  /*0de0*/  LDC.64 R6, c[0x0][0x428] ;  /* 0x00010a00ff067b82 */ /* 0x000ea20000000a00 */
[----:B------:R-:W-:-:S04]  /*0df0*/  ISETP.NE.U32.AND P0, PT, RZ, UR24, PT ;  /* 0x00000018ff007c0c */ /* 0x000fc8000bf05070 */
[----:B------:R-:W-:Y:S01]  /*0e00*/  ISETP.NE.AND.EX P0, PT, RZ, UR25, PT, P0 ;  /* 0x00000019ff007c0c */ /* 0x000fe2000bf05300 */
[----:B0-----:R-:W-:-:S06]  /*0e10*/  IMAD.WIDE.U32 R80, R112, 0x10, R80 ;  /* 0x0000001070507825 */ /* 0x001fcc00078e0050 */
[----:B------:R-:W3:Y:S01]  /*0e20*/  LDG.E.128 R80, desc[UR20][R80.64] ;  /* 0x0000001450507981 */ /* 0x000ee2000c1e1d00 */
[----:B-1----:R-:W-:-:S06]  /*0e30*/  IMAD.WIDE.U32 R84, R112, 0x10, R84 ;  /* 0x0000001070547825 */ /* 0x002fcc00078e0054 */
[----:B------:R-:W4:Y:S01]  /*0e40*/  LDG.E.128 R84, desc[UR20][R84.64] ;  /* 0x0000001454547981 */ /* 0x000f22000c1e1d00 */
[C---:B--2---:R-:W-:Y:S02]  /*0e50*/  IMAD.WIDE.U32 R88, R112.reuse, 0x10, R6 ;  /* 0x0000001070587825 */ /* 0x044fe400078e0006 */
[----:B------:R-:W0:Y:S04]  /*0e60*/  @P0 LDC.64 R6, c[0x0][0x438] ;  /* 0x00010e00ff060b82 */ /* 0x000e280000000a00 */
[----:B------:R-:W2:Y:S01]  /*0e70*/  LDG.E.128 R88, desc[UR20][R88.64] ;  /* 0x0000001458587981 */ /* 0x000ea2000c1e1d00 */
[----:B0-----:R-:W-:-:S05]  /*0e80*/  @P0 IMAD.WIDE.U32 R124, R112, 0x10, R6 ;  /* 0x00000010707c0825 */ /* 0x001fca00078e0006 */
[----:B------:R0:W5:Y:S01]  /*0e90*/  @P0 LDG.E.128 R12, desc[UR20][R124.64] ;  /* 0x000000147c0c0981 */ /* 0x000162000c1e1d00 */
[--C-:B------:R-:W-:Y:S02]  /*0ea0*/  HADD2.F32 R10, -RZ, R117.reuse.H1_H1 ;  /* 0x30000075ff0a7230 */ /* 0x100fe40000004100 */
[----:B------:R-:W-:Y:S02]  /*0eb0*/  HADD2.F32 R101, -RZ, R117.H0_H0 ;  /* 0x20000075ff657230 */ /* 0x000fe40000004100 */
[--C-:B------:R-:W-:Y:S02]  /*0ec0*/  HADD2.F32 R6, -RZ, R115.reuse.H0_H0 ;  /* 0x20000073ff067230 */ /* 0x100fe40000004100 */
[--C-:B------:R-:W-:Y:S02]  /*0ed0*/  HADD2.F32 R100, -RZ, R116.reuse.H0_H0 ;  /* 0x20000074ff647230 */ /* 0x100fe40000004100 */
[----:B------:R-:W-:Y:S01]  /*0ee0*/  HADD2.F32 R102, -RZ, R116.H1_H1 ;  /* 0x30000074ff667230 */ /* 0x000fe20000004100 */
[----:B------:R-:W-:Y:S01]  /*0ef0*/  IADD3 R112, PT, PT, R112, 0x80, RZ ;  /* 0x0000008070707810 */ /* 0x000fe20007ffe0ff */
[C---:B---3--:R-:W-:Y:S01]  /*0f00*/  FADD.FTZ R81, -R105.reuse, R81 ;  /* 0x0000005169517221 */ /* 0x048fe20000010100 */
[----:B------:R-:W-:Y:S01]  /*0f10*/  FADD.FTZ R7, -R105, R80 ;  /* 0x0000005069077221 */ /* 0x000fe20000010100 */
[----:B------:R-:W-:-:S02]  /*0f20*/  HADD2.F32 R80, -RZ, R115.H1_H1 ;  /* 0x30000073ff507230 */ /* 0x000fc40000004100 */
[----:B------:R-:W-:Y:S01]  /*0f30*/  FMUL.FTZ R92, R81, UR14 ;  /* 0x0000000e515c7c20 */ /* 0x000fe20008410000 */
[--C-:B------:R-:W-:Y:S02]  /*0f40*/  HADD2.F32 R81, -RZ, R118.reuse.H0_H0 ;  /* 0x20000076ff517230 */ /* 0x100fe40000004100 */
[----:B----4-:R-:W-:Y:S01]  /*0f50*/  FMUL.FTZ R10, R85, R10 ;  /* 0x0000000a550a7220 */ /* 0x010fe20000410000 */
[----:B------:R-:W-:Y:S02]  /*0f60*/  FMUL.FTZ R101, R84, R101 ;  /* 0x0000006554657220 */ /* 0x000fe40000410000 */
[----:B------:R-:W-:Y:S01]  /*0f70*/  FMUL.FTZ R81, R86, R81 ;  /* 0x0000005156517220 */ /* 0x000fe20000410000 */
[----:B------:R-:W-:Y:S01]  /*0f80*/  FMUL.FTZ R7, R7, UR14 ;  /* 0x0000000e07077c20 */ /* 0x000fe20008410000 */
[----:B--2---:R-:W-:Y:S01]  /*0f90*/  FFMA.FTZ R10, R89, R80, R10 ;  /* 0x00000050590a7223 */ /* 0x004fe2000001000a */
[----:B------:R-:W-:Y:S02]  /*0fa0*/  HADD2.F32 R80, -RZ, R118.H1_H1 ;  /* 0x30000076ff507230 */ /* 0x000fe40000004100 */
[----:B------:R-:W-:Y:S01]  /*0fb0*/  FFMA.FTZ R6, R88, R6, R101 ;  /* 0x0000000658067223 */ /* 0x000fe20000010065 */
[----:B------:R-:W-:Y:S01]  /*0fc0*/  FFMA.FTZ R100, R90, R100, R81 ;  /* 0x000000645a647223 */ /* 0x000fe20000010051 */
[----:B------:R-:W-:Y:S01]  /*0fd0*/  FADD.FTZ R82, -R105, R82 ;  /* 0x0000005269527221 */ /* 0x000fe20000010100 */
[----:B------:R-:W-:Y:S01]  /*0fe0*/  FMUL.FTZ R80, R87, R80 ;  /* 0x0000005057507220 */ /* 0x000fe20000410000 */
[----:B------:R-:W-:Y:S01]  /*0ff0*/  FADD.FTZ R111, R111, R6 ;  /* 0x000000066f6f7221 */ /* 0x000fe20000010000 */
[----:B------:R-:W-:Y:S01]  /*1000*/  FFMA.FTZ R81, R7, R6, R110 ;  /* 0x0000000607517223 */ /* 0x000fe2000001006e */
        /* <DEDUP_REMOVED lines=25> */
[----:B0-----:R-:W-:-:S07]  /*11a0*/  FFMA.FTZ R110, R106, R102, R81 ;  /* 0x000000666a6e7223 */ /* 0x001fce0000010051 */
.L_x_2848:
[----:B------:R-:W-:Y:S05]  /*11b0*/  BSYNC.RECONVERGENT B0 ;  /* 0x0000000000007941 */ /* 0x000fea0003800200 */
.L_x_2847:
[----:B------:R-:W-:Y:S04]  /*11c0*/  BSSY.RECONVERGENT B0, `(.L_x_2849) ;  /* 0x0000040000007945 */ /* 0x000fe80003800200 */
[----:B------:R-:W-:Y:S05]  /*11d0*/  @!P2 BRA `(.L_x_2850) ;  /* 0x0000000000f8a947 */ /* 0x000fea0003800000 */
[----:B------:R-:W0:Y:S08]  /*11e0*/  LDC.64 R80, c[0x0][0x430] ;  /* 0x00010c00ff507b82 */ /* 0x000e300000000a00 */
[----:B------:R-:W1:Y:S08]  /*11f0*/  LDC.64 R90, c[0x0][0x3a8] ;  /* 0x0000ea00ff5a7b82 */ /* 0x000e700000000a00 */
[----:B------:R-:W2:Y:S01]  /*1200*/  LDC.64 R84, c[0x0][0x428] ;  /* 0x00010a00ff547b82 */ /* 0x000ea20000000a00 */
[----:B0-----:R-:W-:-:S06]  /*1210*/  IMAD.WIDE.U32 R80, R112, 0x10, R80 ;  /* 0x0000001070507825 */ /* 0x001fcc00078e0050 */
[----:B------:R-:W3:Y:S01]  /*1220*/  LDG.E.128 R80, desc[UR20][R80.64] ;  /* 0x0000001450507981 */ /* 0x000ee2000c1e1d00 */
[----:B-1----:R-:W-:-:S06]  /*1230*/  IMAD.WIDE.U32 R90, R112, 0x10, R90 ;  /* 0x00000010705a7825 */ /* 0x002fcc00078e005a */
[----:B------:R-:W4:Y:S01]  /*1240*/  LDG.E.128 R88, desc[UR20][R90.64] ;  /* 0x000000145a587981 */ /* 0x000f22000c1e1d00 */
[----:B--2---:R-:W-:-:S06]  /*1250*/  IMAD.WIDE.U32 R84, R112, 0x10, R84 ;  /* 0x0000001070547825 */ /* 0x004fcc00078e0054 */
[----:B------:R-:W2:Y:S01]  /*1260*/  LDG.E.128 R84, desc[UR20][R84.64] ;  /* 0x0000001454547981 */ /* 0x000ea2000c1e1d00 */
[----:B------:R-:W-:-:S04]  /*1270*/  ISETP.NE.U32.AND P0, PT, RZ, UR24, PT ;  /* 0x00000018ff007c0c */ /* 0x000fc8000bf05070 */
[----:B------:R-:W-:-:S13]  /*1280*/  ISETP.NE.AND.EX P0, PT, RZ, UR25, PT, P0 ;  /* 0x00000019ff007c0c */ /* 0x000fda000bf05300 */
[----:B------:R-:W0:Y:S01]  /*1290*/  @P0 LDC.64 R96, c[0x0][0x438] ;  /* 0x00010e00ff600b82 */ /* 0x000e220000000a00 */
[----:B------:R-:W-:Y:S02]  /*12a0*/  HADD2.F32 R5, -RZ, R121.H0_H0 ;  /* 0x20000079ff057230 */ /* 0x000fe40000004100 */
[--C-:B------:R-:W-:Y:S02]  /*12b0*/  HADD2.F32 R0, -RZ, R119.reuse.H0_H0 ;  /* 0x20000077ff007230 */ /* 0x100fe40000004100 */
[----:B------:R-:W-:Y:S02]  /*12c0*/  HADD2.F32 R95, -RZ, R119.H1_H1 ;  /* 0x30000077ff5f7230 */ /* 0x000fe40000004100 */
[----:B0-----:R-:W-:-:S04]  /*12d0*/  @P0 IMAD.WIDE.U32 R98, R112, 0x10, R96 ;  /* 0x0000001070620825 */ /* 0x001fc800078e0060 */
[----:B------:R-:W-:Y:S01]  /*12e0*/  HADD2.F32 R96, -RZ, R121.H1_H1 ;  /* 0x30000079ff607230 */ /* 0x000fe20000004100 */
[----:B------:R0:W5:Y:S01]  /*12f0*/  @P0 LDG.E.128 R68, desc[UR20][R98.64] ;  /* 0x0000001462440981 */ /* 0x000162000c1e1d00 */
[----:B------:R-:W-:Y:S02]  /*1300*/  HADD2.F32 R97, -RZ, R122.H0_H0 ;  /* 0x2000007aff617230 */ /* 0x000fe40000004100 */
[----:B0-----:R-:W-:Y:S02]  /*1310*/  HADD2.F32 R98, -RZ, R120.H0_H0 ;  /* 0x20000078ff627230 */ /* 0x001fe40000004100 */
[----:B---3--:R-:W-:Y:S01]  /*1320*/  FMUL.FTZ R5, R80, R5 ;  /* 0x0000000550057220 */ /* 0x008fe20000410000 */
[----:B------:R-:W-:Y:S01]  /*1330*/  FMUL.FTZ R96, R81, R96 ;  /* 0x0000006051607220 */ /* 0x000fe20000410000 */
[C---:B----4-:R-:W-:Y:S01]  /*1340*/  FADD.FTZ R88, -R105.reuse, R88 ;  /* 0x0000005869587221 */ /* 0x050fe20000010100 */
[----:B------:R-:W-:Y:S01]  /*1350*/  FADD.FTZ R89, -R105, R89 ;  /* 0x0000005969597221 */ /* 0x000fe20000010100 */
[----:B------:R-:W-:Y:S01]  /*1360*/  FADD.FTZ R56, R56, R80 ;  /* 0x0000005038387221 */ /* 0x000fe20000010000 */
[----:B--2---:R-:W-:Y:S01]  /*1370*/  FFMA.FTZ R0, R84, R0, R5 ;  /* 0x0000000054007223 */ /* 0x004fe20000010005 */
[----:B------:R-:W-:Y:S01]  /*1380*/  FMUL.FTZ R5, R88, UR14 ;  /* 0x0000000e58057c20 */ /* 0x000fe20008410000 */
[----:B------:R-:W-:Y:S01]  /*1390*/  FFMA.FTZ R95, R85, R95, R96 ;  /* 0x0000005f555f7223 */ /* 0x000fe20000010060 */
[----:B------:R-:W-:-:S02]  /*13a0*/  FMUL.FTZ R96, R89, UR14 ;  /* 0x0000000e59607c20 */ /* 0x000fc40008410000 */
[----:B------:R-:W-:Y:S01]  /*13b0*/  FFMA.FTZ R44, R80, R5, R44 ;  /* 0x00000005502c7223 */ /* 0x000fe2000001002c */
[----:B------:R-:W-:Y:S02]  /*13c0*/  HADD2.F32 R80, -RZ, R122.H1_H1 ;  /* 0x3000007aff507230 */ /* 0x000fe40000004100 */
[----:B------:R-:W-:Y:S01]  /*13d0*/  FADD.FTZ R37, R37, R85 ;  /* 0x0000005525257221 */ /* 0x000fe20000010000 */
[----:B------:R-:W-:Y:S01]  /*13e0*/  FFMA.FTZ R25, R85, R96, R25 ;  /* 0x0000006055197223 */ /* 0x000fe20000010019 */
[----:B------:R-:W-:Y:S01]  /*13f0*/  FMUL.FTZ R85, R82, R97 ;  /* 0x0000006152557220 */ /* 0x000fe20000410000 */
[----:B------:R-:W-:Y:S02]  /*1400*/  HADD2.F32 R97, -RZ, R120.H1_H1 ;  /* 0x30000078ff617230 */ /* 0x000fe40000004100 */
[----:B------:R-:W-:Y:S01]  /*1410*/  FMUL.FTZ R80, R83, R80 ;  /* 0x0000005053507220 */ /* 0x000fe20000410000 */
[----:B------:R-:W-:Y:S01]  /*1420*/  FADD.FTZ R90, -R105, R90 ;  /* 0x0000005a695a7221 */ /* 0x000fe20000010100 */
[----:B------:R-:W-:Y:S01]  /*1430*/  FADD.FTZ R57, R57, R81 ;  /* 0x0000005139397221 */ /* 0x000fe20000010000 */
[----:B------:R-:W-:Y:S01]  /*1440*/  FFMA.FTZ R45, R81, R96, R45 ;  /* 0x00000060512d7223 */ /* 0x000fe2000001002d */
[----:B------:R-:W-:Y:S01]  /*1450*/  FFMA.FTZ R97, R87, R97, R80 ;  /* 0x0000006157617223 */ /* 0x000fe20000010050 */
[----:B------:R-:W-:Y:S01]  /*1460*/  FADD.FTZ R80, R111, R0 ;  /* 0x000000006f507221 */ /* 0x000fe20000010000 */
[----:B------:R-:W-:Y:S01]  /*1470*/  FFMA.FTZ R81, R5, R0, R110 ;  /* 0x0000000005517223 */ /* 0x000fe2000001006e */
[----:B------:R-:W-:Y:S01]  /*1480*/  FFMA.FTZ R98, R86, R98, R85 ;  /* 0x0000006256627223 */ /* 0x000fe20000010055 */
[----:B------:R-:W-:Y:S01]  /*1490*/  FMUL.FTZ R99, R90, UR14 ;  /* 0x0000000e5a637c20 */ /* 0x000fe20008410000 */
[----:B------:R-:W-:Y:S01]  /*14a0*/  FADD.FTZ R85, R80, R95 ;  /* 0x0000005f50557221 */ /* 0x000fe20000010000 */
[----:B------:R-:W-:Y:S01]  /*14b0*/  FADD.FTZ R91, -R105, R91 ;  /* 0x0000005b695b7221 */ /* 0x000fe20000010100 */
        /* <DEDUP_REMOVED lines=11> */
[-C--:B------:R-:W-:Y:S01]  /*1570*/  FFMA.FTZ R27, R87, R104.reuse, R27 ;  /* 0x00000068571b7223 */ /* 0x080fe2000001001b */
[----:B------:R-:W-:Y:S01]  /*1580*/  FADD.FTZ R59, R59, R83 ;  /* 0x000000533b3b7221 */ /* 0x000fe20000010000 */
[----:B------:R-:W-:Y:S01]  /*1590*/  FFMA.FTZ R47, R83, R104, R47 ;  /* 0x00000068532f7223 */ /* 0x000fe2000001002f */
[----:B------:R-:W-:Y:S01]  /*15a0*/  FADD.FTZ R111, R82, R97 ;  /* 0x00000061526f7221 */ /* 0x000fe20000010000 */
[----:B------:R-:W-:-:S07]  /*15b0*/  FFMA.FTZ R110, R104, R97, R81 ;  /* 0x00000061686e7223 */ /* 0x000fce0000010051 */
.L_x_2850:
[----:B------:R-:W-:Y:S05]  /*15c0*/  BSYNC.RECONVERGENT B0 ;  /* 0x0000000000007941 */ /* 0x000fea0003800200 */
.L_x_2849:
        /* <DEDUP_REMOVED lines=32> */
.L_x_2852:
[----:B------:R-:W-:Y:S05]  /*17d0*/  BSYNC.RECONVERGENT B0 ;  /* 0x0000000000007941 */ /* 0x000fea0003800200 */
.L_x_2851:
        /* <DEDUP_REMOVED lines=53> */
[----:B------:R-:W-:Y:S06]  /*1b30*/  BRA `(.L_x_2858) ;  /* 0x0000000800387947 */ /* 0x000fec0003800000 */
.L_x_2857:
        /* <DEDUP_REMOVED lines=11> */
[----:B------:R-:W-:-:S02]  /*1bf0*/  FMUL.FTZ R83, R83, UR14 ;  /* 0x0000000e53537c20 */ /* 0x000fc40008410000 */
[----:B------:R-:W-:Y:S02]  /*1c00*/  MOV R72, R80 ;  /* 0x0000005000487202 */ /* 0x000fe40000000f00 */
[----:B------:R-:W-:Y:S02]  /*1c10*/  MOV R73, R81 ;  /* 0x0000005100497202 */ /* 0x000fe40000000f00 */
[----:B------:R-:W-:Y:S02]  /*1c20*/  MOV R74, R82 ;  /* 0x00000052004a7202 */ /* 0x000fe40000000f00 */
[----:B------:R-:W-:Y:S01]  /*1c30*/  MOV R75, R83 ;  /* 0x00000053004b7202 */ /* 0x000fe20000000f00 */
[----:B------:R-:W-:Y:S06]  /*1c40*/  BRA `(.L_x_2858) ;  /* 0x0000000400f47947 */ /* 0x000fec0003800000 */
.L_x_2856:
        /* <DEDUP_REMOVED lines=22> */
.L_x_2859:
        /* <DEDUP_REMOVED lines=14> */
[-C--:B------:R-:W-:Y:S02]  /*1e90*/  MOV R74, R82.reuse ;  /* 0x00000052004a7202 */ /* 0x080fe40000000f00 */
[-C--:B------:R-:W-:Y:S02]  /*1ea0*/  MOV R75, R83.reuse ;  /* 0x00000053004b7202 */ /* 0x080fe40000000f00 */
[----:B------:R-:W-:Y:S02]  /*1eb0*/  MOV R79, R83 ;  /* 0x00000053004f7202 */ /* 0x000fe40000000f00 */
[----:B------:R-:W-:-:S02]  /*1ec0*/  MOV R78, R82 ;  /* 0x00000052004e7202 */ /* 0x000fc40000000f00 */
[----:B------:R-:W-:Y:S02]  /*1ed0*/  MOV R77, R81 ;  /* 0x00000051004d7202 */ /* 0x000fe40000000f00 */
[----:B------:R-:W-:Y:S01]  /*1ee0*/  MOV R76, R80 ;  /* 0x00000050004c7202 */ /* 0x000fe20000000f00 */
[----:B------:R-:W-:Y:S06]  /*1ef0*/  BRA `(.L_x_2858) ;  /* 0x0000000400487947 */ /* 0x000fec0003800000 */
.L_x_2855:
        /* <DEDUP_REMOVED lines=22> */
[----:B------:R-:W-:Y:S06]  /*2060*/  BRA `(.L_x_2858) ;  /* 0x0000000000ec7947 */ /* 0x000fec0003800000 */
.L_x_2861:
        /* <DEDUP_REMOVED lines=11> */
[----:B------:R-:W-:-:S02]  /*2120*/  FFMA.FTZ R83, R74, UR14, R63 ;  /* 0x0000000e4a537c23 */ /* 0x000fc4000801003f */
[----:B------:R-:W-:Y:S02]  /*2130*/  MOV R74, R82 ;  /* 0x00000052004a7202 */ /* 0x000fe40000000f00 */
[----:B------:R-:W-:Y:S02]  /*2140*/  MOV R72, R80 ;  /* 0x0000005000487202 */ /* 0x000fe40000000f00 */
[----:B------:R-:W-:Y:S02]  /*2150*/  MOV R73, R81 ;  /* 0x0000005100497202 */ /* 0x000fe40000000f00 */
[----:B------:R-:W-:Y:S01]  /*2160*/  MOV R75, R83 ;  /* 0x00000053004b7202 */ /* 0x000fe20000000f00 */
[----:B------:R-:W-:Y:S06]  /*2170*/  BRA `(.L_x_2858) ;  /* 0x0000000000a87947 */ /* 0x000fec0003800000 */
.L_x_2860:
        /* <DEDUP_REMOVED lines=22> */
.L_x_2862:
        /* <DEDUP_REMOVED lines=14> */
[-C--:B------:R-:W-:Y:S02]  /*23c0*/  MOV R74, R82.reuse ;  /* 0x00000052004a7202 */ /* 0x080fe40000000f00 */
[-C--:B------:R-:W-:Y:S02]  /*23d0*/  MOV R75, R83.reuse ;  /* 0x00000053004b7202 */ /* 0x080fe40000000f00 */
[----:B------:R-:W-:Y:S02]  /*23e0*/  MOV R79, R83 ;  /* 0x00000053004f7202 */ /* 0x000fe40000000f00 */
[----:B------:R-:W-:-:S02]  /*23f0*/  MOV R78, R82 ;  /* 0x00000052004e7202 */ /* 0x000fc40000000f00 */
[----:B------:R-:W-:Y:S02]  /*2400*/  MOV R77, R81 ;  /* 0x00000051004d7202 */ /* 0x000fe40000000f00 */
[----:B------:R-:W-:-:S07]  /*2410*/  MOV R76, R80 ;  /* 0x00000050004c7202 */ /* 0x000fce0000000f00 */
.L_x_2858:
[----:B------:R-:W-:Y:S01]  /*2420*/  ISETP.NE.U32.AND P0, PT, RZ, UR4, PT ;  /* 0x00000004ff007c0c */ /* 0x000fe2000bf05070 */
[----:B------:R-:W0:Y:S01]  /*2430*/  LDC.64 R90, c[0x0][0x468] ;  /* 0x00011a00ff5a7b82 */ /* 0x000e220000000a00 */
[----:B------:R-:W-:Y:S02]  /*2440*/  ISETP.NE.U32.AND P5, PT, RZ, UR7, PT ;  /* 0x00000007ff007c0c */ /* 0x000fe4000bfa5070 */
[----:B------:R-:W-:Y:S02]  /*2450*/  ISETP.NE.AND.EX P0, PT, RZ, UR5, PT, P0 ;  /* 0x00000005ff007c0c */ /* 0x000fe4000bf05300 */
[----:B------:R-:W-:-:S11]  /*2460*/  ISETP.NE.AND.EX P5, PT, RZ, UR8, PT, P5 ;  /* 0x00000008ff007c0c */ /* 0x000fd6000bfa5350 */
[----:B------:R-:W1:Y:S08]  /*2470*/  @P0 LDC.64 R110, c[0x0][0x478] ;  /* 0x00011e00ff6e0b82 */ /* 0x000e700000000a00 */
[----:B------:R-:W2:Y:S01]  /*2480*/  @P5 LDC.64 R84, c[0x0][0x470] ;  /* 0x00011c00ff545b82 */ /* 0x000ea20000000a00 */
[----:B0-----:R-:W-:-:S04]  /*2490*/  IMAD.WIDE.U32 R90, R2, 0x10, R90 ;  /* 0x00000010025a7825 */ /* 0x001fc800078e005a */
[----:B-1----:R-:W-:-:S05]  /*24a0*/  @P0 IMAD.WIDE.U32 R110, R2, 0x10, R110 ;  /* 0x00000010026e0825 */ /* 0x002fca00078e006e */
[----:B------:R0:W-:Y:S01]  /*24b0*/  @P0 STG.E.128 desc[UR20][R110.64], R76 ;  /* 0x0000004c6e000986 */ /* 0x0001e2000c101d14 */
[----:B--2---:R-:W-:-:S03]  /*24c0*/  @P5 IMAD.WIDE.U32 R84, R2, 0x10, R84 ;  /* 0x0000001002545825 */ /* 0x004fc600078e0054 */
[----:B------:R0:W-:Y:S01]  /*24d0*/  STG.E.128 desc[UR20][R90.64], R80 ;  /* 0x000000505a007986 */ /* 0x0001e2000c101d14 */
[----:B------:R-:W-:-:S03]  /*24e0*/  IADD3 R2, PT, PT, R2, 0x80, RZ ;  /* 0x0000008002027810 */ /* 0x000fc60007ffe0ff */
[----:B------:R0:W-:Y:S04]  /*24f0*/  @P5 STG.E.128 desc[UR20][R84.64], R72 ;  /* 0x0000004854005986 */ /* 0x0001e8000c101d14 */
.L_x_2854:
[----:B------:R-:W-:Y:S05]  /*2500*/  BSYNC.RECONVERGENT B0 ;  /* 0x0000000000007941 */ /* 0x000fea0003800200 */
.L_x_2853:
        /* <DEDUP_REMOVED lines=10> */
[----:B------:R-:W-:-:S06]  /*25b0*/  UISETP.NE.AND.EX UP0, UPT, UR13, URZ, UPT, UP0 ;  /* 0x000000ff0d00728c */ /* 0x000fcc000bf05300 */
[----:B------:R-:W-:-:S13]  /*25c0*/  PLOP3.LUT P5, PT, PT, PT, UP0, 0x80, 0x8 ;  /* 0x000000000008781c */ /* 0x000fda0003faf008 */
[----:B------:R-:W-:Y:S05]  /*25d0*/  @!P5 BRA `(.L_x_2867) ;  /* 0x000000000054d947 */ /* 0x000fea0003800000 */
        /* <DEDUP_REMOVED lines=21> */
.L_x_2867:
        /* <DEDUP_REMOVED lines=17> */
.L_x_2866:
[----:B0-----:R-:W0:Y:S02]  /*2840*/  LDC.64 R80, c[0x0][0x470] ;  /* 0x00011c00ff507b82 */ /* 0x001e240000000a00 */
        /* <DEDUP_REMOVED lines=20> */
.L_x_2869:
        /* <DEDUP_REMOVED lines=13> */
.L_x_2865:
[----:B0-----:R-:W0:Y:S02]  /*2a60*/  LDC.64 R80, c[0x0][0x478] ;  /* 0x00011e00ff507b82 */ /* 0x001e240000000a00 */
[----:B0-----:R-:W-:-:S04]  /*2a70*/  ISETP.NE.U32.AND P0, PT, R80, RZ, PT ;  /* 0x000000ff5000720c */ /* 0x001fc80003f05070 */
[----:B------:R-:W-:-:S13]  /*2a80*/  ISETP.NE.AND.EX P0, PT, R81, RZ, PT, P0 ;  /* 0x000000ff5100720c */ /* 0x000fda0003f05300 */
[----:B------:R-:W-:Y:S05]  /*2a90*/  @!P0 BRA `(.L_x_2870) ;  /* 0x0000000000a88947 */ /* 0x000fea0003800000 */
[----:B------:R-:W0:Y:S02]  /*2aa0*/  LDC.64 R76, c[0x0][0x470] ;  /* 0x00011c00ff4c7b82 */ /* 0x000e240000000a00 */
        /* <DEDUP_REMOVED lines=24> */
.L_x_2871:
        /* <DEDUP_REMOVED lines=17> */
.L_x_2870:
        /* <DEDUP_REMOVED lines=21> */
.L_x_2872:
        /* <DEDUP_REMOVED lines=11> */
[----:B------:R-:W-:-:S07]  /*2f40*/  FMUL.FTZ R83, R83, UR14 ;  /* 0x0000000e53537c20 */ /* 0x000fce0008410000 */
.L_x_2868:
[----:B------:R-:W0:Y:S08]  /*2f50*/  @P0 LDC.64 R110, c[0x0][0x478] ;  /* 0x00011e00ff6e0b82 */ /* 0x000e300000000a00 */
[----:B------:R-:W1:Y:S08]  /*2f60*/  LDC.64 R90, c[0x0][0x468] ;  /* 0x00011a00ff5a7b82 */ /* 0x000e700000000a00 */
[----:B------:R-:W2:Y:S01]  /*2f70*/  @P5 LDC.64 R84, c[0x0][0x470] ;  /* 0x00011c00ff545b82 */ /* 0x000ea20000000a00 */
[----:B0-----:R-:W-:-:S05]  /*2f80*/  @P0 IMAD.WIDE.U32 R110, R2, 0x10, R110 ;  /* 0x00000010026e0825 */ /* 0x001fca00078e006e */
[----:B------:R3:W-:Y:S01]  /*2f90*/  @P0 STG.E.128 desc[UR20][R110.64], R76 ;  /* 0x0000004c6e000986 */ /* 0x0007e2000c101d14 */
[----:B-1----:R-:W-:-:S05]  /*2fa0*/  IMAD.WIDE.U32 R90, R2, 0x10, R90 ;  /* 0x00000010025a7825 */ /* 0x002fca00078e005a */
[----:B------:R3:W-:Y:S01]  /*2fb0*/  STG.E.128 desc[UR20][R90.64], R80 ;  /* 0x000000505a007986 */ /* 0x0007e2000c101d14 */
[C---:B--2---:R-:W-:Y:S01]  /*2fc0*/  @P5 IMAD.WIDE.U32 R84, R2.reuse, 0x10, R84 ;  /* 0x0000001002545825 */ /* 0x044fe200078e0054 */
[----:B------:R-:W-:-:S04]  /*2fd0*/  IADD3 R2, PT, PT, R2, 0x80, RZ ;  /* 0x0000008002027810 */ /* 0x000fc80007ffe0ff */
[----:B------:R3:W-:Y:S03]  /*2fe0*/  @P5 STG.E.128 desc[UR20][R84.64], R72 ;  /* 0x0000004854005986 */ /* 0x0007e6000c101d14 */
.L_x_2864:
[----:B------:R-:W-:Y:S05]  /*2ff0*/  BSYNC.RECONVERGENT B0 ;  /* 0x0000000000007941 */ /* 0x000fea0003800200 */
.L_x_2863:
        /* <DEDUP_REMOVED lines=13> */
[--C-:B0--3--:R-:W-:Y:S01]  /*30d0*/  FFMA.FTZ R73, R5, UR15, R86.reuse ;  /* 0x0000000f05497c23 */ /* 0x109fe20008010056 */
        /* <DEDUP_REMOVED lines=20> */
.L_x_2877:
        /* <DEDUP_REMOVED lines=17> */
.L_x_2876:
[----:B0--3--:R-:W0:Y:S02]  /*3330*/  LDC.64 R80, c[0x0][0x470] ;  /* 0x00011c00ff507b82 */ /* 0x009e240000000a00 */
        /* <DEDUP_REMOVED lines=20> */
.L_x_2879:
        /* <DEDUP_REMOVED lines=13> */
.L_x_2875:
[----:B0--3--:R-:W0:Y:S02]  /*3550*/  LDC.64 R80, c[0x0][0x478] ;  /* 0x00011e00ff507b82 */ /* 0x009e240000000a00 */
        /* <DEDUP_REMOVED lines=28> */
.L_x_2881:
        /* <DEDUP_REMOVED lines=17> */
.L_x_2880:
        /* <DEDUP_REMOVED lines=21> */
.L_x_2882:
        /* <DEDUP_REMOVED lines=12> */
.L_x_2878:
[----:B------:R-:W0:Y:S08]  /*3a40*/  @P0 LDC.64 R90, c[0x0][0x478] ;  /* 0x00011e00ff5a0b82 */ /* 0x000e300000000a00 */
[----:B------:R-:W1:Y:S08]  /*3a50*/  LDC.64 R86, c[0x0][0x468] ;  /* 0x00011a00ff567b82 */ /* 0x000e700000000a00 */
[----:B------:R-:W2:Y:S01]  /*3a60*/  @P5 LDC.64 R84, c[0x0][0x470] ;  /* 0x00011c00ff545b82 */ /* 0x000ea20000000a00 */
[----:B0-----:R-:W-:-:S05]  /*3a70*/  @P0 IMAD.WIDE.U32 R90, R2, 0x10, R90 ;  /* 0x00000010025a0825 */ /* 0x001fca00078e005a */
[----:B------:R4:W-:Y:S01]  /*3a80*/  @P0 STG.E.128 desc[UR20][R90.64], R76 ;  /* 0x0000004c5a000986 */ /* 0x0009e2000c101d14 */
[----:B-1----:R-:W-:-:S05]  /*3a90*/  IMAD.WIDE.U32 R86, R2, 0x10, R86 ;  /* 0x0000001002567825 */ /* 0x002fca00078e0056 */
[----:B------:R4:W-:Y:S01]  /*3aa0*/  STG.E.128 desc[UR20][R86.64], R80 ;  /* 0x0000005056007986 */ /* 0x0009e2000c101d14 */
[----:B--2---:R-:W-:-:S05]  /*3ab0*/  @P5 IMAD.WIDE.U32 R84, R2, 0x10, R84 ;  /* 0x0000001002545825 */ /* 0x004fca00078e0054 */
[----:B------:R4:W-:Y:S02]  /*3ac0*/  @P5 STG.E.128 desc[UR20][R84.64], R72 ;  /* 0x0000004854005986 */ /* 0x0009e4000c101d14 */
.L_x_2874:
[----:B------:R-:W-:Y:S05]  /*3ad0*/  BSYNC.RECONVERGENT B0 ;  /* 0x0000000000007941 */ /* 0x000fea0003800200 */
.L_x_2873:
[----:B------:R-:W-:Y:S01]  /*3ae0*/  UPLOP3.LUT UP1, UPT, UPT, UPT, UP1, 0x40, 0x4 ;  /* 0x000000000004789c */ /* 0x000fe20003f2e810 */
[----:B------:R-:W-:Y:S10]  /*3af0*/  BRA.U !UP2, `(.L_x_2883) ;  /* 0xffffffcd0a547547 */ /* 0x000ff4000b83ffff */
.L_x_2844:
[----:B------:R-:W1:Y:S01]  /*3b00*/  S2UR UR4, SR_CTAID.X ;  /* 0x00000000000479c3 */ /* 0x000e620000002500 */
[----:B------:R-:W-:Y:S01]  /*3b10*/  BSSY.RECONVERGENT B0, `(.L_x_2884) ;  /* 0x0000012000007945 */ /* 0x000fe20003800200 */
[----:B-1----:R-:W-:-:S06]  /*3b20*/  UIMAD UR4, UR4, UR6, URZ ;  /* 0x00000006040472a4 */ /* 0x002fcc000f8e02ff */
[----:B-----5:R-:W-:-:S04]  /*3b30*/  MOV R11, UR4 ;  /* 0x00000004000b7c02 */ /* 0x020fc80008000f00 */
[----:B------:R-:W-:Y:S01]  /*3b40*/  LEA.HI R11, R11, R88, RZ, 0x1e ;  /* 0x000000580b0b7211 */ /* 0x000fe200078ff0ff */
[----:B------:R-:W-:Y:S06]  /*3b50*/  @!P4 BRA `(.L_x_2885) ;  /* 0x000000000034c947 */ /* 0x000fec0003800000 */
[----:B------:R-:W1:Y:S08]  /*3b60*/  LDC.64 R2, c[0x0][0x440] ;  /* 0x00011000ff027b82 */ /* 0x000e700000000a00 */
[----:B------:R-:W2:Y:S08]  /*3b70*/  LDC.64 R4, c[0x0][0x448] ;  /* 0x00011200ff047b82 */ /* 0x000eb00000000a00 */
[----:B------:R-:W5:Y:S08]  /*3b80*/  LDC.64 R6, c[0x0][0x450] ;  /* 0x00011400ff067b82 */ /* 0x000f700000000a00 */
[----:B------:R-:W0:Y:S01]  /*3b90*/  LDC.64 R8, c[0x0][0x458] ;  /* 0x00011600ff087b82 */ /* 0x000e220000000a00 */
[----:B-1----:R-:W-:-:S05]  /*3ba0*/  IMAD.WIDE.U32 R2, R11, 0x10, R2 ;  /* 0x000000100b027825 */ /* 0x002fca00078e0002 */
[----:B------:R1:W-:Y:S01]  /*3bb0*/  STG.E.128 desc[UR20][R2.64], R28 ;  /* 0x0000001c02007986 */ /* 0x0003e2000c101d14 */
[----:B--2---:R-:W-:-:S05]  /*3bc0*/  IMAD.WIDE.U32 R4, R11, 0x10, R4 ;  /* 0x000000100b047825 */ /* 0x004fca00078e0004 */
[----:B------:R1:W-:Y:S01]  /*3bd0*/  STG.E.128 desc[UR20][R4.64], R16 ;  /* 0x0000001004007986 */ /* 0x0003e2000c101d14 */
[----:B-----5:R-:W-:-:S05]  /*3be0*/  IMAD.WIDE.U32 R6, R11, 0x10, R6 ;  /* 0x000000100b067825 */ /* 0x020fca00078e0006 */
[----:B------:R1:W-:Y:S01]  /*3bf0*/  STG.E.128 desc[UR20][R6.64], R48 ;  /* 0x0000003006007986 */ /* 0x0003e2000c101d14 */
[C---:B0-----:R-:W-:Y:S01]  /*3c00*/  IMAD.WIDE.U32 R8, R11.reuse, 0x10, R8 ;  /* 0x000000100b087825 */ /* 0x041fe200078e0008 */
[----:B------:R-:W-:-:S04]  /*3c10*/  IADD3 R11, PT, PT, R11, 0x80, RZ ;  /* 0x000000800b0b7810 */ /* 0x000fc80007ffe0ff */
[----:B------:R1:W-:Y:S03]  /*3c20*/  STG.E.128 desc[UR20][R8.64], R40 ;  /* 0x0000002808007986 */ /* 0x0003e6000c101d14 */
.L_x_2885:
[----:B------:R-:W-:Y:S05]  /*3c30*/  BSYNC.RECONVERGENT B0 ;  /* 0x0000000000007941 */ /* 0x000fea0003800200 */
.L_x_2884:
[----:B------:R-:W-:Y:S04]  /*3c40*/  BSSY.RECONVERGENT B0, `(.L_x_2886) ;  /* 0x000000f000007945 */ /* 0x000fe80003800200 */
[----:B------:R-:W-:Y:S05]  /*3c50*/  @!P3 BRA `(.L_x_2887) ;  /* 0x000000000034b947 */ /* 0x000fea0003800000 */
[----:B-1----:R-:W1:Y:S08]  /*3c60*/  LDC.64 R2, c[0x0][0x440] ;  /* 0x00011000ff027b82 */ /* 0x002e700000000a00 */
        /* <DEDUP_REMOVED lines=12> */
.L_x_2887:
[----:B------:R-:W-:Y:S05]  /*3d30*/  BSYNC.RECONVERGENT B0 ;  /* 0x0000000000007941 */ /* 0x000fea0003800200 */
.L_x_2886:
[----:B------:R-:W-:Y:S05]  /*3d40*/  @!P2 EXIT ;  /* 0x000000000000a94d */ /* 0x000fea0003800000 */
[----:B-1----:R-:W1:Y:S08]  /*3d50*/  LDC.64 R2, c[0x0][0x440] ;  /* 0x00011000ff027b82 */ /* 0x002e700000000a00 */
[----:B------:R-:W2:Y:S08]  /*3d60*/  LDC.64 R4, c[0x0][0x448] ;  /* 0x00011200ff047b82 */ /* 0x000eb00000000a00 */
[----:B------:R-:W5:Y:S08]  /*3d70*/  LDC.64 R6, c[0x0][0x450] ;  /* 0x00011400ff067b82 */ /* 0x000f700000000a00 */
[----:B------:R-:W0:Y:S01]  /*3d80*/  LDC.64 R8, c[0x0][0x458] ;  /* 0x00011600ff087b82 */ /* 0x000e220000000a00 */
[----:B-1----:R-:W-:-:S05]  /*3d90*/  IMAD.WIDE.U32 R2, R11, 0x10, R2 ;  /* 0x000000100b027825 */ /* 0x002fca00078e0002 */
[----:B------:R-:W-:Y:S01]  /*3da0*/  STG.E.128 desc[UR20][R2.64], R36 ;  /* 0x0000002402007986 */ /* 0x000fe2000c101d14 */
[----:B--2---:R-:W-:-:S05]  /*3db0*/  IMAD.WIDE.U32 R4, R11, 0x10, R4 ;  /* 0x000000100b047825 */ /* 0x004fca00078e0004 */
[----:B------:R-:W-:Y:S01]  /*3dc0*/  STG.E.128 desc[UR20][R4.64], R24 ;  /* 0x0000001804007986 */ /* 0x000fe2000c101d14 */
[----:B-----5:R-:W-:-:S05]  /*3dd0*/  IMAD.WIDE.U32 R6, R11, 0x10, R6 ;  /* 0x000000100b067825 */ /* 0x020fca00078e0006 */
[----:B------:R-:W-:Y:S01]  /*3de0*/  STG.E.128 desc[UR20][R6.64], R56 ;  /* 0x0000003806007986 */ /* 0x000fe2000c101d14 */
[----:B0-----:R-:W-:-:S05]  /*3df0*/  IMAD.WIDE.U32 R8, R11, 0x10, R8 ;  /* 0x000000100b087825 */ /* 0x001fca00078e0008 */
[----:B------:R-:W-:Y:S01]  /*3e00*/  STG.E.128 desc[UR20][R8.64], R44 ;  /* 0x0000002c08007986 */ /* 0x000fe2000c101d14 */
[----:B------:R-:W-:Y:S05]  /*3e10*/  EXIT ;  /* 0x000000000000794d */ /* 0x000fea0003800000 */
.L_x_2888:
        /* <DEDUP_REMOVED lines=14> */
.L_x_3592:


//--------------------- .text._ZN10layer_norm31ln_parallel_residual_bwd_kernelINS_13Kernel_traitsI6__halfffffjLj1536ELj1ELj1ELj4ELj16ENS_18Kernel_traits_baseILj1536ES2_ffffjLj128EEEEELb0ELb0ELb1EEEvNS_9BwdParamsE --------------------------
	.section	.text._ZN10layer_norm31ln_parallel_residual_bwd_kernelINS_13Kernel_traitsI6__halfffffjLj1536ELj1ELj1ELj4ELj16ENS_18Kernel_traits_baseILj1536ES2_ffffjLj128EEEEELb0ELb0ELb1EEEvNS_9BwdParamsE,"ax",@progbits
	.align	128
        .global         _ZN10layer_norm31ln_parallel_residual_bwd_kernelINS_13Kernel_traitsI6__halfffffjLj1536ELj1ELj1ELj4ELj16ENS_18Kernel_traits_baseILj1536ES2_ffffjLj128EEEEELb0ELb0ELb1EEEvNS_9BwdParamsE
        .type           _ZN10layer_norm31ln_parallel_residual_bwd_kernelINS_13Kernel_traitsI6__halfffffjLj1536ELj1ELj1ELj4ELj16ENS_18Kernel_traits_baseILj1536ES2_ffffjLj128EEEEELb0ELb0ELb1EEEvNS_9BwdParamsE,@function
        .size           _ZN10layer_norm31ln_parallel_residual_bwd_kernelINS_13Kernel_traitsI6__halfffffjLj1536ELj1ELj1ELj4ELj16ENS_18Kernel_traits_baseILj1536ES2_ffffjLj128EEEEELb0ELb0ELb1EEEvNS_9BwdParamsE,(.L_x_3593 - _ZN10layer_norm31ln_parallel_residual_bwd_kernelINS_13Kernel_traitsI6__halfffffjLj1536ELj1ELj1ELj4ELj16ENS_18Kernel_traits_baseILj1536ES2_ffffjLj128EEEEELb0ELb0ELb1EEEvNS_9BwdParamsE)
        .other          _ZN10layer_norm31ln_parallel_residual_bwd_kernelINS_13Kernel_traitsI6__halfffffjLj1536ELj1ELj1ELj4ELj16ENS_18Kernel_traits_baseILj1536ES2_ffffjLj128EEEEELb0ELb0ELb1EEEvNS_9BwdParamsE,@"STO_CUDA_ENTRY STV_DEFAULT"
_ZN10layer_norm31ln_parallel_residual_bwd_kernelINS_13Kernel_traitsI6__halfffffjLj1536ELj1ELj1ELj4ELj16ENS_18Kernel_traits_baseILj1536ES2_ffffjLj128EEEEELb0ELb0ELb1EEEvNS_9BwdParamsE:
.text._ZN10layer_norm31ln_parallel_residual_bwd_kernelINS_13Kernel_traitsI6__halfffffjLj1536ELj1ELj1ELj4ELj16ENS_18Kernel_traits_baseILj1536ES2_ffffjLj128EEEEELb0ELb0ELb1EEEvNS_9BwdParamsE:
        /* <DEDUP_REMOVED lines=50> */
[----:B------:R-:W-:Y:S01]  /*0320*/  MOV R135, RZ ;  /* 0x000000ff00877202 */ /* 0x000fe20000000f00 */
[----:B------:R-:W-:Y:S01]  /*0330*/  UPLOP3.LUT UP1, UPT, UPT, UPT, UPT, 0x40, 0x4 ;  /* 0x000000000004789c */ /* 0x000fe20003f2e870 */
[----:B0-----:R-:W3:Y:S01]  /*0340*/  LDG.E.64 R6, desc[UR20][R4.64+0x800] ;  /* 0x0008001404067981 */ /* 0x001ee2000c1e1b00 */
[----:B------:R-:W0:Y:S01]  /*0350*/  LDCU UR23, c[0x0][0x388] ;  /* 0x00007100ff1777ac */ /* 0x000e220008000800 */
[----:B--2---:R-:W-:Y:S02]  /*0360*/  IMAD.WIDE.U32 R2, R80, 0x8, R2 ;  /* 0x0000000850027825 */ /* 0x004fe400078e0002 */
[----:B------:R-:W2:Y:S01]  /*0370*/  LDG.E.64 R10, desc[UR20][R4.64+0x400] ;  /* 0x00040014040a7981 */ /* 0x000ea2000c1e1b00 */
[----:B------:R-:W1:Y:S03]  /*0380*/  LDCU.U8 UR22, c[0x0][0x410] ;  /* 0x00008200ff1677ac */ /* 0x000e660008000000 */
[----:B------:R4:W5:Y:S01]  /*0390*/  LDG.E.64 R14, desc[UR20][R4.64] ;  /* 0x00000014040e7981 */ /* 0x000962000c1e1b00 */
[----:B------:R-:W0:Y:S03]  /*03a0*/  LDCU UR28, c[0x0][0x400] ;  /* 0x00008000ff1c77ac */ /* 0x000e260008000800 */
[----:B------:R-:W5:Y:S01]  /*03b0*/  LDG.E.64 R8, desc[UR20][R2.64+0x800] ;  /* 0x0008001402087981 */ /* 0x000f62000c1e1b00 */
[----:B------:R-:W0:Y:S03]  /*03c0*/  LDCU.64 UR12, c[0x0][0x470] ;  /* 0x00008e00ff0c77ac */ /* 0x000e260008000a00 */
[----:B------:R-:W5:Y:S01]  /*03d0*/  LDG.E.64 R12, desc[UR20][R2.64+0x400] ;  /* 0x00040014020c7981 */ /* 0x000f62000c1e1b00 */
[----:B------:R-:W0:Y:S03]  /*03e0*/  LDCU.64 UR10, c[0x0][0x478] ;  /* 0x00008f00ff0a77ac */ /* 0x000e260008000a00 */
[----:B------:R1:W5:Y:S01]  /*03f0*/  LDG.E.64 R16, desc[UR20][R2.64] ;  /* 0x0000001402107981 */ /* 0x000362000c1e1b00 */
[----:B----4-:R-:W-:Y:S01]  /*0400*/  CS2R R4, SRZ ;  /* 0x0000000000047805 */ /* 0x010fe2000001ff00 */
[----:B------:R-:W4:Y:S01]  /*0410*/  LDCU.128 UR16, c[0x0][0x3c0] ;  /* 0x00007800ff1077ac */ /* 0x000f220008000c00 */
[----:B------:R-:W0:Y:S01]  /*0420*/  LDCU.64 UR24, c[0x0][0x438] ;  /* 0x00008700ff1877ac */ /* 0x000e220008000a00 */
[----:B-1----:R-:W-:Y:S01]  /*0430*/  CS2R R2, SRZ ;  /* 0x0000000000027805 */ /* 0x002fe2000001ff00 */
[----:B------:R-:W1:Y:S01]  /*0440*/  LDCU.64 UR26, c[0x0][0x380] ;  /* 0x00007000ff1a77ac */ /* 0x000e620008000a00 */
[--C-:B---3--:R-:W-:Y:S01]  /*0450*/  SHF.R.U64 R104, R6, 0x10, R7.reuse ;  /* 0x0000001006687819 */ /* 0x108fe20000001207 */
[----:B------:R-:W-:Y:S01]  /*0460*/  HADD2.F32 R105, -RZ, R6.H0_H0 ;  /* 0x20000006ff697230 */ /* 0x000fe20000004100 */
[----:B------:R-:W-:Y:S01]  /*0470*/  SHF.R.U32.HI R106, RZ, 0x10, R7 ;  /* 0x00000010ff6a7819 */ /* 0x000fe20000011607 */
[----:B------:R-:W-:Y:S01]  /*0480*/  HADD2.F32 R107, -RZ, R7.H0_H0 ;  /* 0x20000007ff6b7230 */ /* 0x000fe20000004100 */
[--C-:B--2---:R-:W-:Y:S01]  /*0490*/  SHF.R.U64 R108, R10, 0x10, R11.reuse ;  /* 0x000000100a6c7819 */ /* 0x104fe2000000120b */
[----:B------:R-:W-:Y:S01]  /*04a0*/  HADD2.F32 R109, -RZ, R10.H0_H0 ;  /* 0x2000000aff6d7230 */ /* 0x000fe20000004100 */
[----:B------:R-:W-:Y:S01]  /*04b0*/  SHF.R.U32.HI R110, RZ, 0x10, R11 ;  /* 0x00000010ff6e7819 */ /* 0x000fe2000001160b */
[----:B------:R-:W-:Y:S01]  /*04c0*/  HADD2.F32 R111, -RZ, R11.H0_H0 ;  /* 0x2000000bff6f7230 */ /* 0x000fe20000004100 */
[--C-:B-----5:R-:W-:Y:S01]  /*04d0*/  SHF.R.U64 R118, R14, 0x10, R15.reuse ;  /* 0x000000100e767819 */ /* 0x120fe2000000120f */
        /* <DEDUP_REMOVED lines=32> */
[----:B01--4-:R-:W-:-:S07]  /*06e0*/  HADD2.F32 R132, -RZ, R132.H0_H0 ;  /* 0x20000084ff847230 */ /* 0x013fce0000004100 */
.L_x_2916:
[----:B------:R-:W-:Y:S01]  /*06f0*/  UIMAD UR5, UR4, UR23, URZ ;  /* 0x00000017040572a4 */ /* 0x000fe2000f8e02ff */
[----:B0-----:R-:W0:Y:S01]  /*0700*/  LDC.64 R28, c[0x0][0x3a8] ;  /* 0x0000ea00ff1c7b82 */ /* 0x001e220000000a00 */
[----:B------:R-:W-:Y:S02]  /*0710*/  UIMAD.WIDE UR14, UR4, 0x4, UR18 ;  /* 0x00000004040e78a5 */ /* 0x000fe4000f8e0212 */
[----:B------:R-:W-:Y:S02]  /*0720*/  USHF.R.S32.HI UR6, URZ, 0x1f, UR5 ;  /* 0x0000001fff067899 */ /* 0x000fe40008011405 */
[----:B------:R-:W-:Y:S02]  /*0730*/  UIMAD.WIDE UR8, UR4, 0x4, UR16 ;  /* 0x00000004040878a5 */ /* 0x000fe4000f8e0210 */
[----:B------:R-:W-:Y:S01]  /*0740*/  ULEA.HI UR6, UR6, UR5, URZ, 0x2 ;  /* 0x0000000506067291 */ /* 0x000fe2000f8f10ff */
[----:B------:R-:W1:Y:S01]  /*0750*/  LDC.64 R40, c[0x0][0x430] ;  /* 0x00010c00ff287b82 */ /* 0x000e620000000a00 */
[----:B------:R-:W-:-:S02]  /*0760*/  MOV R34, UR14 ;  /* 0x0000000e00227c02 */ /* 0x000fc40008000f00 */
[----:B------:R-:W-:Y:S02]  /*0770*/  MOV R35, UR15 ;  /* 0x0000000f00237c02 */ /* 0x000fe40008000f00 */
[----:B------:R-:W-:Y:S02]  /*0780*/  MOV R141, UR6 ;  /* 0x00000006008d7c02 */ /* 0x000fe40008000f00 */
[----:B------:R-:W-:Y:S01]  /*0790*/  MOV R30, UR8 ;  /* 0x00000008001e7c02 */ /* 0x000fe20008000f00 */
[----:B------:R-:W2:Y:S01]  /*07a0*/  LDC.64 R48, c[0x0][0x428] ;  /* 0x00010a00ff307b82 */ /* 0x000ea20000000a00 */
[----:B------:R-:W-:Y:S01]  /*07b0*/  LEA.HI.SX32 R141, R141, R80, 0x1e ;  /* 0x000000508d8d7211 */ /* 0x000fe200078ff2ff */
[----:B------:R-:W3:Y:S01]  /*07c0*/  LDG.E R136, desc[UR20][R34.64] ;  /* 0x0000001422887981 */ /* 0x000ee2000c1e1900 */
[----:B------:R-:W-:Y:S02]  /*07d0*/  MOV R31, UR9 ;  /* 0x00000009001f7c02 */ /* 0x000fe40008000f00 */
[----:B------:R-:W-:-:S02]  /*07e0*/  IADD3 R139, PT, PT, R141, 0x80, RZ ;  /* 0x000000808d8b7810 */ /* 0x000fc40007ffe0ff */
[C---:B------:R-:W-:Y:S01]  /*07f0*/  IADD3 R137, PT, PT, R141.reuse, 0x100, RZ ;  /* 0x000001008d897810 */ /* 0x040fe20007ffe0ff */
[--C-:B0-----:R-:W-:Y:S01]  /*0800*/  IMAD.WIDE.U32 R72, R141, 0x10, R28.reuse ;  /* 0x000000108d487825 */ /* 0x101fe200078e001c */
[----:B------:R-:W4:Y:S03]  /*0810*/  LDG.E R134, desc[UR20][R30.64] ;  /* 0x000000141e867981 */ /* 0x000f26000c1e1900 */
[--C-:B------:R-:W-:Y:S02]  /*0820*/  IMAD.WIDE.U32 R76, R139, 0x10, R28.reuse ;  /* 0x000000108b4c7825 */ /* 0x100fe400078e001c */
[----:B------:R-:W4:Y:S02]  /*0830*/  LDG.E.128 R72, desc[UR20][R72.64] ;  /* 0x0000001448487981 */ /* 0x000f24000c1e1d00 */
[----:B------:R-:W-:Y:S02]  /*0840*/  IMAD.WIDE.U32 R80, R137, 0x10, R28 ;  /* 0x0000001089507825 */ /* 0x000fe400078e001c */
[----:B------:R-:W4:Y:S02]  /*0850*/  LDG.E.128 R76, desc[UR20][R76.64] ;  /* 0x000000144c4c7981 */ /* 0x000f24000c1e1d00 */
[----:B-1----:R-:W-:-:S02]  /*0860*/  IMAD.WIDE.U32 R28, R141, 0x10, R40 ;  /* 0x000000108d1c7825 */ /* 0x002fc400078e0028 */
[----:B------:R-:W4:Y:S02]  /*0870*/  LDG.E.128 R80, desc[UR20][R80.64] ;  /* 0x0000001450507981 */ /* 0x000f24000c1e1d00 */
[----:B--2---:R-:W-:Y:S02]  /*0880*/  IMAD.WIDE.U32 R32, R141, 0x10, R48 ;  /* 0x000000108d207825 */ /* 0x004fe400078e0030 */
[----:B------:R-:W2:Y:S04]  /*0890*/  LDG.E.128 R28, desc[UR20][R28.64] ;  /* 0x000000141c1c7981 */ /* 0x000ea8000c1e1d00 */
[----:B------:R-:W2:Y:S01]  /*08a0*/  LDG.E.128 R32, desc[UR20][R32.64] ;  /* 0x0000001420207981 */ /* 0x000ea2000c1e1d00 */
[----:B------:R-:W-:-:S04]  /*08b0*/  IMAD.WIDE.U32 R36, R139, 0x10, R40 ;  /* 0x000000108b247825 */ /* 0x000fc800078e0028 */
[----:B------:R-:W-:Y:S02]  /*08c0*/  IMAD.WIDE.U32 R44, R139, 0x10, R48 ;  /* 0x000000108b2c7825 */ /* 0x000fe400078e0030 */
[----:B------:R-:W2:Y:S04]  /*08d0*/  LDG.E.128 R36, desc[UR20][R36.64] ;  /* 0x0000001424247981 */ /* 0x000ea8000c1e1d00 */
[----:B------:R-:W2:Y:S01]  /*08e0*/  LDG.E.128 R44, desc[UR20][R44.64] ;  /* 0x000000142c2c7981 */ /* 0x000ea2000c1e1d00 */
[----:B------:R-:W-:-:S04]  /*08f0*/  IMAD.WIDE.U32 R40, R137, 0x10, R40 ;  /* 0x0000001089287825 */ /* 0x000fc800078e0028 */
[----:B------:R-:W-:Y:S02]  /*0900*/  IMAD.WIDE.U32 R48, R137, 0x10, R48 ;  /* 0x0000001089307825 */ /* 0x000fe400078e0030 */
[----:B------:R-:W2:Y:S04]  /*0910*/  LDG.E.128 R40, desc[UR20][R40.64] ;  /* 0x0000001428287981 */ /* 0x000ea8000c1e1d00 */
[----:B------:R-:W2:Y:S01]  /*0920*/  LDG.E.128 R48, desc[UR20][R48.64] ;  /* 0x0000001430307981 */ /* 0x000ea2000c1e1d00 */
[----:B------:R-:W-:-:S04]  /*0930*/  ISETP.NE.U32.AND P1, PT, RZ, UR24, PT ;  /* 0x00000018ff007c0c */ /* 0x000fc8000bf25070 */
[----:B------:R-:W-:-:S13]  /*0940*/  ISETP.NE.AND.EX P1, PT, RZ, UR25, PT, P1 ;  /* 0x00000019ff007c0c */ /* 0x000fda000bf25310 */
[----:B------:R-:W0:Y:S08]  /*0950*/  @P1 LDC.64 R116, c[0x0][0x438] ;  /* 0x00010e00ff741b82 */ /* 0x000e300000000a00 */
[----:B------:R-:W1:Y:S01]  /*0960*/  @P1 LDC.64 R114, c[0x0][0x438] ;  /* 0x00010e00ff721b82 */ /* 0x000e620000000a00 */
[----:B------:R-:W-:-:S07]  /*0970*/  ISETP.NE.AND P2, PT, RZ, UR22, PT ;  /* 0x00000016ff007c0c */ /* 0x000fce000bf45270 */
[----:B------:R-:W1:Y:S01]  /*0980*/  @P1 LDC.64 R112, c[0x0][0x438] ;  /* 0x00010e00ff701b82 */ /* 0x000e620000000a00 */
[----:B0-----:R-:W-:-:S05]  /*0990*/  @P1 IMAD.WIDE.U32 R116, R139, 0x10, R116 ;  /* 0x000000108b741825 */ /* 0x001fca00078e0074 */
[----:B-----5:R0:W5:Y:S01]  /*09a0*/  @P1 LDG.E.128 R56, desc[UR20][R116.64] ;  /* 0x0000001474381981 */ /* 0x020162000c1e1d00 */
[----:B-1----:R-:W-:-:S05]  /*09b0*/  @P1 IMAD.WIDE.U32 R114, R137, 0x10, R114 ;  /* 0x0000001089721825 */ /* 0x002fca00078e0072 */
[----:B------:R1:W5:Y:S01]  /*09c0*/  @P1 LDG.E.128 R60, desc[UR20][R114.64] ;  /* 0x00000014723c1981 */ /* 0x000362000c1e1d00 */
[----:B------:R-:W-:-:S05]  /*09d0*/  @P1 IMAD.WIDE.U32 R112, R141, 0x10, R112 ;  /* 0x000000108d701825 */ /* 0x000fca00078e0070 */
[----:B------:R1:W5:Y:S01]  /*09e0*/  @P1 LDG.E.128 R52, desc[UR20][R112.64] ;  /* 0x0000001470341981 */ /* 0x000362000c1e1d00 */
[----:B---3--:R-:W-:Y:S02]  /*09f0*/  R2UR UR9, R136 ;  /* 0x00000000880972ca */ /* 0x008fe400000e0000 */
[----:B----4-:R-:W-:-:S05]  /*0a00*/  FSEL R138, R134, RZ, !P2 ;  /* 0x000000ff868a7208 */ /* 0x010fca0005000000 */
[C---:B------:R-:W-:Y:S01]  /*0a10*/  FADD.FTZ R134, -R138.reuse, R72 ;  /* 0x000000488a867221 */ /* 0x040fe20000010100 */
[C---:B------:R-:W-:Y:S01]  /*0a20*/  FADD.FTZ R73, -R138.reuse, R73 ;  /* 0x000000498a497221 */ /* 0x040fe20000010100 */
[----:B------:R-:W-:-:S04]  /*0a30*/  FADD.FTZ R151, -R138, R75 ;  /* 0x0000004b8a977221 */ /* 0x000fc80000010100 */
[----:B0-----:R-:W-:Y:S01]  /*0a40*/  FMUL.FTZ R117, R134, UR9 ;  /* 0x0000000986757c20 */ /* 0x001fe20008410000 */
[----:B------:R-:W-:Y:S01]  /*0a50*/  FMUL.FTZ R155, R73, UR9 ;  /* 0x00000009499b7c20 */ /* 0x000fe20008410000 */
[----:B--2---:R-:W-:Y:S01]  /*0a60*/  FMUL.FTZ R148, R119, R28 ;  /* 0x0000001c77947220 */ /* 0x004fe20000410000 */
[----:B------:R-:W-:Y:S01]  /*0a70*/  FMUL.FTZ R75, R118, R29 ;  /* 0x0000001d764b7220 */ /* 0x000fe20000410000 */
[----:B------:R-:W-:Y:S02]  /*0a80*/  FADD.FTZ R72, -R138, R81 ;  /* 0x000000518a487221 */ /* 0x000fe40000010100 */
[----:B------:R-:W-:Y:S01]  /*0a90*/  FFMA.FTZ R148, R131, R32, R148 ;  /* 0x0000002083947223 */ /* 0x000fe20000010094 */
[----:B------:R-:W-:Y:S01]  /*0aa0*/  FMUL.FTZ R81, R120, R31 ;  /* 0x0000001f78517220 */ /* 0x000fe20000410000 */
[----:B------:R-:W-:Y:S01]  /*0ab0*/  FMUL.FTZ R144, R121, R30 ;  /* 0x0000001e79907220 */ /* 0x000fe20000410000 */
[----:B------:R-:W-:Y:S01]  /*0ac0*/  FFMA.FTZ R146, R130, R33, R75 ;  /* 0x0000002182927223 */ /* 0x000fe2000001004b */
[----:B------:R-:W-:Y:S01]  /*0ad0*/  FADD.FTZ R73, RZ, R148 ;  /* 0x00000094ff497221 */ /* 0x000fe20000010000 */
[----:B------:R-:W-:Y:S01]  /*0ae0*/  FADD.FTZ R74, -R138, R74 ;  /* 0x0000004a8a4a7221 */ /* 0x000fe20000010100 */
[----:B-1----:R-:W-:Y:S01]  /*0af0*/  FFMA.FTZ R114, R117, R148, RZ ;  /* 0x0000009475727223 */ /* 0x002fe200000100ff */
[----:B------:R-:W-:Y:S01]  /*0b00*/  FFMA.FTZ R142, R132, R35, R81 ;  /* 0x00000023848e7223 */ /* 0x000fe20000010051 */
[----:B------:R-:W-:Y:S01]  /*0b10*/  FFMA.FTZ R144, R133, R34, R144 ;  /* 0x0000002285907223 */ /* 0x000fe20000010090 */
[----:B------:R-:W-:Y:S01]  /*0b20*/  FADD.FTZ R81, R146, R73 ;  /* 0x0000004992517221 */ /* 0x000fe20000010000 */
[----:B------:R-:W-:Y:S01]  /*0b30*/  FMUL.FTZ R153, R74, UR9 ;  /* 0x000000094a997c20 */ /* 0x000fe20008410000 */
[----:B------:R-:W-:Y:S01]  /*0b40*/  FFMA.FTZ R116, R155, R146, R114 ;  /* 0x000000929b747223 */ /* 0x000fe20000010072 */
[----:B------:R-:W-:Y:S01]  /*0b50*/  FMUL.FTZ R74, R109, R36 ;  /* 0x000000246d4a7220 */ /* 0x000fe20000410000 */
[----:B------:R-:W-:Y:S01]  /*0b60*/  FADD.FTZ R81, R144, R81 ;  /* 0x0000005190517221 */ /* 0x000fe20000010000 */
[----:B------:R-:W-:Y:S01]  /*0b70*/  FADD.FTZ R76, -R138, R76 ;  /* 0x0000004c8a4c7221 */ /* 0x000fe20000010100 */
[----:B------:R-:W-:Y:S01]  /*0b80*/  FMUL.FTZ R151, R151, UR9 ;  /* 0x0000000997977c20 */ /* 0x000fe20008410000 */
[----:B------:R-:W-:Y:S01]  /*0b90*/  FFMA.FTZ R116, R153, R144, R116 ;  /* 0x0000009099747223 */ /* 0x000fe20000010074 */
[----:B------:R-:W-:Y:S01]  /*0ba0*/  FFMA.FTZ R143, R127, R44, R74 ;  /* 0x0000002c7f8f7223 */ /* 0x000fe2000001004a */
[----:B------:R-:W-:Y:S01]  /*0bb0*/  FMUL.FTZ R145, R108, R37 ;  /* 0x000000256c917220 */ /* 0x000fe20000410000 */
[----:B------:R-:W-:Y:S01]  /*0bc0*/  FADD.FTZ R74, R142, R81 ;  /* 0x000000518e4a7221 */ /* 0x000fe20000010000 */
[----:B------:R-:W-:Y:S01]  /*0bd0*/  FADD.FTZ R77, -R138, R77 ;  /* 0x0000004d8a4d7221 */ /* 0x000fe20000010100 */
[----:B------:R-:W-:Y:S01]  /*0be0*/  FMUL.FTZ R134, R76, UR9 ;  /* 0x000000094c867c20 */ /* 0x000fe20008410000 */
[----:B------:R-:W-:Y:S01]  /*0bf0*/  FFMA.FTZ R81, R151, R142, R116 ;  /* 0x0000008e97517223 */ /* 0x000fe20000010074 */
[----:B------:R-:W-:Y:S01]  /*0c00*/  FMUL.FTZ R112, R111, R38 ;  /* 0x000000266f707220 */ /* 0x000fe20000410000 */
[----:B------:R-:W-:Y:S01]  /*0c10*/  FFMA.FTZ R145, R126, R45, R145 ;  /* 0x0000002d7e917223 */ /* 0x000fe20000010091 */
[----:B------:R-:W-:Y:S01]  /*0c20*/  FADD.FTZ R74, R143, R74 ;  /* 0x0000004a8f4a7221 */ /* 0x000fe20000010000 */
[----:B------:R-:W-:Y:S01]  /*0c30*/  FADD.FTZ R78, -R138, R78 ;  /* 0x0000004e8a4e7221 */ /* 0x000fe20000010100 */
[----:B------:R-:W-:Y:S01]  /*0c40*/  FMUL.FTZ R136, R77, UR9 ;  /* 0x000000094d887c20 */ /* 0x000fe20008410000 */
[----:B------:R-:W-:Y:S01]  /*0c50*/  FFMA.FTZ R81, R134, R143, R81 ;  /* 0x0000008f86517223 */ /* 0x000fe20000010051 */
        /* <DEDUP_REMOVED lines=9> */
[----:B------:R-:W-:Y:S01]  /*0cf0*/  FMUL.FTZ R140, R79, UR9 ;  /* 0x000000094f8c7c20 */ /* 0x000fe20008410000 */
[----:B------:R-:W-:Y:S01]  /*0d00*/  FFMA.FTZ R149, R128, R47, R149 ;  /* 0x0000002f80957223 */ /* 0x000fe20000010095 */
[----:B------:R-:W-:Y:S01]  /*0d10*/  FADD.FTZ R74, R147, R74 ;  /* 0x0000004a934a7221 */ /* 0x000fe20000010000 */
[----:B------:R-:W-:Y:S01]  /*0d20*/  FMUL.FTZ R82, R105, R40 ;  /* 0x0000002869527220 */ /* 0x000fe20000410000 */
[----:B------:R-:W-:Y:S01]  /*0d30*/  FFMA.FTZ R79, R138, R147, R81 ;  /* 0x000000938a4f7223 */ /* 0x000fe20000010051 */
[----:B------:R-:W-:Y:S01]  /*0d40*/  FMUL.FTZ R75, R104, R41 ;  /* 0x00000029684b7220 */ /* 0x000fe20000410000 */
[----:B------:R-:W-:Y:S01]  /*0d50*/  FADD.FTZ R77, R149, R74 ;  /* 0x0000004a954d7221 */ /* 0x000fe20000010000 */
[----:B------:R-:W-:Y:S01]  /*0d60*/  FMUL.FTZ R81, R80, UR9 ;  /* 0x0000000950517c20 */ /* 0x000fe20008410000 */
[----:B------:R-:W-:Y:S01]  /*0d70*/  FFMA.FTZ R82, R123, R48, R82 ;  /* 0x000000307b527223 */ /* 0x000fe20000010052 */
[----:B------:R-:W-:Y:S01]  /*0d80*/  FFMA.FTZ R74, R140, R149, R79 ;  /* 0x000000958c4a7223 */ /* 0x000fe2000001004f */
[----:B------:R-:W-:Y:S01]  /*0d90*/  FMUL.FTZ R114, R107, R42 ;  /* 0x0000002a6b727220 */ /* 0x000fe20000410000 */
[----:B------:R-:W-:Y:S01]  /*0da0*/  FMUL.FTZ R83, R72, UR9 ;  /* 0x0000000948537c20 */ /* 0x000fe20008410000 */
[----:B------:R-:W-:Y:S01]  /*0db0*/  FFMA.FTZ R112, R122, R49, R75 ;  /* 0x000000317a707223 */ /* 0x000fe2000001004b */
[----:B------:R-:W-:Y:S01]  /*0dc0*/  FADD.FTZ R77, R82, R77 ;  /* 0x0000004d524d7221 */ /* 0x000fe20000010000 */
[----:B------:R-:W-:Y:S01]  /*0dd0*/  FFMA.FTZ R74, R81, R82, R74 ;  /* 0x00000052514a7223 */ /* 0x000fe2000001004a */
[----:B------:R-:W-:Y:S01]  /*0de0*/  FMUL.FTZ R73, R106, R43 ;  /* 0x0000002b6a497220 */ /* 0x000fe20000410000 */
[----:B------:R-:W-:Y:S01]  /*0df0*/  FMUL.FTZ R113, R113, UR9 ;  /* 0x0000000971717c20 */ /* 0x000fe20008410000 */
[----:B------:R-:W-:Y:S01]  /*0e00*/  FFMA.FTZ R114, R125, R50, R114 ;  /* 0x000000327d727223 */ /* 0x000fe20000010072 */
[----:B------:R-:W-:Y:S01]  /*0e10*/  FADD.FTZ R77, R77, R112 ;  /* 0x000000704d4d7221 */ /* 0x000fe20000010000 */
        /* <DEDUP_REMOVED lines=39> */
.L_x_2891:
[----:B------:R-:W-:Y:S05]  /*1090*/  BSYNC.RECONVERGENT B0 ;  /* 0x0000000000007941 */ /* 0x000fea0003800200 */
.L_x_2890:
[----:B------:R-:W1:Y:S08]  /*10a0*/  S2UR UR6, SR_CgaCtaId ;  /* 0x00000000000679c3 */ /* 0x000e700000008800 */
[----:B------:R-:W-:Y:S01]  /*10b0*/  BAR.SYNC.DEFER_BLOCKING 0x0 ;  /* 0x0000000000007b1d */ /* 0x000fe20000010000 */
[C---:B------:R-:W-:Y:S01]  /*10c0*/  FADD.FTZ R99, R28.reuse, R99 ;  /* 0x000000631c637221 */ /* 0x040fe20000010000 */
[----:B------:R-:W-:Y:S01]  /*10d0*/  FFMA.FTZ R101, R28, R117, R101 ;  /* 0x000000751c657223 */ /* 0x000fe20000010065 */
[C---:B------:R-:W-:Y:S01]  /*10e0*/  FADD.FTZ R96, R29.reuse, R96 ;  /* 0x000000601d607221 */ /* 0x040fe20000010000 */
[----:B------:R-:W-:Y:S01]  /*10f0*/  FFMA.FTZ R98, R29, R155, R98 ;  /* 0x0000009b1d627223 */ /* 0x000fe20000010062 */
[----:B------:R-:W-:Y:S01]  /*1100*/  UISETP.NE.U32.AND UP0, UPT, UR24, URZ, UPT ;  /* 0x000000ff1800728c */ /* 0x000fe2000bf05070 */
[C---:B------:R-:W-:Y:S01]  /*1110*/  FADD.FTZ R23, R40.reuse, R23 ;  /* 0x0000001728177221 */ /* 0x040fe20000010000 */
[----:B------:R-:W-:Y:S01]  /*1120*/  UMOV UR5, 0x400 ;  /* 0x0000040000057882 */ /* 0x000fe20000000000 */
[----:B------:R-:W-:Y:S01]  /*1130*/  FFMA.FTZ R87, R40, R81, R87 ;  /* 0x0000005128577223 */ /* 0x000fe20000010057 */
[----:B------:R-:W-:Y:S01]  /*1140*/  UISETP.NE.AND.EX UP0, UPT, UR25, URZ, UPT, UP0 ;  /* 0x000000ff1900728c */ /* 0x000fe2000bf05300 */
[C---:B------:R-:W-:Y:S01]  /*1150*/  FADD.FTZ R103, R32.reuse, R103 ;  /* 0x0000006720677221 */ /* 0x040fe20000010000 */
[----:B------:R-:W-:Y:S01]  /*1160*/  UIADD3 UR4, UPT, UPT, UR4, UR26, URZ ;  /* 0x0000001a04047290 */ /* 0x000fe2000fffe0ff */
[----:B------:R-:W-:Y:S01]  /*1170*/  FFMA.FTZ R135, R32, R117, R135 ;  /* 0x0000007520877223 */ /* 0x000fe20000010087 */
[C---:B------:R-:W-:Y:S01]  /*1180*/  FADD.FTZ R100, R33.reuse, R100 ;  /* 0x0000006421647221 */ /* 0x040fe20000010000 */
        /* <DEDUP_REMOVED lines=9> */
[----:B-1----:R-:W-:Y:S01]  /*1220*/  ULEA UR5, UR6, UR5, 0x18 ;  /* 0x0000000506057291 */ /* 0x002fe2000f8ec0ff */
[C---:B------:R-:W-:Y:S01]  /*1230*/  FADD.FTZ R11, R44.reuse, R11 ;  /* 0x0000000b2c0b7221 */ /* 0x040fe20000010000 */
[----:B------:R-:W-:Y:S01]  /*1240*/  FFMA.FTZ R3, R44, R134, R3 ;  /* 0x000000862c037223 */ /* 0x000fe20000010003 */
[C---:B------:R-:W-:Y:S01]  /*1250*/  FADD.FTZ R8, R45.reuse, R8 ;  /* 0x000000082d087221 */ /* 0x040fe20000010000 */
[----:B------:R-:W-:Y:S01]  /*1260*/  UIADD3 UR6, UPT, UPT, UR5, 0x1820, URZ ;  /* 0x0000182005067890 */ /* 0x000fe2000fffe0ff */
[----:B------:R-:W-:Y:S01]  /*1270*/  FFMA.FTZ R0, R45, R136, R0 ;  /* 0x000000882d007223 */ /* 0x000fe20000010000 */
[----:B------:R-:W-:Y:S01]  /*1280*/  @!UP1 UIADD3 UR6, UPT, UPT, UR5, 0x1800, URZ ;  /* 0x0000180005069890 */ /* 0x000fe2000fffe0ff */
[C---:B------:R-:W-:Y:S01]  /*1290*/  FADD.FTZ R13, R46.reuse, R13 ;  /* 0x0000000d2e0d7221 */ /* 0x040fe20000010000 */
[----:B------:R-:W-:Y:S01]  /*12a0*/  UIADD3 UR7, UPT, UPT, UR5, 0x1830, URZ ;  /* 0x0000183005077890 */ /* 0x000fe2000fffe0ff */
[----:B------:R-:W-:Y:S01]  /*12b0*/  FFMA.FTZ R5, R46, R138, R5 ;  /* 0x0000008a2e057223 */ /* 0x000fe20000010005 */
[----:B------:R-:W-:Y:S01]  /*12c0*/  @!UP1 UIADD3 UR7, UPT, UPT, UR5, 0x1810, URZ ;  /* 0x0000181005079890 */ /* 0x000fe2000fffe0ff */
[C---:B------:R-:W-:Y:S01]  /*12d0*/  FADD.FTZ R10, R47.reuse, R10 ;  /* 0x0000000a2f0a7221 */ /* 0x040fe20000010000 */
[----:B------:R-:W-:Y:S01]  /*12e0*/  FFMA.FTZ R2, R47, R140, R2 ;  /* 0x0000008c2f027223 */ /* 0x000fe20000010002 */
[C---:B------:R-:W-:Y:S01]  /*12f0*/  FADD.FTZ R27, R36.reuse, R27 ;  /* 0x0000001b241b7221 */ /* 0x040fe20000010000 */
[----:B------:R-:W-:Y:S01]  /*1300*/  FFMA.FTZ R19, R36, R134, R19 ;  /* 0x0000008624137223 */ /* 0x000fe20000010013 */
[----:B0-----:R-:W0:Y:S01]  /*1310*/  LDS.128 R72, [UR6] ;  /* 0x00000006ff487984 */ /* 0x001e220008000c00 */
[C---:B------:R-:W-:Y:S01]  /*1320*/  FADD.FTZ R24, R37.reuse, R24 ;  /* 0x0000001825187221 */ /* 0x040fe20000010000 */
[----:B------:R-:W-:Y:S01]  /*1330*/  FFMA.FTZ R16, R37, R136, R16 ;  /* 0x0000008825107223 */ /* 0x000fe20000010010 */
[C---:B------:R-:W-:Y:S01]  /*1340*/  FADD.FTZ R25, R38.reuse, R25 ;  /* 0x0000001926197221 */ /* 0x040fe20000010000 */
[----:B------:R-:W1:Y:S01]  /*1350*/  LDS.128 R76, [UR7] ;  /* 0x00000007ff4c7984 */ /* 0x000e620008000c00 */
        /* <DEDUP_REMOVED lines=54> */
.L_x_2894:
        /* <DEDUP_REMOVED lines=17> */
.L_x_2893:
        /* <DEDUP_REMOVED lines=22> */
.L_x_2896:
        /* <DEDUP_REMOVED lines=21> */
.L_x_2892:
        /* <DEDUP_REMOVED lines=23> */
.L_x_2898:
        /* <DEDUP_REMOVED lines=17> */
.L_x_2897:
        /* <DEDUP_REMOVED lines=22> */
.L_x_2899:
        /* <DEDUP_REMOVED lines=20> */
.L_x_2895:
        /* <DEDUP_REMOVED lines=11> */
[----:B------:R0:W-:Y:S04]  /*2050*/  STG.E.128 desc[UR20][R36.64], R28 ;  /* 0x0000001c24007986 */ /* 0x0001e8000c101d14 */
[----:B------:R0:W-:Y:S01]  /*2060*/  @P2 STG.E.128 desc[UR20][R34.64], R64 ;  /* 0x0000004022002986 */ /* 0x0001e2000c101d14 */
        /* <DEDUP_REMOVED lines=24> */
.L_x_2902:
        /* <DEDUP_REMOVED lines=17> */
.L_x_2901:
        /* <DEDUP_REMOVED lines=18> */
.L_x_2904:
        /* <DEDUP_REMOVED lines=11> */
[----:B------:R-:W-:Y:S01]  /*24d0*/  FFMA.FTZ R31, R140, UR9, R59 ;  /* 0x000000098c1f7c23 */ /* 0x000fe2000801003b */
[----:B------:R-:W-:Y:S06]  /*24e0*/  BRA `(.L_x_2903) ;  /* 0x0000000400187947 */ /* 0x000fec0003800000 */
.L_x_2900:
        /* <DEDUP_REMOVED lines=23> */
.L_x_2906:
        /* <DEDUP_REMOVED lines=17> */
.L_x_2905:
        /* <DEDUP_REMOVED lines=18> */
.L_x_2907:
        /* <DEDUP_REMOVED lines=11> */
[----:B------:R-:W-:-:S07]  /*2940*/  FMUL.FTZ R31, R140, UR9 ;  /* 0x000000098c1f7c20 */ /* 0x000fce0008410000 */
.L_x_2903:
[----:B------:R-:W0:Y:S01]  /*2950*/  @P0 LDC.64 R38, c[0x0][0x478] ;  /* 0x00011e00ff260b82 */ /* 0x000e220000000a00 */
[----:B------:R-:W-:-:S07]  /*2960*/  IMAD.WIDE.U32 R36, R139, 0x10, R32 ;  /* 0x000000108b247825 */ /* 0x000fce00078e0020 */
[----:B------:R-:W1:Y:S01]  /*2970*/  @P2 LDC.64 R34, c[0x0][0x470] ;  /* 0x00011c00ff222b82 */ /* 0x000e620000000a00 */
[----:B0-----:R-:W-:-:S05]  /*2980*/  @P0 IMAD.WIDE.U32 R38, R139, 0x10, R38 ;  /* 0x000000108b260825 */ /* 0x001fca00078e0026 */
[----:B------:R0:W-:Y:S01]  /*2990*/  @P0 STG.E.128 desc[UR20][R38.64], R68 ;  /* 0x0000004426000986 */ /* 0x0001e2000c101d14 */
[----:B-1----:R-:W-:-:S03]  /*29a0*/  @P2 IMAD.WIDE.U32 R34, R139, 0x10, R34 ;  /* 0x000000108b222825 */ /* 0x002fc600078e0022 */
        /* <DEDUP_REMOVED lines=26> */
.L_x_2910:
        /* <DEDUP_REMOVED lines=17> */
.L_x_2909:
        /* <DEDUP_REMOVED lines=18> */
.L_x_2912:
        /* <DEDUP_REMOVED lines=13> */
.L_x_2908:
        /* <DEDUP_REMOVED lines=23> */
.L_x_2914:
        /* <DEDUP_REMOVED lines=17> */
.L_x_2913:
        /* <DEDUP_REMOVED lines=18> */
.L_x_2915:
        /* <DEDUP_REMOVED lines=12> */
.L_x_2911:
[----:B------:R-:W0:Y:S01]  /*32b0*/  @P0 LDC.64 R36, c[0x0][0x478] ;  /* 0x00011e00ff240b82 */ /* 0x000e220000000a00 */
[----:B------:R-:W-:Y:S01]  /*32c0*/  IMAD.WIDE.U32 R32, R137, 0x10, R32 ;  /* 0x0000001089207825 */ /* 0x000fe200078e0020 */
[----:B------:R-:W-:-:S06]  /*32d0*/  UPLOP3.LUT UP1, UPT, UPT, UPT, UP1, 0x40, 0x4 ;  /* 0x000000000004789c */ /* 0x000fcc0003f2e810 */
[----:B------:R-:W1:Y:S01]  /*32e0*/  @P2 LDC.64 R34, c[0x0][0x470] ;  /* 0x00011c00ff222b82 */ /* 0x000e620000000a00 */
[----:B0-----:R-:W-:-:S05]  /*32f0*/  @P0 IMAD.WIDE.U32 R36, R137, 0x10, R36 ;  /* 0x0000001089240825 */ /* 0x001fca00078e0024 */
[----:B------:R0:W-:Y:S01]  /*3300*/  @P0 STG.E.128 desc[UR20][R36.64], R68 ;  /* 0x0000004424000986 */ /* 0x0001e2000c101d14 */
[----:B-1----:R-:W-:-:S03]  /*3310*/  @P2 IMAD.WIDE.U32 R34, R137, 0x10, R34 ;  /* 0x0000001089222825 */ /* 0x002fc600078e0022 */
[----:B------:R0:W-:Y:S04]  /*3320*/  STG.E.128 desc[UR20][R32.64], R28 ;  /* 0x0000001c20007986 */ /* 0x0001e8000c101d14 */
[----:B------:R0:W-:Y:S01]  /*3330*/  @P2 STG.E.128 desc[UR20][R34.64], R64 ;  /* 0x0000004022002986 */ /* 0x0001e2000c101d14 */
[----:B------:R-:W-:Y:S05]  /*3340*/  BRA.U !UP2, `(.L_x_2916) ;  /* 0xffffffd10ae87547 */ /* 0x000fea000b83ffff */
[----:B0-----:R-:W-:Y:S02]  /*3350*/  MOV R28, R135 ;  /* 0x00000087001c7202 */ /* 0x001fe40000000f00 */
        /* <DEDUP_REMOVED lines=47> */
.L_x_2889:
        /* <DEDUP_REMOVED lines=25> */
.L_x_2917:
        /* <DEDUP_REMOVED lines=10> */
.L_x_3593:


//--------------------- .text._ZN10layer_norm31ln_parallel_residual_bwd_kernelINS_13Kernel_traitsI6__halfffffjLj1536ELj1ELj1ELj4ELj16ENS_18Kernel_traits_baseILj1536ES2_ffffjLj128EEEEELb0ELb1ELb0EEEvNS_9BwdParamsE --------------------------
	.section	.text._ZN10layer_norm31ln_parallel_residual_bwd_kernelINS_13Kernel_traitsI6__halfffffjLj1536ELj1ELj1ELj4ELj16ENS_18Kernel_traits_baseILj1536ES2_ffffjLj128EEEEELb0ELb1ELb0EEEvNS_9BwdParamsE,"ax",@progbits
	.align	128
        .global         _ZN10layer_norm31ln_parallel_residual_bwd_kernelINS_13Kernel_traitsI6__halfffffjLj1536ELj1ELj1ELj4ELj16ENS_18Kernel_traits_baseILj1536ES2_ffffjLj128EEEEELb0ELb1ELb0EEEvNS_9BwdParamsE
        .type           _ZN10layer_norm31ln_parallel_residual_bwd_kernelINS_13Kernel_traitsI6__halfffffjLj1536ELj1ELj1ELj4ELj16ENS_18Kernel_traits_baseILj1536ES2_ffffjLj128EEEEELb0ELb1ELb0EEEvNS_9BwdParamsE,@function
        .size           _ZN10layer_norm31ln_parallel_residual_bwd_kernelINS_13Kernel_traitsI6__halfffffjLj1536ELj1ELj1ELj4ELj16ENS_18Kernel_traits_baseILj1536ES2_ffffjLj128EEEEELb0ELb1ELb0EEEvNS_9BwdParamsE,(.L_x_3594 - _ZN10layer_norm31ln_parallel_residual_bwd_kernelINS_13Kernel_traitsI6__halfffffjLj1536ELj1ELj1ELj4ELj16ENS_18Kernel_traits_baseILj1536ES2_ffffjLj128EEEEELb0ELb1ELb0EEEvNS_9BwdParamsE)
        .other          _ZN10layer_norm31ln_parallel_residual_bwd_kernelINS_13Kernel_traitsI6__halfffffjLj1536ELj1ELj1ELj4ELj16ENS_18Kernel_traits_baseILj1536ES2_ffffjLj128EEEEELb0ELb1ELb0EEEvNS_9BwdParamsE,@"STO_CUDA_ENTRY STV_DEFAULT"
_ZN10layer_norm31ln_parallel_residual_bwd_kernelINS_13Kernel_traitsI6__halfffffjLj1536ELj1ELj1ELj4ELj16ENS_18Kernel_traits_baseILj1536ES2_ffffjLj128EEEEELb0ELb1ELb0EEEvNS_9BwdParamsE:
.text._ZN10layer_norm31ln_parallel_residual_bwd_kernelINS_13Kernel_traitsI6__halfffffjLj1536ELj1ELj1ELj4ELj16ENS_18Kernel_traits_baseILj1536ES2_ffffjLj128EEEEELb0ELb1ELb0EEEvNS_9BwdParamsE:
        /* <DEDUP_REMOVED lines=75> */
[----:B------:R-:W-:Y:S01]  /*04b0*/  PLOP3.LUT P1, PT, PT, PT, UP0, 0x80, 0x8 ;  /* 0x000000000008781c */ /* 0x000fe20003f2f008 */
[----:B------:R-:W2:Y:S01]  /*04c0*/  LDCU UR26, c[0x0][0x400] ;  /* 0x00008000ff1a77ac */ /* 0x000ea20008000800 */
[----:B------:R-:W3:Y:S01]  /*04d0*/  LDCU.64 UR16, c[0x0][0x470] ;  /* 0x00008e00ff1077ac */ /* 0x000ee20008000a00 */
[----:B------:R-:W4:Y:S01]  /*04e0*/  LDCU.64 UR24, c[0x0][0x438] ;  /* 0x00008700ff1877ac */ /* 0x000f220008000a00 */
[----:B------:R-:W0:Y:S01]  /*04f0*/  LDCU.64 UR10, c[0x0][0x478] ;  /* 0x00008f00ff0a77ac */ /* 0x000e220008000a00 */
[----:B------:R-:W0:Y:S01]  /*0500*/  LDCU.128 UR12, c[0x0][0x3c0] ;  /* 0x00007800ff0c77ac */ /* 0x000e220008000c00 */
[----:B------:R-:W0:Y:S07]  /*0510*/  LDCU.64 UR22, c[0x0][0x380] ;  /* 0x00007000ff1677ac */ /* 0x000e2e0008000a00 */
.L_x_2957:
        /* <DEDUP_REMOVED lines=22> */
[----:B----4-:R-:W-:-:S04]  /*0680*/  ISETP.NE.U32.AND P0, PT, RZ, UR24, PT ;  /* 0x00000018ff007c0c */ /* 0x010fc8000bf05070 */
[----:B------:R-:W-:-:S03]  /*0690*/  ISETP.NE.AND.EX P0, PT, RZ, UR25, PT, P0 ;  /* 0x00000019ff007c0c */ /* 0x000fc6000bf05300 */
[----:B------:R-:W2:Y:S10]  /*06a0*/  LDC.64 R56, c[0x0][0x428] ;  /* 0x00010a00ff387b82 */ /* 0x000eb40000000a00 */
[----:B------:R-:W4:Y:S01]  /*06b0*/  @P0 LDC.64 R64, c[0x0][0x438] ;  /* 0x00010e00ff400b82 */ /* 0x000f220000000a00 */
[----:B0-----:R-:W-:-:S06]  /*06c0*/  IMAD.WIDE.U32 R60, R2, 0x10, R58 ;  /* 0x00000010023c7825 */ /* 0x001fcc00078e003a */
[----:B------:R-:W3:Y:S01]  /*06d0*/  LDG.E.128 R60, desc[UR20][R60.64] ;  /* 0x000000143c3c7981 */ /* 0x000ee2000c1e1d00 */
[----:B--2---:R-:W-:-:S06]  /*06e0*/  IMAD.WIDE.U32 R56, R2, 0x10, R56 ;  /* 0x0000001002387825 */ /* 0x004fcc00078e0038 */
[----:B------:R-:W2:Y:S01]  /*06f0*/  LDG.E.128 R56, desc[UR20][R56.64] ;  /* 0x0000001438387981 */ /* 0x000ea2000c1e1d00 */
[----:B----4-:R-:W-:-:S05]  /*0700*/  @P0 IMAD.WIDE.U32 R80, R2, 0x10, R64 ;  /* 0x0000001002500825 */ /* 0x010fca00078e0040 */
[----:B------:R0:W5:Y:S01]  /*0710*/  @P0 LDG.E.128 R16, desc[UR20][R80.64] ;  /* 0x0000001450100981 */ /* 0x000162000c1e1d00 */
[--C-:B------:R-:W-:Y:S02]  /*0720*/  HADD2.F32 R65, -RZ, R84.reuse.H0_H0 ;  /* 0x20000054ff417230 */ /* 0x100fe40000004100 */
[C---:B---3--:R-:W-:Y:S01]  /*0730*/  FADD.FTZ R3, -R79.reuse, R60 ;  /* 0x0000003c4f037221 */ /* 0x048fe20000010100 */
[C---:B------:R-:W-:Y:S01]  /*0740*/  FADD.FTZ R66, -R79.reuse, R61 ;  /* 0x0000003d4f427221 */ /* 0x040fe20000010100 */
[----:B------:R-:W-:Y:S02]  /*0750*/  HADD2.F32 R60, -RZ, R84.H1_H1 ;  /* 0x30000054ff3c7230 */ /* 0x000fe40000004100 */
[----:B------:R-:W-:Y:S01]  /*0760*/  FADD.FTZ R62, -R79, R62 ;  /* 0x0000003e4f3e7221 */ /* 0x000fe20000010100 */
[----:B------:R-:W-:Y:S01]  /*0770*/  FMUL.FTZ R3, R3, UR18 ;  /* 0x0000001203037c20 */ /* 0x000fe20008410000 */
[----:B------:R-:W-:Y:S01]  /*0780*/  FMUL.FTZ R66, R66, UR18 ;  /* 0x0000001242427c20 */ /* 0x000fe20008410000 */
[----:B------:R-:W-:-:S02]  /*0790*/  HADD2.F32 R61, -RZ, R85.H0_H0 ;  /* 0x20000055ff3d7230 */ /* 0x000fc40000004100 */
[----:B------:R-:W-:Y:S01]  /*07a0*/  FMUL.FTZ R73, R62, UR18 ;  /* 0x000000123e497c20 */ /* 0x000fe20008410000 */
[----:B--2---:R-:W-:Y:S01]  /*07b0*/  FMUL.FTZ R64, R56, R65 ;  /* 0x0000004138407220 */ /* 0x004fe20000410000 */
[----:B------:R-:W-:Y:S01]  /*07c0*/  FADD.FTZ R28, R28, R56 ;  /* 0x000000381c1c7221 */ /* 0x000fe20000010000 */
[----:B------:R-:W-:Y:S01]  /*07d0*/  FFMA.FTZ R40, R56, R3, R40 ;  /* 0x0000000338287223 */ /* 0x000fe20000010028 */
[----:B------:R-:W-:Y:S01]  /*07e0*/  FMUL.FTZ R65, R57, R60 ;  /* 0x0000003c39417220 */ /* 0x000fe20000410000 */
[----:B------:R-:W-:Y:S01]  /*07f0*/  FADD.FTZ R29, R29, R57 ;  /* 0x000000391d1d7221 */ /* 0x000fe20000010000 */
[----:B------:R-:W-:Y:S01]  /*0800*/  FFMA.FTZ R41, R57, R66, R41 ;  /* 0x0000004239297223 */ /* 0x000fe20000010029 */
[----:B------:R-:W-:Y:S01]  /*0810*/  FADD.FTZ R56, RZ, R64 ;  /* 0x00000040ff387221 */ /* 0x000fe20000010000 */
[----:B------:R-:W-:Y:S01]  /*0820*/  FFMA.FTZ R57, R3, R64, RZ ;  /* 0x0000004003397223 */ /* 0x000fe200000100ff */
[----:B------:R-:W-:Y:S01]  /*0830*/  FMUL.FTZ R70, R58, R61 ;  /* 0x0000003d3a467220 */ /* 0x000fe20000410000 */
[----:B------:R-:W-:-:S02]  /*0840*/  HADD2.F32 R60, -RZ, R85.H1_H1 ;  /* 0x30000055ff3c7230 */ /* 0x000fc40000004100 */
[----:B------:R-:W-:Y:S01]  /*0850*/  FADD.FTZ R61, R56, R65 ;  /* 0x00000041383d7221 */ /* 0x000fe20000010000 */
[----:B------:R-:W-:Y:S01]  /*0860*/  FADD.FTZ R63, -R79, R63 ;  /* 0x0000003f4f3f7221 */ /* 0x000fe20000010100 */
        /* <DEDUP_REMOVED lines=9> */
[----:B------:R-:W-:Y:S01]  /*0900*/  IADD3 R62, PT, PT, R2, 0x80, RZ ;  /* 0x00000080023e7810 */ /* 0x000fe20007ffe0ff */
[----:B------:R-:W-:Y:S01]  /*0910*/  FADD.FTZ R61, R58, R77 ;  /* 0x0000004d3a3d7221 */ /* 0x000fe20000010000 */
[----:B0-----:R-:W-:-:S07]  /*0920*/  FFMA.FTZ R60, R78, R77, R57 ;  /* 0x0000004d4e3c7223 */ /* 0x001fce0000010039 */
.L_x_2920:
[----:B-1-34-:R-:W-:Y:S05]  /*0930*/  BSYNC.RECONVERGENT B0 ;  /* 0x0000000000007941 */ /* 0x01afea0003800200 */
.L_x_2919:
        /* <DEDUP_REMOVED lines=8> */
[----:B------:R-:W3:Y:S01]  /*09c0*/  LDG.E.128 R8, desc[UR20][R8.64] ;  /* 0x0000001408087981 */ /* 0x000ee2000c1e1d00 */
[----:B-1----:R-:W-:-:S06]  /*09d0*/  IMAD.WIDE.U32 R56, R62, 0x10, R56 ;  /* 0x000000103e387825 */ /* 0x002fcc00078e0038 */
[----:B------:R-:W4:Y:S01]  /*09e0*/  LDG.E.128 R56, desc[UR20][R56.64] ;  /* 0x0000001438387981 */ /* 0x000f22000c1e1d00 */
[--C-:B------:R-:W-:Y:S02]  /*09f0*/  HADD2.F32 R75, -RZ, R86.reuse.H0_H0 ;  /* 0x20000056ff4b7230 */ /* 0x100fe40000004100 */
[----:B------:R-:W-:Y:S02]  /*0a00*/  HADD2.F32 R82, -RZ, R86.H1_H1 ;  /* 0x30000056ff527230 */ /* 0x000fe40000004100 */
[----:B--2---:R-:W-:-:S05]  /*0a10*/  @P0 IMAD.WIDE.U32 R80, R62, 0x10, R80 ;  /* 0x000000103e500825 */ /* 0x004fca00078e0050 */
[----:B------:R0:W5:Y:S01]  /*0a20*/  @P0 LDG.E.128 R12, desc[UR20][R80.64] ;  /* 0x00000014500c0981 */ /* 0x000162000c1e1d00 */
[----:B------:R-:W-:Y:S01]  /*0a30*/  IADD3 R62, PT, PT, R62, 0x80, RZ ;  /* 0x000000803e3e7810 */ /* 0x000fe20007ffe0ff */
[--C-:B0-----:R-:W-:Y:S02]  /*0a40*/  HADD2.F32 R80, -RZ, R87.reuse.H1_H1 ;  /* 0x30000057ff507230 */ /* 0x101fe40000004100 */
[C---:B---3--:R-:W-:Y:S01]  /*0a50*/  FADD.FTZ R63, -R79.reuse, R8 ;  /* 0x000000084f3f7221 */ /* 0x048fe20000010100 */
[C---:B------:R-:W-:Y:S01]  /*0a60*/  FADD.FTZ R68, -R79.reuse, R9 ;  /* 0x000000094f447221 */ /* 0x040fe20000010100 */
[C---:B------:R-:W-:Y:S01]  /*0a70*/  FADD.FTZ R71, -R79.reuse, R10 ;  /* 0x0000000a4f477221 */ /* 0x040fe20000010100 */
[----:B------:R-:W-:Y:S01]  /*0a80*/  FADD.FTZ R76, -R79, R11 ;  /* 0x0000000b4f4c7221 */ /* 0x000fe20000010100 */
[----:B------:R-:W-:Y:S01]  /*0a90*/  FMUL.FTZ R9, R63, UR18 ;  /* 0x000000123f097c20 */ /* 0x000fe20008410000 */
[----:B------:R-:W-:Y:S01]  /*0aa0*/  FMUL.FTZ R10, R68, UR18 ;  /* 0x00000012440a7c20 */ /* 0x000fe20008410000 */
[----:B------:R-:W-:-:S02]  /*0ab0*/  HADD2.F32 R63, -RZ, R87.H0_H0 ;  /* 0x20000057ff3f7230 */ /* 0x000fc40000004100 */
[----:B------:R-:W-:Y:S01]  /*0ac0*/  FMUL.FTZ R71, R71, UR18 ;  /* 0x0000001247477c20 */ /* 0x000fe20008410000 */
[----:B----4-:R-:W-:Y:S01]  /*0ad0*/  FMUL.FTZ R8, R56, R75 ;  /* 0x0000004b38087220 */ /* 0x010fe20000410000 */
[----:B------:R-:W-:Y:S01]  /*0ae0*/  FADD.FTZ R24, R24, R56 ;  /* 0x0000003818187221 */ /* 0x000fe20000010000 */
[----:B------:R-:W-:Y:S01]  /*0af0*/  FFMA.FTZ R36, R56, R9, R36 ;  /* 0x0000000938247223 */ /* 0x000fe20000010024 */
[----:B------:R-:W-:Y:S01]  /*0b00*/  FMUL.FTZ R11, R57, R82 ;  /* 0x00000052390b7220 */ /* 0x000fe20000410000 */
[----:B------:R-:W-:Y:S01]  /*0b10*/  FADD.FTZ R25, R25, R57 ;  /* 0x0000003919197221 */ /* 0x000fe20000010000 */
[----:B------:R-:W-:Y:S01]  /*0b20*/  FFMA.FTZ R37, R57, R10, R37 ;  /* 0x0000000a39257223 */ /* 0x000fe20000010025 */
[----:B------:R-:W-:Y:S01]  /*0b30*/  FADD.FTZ R56, R61, R8 ;  /* 0x000000083d387221 */ /* 0x000fe20000010000 */
[----:B------:R-:W-:Y:S01]  /*0b40*/  FFMA.FTZ R57, R9, R8, R60 ;  /* 0x0000000809397223 */ /* 0x000fe2000001003c */
[----:B------:R-:W-:Y:S01]  /*0b50*/  FMUL.FTZ R68, R58, R63 ;  /* 0x0000003f3a447220 */ /* 0x000fe20000410000 */
[----:B------:R-:W-:Y:S01]  /*0b60*/  FADD.FTZ R26, R26, R58 ;  /* 0x0000003a1a1a7221 */ /* 0x000fe20000010000 */
[----:B------:R-:W-:Y:S01]  /*0b70*/  FADD.FTZ R61, R56, R11 ;  /* 0x0000000b383d7221 */ /* 0x000fe20000010000 */
[----:B------:R-:W-:Y:S01]  /*0b80*/  FFMA.FTZ R56, R10, R11, R57 ;  /* 0x0000000b0a387223 */ /* 0x000fe20000010039 */
        /* <DEDUP_REMOVED lines=9> */
.L_x_2922:
[----:B------:R-:W-:Y:S05]  /*0c20*/  BSYNC.RECONVERGENT B0 ;  /* 0x0000000000007941 */ /* 0x000fea0003800200 */
.L_x_2921:
        /* <DEDUP_REMOVED lines=11> */
[----:B--2---:R-:W-:-:S05]  /*0ce0*/  @P0 IMAD.WIDE.U32 R80, R62, 0x10, R80 ;  /* 0x000000103e500825 */ /* 0x004fca00078e0050 */
[----:B------:R0:W5:Y:S01]  /*0cf0*/  @P0 LDG.E.128 R44, desc[UR20][R80.64] ;  /* 0x00000014502c0981 */ /* 0x000162000c1e1d00 */
[--C-:B------:R-:W-:Y:S02]  /*0d00*/  HADD2.F32 R63, -RZ, R88.reuse.H0_H0 ;  /* 0x20000058ff3f7230 */ /* 0x100fe40000004100 */
[----:B------:R-:W-:Y:S02]  /*0d10*/  HADD2.F32 R72, -RZ, R89.H1_H1 ;  /* 0x30000059ff487230 */ /* 0x000fe40000004100 */
[C---:B---3--:R-:W-:Y:S01]  /*0d20*/  FADD.FTZ R62, -R79.reuse, R4 ;  /* 0x000000044f3e7221 */ /* 0x048fe20000010100 */
[C---:B------:R-:W-:Y:S01]  /*0d30*/  FADD.FTZ R67, -R79.reuse, R5 ;  /* 0x000000054f437221 */ /* 0x040fe20000010100 */
[C---:B------:R-:W-:Y:S01]  /*0d40*/  FADD.FTZ R69, -R79.reuse, R6 ;  /* 0x000000064f457221 */ /* 0x040fe20000010100 */
[----:B------:R-:W-:Y:S01]  /*0d50*/  FADD.FTZ R74, -R79, R7 ;  /* 0x000000074f4a7221 */ /* 0x000fe20000010100 */
[----:B------:R-:W-:Y:S01]  /*0d60*/  FMUL.FTZ R5, R62, UR18 ;  /* 0x000000123e057c20 */ /* 0x000fe20008410000 */
[----:B------:R-:W-:-:S02]  /*0d70*/  HADD2.F32 R62, -RZ, R88.H1_H1 ;  /* 0x30000058ff3e7230 */ /* 0x000fc40000004100 */
[----:B------:R-:W-:Y:S01]  /*0d80*/  FMUL.FTZ R6, R67, UR18 ;  /* 0x0000001243067c20 */ /* 0x000fe20008410000 */
[----:B------:R-:W-:Y:S02]  /*0d90*/  HADD2.F32 R67, -RZ, R89.H0_H0 ;  /* 0x20000059ff437230 */ /* 0x000fe40000004100 */
[----:B----4-:R-:W-:Y:S01]  /*0da0*/  FMUL.FTZ R4, R56, R63 ;  /* 0x0000003f38047220 */ /* 0x010fe20000410000 */
[----:B------:R-:W-:Y:S01]  /*0db0*/  FADD.FTZ R20, R20, R56 ;  /* 0x0000003814147221 */ /* 0x000fe20000010000 */
[----:B------:R-:W-:Y:S01]  /*0dc0*/  FFMA.FTZ R32, R56, R5, R32 ;  /* 0x0000000538207223 */ /* 0x000fe20000010020 */
[----:B------:R-:W-:Y:S01]  /*0dd0*/  FMUL.FTZ R7, R57, R62 ;  /* 0x0000003e39077220 */ /* 0x000fe20000410000 */
[----:B------:R-:W-:Y:S01]  /*0de0*/  FADD.FTZ R21, R21, R57 ;  /* 0x0000003915157221 */ /* 0x000fe20000010000 */
[----:B------:R-:W-:Y:S01]  /*0df0*/  FFMA.FTZ R33, R57, R6, R33 ;  /* 0x0000000639217223 */ /* 0x000fe20000010021 */
        /* <DEDUP_REMOVED lines=15> */
[----:B0-----:R-:W-:-:S07]  /*0ef0*/  FFMA.FTZ R60, R74, R72, R57 ;  /* 0x000000484a3c7223 */ /* 0x001fce0000010039 */
.L_x_2924:
[----:B------:R-:W-:Y:S05]  /*0f00*/  BSYNC.RECONVERGENT B0 ;  /* 0x0000000000007941 */ /* 0x000fea0003800200 */
.L_x_2923:
        /* <DEDUP_REMOVED lines=32> */
.L_x_2926:
[----:B------:R-:W-:Y:S05]  /*1110*/  BSYNC.RECONVERGENT B0 ;  /* 0x0000000000007941 */ /* 0x000fea0003800200 */
.L_x_2925:
        /* <DEDUP_REMOVED lines=54> */
.L_x_2931:
        /* <DEDUP_REMOVED lines=17> */
.L_x_2930:
        /* <DEDUP_REMOVED lines=22> */
.L_x_2933:
        /* <DEDUP_REMOVED lines=21> */
.L_x_2929:
        /* <DEDUP_REMOVED lines=23> */
.L_x_2935:
        /* <DEDUP_REMOVED lines=17> */
.L_x_2934:
        /* <DEDUP_REMOVED lines=22> */
.L_x_2936:
        /* <DEDUP_REMOVED lines=20> */
.L_x_2932:
        /* <DEDUP_REMOVED lines=14> */
.L_x_2928:
[----:B------:R-:W-:Y:S05]  /*1e40*/  BSYNC.RECONVERGENT B0 ;  /* 0x0000000000007941 */ /* 0x000fea0003800200 */
.L_x_2927:
        /* <DEDUP_REMOVED lines=34> */
.L_x_2941:
        /* <DEDUP_REMOVED lines=17> */
.L_x_2940:
        /* <DEDUP_REMOVED lines=21> */
.L_x_2943:
        /* <DEDUP_REMOVED lines=13> */
.L_x_2939:
        /* <DEDUP_REMOVED lines=29> */
.L_x_2945:
        /* <DEDUP_REMOVED lines=17> */
.L_x_2944:
        /* <DEDUP_REMOVED lines=21> */
.L_x_2946:
        /* <DEDUP_REMOVED lines=12> */
.L_x_2942:
        /* <DEDUP_REMOVED lines=10> */
.L_x_2938:
[----:B------:R-:W-:Y:S05]  /*2930*/  BSYNC.RECONVERGENT B0 ;  /* 0x0000000000007941 */ /* 0x000fea0003800200 */
.L_x_2937:
        /* <DEDUP_REMOVED lines=28> */
[-C--:B------:R-:W-:Y:S02]  /*2b00*/  MOV R51, R59.reuse ;  /* 0x0000003b00337202 */ /* 0x080fe40000000f00 */
[----:B------:R-:W-:Y:S02]  /*2b10*/  MOV R55, R59 ;  /* 0x0000003b00377202 */ /* 0x000fe40000000f00 */
[----:B------:R-:W-:-:S02]  /*2b20*/  MOV R54, R58 ;  /* 0x0000003a00367202 */ /* 0x000fc40000000f00 */
[----:B------:R-:W-:Y:S02]  /*2b30*/  MOV R53, R57 ;  /* 0x0000003900357202 */ /* 0x000fe40000000f00 */
[----:B------:R-:W-:Y:S01]  /*2b40*/  MOV R52, R56 ;  /* 0x0000003800347202 */ /* 0x000fe20000000f00 */
[----:B------:R-:W-:Y:S06]  /*2b50*/  BRA `(.L_x_2952) ;  /* 0x0000000800087947 */ /* 0x000fec0003800000 */
.L_x_2951:
        /* <DEDUP_REMOVED lines=17> */
.L_x_2950:
        /* <DEDUP_REMOVED lines=21> */
.L_x_2953:
        /* <DEDUP_REMOVED lines=13> */
.L_x_2949:
        /* <DEDUP_REMOVED lines=29> */
.L_x_2955:
        /* <DEDUP_REMOVED lines=17> */
.L_x_2954:
        /* <DEDUP_REMOVED lines=21> */
.L_x_2956:
        /* <DEDUP_REMOVED lines=12> */
.L_x_2952:
        /* <DEDUP_REMOVED lines=9> */
.L_x_2948:
[----:B------:R-:W-:Y:S05]  /*3410*/  BSYNC.RECONVERGENT B0 ;  /* 0x0000000000007941 */ /* 0x000fea0003800200 */
.L_x_2947:
[----:B------:R-:W-:Y:S01]  /*3420*/  UPLOP3.LUT UP1, UPT, UPT, UPT, UP1, 0x40, 0x4 ;  /* 0x000000000004789c */ /* 0x000fe20003f2e810 */
[----:B------:R-:W-:Y:S10]  /*3430*/  BRA.U !UP2, `(.L_x_2957) ;  /* 0xffffffd10a387547 */ /* 0x000ff4000b83ffff */
.L_x_2918:
[----:B------:R-:W1:Y:S08]  /*3440*/  S2UR UR4, SR_CTAID.X ;  /* 0x00000000000479c3 */ /* 0x000e700000002500 */
[----:B------:R-:W2:Y:S08]  /*3450*/  LDC.64 R2, c[0x0][0x440] ;  /* 0x00011000ff027b82 */ /* 0x000eb00000000a00 */
[----:B-----5:R-:W0:Y:S08]  /*3460*/  LDC.64 R4, c[0x0][0x448] ;  /* 0x00011200ff047b82 */ /* 0x020e300000000a00 */
[----:B------:R-:W3:Y:S01]  /*3470*/  LDC.64 R6, c[0x0][0x440] ;  /* 0x00011000ff067b82 */ /* 0x000ee20000000a00 */
[----:B-1----:R-:W-:-:S06]  /*3480*/  UIMAD UR4, UR4, UR6, URZ ;  /* 0x00000006040472a4 */ /* 0x002fcc000f8e02ff */
[----:B------:R-:W-:Y:S01]  /*3490*/  MOV R0, UR4 ;  /* 0x0000000400007c02 */ /* 0x000fe20008000f00 */
[----:B------:R-:W1:Y:S03]  /*34a0*/  LDC.64 R8, c[0x0][0x448] ;  /* 0x00011200ff087b82 */ /* 0x000e660000000a00 */
[----:B------:R-:W-:-:S05]  /*34b0*/  LEA.HI R79, R0, R79, RZ, 0x1e ;  /* 0x0000004f004f7211 */ /* 0x000fca00078ff0ff */
[----:B--2---:R-:W-:-:S04]  /*34c0*/  @P4 IMAD.WIDE.U32 R2, R79, 0x10, R2 ;  /* 0x000000104f024825 */ /* 0x004fc800078e0002 */
[C---:B0-----:R-:W-:Y:S01]  /*34d0*/  @P4 IMAD.WIDE.U32 R4, R79.reuse, 0x10, R4 ;  /* 0x000000104f044825 */ /* 0x041fe200078e0004 */
[----:B------:R-:W-:Y:S01]  /*34e0*/  @P4 IADD3 R79, PT, PT, R79, 0x80, RZ ;  /* 0x000000804f4f4810 */ /* 0x000fe20007ffe0ff */
[----:B------:R0:W-:Y:S04]  /*34f0*/  @P4 STG.E.128 desc[UR20][R2.64], R28 ;  /* 0x0000001c02004986 */ /* 0x0001e8000c101d14 */
[C---:B---3--:R-:W-:Y:S01]  /*3500*/  @P3 IMAD.WIDE.U32 R6, R79.reuse, 0x10, R6 ;  /* 0x000000104f063825 */ /* 0x048fe200078e0006 */
[----:B------:R0:W-:Y:S04]  /*3510*/  @P4 STG.E.128 desc[UR20][R4.64], R40 ;  /* 0x0000002804004986 */ /* 0x0001e8000c101d14 */
[----:B------:R0:W-:Y:S01]  /*3520*/  @P3 STG.E.128 desc[UR20][R6.64], R24 ;  /* 0x0000001806003986 */ /* 0x0001e2000c101d14 */
[----:B-1----:R-:W-:-:S05]  /*3530*/  @P3 IMAD.WIDE.U32 R8, R79, 0x10, R8 ;  /* 0x000000104f083825 */ /* 0x002fca00078e0008 */
        /* <DEDUP_REMOVED lines=10> */
.L_x_2958:
        /* <DEDUP_REMOVED lines=10> */
.L_x_3594:


//--------------------- .text._ZN10layer_norm31ln_parallel_residual_bwd_kernelINS_13Kernel_traitsI6__halfffffjLj1536ELj1ELj1ELj4ELj16ENS_18Kernel_traits_baseILj1536ES2_ffffjLj128EEEEELb0ELb1ELb1EEEvNS_9BwdParamsE --------------------------
	.section	.text._ZN10layer_norm31ln_parallel_residual_bwd_kernelINS_13Kernel_traitsI6__halfffffjLj1536ELj1ELj1ELj4ELj16ENS_18Kernel_traits_baseILj1536ES2_ffffjLj128EEEEELb0ELb1ELb1EEEvNS_9BwdParamsE,"ax",@progbits
	.align	128
        .global         _ZN10layer_norm31ln_parallel_residual_bwd_kernelINS_13Kernel_traitsI6__halfffffjLj1536ELj1ELj1ELj4ELj16ENS_18Kernel_traits_baseILj1536ES2_ffffjLj128EEEEELb0ELb1ELb1EEEvNS_9BwdParamsE
        .type           _ZN10layer_norm31ln_parallel_residual_bwd_kernelINS_13Kernel_traitsI6__halfffffjLj1536ELj1ELj1ELj4ELj16ENS_18Kernel_traits_baseILj1536ES2_ffffjLj128EEEEELb0ELb1ELb1EEEvNS_9BwdParamsE,@function
        .size           _ZN10layer_norm31ln_parallel_residual_bwd_kernelINS_13Kernel_traitsI6__halfffffjLj1536ELj1ELj1ELj4ELj16ENS_18Kernel_traits_baseILj1536ES2_ffffjLj128EEEEELb0ELb1ELb1EEEvNS_9BwdParamsE,(.L_x_3595 - _ZN10layer_norm31ln_parallel_residual_bwd_kernelINS_13Kernel_traitsI6__halfffffjLj1536ELj1ELj1ELj4ELj16ENS_18Kernel_traits_baseILj1536ES2_ffffjLj128EEEEELb0ELb1ELb1EEEvNS_9BwdParamsE)
        .other          _ZN10layer_norm31ln_parallel_residual_bwd_kernelINS_13Kernel_traitsI6__halfffffjLj1536ELj1ELj1ELj4ELj16ENS_18Kernel_traits_baseILj1536ES2_ffffjLj128EEEEELb0ELb1ELb1EEEvNS_9BwdParamsE,@"STO_CUDA_ENTRY STV_DEFAULT"
_ZN10layer_norm31ln_parallel_residual_bwd_kernelINS_13Kernel_traitsI6__halfffffjLj1536ELj1ELj1ELj4ELj16ENS_18Kernel_traits_baseILj1536ES2_ffffjLj128EEEEELb0ELb1ELb1EEEvNS_9BwdParamsE:
.text._ZN10layer_norm31ln_parallel_residual_bwd_kernelINS_13Kernel_traitsI6__halfffffjLj1536ELj1ELj1ELj4ELj16ENS_18Kernel_traits_baseILj1536ES2_ffffjLj128EEEEELb0ELb1ELb1EEEvNS_9BwdParamsE:
        /* <DEDUP_REMOVED lines=41> */
[----:B------:R-:W-:Y:S01]  /*0290*/  MOV R69, RZ ;  /* 0x000000ff00457202 */ /* 0x000fe20000000f00 */
[----:B---3--:R-:W-:-:S02]  /*02a0*/  UISETP.NE.AND UP2, UPT, UR5, URZ, UPT ;  /* 0x000000ff0500728c */ /* 0x008fc4000bf45270 */
[----:B------:R-:W-:Y:S01]  /*02b0*/  UISETP.NE.AND.EX UP0, UPT, UR7, URZ, UPT, UP0 ;  /* 0x000000ff0700728c */ /* 0x000fe2000bf05300 */
[----:B------:R-:W1:Y:S03]  /*02c0*/  LDCU.64 UR10, c[0x0][0x478] ;  /* 0x00008f00ff0a77ac */ /* 0x000e660008000a00 */
[----:B------:R-:W-:Y:S02]  /*02d0*/  PLOP3.LUT P3, PT, PT, PT, UP2, 0x80, 0x8 ;  /* 0x000000000008781c */ /* 0x000fe40003f6f028 */
[----:B----4-:R-:W-:Y:S02]  /*02e0*/  CS2R R2, SRZ ;  /* 0x0000000000027805 */ /* 0x010fe4000001ff00 */
[----:B------:R-:W-:Y:S01]  /*02f0*/  PLOP3.LUT P0, PT, PT, PT, UP0, 0x80, 0x8 ;  /* 0x000000000008781c */ /* 0x000fe20003f0f008 */
[----:B------:R-:W3:Y:S01]  /*0300*/  LDCU.128 UR16, c[0x0][0x3c0] ;  /* 0x00007800ff1077ac */ /* 0x000ee20008000c00 */
[----:B------:R-:W4:Y:S01]  /*0310*/  LDCU.64 UR24, c[0x0][0x380] ;  /* 0x00007000ff1877ac */ /* 0x000f220008000a00 */
        /* <DEDUP_REMOVED lines=14> */
[----:B------:R-:W-:Y:S01]  /*0400*/  CS2R R4, SRZ ;  /* 0x0000000000047805 */ /* 0x000fe2000001ff00 */
[----:B------:R-:W-:Y:S02]  /*0410*/  HADD2.F32 R70, -RZ, R70.H0_H0 ;  /* 0x20000046ff467230 */ /* 0x000fe40000004100 */
[----:B------:R-:W-:Y:S02]  /*0420*/  HADD2.F32 R68, -RZ, R68.H0_H0 ;  /* 0x20000044ff447230 */ /* 0x000fe40000004100 */
[----:B------:R-:W-:Y:S02]  /*0430*/  HADD2.F32 R76, -RZ, R76.H0_H0 ;  /* 0x2000004cff4c7230 */ /* 0x000fe40000004100 */
[----:B------:R-:W-:Y:S02]  /*0440*/  HADD2.F32 R74, -RZ, R74.H0_H0 ;  /* 0x2000004aff4a7230 */ /* 0x000fe40000004100 */
[----:B------:R-:W-:-:S02]  /*0450*/  HADD2.F32 R80, -RZ, R80.H0_H0 ;  /* 0x20000050ff507230 */ /* 0x000fc40000004100 */
[----:B01-34-:R-:W-:-:S07]  /*0460*/  HADD2.F32 R78, -RZ, R78.H0_H0 ;  /* 0x2000004eff4e7230 */ /* 0x01bfce0000004100 */
.L_x_2986:
        /* <DEDUP_REMOVED lines=11> */
[----:B------:R-:W2:Y:S01]  /*0520*/  LDG.E R88, desc[UR20][R58.64] ;  /* 0x000000143a587981 */ /* 0x000ea2000c1e1900 */
[----:B------:R-:W-:Y:S01]  /*0530*/  LEA.HI.SX32 R83, R36, R41, 0x1e ;  /* 0x0000002924537211 */ /* 0x000fe200078ff2ff */
[----:B------:R-:W3:Y:S01]  /*0540*/  @P0 LDC.64 R86, c[0x0][0x438] ;  /* 0x00010e00ff560b82 */ /* 0x000ee20000000a00 */
[----:B------:R-:W-:Y:S02]  /*0550*/  MOV R51, UR9 ;  /* 0x0000000900337c02 */ /* 0x000fe40008000f00 */
[----:B------:R-:W-:-:S02]  /*0560*/  IADD3 R82, PT, PT, R83, 0x80, RZ ;  /* 0x0000008053527810 */ /* 0x000fc40007ffe0ff */
[C---:B------:R-:W-:Y:S01]  /*0570*/  IADD3 R72, PT, PT, R83.reuse, 0x100, RZ ;  /* 0x0000010053487810 */ /* 0x040fe20007ffe0ff */
[C-C-:B0-----:R-:W-:Y:S01]  /*0580*/  IMAD.WIDE.U32 R36, R83.reuse, 0x10, R44.reuse ;  /* 0x0000001053247825 */ /* 0x141fe200078e002c */
[----:B------:R-:W4:Y:S01]  /*0590*/  LDG.E R89, desc[UR20][R50.64] ;  /* 0x0000001432597981 */ /* 0x000f22000c1e1900 */
[----:B------:R-:W0:Y:S02]  /*05a0*/  @P0 LDC.64 R84, c[0x0][0x438] ;  /* 0x00010e00ff540b82 */ /* 0x000e240000000a00 */
[--C-:B------:R-:W-:Y:S02]  /*05b0*/  IMAD.WIDE.U32 R40, R82, 0x10, R44.reuse ;  /* 0x0000001052287825 */ /* 0x100fe400078e002c */
[----:B------:R-:W4:Y:S02]  /*05c0*/  LDG.E.128 R36, desc[UR20][R36.64] ;  /* 0x0000001424247981 */ /* 0x000f24000c1e1d00 */
[----:B------:R-:W-:Y:S02]  /*05d0*/  IMAD.WIDE.U32 R44, R72, 0x10, R44 ;  /* 0x00000010482c7825 */ /* 0x000fe400078e002c */
[----:B------:R-:W4:Y:S02]  /*05e0*/  LDG.E.128 R40, desc[UR20][R40.64] ;  /* 0x0000001428287981 */ /* 0x000f24000c1e1d00 */
[----:B-1----:R-:W-:-:S02]  /*05f0*/  IMAD.WIDE.U32 R48, R83, 0x10, R56 ;  /* 0x0000001053307825 */ /* 0x002fc400078e0038 */
[----:B------:R-:W4:Y:S04]  /*0600*/  LDG.E.128 R44, desc[UR20][R44.64] ;  /* 0x000000142c2c7981 */ /* 0x000f28000c1e1d00 */
[----:B------:R-:W4:Y:S01]  /*0610*/  LDG.E.128 R48, desc[UR20][R48.64] ;  /* 0x0000001430307981 */ /* 0x000f22000c1e1d00 */
[----:B------:R-:W-:-:S06]  /*0620*/  IMAD.WIDE.U32 R52, R82, 0x10, R56 ;  /* 0x0000001052347825 */ /* 0x000fcc00078e0038 */
[----:B------:R-:W4:Y:S01]  /*0630*/  LDG.E.128 R52, desc[UR20][R52.64] ;  /* 0x0000001434347981 */ /* 0x000f22000c1e1d00 */
[----:B------:R-:W-:-:S06]  /*0640*/  IMAD.WIDE.U32 R56, R72, 0x10, R56 ;  /* 0x0000001048387825 */ /* 0x000fcc00078e0038 */
[----:B------:R-:W4:Y:S01]  /*0650*/  LDG.E.128 R56, desc[UR20][R56.64] ;  /* 0x0000001438387981 */ /* 0x000f22000c1e1d00 */
[----:B---3--:R-:W-:-:S04]  /*0660*/  @P0 IMAD.WIDE.U32 R86, R83, 0x10, R86 ;  /* 0x0000001053560825 */ /* 0x008fc800078e0056 */
[----:B0-----:R-:W-:Y:S01]  /*0670*/  @P0 IMAD.WIDE.U32 R92, R82, 0x10, R84 ;  /* 0x00000010525c0825 */ /* 0x001fe200078e0054 */
[----:B-----5:R0:W5:Y:S04]  /*0680*/  @P0 LDG.E.128 R16, desc[UR20][R86.64] ;  /* 0x0000001456100981 */ /* 0x020168000c1e1d00 */
[----:B------:R-:W5:Y:S01]  /*0690*/  @P0 LDG.E.128 R20, desc[UR20][R92.64] ;  /* 0x000000145c140981 */ /* 0x000f62000c1e1d00 */
[----:B------:R-:W-:-:S04]  /*06a0*/  ISETP.NE.U32.AND P0, PT, RZ, UR26, PT ;  /* 0x0000001aff007c0c */ /* 0x000fc8000bf05070 */
[----:B------:R-:W-:-:S13]  /*06b0*/  ISETP.NE.AND.EX P0, PT, RZ, UR27, PT, P0 ;  /* 0x0000001bff007c0c */ /* 0x000fda000bf05300 */
[----:B------:R-:W1:Y:S02]  /*06c0*/  @P0 LDC.64 R84, c[0x0][0x438] ;  /* 0x00010e00ff540b82 */ /* 0x000e640000000a00 */
[----:B-1----:R-:W-:-:S05]  /*06d0*/  @P0 IMAD.WIDE.U32 R90, R72, 0x10, R84 ;  /* 0x00000010485a0825 */ /* 0x002fca00078e0054 */
[----:B------:R1:W5:Y:S01]  /*06e0*/  @P0 LDG.E.128 R24, desc[UR20][R90.64] ;  /* 0x000000145a180981 */ /* 0x000362000c1e1d00 */
[----:B--2---:R-:W-:Y:S02]  /*06f0*/  R2UR UR9, R88 ;  /* 0x00000000580972ca */ /* 0x004fe400000e0000 */
[----:B----4-:R-:W-:-:S05]  /*0700*/  FSEL R84, R89, RZ, !P3 ;  /* 0x000000ff59547208 */ /* 0x010fca0005800000 */
[C---:B0-----:R-:W-:Y:S01]  /*0710*/  FADD.FTZ R87, -R84.reuse, R37 ;  /* 0x0000002554577221 */ /* 0x041fe20000010100 */
[C---:B------:R-:W-:Y:S01]  /*0720*/  FADD.FTZ R89, -R84.reuse, R36 ;  /* 0x0000002454597221 */ /* 0x040fe20000010100 */
        /* <DEDUP_REMOVED lines=10> */
[----:B------:R-:W-:Y:S01]  /*07d0*/  FMUL.FTZ R84, R87, UR9 ;  /* 0x0000000957547c20 */ /* 0x000fe20008410000 */
[----:B------:R-:W-:Y:S01]  /*07e0*/  FMUL.FTZ R87, R81, R48 ;  /* 0x0000003051577220 */ /* 0x000fe20000410000 */
[----:B-1----:R-:W-:-:S03]  /*07f0*/  FMUL.FTZ R91, R80, R49 ;  /* 0x00000031505b7220 */ /* 0x002fc60000410000 */
[----:B------:R-:W-:Y:S01]  /*0800*/  FADD.FTZ R44, RZ, R87 ;  /* 0x00000057ff2c7221 */ /* 0x000fe20000010000 */
[----:B------:R-:W-:-:S03]  /*0810*/  FMUL.FTZ R90, R79, R50 ;  /* 0x000000324f5a7220 */ /* 0x000fc60000410000 */
[----:B------:R-:W-:Y:S01]  /*0820*/  FADD.FTZ R45, R91, R44 ;  /* 0x0000002c5b2d7221 */ /* 0x000fe20000010000 */
[----:B------:R-:W-:Y:S01]  /*0830*/  FMUL.FTZ R88, R88, UR9 ;  /* 0x0000000958587c20 */ /* 0x000fe20008410000 */
[----:B------:R-:W-:Y:S02]  /*0840*/  FMUL.FTZ R92, R78, R51 ;  /* 0x000000334e5c7220 */ /* 0x000fe40000410000 */
[----:B------:R-:W-:Y:S01]  /*0850*/  FADD.FTZ R45, R90, R45 ;  /* 0x0000002d5a2d7221 */ /* 0x000fe20000010000 */
[C---:B------:R-:W-:Y:S01]  /*0860*/  FADD.FTZ R60, R51.reuse, R60 ;  /* 0x0000003c333c7221 */ /* 0x040fe20000010000 */
[----:B------:R-:W-:Y:S01]  /*0870*/  FFMA.FTZ R62, R51, R88, R62 ;  /* 0x00000058333e7223 */ /* 0x000fe2000001003e */
[----:B------:R-:W-:Y:S01]  /*0880*/  FMUL.FTZ R51, R77, R52 ;  /* 0x000000344d337220 */ /* 0x000fe20000410000 */
[----:B------:R-:W-:Y:S01]  /*0890*/  FADD.FTZ R44, R92, R45 ;  /* 0x0000002d5c2c7221 */ /* 0x000fe20000010000 */
[----:B------:R-:W-:Y:S01]  /*08a0*/  FMUL.FTZ R40, R89, UR9 ;  /* 0x0000000959287c20 */ /* 0x000fe20008410000 */
[----:B------:R-:W-:-:S02]  /*08b0*/  FMUL.FTZ R89, R76, R53 ;  /* 0x000000354c597220 */ /* 0x000fc40000410000 */
[----:B------:R-:W-:Y:S01]  /*08c0*/  FADD.FTZ R44, R51, R44 ;  /* 0x0000002c332c7221 */ /* 0x000fe20000010000 */
[----:B------:R-:W-:Y:S01]  /*08d0*/  FMUL.FTZ R86, R86, UR9 ;  /* 0x0000000956567c20 */ /* 0x000fe20008410000 */
[----:B------:R-:W-:Y:S02]  /*08e0*/  FMUL.FTZ R93, R75, R54 ;  /* 0x000000364b5d7220 */ /* 0x000fe40000410000 */
[----:B------:R-:W-:Y:S01]  /*08f0*/  FADD.FTZ R44, R89, R44 ;  /* 0x0000002c592c7221 */ /* 0x000fe20000010000 */
[C---:B------:R-:W-:Y:S01]  /*0900*/  FADD.FTZ R67, R48.reuse, R67 ;  /* 0x0000004330437221 */ /* 0x040fe20000010000 */
[----:B------:R-:W-:Y:S01]  /*0910*/  FFMA.FTZ R69, R48, R40, R69 ;  /* 0x0000002830457223 */ /* 0x000fe20000010045 */
[----:B------:R-:W-:Y:S01]  /*0920*/  FMUL.FTZ R85, R85, UR9 ;  /* 0x0000000955557c20 */ /* 0x000fe20008410000 */
[----:B------:R-:W-:Y:S01]  /*0930*/  FMUL.FTZ R48, R39, UR9 ;  /* 0x0000000927307c20 */ /* 0x000fe20008410000 */
[----:B------:R-:W-:Y:S01]  /*0940*/  FMUL.FTZ R46, R41, UR9 ;  /* 0x00000009292e7c20 */ /* 0x000fe20008410000 */
[C---:B------:R-:W-:Y:S01]  /*0950*/  FADD.FTZ R13, R54.reuse, R13 ;  /* 0x0000000d360d7221 */ /* 0x040fe20000010000 */
[----:B------:R-:W-:Y:S01]  /*0960*/  FFMA.FTZ R5, R54, R86, R5 ;  /* 0x0000005636057223 */ /* 0x000fe20000010005 */
[----:B------:R-:W-:Y:S01]  /*0970*/  FMUL.FTZ R54, R74, R55 ;  /* 0x000000374a367220 */ /* 0x000fe20000410000 */
[----:B------:R-:W-:Y:S01]  /*0980*/  FADD.FTZ R39, R93, R44 ;  /* 0x0000002c5d277221 */ /* 0x000fe20000010000 */
[----:B------:R-:W-:Y:S01]  /*0990*/  FFMA.FTZ R41, R40, R87, RZ ;  /* 0x0000005728297223 */ /* 0x000fe200000100ff */
[C---:B------:R-:W-:Y:S01]  /*09a0*/  FADD.FTZ R63, R50.reuse, R63 ;  /* 0x0000003f323f7221 */ /* 0x040fe20000010000 */
[----:B------:R-:W-:Y:S01]  /*09b0*/  FFMA.FTZ R65, R50, R85, R65 ;  /* 0x0000005532417223 */ /* 0x000fe20000010041 */
[----:B------:R-:W-:Y:S01]  /*09c0*/  FADD.FTZ R44, R54, R39 ;  /* 0x00000027362c7221 */ /* 0x000fe20000010000 */
[----:B------:R-:W-:Y:S01]  /*09d0*/  FFMA.FTZ R50, R84, R91, R41 ;  /* 0x0000005b54327223 */ /* 0x000fe20000010029 */
[----:B------:R-:W-:Y:S01]  /*09e0*/  FMUL.FTZ R47, R73, R56 ;  /* 0x00000038492f7220 */ /* 0x000fe20000410000 */
[----:B------:R-:W-:-:S02]  /*09f0*/  FMUL.FTZ R45, R70, R57 ;  /* 0x00000039462d7220 */ /* 0x000fc40000410000 */
[----:B------:R-:W-:Y:S01]  /*0a00*/  FFMA.FTZ R39, R85, R90, R50 ;  /* 0x0000005a55277223 */ /* 0x000fe20000010032 */
[----:B------:R-:W-:-:S03]  /*0a10*/  FADD.FTZ R44, R47, R44 ;  /* 0x0000002c2f2c7221 */ /* 0x000fc60000010000 */
[----:B------:R-:W-:Y:S01]  /*0a20*/  FFMA.FTZ R39, R88, R92, R39 ;  /* 0x0000005c58277223 */ /* 0x000fe20000010027 */
[----:B------:R-:W-:Y:S01]  /*0a30*/  FADD.FTZ R41, R44, R45 ;  /* 0x0000002d2c297221 */ /* 0x000fe20000010000 */
[----:B------:R-:W-:Y:S01]  /*0a40*/  FMUL.FTZ R44, R71, R58 ;  /* 0x0000003a472c7220 */ /* 0x000fe20000410000 */
[C---:B------:R-:W-:Y:S01]  /*0a50*/  FADD.FTZ R8, R53.reuse, R8 ;  /* 0x0000000835087221 */ /* 0x040fe20000010000 */
[----:B------:R-:W-:Y:S01]  /*0a60*/  FFMA.FTZ R0, R53, R46, R0 ;  /* 0x0000002e35007223 */ /* 0x000fe20000010000 */
[----:B------:R-:W-:Y:S01]  /*0a70*/  FMUL.FTZ R53, R43, UR9 ;  /* 0x000000092b357c20 */ /* 0x000fe20008410000 */
[----:B------:R-:W-:Y:S01]  /*0a80*/  FFMA.FTZ R39, R48, R51, R39 ;  /* 0x0000003330277223 */ /* 0x000fe20000010027 */
[----:B------:R-:W-:Y:S01]  /*0a90*/  FADD.FTZ R50, R41, R44 ;  /* 0x0000002c29327221 */ /* 0x000fe20000010000 */
[----:B------:R-:W-:Y:S01]  /*0aa0*/  FMUL.FTZ R43, R68, R59 ;  /* 0x0000003b442b7220 */ /* 0x000fe20000410000 */
[----:B------:R-:W-:Y:S01]  /*0ab0*/  FMUL.FTZ R42, R42, UR9 ;  /* 0x000000092a2a7c20 */ /* 0x000fe20008410000 */
[----:B------:R-:W-:-:S02]  /*0ac0*/  FFMA.FTZ R41, R46, R89, R39 ;  /* 0x000000592e297223 */ /* 0x000fc40000010027 */
[----:B------:R-:W-:Y:S01]  /*0ad0*/  FADD.FTZ R39, R50, R43 ;  /* 0x0000002b32277221 */ /* 0x000fe20000010000 */
[C---:B------:R-:W-:Y:S01]  /*0ae0*/  FADD.FTZ R15, R56.reuse, R15 ;  /* 0x0000000f380f7221 */ /* 0x040fe20000010000 */
[----:B------:R-:W-:Y:S01]  /*0af0*/  FFMA.FTZ R7, R56, R42, R7 ;  /* 0x0000002a38077223 */ /* 0x000fe20000010007 */
[----:B------:R-:W-:Y:S02]  /*0b00*/  FFMA.FTZ R50, R86, R93, R41 ;  /* 0x0000005d56327223 */ /* 0x000fe40000010029 */
[----:B------:R-:W0:Y:S02]  /*0b10*/  SHFL.DOWN PT, R56, R39, 0x10, 0x1f ;  /* 0x0a001f0027387f89 */ /* 0x000e2400000e0000 */
[----:B------:R-:W-:Y:S01]  /*0b20*/  FFMA.FTZ R41, R53, R54, R50 ;  /* 0x0000003635297223 */ /* 0x000fe20000010032 */
[----:B------:R-:W-:-:S03]  /*0b30*/  FMUL.FTZ R50, R38, UR9 ;  /* 0x0000000926327c20 */ /* 0x000fc60008410000 */
[----:B------:R-:W-:Y:S01]  /*0b40*/  FFMA.FTZ R41, R42, R47, R41 ;  /* 0x0000002f2a297223 */ /* 0x000fe20000010029 */
[C---:B------:R-:W-:Y:S01]  /*0b50*/  FADD.FTZ R64, R49.reuse, R64 ;  /* 0x0000004031407221 */ /* 0x040fe20000010000 */
[----:B------:R-:W-:Y:S01]  /*0b60*/  FFMA.FTZ R66, R49, R84, R66 ;  /* 0x0000005431427223 */ /* 0x000fe20000010042 */
[----:B------:R-:W-:Y:S01]  /*0b70*/  FMUL.FTZ R49, R37, UR9 ;  /* 0x0000000925317c20 */ /* 0x000fe20008410000 */
[----:B------:R-:W-:Y:S01]  /*0b80*/  FFMA.FTZ R38, R50, R45, R41 ;  /* 0x0000002d32267223 */ /* 0x000fe20000010029 */
[C---:B------:R-:W-:Y:S01]  /*0b90*/  FADD.FTZ R11, R52.reuse, R11 ;  /* 0x0000000b340b7221 */ /* 0x040fe20000010000 */
[----:B------:R-:W-:Y:S01]  /*0ba0*/  FFMA.FTZ R3, R52, R48, R3 ;  /* 0x0000003034037223 */ /* 0x000fe20000010003 */
[----:B------:R-:W-:Y:S01]  /*0bb0*/  FMUL.FTZ R52, R36, UR9 ;  /* 0x0000000924347c20 */ /* 0x000fe20008410000 */
[----:B------:R-:W-:-:S04]  /*0bc0*/  FFMA.FTZ R37, R49, R44, R38 ;  /* 0x0000002c31257223 */ /* 0x000fc80000010026 */
[----:B------:R-:W-:-:S05]  /*0bd0*/  FFMA.FTZ R37, R52, R43, R37 ;  /* 0x0000002b34257223 */ /* 0x000fca0000010025 */
[----:B------:R-:W1:Y:S01]  /*0be0*/  SHFL.DOWN PT, R36, R37, 0x10, 0x1f ;  /* 0x0a001f0025247f89 */ /* 0x000e6200000e0000 */
[----:B0-----:R-:W-:-:S05]  /*0bf0*/  FADD.FTZ R56, R39, R56 ;  /* 0x0000003827387221 */ /* 0x001fca0000010000 */
[----:B------:R-:W0:Y:S01]  /*0c00*/  SHFL.DOWN PT, R39, R56, 0x8, 0x1f ;  /* 0x09001f0038277f89 */ /* 0x000e2200000e0000 */
[----:B-1----:R-:W-:Y:S01]  /*0c10*/  FADD.FTZ R36, R37, R36 ;  /* 0x0000002425247221 */ /* 0x002fe20000010000 */
[----:B0-----:R-:W-:-:S04]  /*0c20*/  FADD.FTZ R38, R56, R39 ;  /* 0x0000002738267221 */ /* 0x001fc80000010000 */
[----:B------:R-:W0:Y:S04]  /*0c30*/  SHFL.DOWN PT, R39, R36, 0x8, 0x1f ;  /* 0x09001f0024277f89 */ /* 0x000e2800000e0000 */
[----:B------:R-:W1:Y:S01]  /*0c40*/  SHFL.DOWN PT, R41, R38, 0x4, 0x1f ;  /* 0x08801f0026297f89 */ /* 0x000e6200000e0000 */
[C---:B------:R-:W-:Y:S01]  /*0c50*/  FADD.FTZ R10, R55.reuse, R10 ;  /* 0x0000000a370a7221 */ /* 0x040fe20000010000 */
[----:B------:R-:W-:Y:S01]  /*0c60*/  FFMA.FTZ R2, R55, R53, R2 ;  /* 0x0000003537027223 */ /* 0x000fe20000010002 */
[----:B0-----:R-:W-:Y:S01]  /*0c70*/  FADD.FTZ R39, R36, R39 ;  /* 0x0000002724277221 */ /* 0x001fe20000010000 */
[----:B-1----:R-:W-:-:S04]  /*0c80*/  FADD.FTZ R55, R38, R41 ;  /* 0x0000002926377221 */ /* 0x002fc80000010000 */
[----:B------:R-:W0:Y:S02]  /*0c90*/  SHFL.DOWN PT, R41, R39, 0x4, 0x1f ;  /* 0x08801f0027297f89 */ /* 0x000e2400000e0000 */
[----:B0-----:R-:W-:-:S05]  /*0ca0*/  FADD.FTZ R41, R39, R41 ;  /* 0x0000002927297221 */ /* 0x001fca0000010000 */
[----:B------:R-:W0:Y:S04]  /*0cb0*/  SHFL.DOWN PT, R37, R41, 0x2, 0x1f ;  /* 0x08401f0029257f89 */ /* 0x000e2800000e0000 */
[----:B------:R-:W1:Y:S01]  /*0cc0*/  SHFL.DOWN PT, R36, R55, 0x2, 0x1f ;  /* 0x08401f0037247f89 */ /* 0x000e6200000e0000 */
[----:B0-----:R-:W-:Y:S02]  /*0cd0*/  FADD.FTZ R56, R41, R37 ;  /* 0x0000002529387221 */ /* 0x001fe40000010000 */
[----:B------:R-:W0:Y:S01]  /*0ce0*/  S2R R41, SR_TID.X ;  /* 0x0000000000297919 */ /* 0x000e220000002100 */
[----:B-1----:R-:W-:Y:S02]  /*0cf0*/  FADD.FTZ R55, R55, R36 ;  /* 0x0000002437377221 */ /* 0x002fe40000010000 */
[----:B------:R-:W-:Y:S04]  /*0d00*/  SHFL.DOWN PT, R37, R56, 0x1, 0x1f ;  /* 0x08201f0038257f89 */ /* 0x000fe800000e0000 */
[----:B------:R-:W1:Y:S01]  /*0d10*/  SHFL.DOWN PT, R36, R55, 0x1, 0x1f ;  /* 0x08201f0037247f89 */ /* 0x000e6200000e0000 */
[----:B------:R-:W-:Y:S01]  /*0d20*/  BSSY.RECONVERGENT B0, `(.L_x_2960) ;  /* 0x000000f000007945 */ /* 0x000fe20003800200 */
[C---:B------:R-:W-:Y:S01]  /*0d30*/  FADD.FTZ R12, R57.reuse, R12 ;  /* 0x0000000c390c7221 */ /* 0x040fe20000010000 */
[----:B------:R-:W-:Y:S01]  /*0d40*/  FFMA.FTZ R4, R57, R50, R4 ;  /* 0x0000003239047223 */ /* 0x000fe20000010004 */
[----:B0-----:R-:W-:Y:S01]  /*0d50*/  LOP3.LUT P1, RZ, R41, 0x1f, RZ, 0xc0, !PT ;  /* 0x0000001f29ff7812 */ /* 0x001fe2000782c0ff */
[----:B-1----:R-:W-:Y:S01]  /*0d60*/  FADD.FTZ R36, R55, R36 ;  /* 0x0000002437247221 */ /* 0x002fe20000010000 */
[----:B------:R-:W-:-:S11]  /*0d70*/  FADD.FTZ R37, R56, R37 ;  /* 0x0000002538257221 */ /* 0x000fd60000010000 */
        /* <DEDUP_REMOVED lines=9> */
.L_x_2961:
[----:B------:R-:W-:Y:S05]  /*0e10*/  BSYNC.RECONVERGENT B0 ;  /* 0x0000000000007941 */ /* 0x000fea0003800200 */
.L_x_2960:
[----:B------:R-:W1:Y:S08]  /*0e20*/  S2UR UR6, SR_CgaCtaId ;  /* 0x00000000000679c3 */ /* 0x000e700000008800 */
[----:B------:R-:W-:Y:S01]  /*0e30*/  BAR.SYNC.DEFER_BLOCKING 0x0 ;  /* 0x0000000000007b1d */ /* 0x000fe20000010000 */
[----:B------:R-:W-:Y:S01]  /*0e40*/  UISETP.NE.U32.AND UP0, UPT, UR26, URZ, UPT ;  /* 0x000000ff1a00728c */ /* 0x000fe2000bf05070 */
[----:B------:R-:W-:Y:S01]  /*0e50*/  ISETP.NE.AND P3, PT, RZ, UR28, PT ;  /* 0x0000001cff007c0c */ /* 0x000fe2000bf65270 */
[----:B------:R-:W-:Y:S01]  /*0e60*/  UIADD3 UR4, UPT, UPT, UR4, UR24, URZ ;  /* 0x0000001804047290 */ /* 0x000fe2000fffe0ff */
[C---:B------:R-:W-:Y:S01]  /*0e70*/  FADD.FTZ R61, R58.reuse, R61 ;  /* 0x0000003d3a3d7221 */ /* 0x040fe20000010000 */
[----:B------:R-:W-:Y:S01]  /*0e80*/  UISETP.NE.AND.EX UP0, UPT, UR27, URZ, UPT, UP0 ;  /* 0x000000ff1b00728c */ /* 0x000fe2000bf05300 */
[----:B------:R-:W-:Y:S01]  /*0e90*/  FFMA.FTZ R9, R58, R49, R9 ;  /* 0x000000313a097223 */ /* 0x000fe20000010009 */
[----:B------:R-:W-:Y:S01]  /*0ea0*/  UMOV UR5, 0x400 ;  /* 0x0000040000057882 */ /* 0x000fe20000000000 */
[C---:B------:R-:W-:Y:S01]  /*0eb0*/  FADD.FTZ R14, R59.reuse, R14 ;  /* 0x0000000e3b0e7221 */ /* 0x040fe20000010000 */
[----:B------:R-:W-:Y:S01]  /*0ec0*/  FFMA.FTZ R6, R59, R52, R6 ;  /* 0x000000343b067223 */ /* 0x000fe20000010006 */
[----:B------:R-:W-:-:S02]  /*0ed0*/  UISETP.GE.AND UP2, UPT, UR4, UR25, UPT ;  /* 0x000000190400728c */ /* 0x000fc4000bf46270 */
        /* <DEDUP_REMOVED lines=43> */
.L_x_2964:
        /* <DEDUP_REMOVED lines=17> */
.L_x_2963:
        /* <DEDUP_REMOVED lines=22> */
.L_x_2966:
        /* <DEDUP_REMOVED lines=21> */
.L_x_2962:
        /* <DEDUP_REMOVED lines=23> */
.L_x_2968:
        /* <DEDUP_REMOVED lines=17> */
.L_x_2967:
        /* <DEDUP_REMOVED lines=22> */
.L_x_2969:
        /* <DEDUP_REMOVED lines=20> */
.L_x_2965:
[----:B------:R-:W-:Y:S01]  /*1a70*/  ISETP.NE.U32.AND P1, PT, RZ, UR5, PT ;  /* 0x00000005ff007c0c */ /* 0x000fe2000bf25070 */
[----:B------:R-:W0:Y:S01]  /*1a80*/  LDC.64 R56, c[0x0][0x468] ;  /* 0x00011a00ff387b82 */ /* 0x000e220000000a00 */
[----:B------:R-:W-:Y:S02]  /*1a90*/  ISETP.NE.U32.AND P2, PT, RZ, UR7, PT ;  /* 0x00000007ff007c0c */ /* 0x000fe4000bf45070 */
[----:B------:R-:W-:Y:S02]  /*1aa0*/  ISETP.NE.AND.EX P1, PT, RZ, UR6, PT, P1 ;  /* 0x00000006ff007c0c */ /* 0x000fe4000bf25310 */
[----:B------:R-:W-:-:S11]  /*1ab0*/  ISETP.NE.AND.EX P2, PT, RZ, UR8, PT, P2 ;  /* 0x00000008ff007c0c */ /* 0x000fd6000bf45320 */
[----:B------:R-:W1:Y:S08]  /*1ac0*/  @P1 LDC.64 R84, c[0x0][0x478] ;  /* 0x00011e00ff541b82 */ /* 0x000e700000000a00 */
[----:B------:R-:W2:Y:S01]  /*1ad0*/  @P2 LDC.64 R58, c[0x0][0x470] ;  /* 0x00011c00ff3a2b82 */ /* 0x000ea20000000a00 */
[----:B-1----:R-:W-:-:S04]  /*1ae0*/  @P1 IMAD.WIDE.U32 R90, R83, 0x10, R84 ;  /* 0x00000010535a1825 */ /* 0x002fc800078e0054 */
[C---:B0-----:R-:W-:Y:S01]  /*1af0*/  IMAD.WIDE.U32 R84, R83.reuse, 0x10, R56 ;  /* 0x0000001053547825 */ /* 0x041fe200078e0038 */
[----:B------:R0:W-:Y:S03]  /*1b00*/  @P1 STG.E.128 desc[UR20][R90.64], R32 ;  /* 0x000000205a001986 */ /* 0x0001e6000c101d14 */
[----:B--2---:R-:W-:Y:S01]  /*1b10*/  @P2 IMAD.WIDE.U32 R58, R83, 0x10, R58 ;  /* 0x00000010533a2825 */ /* 0x004fe200078e003a */
        /* <DEDUP_REMOVED lines=26> */
.L_x_2972:
        /* <DEDUP_REMOVED lines=17> */
.L_x_2971:
        /* <DEDUP_REMOVED lines=18> */
.L_x_2974:
        /* <DEDUP_REMOVED lines=13> */
.L_x_2970:
        /* <DEDUP_REMOVED lines=23> */
.L_x_2976:
        /* <DEDUP_REMOVED lines=17> */
.L_x_2975:
        /* <DEDUP_REMOVED lines=18> */
.L_x_2977:
        /* <DEDUP_REMOVED lines=12> */
.L_x_2973:
        /* <DEDUP_REMOVED lines=32> */
.L_x_2980:
        /* <DEDUP_REMOVED lines=17> */
.L_x_2979:
        /* <DEDUP_REMOVED lines=18> */
.L_x_2982:
        /* <DEDUP_REMOVED lines=13> */
.L_x_2978:
        /* <DEDUP_REMOVED lines=23> */
.L_x_2984:
        /* <DEDUP_REMOVED lines=17> */
.L_x_2983:
        /* <DEDUP_REMOVED lines=18> */
.L_x_2985:
        /* <DEDUP_REMOVED lines=12> */
.L_x_2981:
        /* <DEDUP_REMOVED lines=19> */
[----:B0-----:R-:W-:Y:S02]  /*2eb0*/  MOV R28, R11 ;  /* 0x0000000b001c7202 */ /* 0x001fe40000000f00 */
        /* <DEDUP_REMOVED lines=14> */
.L_x_2959:
        /* <DEDUP_REMOVED lines=15> */
.L_x_2987:
        /* <DEDUP_REMOVED lines=15> */
.L_x_3595:


//--------------------- .text._ZN10layer_norm31ln_parallel_residual_bwd_kernelINS_13Kernel_traitsI6__halfffffjLj1536ELj1ELj1ELj4ELj16ENS_18Kernel_traits_baseILj1536ES2_ffffjLj128EEEEELb1ELb0ELb0EEEvNS_9BwdParamsE --------------------------
	.section	.text._ZN10layer_norm31ln_parallel_residual_bwd_kernelINS_13Kernel_traitsI6__halfffffjLj1536ELj1ELj1ELj4ELj16ENS_18Kernel_traits_baseILj1536ES2_ffffjLj128EEEEELb1ELb0ELb0EEEvNS_9BwdParamsE,"ax",@progbits
	.align	128
        .global         _ZN10layer_norm31ln_parallel_residual_bwd_kernelINS_13Kernel_traitsI6__halfffffjLj1536ELj1ELj1ELj4ELj16ENS_18Kernel_traits_baseILj1536ES2_ffffjLj128EEEEELb1ELb0ELb0EEEvNS_9BwdParamsE
        .type           _ZN10layer_norm31ln_parallel_residual_bwd_kernelINS_13Kernel_traitsI6__halfffffjLj1536ELj1ELj1ELj4ELj16ENS_18Kernel_traits_baseILj1536ES2_ffffjLj128EEEEELb1ELb0ELb0EEEvNS_9BwdParamsE,@function
        .size           _ZN10layer_norm31ln_parallel_residual_bwd_kernelINS_13Kernel_traitsI6__halfffffjLj1536ELj1ELj1ELj4ELj16ENS_18Kernel_traits_baseILj1536ES2_ffffjLj128EEEEELb1ELb0ELb0EEEvNS_9BwdParamsE,(.L_x_3596 - _ZN10layer_norm31ln_parallel_residual_bwd_kernelINS_13Kernel_traitsI6__halfffffjLj1536ELj1ELj1ELj4ELj16ENS_18Kernel_traits_baseILj1536ES2_ffffjLj128EEEEELb1ELb0ELb0EEEvNS_9BwdParamsE)
        .other          _ZN10layer_norm31ln_parallel_residual_bwd_kernelINS_13Kernel_traitsI6__halfffffjLj1536ELj1ELj1ELj4ELj16ENS_18Kernel_traits_baseILj1536ES2_ffffjLj128EEEEELb1ELb0ELb0EEEvNS_9BwdParamsE,@"STO_CUDA_ENTRY STV_DEFAULT"
_ZN10layer_norm31ln_parallel_residual_bwd_kernelINS_13Kernel_traitsI6__halfffffjLj1536ELj1ELj1ELj4ELj16ENS_18Kernel_traits_baseILj1536ES2_ffffjLj128EEEEELb1ELb0ELb0EEEvNS_9BwdParamsE:
.text._ZN10layer_norm31ln_parallel_residual_bwd_kernelINS_13Kernel_traitsI6__halfffffjLj1536ELj1ELj1ELj4ELj16ENS_18Kernel_traits_baseILj1536ES2_ffffjLj128EEEEELb1ELb0ELb0EEEvNS_9BwdParamsE:
[----:B------:R-:W-:Y:S01]  /*0000*/  LDC R1, c[0x0][0x37c] ;  /* 0x0000df00ff017b82 */ /* 0x000fe20000000800 */
[----:B------:R-:W0:Y:S01]  /*0010*/  S2R R102, SR_TID.X ;  /* 0x0000000000667919 */ /* 0x000e220000002100 */
[----:B------:R-:W1:Y:S06]  /*0020*/  LDCU UR4, c[0x0][0x388] ;  /* 0x00007100ff0477ac */ /* 0x000e6c0008000800 */
[----:B------:R-:W2:Y:S01]  /*0030*/  LDC.64 R6, c[0x0][0x3d0] ;  /* 0x0000f400ff067b82 */ /* 0x000ea20000000a00 */
[----:B------:R-:W3:Y:S07]  /*0040*/  LDCU.64 UR10, c[0x0][0x358] ;  /* 0x00006b00ff0a77ac */ /* 0x000eee0008000a00 */
[----:B------:R-:W4:Y:S08]  /*0050*/  LDC.64 R2, c[0x0][0x3d0] ;  /* 0x0000f400ff027b82 */ /* 0x000f300000000a00 */
[----:B------:R-:W3:Y:S01]  /*0060*/  LDC.64 R4, c[0x0][0x3d8] ;  /* 0x0000f600ff047b82 */ /* 0x000ee20000000a00 */
[----:B-1----:R-:W-:Y:S01]  /*0070*/  MOV R103, UR4 ;  /* 0x0000000400677c02 */ /* 0x002fe20008000f00 */
[----:B------:R-:W1:Y:S03]  /*0080*/  LDCU UR4, c[0x0][0x384] ;  /* 0x00007080ff0477ac */ /* 0x000e660008000800 */
[----:B------:R-:W-:-:S03]  /*0090*/  SHF.R.S32.HI R0, RZ, 0x1f, R103 ;  /* 0x0000001fff007819 */ /* 0x000fc60000011467 */
[----:B------:R-:W1:Y:S01]  /*00a0*/  LDC.64 R8, c[0x0][0x3d8] ;  /* 0x0000f600ff087b82 */ /* 0x000e620000000a00 */
[----:B------:R-:W-:Y:S02]  /*00b0*/  LEA.HI R0, R0, R103, RZ, 0x2 ;  /* 0x0000006700007211 */ /* 0x000fe400078f10ff */
[----:B0-----:R-:W-:Y:S02]  /*00c0*/  LOP3.LUT R101, R102, 0x7f, RZ, 0x3c, !PT ;  /* 0x0000007f66657812 */ /* 0x001fe400078e3cff */
[----:B------:R-:W-:-:S03]  /*00d0*/  MOV R15, R102 ;  /* 0x00000066000f7202 */ /* 0x000fc60000000f00 */
[----:B------:R-:W0:Y:S01]  /*00e0*/  LDC.64 R10, c[0x0][0x3d0] ;  /* 0x0000f400ff0a7b82 */ /* 0x000e220000000a00 */
[----:B------:R-:W-:-:S04]  /*00f0*/  LEA.HI.SX32 R101, R0, R101, 0x1e ;  /* 0x0000006500657211 */ /* 0x000fc800078ff2ff */
[C---:B------:R-:W-:Y:S02]  /*0100*/  ISETP.GE.U32.AND P0, PT, R101.reuse, 0x80, PT ;  /* 0x000000806500780c */ /* 0x040fe40003f06070 */
[C---:B------:R-:W-:Y:S01]  /*0110*/  ISETP.GE.U32.AND P1, PT, R101.reuse, 0x100, PT ;  /* 0x000001006500780c */ /* 0x040fe20003f26070 */
[----:B------:R-:W1:Y:S01]  /*0120*/  S2UR UR9, SR_CTAID.X ;  /* 0x00000000000979c3 */ /* 0x000e620000002500 */
[----:B------:R-:W-:-:S07]  /*0130*/  ISETP.GE.U32.AND P2, PT, R101, 0x180, PT ;  /* 0x000001806500780c */ /* 0x000fce0003f46070 */
[----:B------:R-:W0:Y:S02]  /*0140*/  LDC.64 R12, c[0x0][0x3d8] ;  /* 0x0000f600ff0c7b82 */ /* 0x000e240000000a00 */
[C---:B------:R-:W-:Y:S01]  /*0150*/  @P0 LOP3.LUT R15, R102.reuse, 0x80, RZ, 0xfc, !PT ;  /* 0x00000080660f0812 */ /* 0x040fe200078efcff */
[----:B----4-:R-:W-:-:S04]  /*0160*/  @P0 IMAD.WIDE.U32 R2, R102, 0x8, R2 ;  /* 0x0000000866020825 */ /* 0x010fc800078e0002 */
[C---:B--2---:R-:W-:Y:S01]  /*0170*/  @P1 IMAD.WIDE.U32 R6, R15.reuse, 0x8, R6 ;  /* 0x000000080f061825 */ /* 0x044fe200078e0006 */
[----:B---3--:R-:W5:Y:S03]  /*0180*/  @P0 LDG.E.64 R72, desc[UR10][R2.64] ;  /* 0x0000000a02480981 */ /* 0x008f66000c1e1b00 */
[----:B------:R-:W-:Y:S01]  /*0190*/  @P0 IMAD.WIDE.U32 R4, R102, 0x8, R4 ;  /* 0x0000000866040825 */ /* 0x000fe200078e0004 */
[----:B------:R-:W5:Y:S03]  /*01a0*/  @P1 LDG.E.64 R56, desc[UR10][R6.64] ;  /* 0x0000000a06381981 */ /* 0x000f66000c1e1b00 */
[C---:B-1----:R-:W-:Y:S01]  /*01b0*/  @P1 IMAD.WIDE.U32 R8, R15.reuse, 0x8, R8 ;  /* 0x000000080f081825 */ /* 0x042fe200078e0008 */
[----:B------:R-:W5:Y:S01]  /*01c0*/  @P0 LDG.E.64 R74, desc[UR10][R4.64] ;  /* 0x0000000a044a0981 */ /* 0x000f62000c1e1b00 */
[----:B------:R-:W-:Y:S01]  /*01d0*/  @P1 IADD3 R15, PT, PT, R15, 0x80, RZ ;  /* 0x000000800f0f1810 */ /* 0x000fe20007ffe0ff */
[----:B------:R-:W-:Y:S01]  /*01e0*/  UISETP.GE.AND UP0, UPT, UR9, UR4, UPT ;  /* 0x000000040900728c */ /* 0x000fe2000bf06270 */
[----:B------:R-:W-:Y:S01]  /*01f0*/  CS2R R52, SRZ ;  /* 0x0000000000347805 */ /* 0x000fe2000001ff00 */
[----:B------:R-:W5:Y:S02]  /*0200*/  @P1 LDG.E.64 R58, desc[UR10][R8.64] ;  /* 0x0000000a083a1981 */ /* 0x000f64000c1e1b00 */
[----:B0-----:R-:W-:-:S04]  /*0210*/  @P2 IMAD.WIDE.U32 R10, R15, 0x8, R10 ;  /* 0x000000080f0a2825 */ /* 0x001fc800078e000a */
[----:B------:R-:W-:Y:S01]  /*0220*/  @P2 IMAD.WIDE.U32 R12, R15, 0x8, R12 ;  /* 0x000000080f0c2825 */ /* 0x000fe200078e000c */
[----:B------:R-:W5:Y:S01]  /*0230*/  @P2 LDG.E.64 R60, desc[UR10][R10.64] ;  /* 0x0000000a0a3c2981 */ /* 0x000f62000c1e1b00 */
[----:B------:R-:W-:Y:S02]  /*0240*/  CS2R R54, SRZ ;  /* 0x0000000000367805 */ /* 0x000fe4000001ff00 */
[----:B------:R-:W-:Y:S02]  /*0250*/  CS2R R48, SRZ ;  /* 0x0000000000307805 */ /* 0x000fe4000001ff00 */
[----:B------:R-:W-:Y:S01]  /*0260*/  CS2R R50, SRZ ;  /* 0x0000000000327805 */ /* 0x000fe2000001ff00 */
[----:B------:R0:W5:Y:S01]  /*0270*/  @P2 LDG.E.64 R62, desc[UR10][R12.64] ;  /* 0x0000000a0c3e2981 */ /* 0x000162000c1e1b00 */
        /* <DEDUP_REMOVED lines=19> */
[----:B------:R-:W-:Y:S01]  /*03b0*/  CS2R R10, SRZ ;  /* 0x00000000000a7805 */ /* 0x000fe2000001ff00 */
[----:B------:R-:W-:Y:S06]  /*03c0*/  BRA.U UP0, `(.L_x_2988) ;  /* 0x00000049006c7547 */ /* 0x000fec000b800000 */
[----:B------:R-:W0:Y:S01]  /*03d0*/  LDCU.U8 UR12, c[0x0][0x410] ;  /* 0x00008200ff0c77ac */ /* 0x000e220008000000 */
[----:B-----5:R-:W-:Y:S02]  /*03e0*/  MOV R108, R56 ;  /* 0x00000038006c7202 */ /* 0x020fe40000000f00 */
[----:B------:R-:W-:Y:S02]  /*03f0*/  CS2R R52, SRZ ;  /* 0x0000000000347805 */ /* 0x000fe4000001ff00 */
[----:B------:R-:W-:Y:S02]  /*0400*/  SHF.R.U64 R107, R56, 0x10, R57 ;  /* 0x00000010386b7819 */ /* 0x000fe40000001239 */
[----:B------:R-:W-:Y:S02]  /*0410*/  CS2R R54, SRZ ;  /* 0x0000000000367805 */ /* 0x000fe4000001ff00 */
[----:B------:R-:W-:Y:S02]  /*0420*/  MOV R2, R57 ;  /* 0x0000003900027202 */ /* 0x000fe40000000f00 */
[----:B------:R-:W-:-:S02]  /*0430*/  CS2R R48, SRZ ;  /* 0x0000000000307805 */ /* 0x000fc4000001ff00 */
[----:B------:R-:W-:Y:S02]  /*0440*/  SHF.R.U64 R0, R58, 0x10, R59 ;  /* 0x000000103a007819 */ /* 0x000fe4000000123b */
[----:B------:R-:W-:Y:S02]  /*0450*/  CS2R R50, SRZ ;  /* 0x0000000000327805 */ /* 0x000fe4000001ff00 */
[----:B------:R-:W-:Y:S02]  /*0460*/  MOV R138, R63 ;  /* 0x0000003f008a7202 */ /* 0x000fe40000000f00 */
[----:B------:R-:W-:Y:S02]  /*0470*/  CS2R R44, SRZ ;  /* 0x00000000002c7805 */ /* 0x000fe4000001ff00 */
[----:B------:R-:W-:Y:S02]  /*0480*/  SHF.R.U32.HI R8, RZ, 0x10, R63 ;  /* 0x00000010ff087819 */ /* 0x000fe4000001163f */
[----:B------:R-:W-:-:S02]  /*0490*/  CS2R R46, SRZ ;  /* 0x00000000002e7805 */ /* 0x000fc4000001ff00 */
[----:B------:R-:W-:Y:S02]  /*04a0*/  PRMT R107, R2, 0x5410, R107 ;  /* 0x00005410026b7816 */ /* 0x000fe4000000006b */
[----:B------:R-:W-:Y:S02]  /*04b0*/  CS2R R40, SRZ ;  /* 0x0000000000287805 */ /* 0x000fe4000001ff00 */
[----:B------:R-:W-:Y:S02]  /*04c0*/  PRMT R108, R108, 0x5410, R0 ;  /* 0x000054106c6c7816 */ /* 0x000fe40000000000 */
[----:B------:R-:W-:Y:S02]  /*04d0*/  CS2R R42, SRZ ;  /* 0x00000000002a7805 */ /* 0x000fe4000001ff00 */
[----:B------:R-:W-:Y:S01]  /*04e0*/  SHF.R.U32.HI R3, RZ, 0x10, R57 ;  /* 0x00000010ff037819 */ /* 0x000fe20000011639 */
[----:B0-----:R-:W-:Y:S01]  /*04f0*/  UISETP.NE.AND UP0, UPT, UR12, URZ, UPT ;  /* 0x000000ff0c00728c */ /* 0x001fe2000bf05270 */
[----:B------:R-:W-:-:S02]  /*0500*/  MOV R106, R58 ;  /* 0x0000003a006a7202 */ /* 0x000fc40000000f00 */
        /* <DEDUP_REMOVED lines=13> */
[----:B------:R-:W-:Y:S02]  /*05e0*/  MOV R137, R62 ;  /* 0x0000003e00897202 */ /* 0x000fe40000000f00 */
[----:B------:R-:W-:Y:S02]  /*05f0*/  CS2R R26, SRZ ;  /* 0x00000000001a7805 */ /* 0x000fe4000001ff00 */
[----:B------:R-:W-:Y:S02]  /*0600*/  SHF.R.U64 R6, R62, 0x10, R63 ;  /* 0x000000103e067819 */ /* 0x000fe4000000123f */
        /* <DEDUP_REMOVED lines=21> */
[----:B------:R-:W1:Y:S01]  /*0760*/  LDCU UR13, c[0x0][0x400] ;  /* 0x00008000ff0d77ac */ /* 0x000e620008000800 */
[----:B------:R-:W-:-:S02]  /*0770*/  PRMT R140, R140, 0x5410, R2 ;  /* 0x000054108c8c7816 */ /* 0x000fc40000000002 */
[----:B------:R-:W-:Y:S01]  /*0780*/  MOV R100, UR9 ;  /* 0x0000000900647c02 */ /* 0x000fe20008000f00 */
[----:B------:R-:W2:Y:S01]  /*0790*/  LDCU.64 UR6, c[0x0][0x478] ;  /* 0x00008f00ff0677ac */ /* 0x000ea20008000a00 */
[----:B------:R-:W-:Y:S01]  /*07a0*/  PLOP3.LUT P3, PT, PT, PT, UP0, 0x80, 0x8 ;  /* 0x000000000008781c */ /* 0x000fe20003f6f008 */
[----:B------:R-:W3:Y:S01]  /*07b0*/  LDCU.64 UR18, c[0x0][0x438] ;  /* 0x00008700ff1277ac */ /* 0x000ee20008000a00 */
[----:B------:R-:W4:Y:S11]  /*07c0*/  LDCU.64 UR14, c[0x0][0x470] ;  /* 0x00008e00ff0e77ac */ /* 0x000f360008000a00 */
.L_x_3027:
[----:B0--34-:R-:W0:Y:S08]  /*07d0*/  LDC.64 R76, c[0x0][0x3c0] ;  /* 0x0000f000ff4c7b82 */ /* 0x019e300000000a00 */
        /* <DEDUP_REMOVED lines=8> */
[----:B------:R-:W-:Y:S01]  /*0860*/  HFMA2 R132, -RZ, RZ, 0, 0 ;  /* 0x00000000ff847431 */ /* 0x000fe200000001ff */
[C---:B------:R-:W-:Y:S02]  /*0870*/  ISETP.GE.U32.AND P1, PT, R101.reuse, 0x100, PT ;  /* 0x000001006500780c */ /* 0x040fe40003f26070 */
[----:B------:R-:W-:Y:S02]  /*0880*/  SHF.R.S32.HI R81, RZ, 0x1f, R80 ;  /* 0x0000001fff517819 */ /* 0x000fe40000011450 */
[----:B------:R-:W-:Y:S02]  /*0890*/  ISETP.GE.U32.AND P2, PT, R101, 0x180, PT ;  /* 0x000001806500780c */ /* 0x000fe40003f46070 */
[----:B------:R-:W-:-:S02]  /*08a0*/  LEA.HI R81, R81, R80, RZ, 0x2 ;  /* 0x0000005051517211 */ /* 0x000fc400078f10ff */
[----:B------:R-:W-:Y:S02]  /*08b0*/  MOV R134, RZ ;  /* 0x000000ff00867202 */ /* 0x000fe40000000f00 */
[----:B------:R-:W-:-:S04]  /*08c0*/  LEA.HI.SX32 R98, R81, R102, 0x1e ;  /* 0x0000006651627211 */ /* 0x000fc800078ff2ff */
[----:B------:R-:W-:Y:S02]  /*08d0*/  MOV R133, R98 ;  /* 0x0000006200857202 */ /* 0x000fe40000000f00 */
[----:B--2---:R-:W-:Y:S01]  /*08e0*/  FSEL R125, R78, RZ, !P3 ;  /* 0x000000ff4e7d7208 */ /* 0x004fe20005800000 */
[----:B0-----:R-:W-:Y:S06]  /*08f0*/  @!P0 BRA `(.L_x_2990) ;  /* 0x00000004001c8947 */ /* 0x001fec0003800000 */
[----:B------:R-:W0:Y:S08]  /*0900*/  LDC.64 R76, c[0x0][0x430] ;  /* 0x00010c00ff4c7b82 */ /* 0x000e300000000a00 */
[----:B------:R-:W1:Y:S08]  /*0910*/  LDC.64 R80, c[0x0][0x428] ;  /* 0x00010a00ff507b82 */ /* 0x000e700000000a00 */
[----:B------:R-:W2:Y:S01]  /*0920*/  LDC.64 R84, c[0x0][0x3a8] ;  /* 0x0000ea00ff547b82 */ /* 0x000ea20000000a00 */
[----:B----4-:R-:W-:-:S04]  /*0930*/  ISETP.NE.U32.AND P3, PT, RZ, UR14, PT ;  /* 0x0000000eff007c0c */ /* 0x010fc8000bf65070 */
[----:B------:R-:W-:Y:S01]  /*0940*/  ISETP.NE.AND.EX P3, PT, RZ, UR15, PT, P3 ;  /* 0x0000000fff007c0c */ /* 0x000fe2000bf65330 */
[C---:B0-----:R-:W-:Y:S01]  /*0950*/  IMAD.WIDE.U32 R76, R98.reuse, 0x10, R76 ;  /* 0x00000010624c7825 */ /* 0x041fe200078e004c */
[----:B---3--:R-:W-:Y:S01]  /*0960*/  ISETP.NE.U32.AND P0, PT, RZ, UR18, PT ;  /* 0x00000012ff007c0c */ /* 0x008fe2000bf05070 */
[----:B------:R-:W0:Y:S04]  /*0970*/  LDC.64 R94, c[0x0][0x3b0] ;  /* 0x0000ec00ff5e7b82 */ /* 0x000e280000000a00 */
[----:B------:R-:W3:Y:S01]  /*0980*/  LDG.E.128 R76, desc[UR10][R76.64] ;  /* 0x0000000a4c4c7981 */ /* 0x000ee2000c1e1d00 */
[----:B-1----:R-:W-:-:S05]  /*0990*/  IMAD.WIDE.U32 R80, R98, 0x10, R80 ;  /* 0x0000001062507825 */ /* 0x002fca00078e0050 */
[----:B------:R-:W1:Y:S01]  /*09a0*/  @P3 LDC.64 R126, c[0x0][0x3b8] ;  /* 0x0000ee00ff7e3b82 */ /* 0x000e620000000a00 */
[----:B------:R-:W4:Y:S01]  /*09b0*/  LDG.E.128 R80, desc[UR10][R80.64] ;  /* 0x0000000a50507981 */ /* 0x000f22000c1e1d00 */
[----:B--2---:R-:W-:-:S06]  /*09c0*/  IMAD.WIDE.U32 R84, R98, 0x10, R84 ;  /* 0x0000001062547825 */ /* 0x004fcc00078e0054 */
[----:B------:R-:W2:Y:S01]  /*09d0*/  LDG.E.128 R84, desc[UR10][R84.64] ;  /* 0x0000000a54547981 */ /* 0x000ea2000c1e1d00 */
[----:B-1----:R-:W-:-:S05]  /*09e0*/  @P3 IMAD.WIDE.U32 R126, R98, 0x4, R126 ;  /* 0x00000004627e3825 */ /* 0x002fca00078e007e */
[----:B------:R-:W5:Y:S01]  /*09f0*/  @P3 LDG.E R97, desc[UR10][R126.64] ;  /* 0x0000000a7e613981 */ /* 0x000f62000c1e1900 */
[----:B------:R-:W-:-:S13]  /*0a00*/  ISETP.NE.AND.EX P0, PT, RZ, UR19, PT, P0 ;  /* 0x00000013ff007c0c */ /* 0x000fda000bf05300 */
[----:B------:R-:W1:Y:S01]  /*0a10*/  @P0 LDC.64 R104, c[0x0][0x438] ;  /* 0x00010e00ff680b82 */ /* 0x000e620000000a00 */
[----:B------:R-:W-:Y:S02]  /*0a20*/  HADD2.F32 R117, -RZ, R74.H0_H0 ;  /* 0x2000004aff757230 */ /* 0x000fe40000004100 */
[----:B0-----:R-:W-:-:S04]  /*0a30*/  IMAD.WIDE.U32 R94, R98, 0x4, R94 ;  /* 0x00000004625e7825 */ /* 0x001fc800078e005e */
[----:B------:R-:W-:Y:S02]  /*0a40*/  HADD2.F32 R3, -RZ, R72.H0_H0 ;  /* 0x20000048ff037230 */ /* 0x000fe40000004100 */
[--C-:B------:R-:W-:Y:S01]  /*0a50*/  HADD2.F32 R120, -RZ, R139.reuse.H1_H1 ;  /* 0x3000008bff787230 */ /* 0x100fe20000004100 */
[----:B------:R-:W5:Y:S01]  /*0a60*/  LDG.E R95, desc[UR10][R94.64] ;  /* 0x0000000a5e5f7981 */ /* 0x000f62000c1e1900 */
[----:B------:R-:W-:Y:S02]  /*0a70*/  HADD2.F32 R114, -RZ, R139.H0_H0 ;  /* 0x2000008bff727230 */ /* 0x000fe40000004100 */
[----:B-1----:R-:W-:-:S05]  /*0a80*/  @P0 IMAD.WIDE.U32 R104, R98, 0x10, R104 ;  /* 0x0000001062680825 */ /* 0x002fca00078e0068 */
[----:B------:R0:W5:Y:S01]  /*0a90*/  @P0 LDG.E.128 R4, desc[UR10][R104.64] ;  /* 0x0000000a68040981 */ /* 0x000162000c1e1d00 */
[--C-:B------:R-:W-:Y:S02]  /*0aa0*/  HADD2.F32 R128, -RZ, R140.reuse.H1_H1 ;  /* 0x3000008cff807230 */ /* 0x100fe40000004100 */
[----:B0-----:R-:W-:Y:S01]  /*0ab0*/  HADD2.F32 R104, -RZ, R140.H0_H0 ;  /* 0x2000008cff687230 */ /* 0x001fe20000004100 */
[----:B------:R-:W-:Y:S01]  /*0ac0*/  IADD3 R133, PT, PT, R98, 0x80, RZ ;  /* 0x0000008062857810 */ /* 0x000fe20007ffe0ff */
[----:B---3--:R-:W-:Y:S01]  /*0ad0*/  FMUL.FTZ R117, R76, R117 ;  /* 0x000000754c757220 */ /* 0x008fe20000410000 */
[----:B------:R-:W-:-:S03]  /*0ae0*/  FMUL.FTZ R94, R77, R120 ;  /* 0x000000784d5e7220 */ /* 0x000fc60000410000 */
[----:B----4-:R-:W-:Y:S01]  /*0af0*/  FFMA.FTZ R96, R80, R3, R117 ;  /* 0x0000000350607223 */ /* 0x010fe20000010075 */
[----:B------:R-:W-:Y:S02]  /*0b00*/  HADD2.F32 R117, -RZ, R75.H0_H0 ;  /* 0x2000004bff757230 */ /* 0x000fe40000004100 */
[----:B------:R-:W-:Y:S01]  /*0b10*/  FFMA.FTZ R94, R81, R114, R94 ;  /* 0x00000072515e7223 */ /* 0x000fe2000001005e */
[----:B------:R-:W-:Y:S02]  /*0b20*/  HADD2.F32 R3, -RZ, R73.H0_H0 ;  /* 0x20000049ff037230 */ /* 0x000fe40000004100 */
[----:B------:R-:W-:Y:S01]  /*0b30*/  FMUL.FTZ R105, R78, R117 ;  /* 0x000000754e697220 */ /* 0x000fe20000410000 */
[C---:B--2---:R-:W-:Y:S01]  /*0b40*/  FADD.FTZ R114, -R125.reuse, R85 ;  /* 0x000000557d727221 */ /* 0x044fe20000010100 */
[C---:B------:R-:W-:Y:S02]  /*0b50*/  FADD.FTZ R84, -R125.reuse, R84 ;  /* 0x000000547d547221 */ /* 0x040fe40000010100 */
[----:B------:R-:W-:Y:S01]  /*0b60*/  FFMA.FTZ R105, R82, R3, R105 ;  /* 0x0000000352697223 */ /* 0x000fe20000010069 */
[----:B------:R-:W-:Y:S01]  /*0b70*/  FADD.FTZ R86, -R125, R86 ;  /* 0x000000567d567221 */ /* 0x000fe20000010100 */
[C---:B-----5:R-:W-:Y:S01]  /*0b80*/  FMUL.FTZ R114, R99.reuse, R114 ;  /* 0x0000007263727220 */ /* 0x060fe20000410000 */
[----:B------:R-:W-:Y:S01]  /*0b90*/  FMUL.FTZ R3, R99, R84 ;  /* 0x0000005463037220 */ /* 0x000fe20000410000 */
[----:B------:R-:W-:Y:S01]  /*0ba0*/  FADD.FTZ R41, R41, R81 ;  /* 0x0000005129297221 */ /* 0x000fe20000010000 */
[----:B------:R-:W-:Y:S01]  /*0bb0*/  FMUL.FTZ R117, R99, R86 ;  /* 0x0000005663757220 */ /* 0x000fe20000410000 */
[-C--:B------:R-:W-:Y:S01]  /*0bc0*/  FFMA.FTZ R53, R81, R114.reuse, R53 ;  /* 0x0000007251357223 */ /* 0x080fe20000010035 */
[----:B------:R-:W-:Y:S01]  /*0bd0*/  FADD.FTZ R17, R17, R77 ;  /* 0x0000004d11117221 */ /* 0x000fe20000010000 */
[----:B------:R-:W-:Y:S01]  /*0be0*/  FFMA.FTZ R29, R77, R114, R29 ;  /* 0x000000724d1d7223 */ /* 0x000fe2000001001d */
[----:B------:R-:W-:Y:S01]  /*0bf0*/  FADD.FTZ R77, RZ, R96 ;  /* 0x00000060ff4d7221 */ /* 0x000fe20000010000 */
[----:B------:R-:W-:Y:S01]  /*0c00*/  FFMA.FTZ R81, R3, R96, RZ ;  /* 0x0000006003517223 */ /* 0x000fe200000100ff */
[----:B------:R-:W-:Y:S01]  /*0c10*/  FADD.FTZ R16, R16, R76 ;  /* 0x0000004c10107221 */ /* 0x000fe20000010000 */
[----:B------:R-:W-:Y:S01]  /*0c20*/  FFMA.FTZ R28, R76, R3, R28 ;  /* 0x000000034c1c7223 */ /* 0x000fe2000001001c */
[----:B------:R-:W-:Y:S01]  /*0c30*/  FADD.FTZ R18, R18, R78 ;  /* 0x0000004e12127221 */ /* 0x000fe20000010000 */
[----:B------:R-:W-:Y:S01]  /*0c40*/  FFMA.FTZ R30, R78, R117, R30 ;  /* 0x000000754e1e7223 */ /* 0x000fe2000001001e */
[----:B------:R-:W-:Y:S01]  /*0c50*/  FMUL.FTZ R128, R79, R128 ;  /* 0x000000804f807220 */ /* 0x000fe20000410000 */
[----:B------:R-:W-:Y:S01]  /*0c60*/  FADD.FTZ R120, -R125, R87 ;  /* 0x000000577d787221 */ /* 0x000fe20000010100 */
[----:B------:R-:W-:Y:S01]  /*0c70*/  FADD.FTZ R76, R77, R94 ;  /* 0x0000005e4d4c7221 */ /* 0x000fe20000010000 */
[----:B------:R-:W-:Y:S01]  /*0c80*/  FFMA.FTZ R78, R114, R94, R81 ;  /* 0x0000005e724e7223 */ /* 0x000fe20000010051 */
        /* <DEDUP_REMOVED lines=14> */
.L_x_2990:
[----:B---34-:R-:W-:Y:S05]  /*0d70*/  BSYNC.RECONVERGENT B0 ;  /* 0x0000000000007941 */ /* 0x018fea0003800200 */
.L_x_2989:
[----:B------:R-:W-:Y:S04]  /*0d80*/  BSSY.RECONVERGENT B0, `(.L_x_2991) ;  /* 0x0000049000007945 */ /* 0x000fe80003800200 */
[----:B------:R-:W-:Y:S05]  /*0d90*/  @!P1 BRA `(.L_x_2992) ;  /* 0x00000004001c9947 */ /* 0x000fea0003800000 */
[----:B------:R-:W0:Y:S08]  /*0da0*/  LDC.64 R76, c[0x0][0x430] ;  /* 0x00010c00ff4c7b82 */ /* 0x000e300000000a00 */
[----:B------:R-:W1:Y:S08]  /*0db0*/  LDC.64 R80, c[0x0][0x428] ;  /* 0x00010a00ff507b82 */ /* 0x000e700000000a00 */
[----:B------:R-:W2:Y:S01]  /*0dc0*/  LDC.64 R84, c[0x0][0x3a8] ;  /* 0x0000ea00ff547b82 */ /* 0x000ea20000000a00 */
[----:B------:R-:W-:-:S02]  /*0dd0*/  ISETP.NE.U32.AND P3, PT, RZ, UR14, PT ;  /* 0x0000000eff007c0c */ /* 0x000fc4000bf65070 */
[----:B------:R-:W-:Y:S02]  /*0de0*/  ISETP.NE.U32.AND P0, PT, RZ, UR18, PT ;  /* 0x00000012ff007c0c */ /* 0x000fe4000bf05070 */
[----:B------:R-:W-:Y:S02]  /*0df0*/  ISETP.NE.AND.EX P3, PT, RZ, UR15, PT, P3 ;  /* 0x0000000fff007c0c */ /* 0x000fe4000bf65330 */
[----:B------:R-:W-:Y:S01]  /*0e00*/  ISETP.NE.AND.EX P0, PT, RZ, UR19, PT, P0 ;  /* 0x00000013ff007c0c */ /* 0x000fe2000bf05300 */
[C---:B0-----:R-:W-:Y:S01]  /*0e10*/  IMAD.WIDE.U32 R76, R133.reuse, 0x10, R76 ;  /* 0x00000010854c7825 */ /* 0x041fe200078e004c */
[----:B------:R-:W0:Y:S05]  /*0e20*/  LDC.64 R128, c[0x0][0x3b0] ;  /* 0x0000ec00ff807b82 */ /* 0x000e2a0000000a00 */
[----:B------:R-:W3:Y:S01]  /*0e30*/  LDG.E.128 R76, desc[UR10][R76.64] ;  /* 0x0000000a4c4c7981 */ /* 0x000ee2000c1e1d00 */
[----:B-1----:R-:W-:-:S03]  /*0e40*/  IMAD.WIDE.U32 R80, R133, 0x10, R80 ;  /* 0x0000001085507825 */ /* 0x002fc600078e0050 */
[----:B------:R-:W1:Y:S03]  /*0e50*/  @P3 LDC.64 R126, c[0x0][0x3b8] ;  /* 0x0000ee00ff7e3b82 */ /* 0x000e660000000a00 */
[----:B------:R-:W4:Y:S01]  /*0e60*/  LDG.E.128 R80, desc[UR10][R80.64] ;  /* 0x0000000a50507981 */ /* 0x000f22000c1e1d00 */
[----:B--2---:R-:W-:-:S04]  /*0e70*/  IMAD.WIDE.U32 R84, R133, 0x10, R84 ;  /* 0x0000001085547825 */ /* 0x004fc800078e0054 */
[----:B------:R-:W2:Y:S02]  /*0e80*/  @P0 LDC.64 R90, c[0x0][0x438] ;  /* 0x00010e00ff5a0b82 */ /* 0x000ea40000000a00 */
[----:B------:R-:W4:Y:S01]  /*0e90*/  LDG.E.128 R84, desc[UR10][R84.64] ;  /* 0x0000000a54547981 */ /* 0x000f22000c1e1d00 */
[----:B0-----:R-:W-:-:S05]  /*0ea0*/  IMAD.WIDE.U32 R128, R133, 0x4, R128 ;  /* 0x0000000485807825 */ /* 0x001fca00078e0080 */
[----:B------:R0:W5:Y:S01]  /*0eb0*/  LDG.E R92, desc[UR10][R128.64] ;  /* 0x0000000a805c7981 */ /* 0x000162000c1e1900 */
[----:B-1----:R-:W-:-:S05]  /*0ec0*/  @P3 IMAD.WIDE.U32 R126, R133, 0x4, R126 ;  /* 0x00000004857e3825 */ /* 0x002fca00078e007e */
[----:B------:R0:W5:Y:S01]  /*0ed0*/  @P3 LDG.E R93, desc[UR10][R126.64] ;  /* 0x0000000a7e5d3981 */ /* 0x000162000c1e1900 */
[----:B--2---:R-:W-:-:S05]  /*0ee0*/  @P0 IMAD.WIDE.U32 R130, R133, 0x10, R90 ;  /* 0x0000001085820825 */ /* 0x004fca00078e005a */
[----:B------:R0:W5:Y:S01]  /*0ef0*/  @P0 LDG.E.128 R56, desc[UR10][R130.64] ;  /* 0x0000000a82380981 */ /* 0x000162000c1e1d00 */
[----:B------:R-:W-:Y:S02]  /*0f00*/  HADD2.F32 R109, -RZ, R106.H0_H0 ;  /* 0x2000006aff6d7230 */ /* 0x000fe40000004100 */
[--C-:B------:R-:W-:Y:S02]  /*0f10*/  HADD2.F32 R110, -RZ, R108.reuse.H1_H1 ;  /* 0x3000006cff6e7230 */ /* 0x100fe40000004100 */
[----:B------:R-:W-:Y:S02]  /*0f20*/  HADD2.F32 R122, -RZ, R123.H1_H1 ;  /* 0x3000007bff7a7230 */ /* 0x000fe40000004100 */
[----:B------:R-:W-:Y:S02]  /*0f30*/  HADD2.F32 R91, -RZ, R108.H0_H0 ;  /* 0x2000006cff5b7230 */ /* 0x000fe40000004100 */
[----:B------:R-:W-:Y:S02]  /*0f40*/  HADD2.F32 R90, -RZ, R107.H1_H1 ;  /* 0x3000006bff5a7230 */ /* 0x000fe40000004100 */
[----:B------:R-:W-:-:S02]  /*0f50*/  HADD2.F32 R116, -RZ, R106.H1_H1 ;  /* 0x3000006aff747230 */ /* 0x000fc40000004100 */
[----:B------:R-:W-:Y:S01]  /*0f60*/  HADD2.F32 R113, -RZ, R123.H0_H0 ;  /* 0x2000007bff717230 */ /* 0x000fe20000004100 */
[----:B------:R-:W-:Y:S01]  /*0f70*/  IADD3 R133, PT, PT, R133, 0x80, RZ ;  /* 0x0000008085857810 */ /* 0x000fe20007ffe0ff */
[----:B---3--:R-:W-:Y:S01]  /*0f80*/  FMUL.FTZ R109, R76, R109 ;  /* 0x0000006d4c6d7220 */ /* 0x008fe20000410000 */
[----:B------:R-:W-:Y:S01]  /*0f90*/  FMUL.FTZ R110, R77, R110 ;  /* 0x0000006e4d6e7220 */ /* 0x000fe20000410000 */
[----:B------:R-:W-:Y:S01]  /*0fa0*/  FMUL.FTZ R122, R79, R122 ;  /* 0x0000007a4f7a7220 */ /* 0x000fe20000410000 */
[----:B------:R-:W-:Y:S01]  /*0fb0*/  FMUL.FTZ R113, R78, R113 ;  /* 0x000000714e717220 */ /* 0x000fe20000410000 */
[----:B----4-:R-:W-:Y:S01]  /*0fc0*/  FFMA.FTZ R91, R80, R91, R109 ;  /* 0x0000005b505b7223 */ /* 0x010fe2000001006d */
[----:B------:R-:W-:Y:S01]  /*0fd0*/  FFMA.FTZ R90, R81, R90, R110 ;  /* 0x0000005a515a7223 */ /* 0x000fe2000001006e */
[----:B------:R-:W-:Y:S02]  /*0fe0*/  HADD2.F32 R109, -RZ, R107.H0_H0 ;  /* 0x2000006bff6d7230 */ /* 0x000fe40000004100 */
[----:B------:R-:W-:Y:S01]  /*0ff0*/  FFMA.FTZ R110, R83, R116, R122 ;  /* 0x00000074536e7223 */ /* 0x000fe2000001007a */
[C---:B------:R-:W-:Y:S01]  /*1000*/  FADD.FTZ R116, -R125.reuse, R85 ;  /* 0x000000557d747221 */ /* 0x040fe20000010100 */
[C---:B------:R-:W-:Y:S01]  /*1010*/  FADD.FTZ R84, -R125.reuse, R84 ;  /* 0x000000547d547221 */ /* 0x040fe20000010100 */
        /* <DEDUP_REMOVED lines=31> */
.L_x_2992:
[----:B------:R-:W-:Y:S05]  /*1210*/  BSYNC.RECONVERGENT B0 ;  /* 0x0000000000007941 */ /* 0x000fea0003800200 */
.L_x_2991:
        /* <DEDUP_REMOVED lines=25> */
[----:B------:R-:W-:Y:S02]  /*13b0*/  HADD2.F32 R111, -RZ, R135.H0_H0 ;  /* 0x20000087ff6f7230 */ /* 0x000fe40000004100 */
[----:B------:R-:W-:Y:S02]  /*13c0*/  HADD2.F32 R112, -RZ, R137.H1_H1 ;  /* 0x30000089ff707230 */ /* 0x000fe40000004100 */
[----:B------:R-:W-:Y:S02]  /*13d0*/  HADD2.F32 R124, -RZ, R138.H1_H1 ;  /* 0x3000008aff7c7230 */ /* 0x000fe40000004100 */
[----:B------:R-:W-:Y:S02]  /*13e0*/  HADD2.F32 R0, -RZ, R135.H1_H1 ;  /* 0x30000087ff007230 */ /* 0x000fe40000004100 */
[----:B------:R-:W-:-:S02]  /*13f0*/  HADD2.F32 R118, -RZ, R136.H1_H1 ;  /* 0x30000088ff767230 */ /* 0x000fc40000004100 */
[----:B---3--:R-:W-:Y:S01]  /*1400*/  FMUL.FTZ R115, R76, R115 ;  /* 0x000000734c737220 */ /* 0x008fe20000410000 */
[----:B------:R-:W-:Y:S01]  /*1410*/  FMUL.FTZ R112, R77, R112 ;  /* 0x000000704d707220 */ /* 0x000fe20000410000 */
[----:B------:R-:W-:Y:S02]  /*1420*/  FMUL.FTZ R124, R79, R124 ;  /* 0x0000007c4f7c7220 */ /* 0x000fe40000410000 */
[----:B----4-:R-:W-:Y:S01]  /*1430*/  FFMA.FTZ R2, R80, R111, R115 ;  /* 0x0000006f50027223 */ /* 0x010fe20000010073 */
[----:B------:R-:W-:Y:S02]  /*1440*/  HADD2.F32 R115, -RZ, R138.H0_H0 ;  /* 0x2000008aff737230 */ /* 0x000fe40000004100 */
[----:B------:R-:W-:Y:S01]  /*1450*/  FFMA.FTZ R0, R81, R0, R112 ;  /* 0x0000000051007223 */ /* 0x000fe20000010070 */
[----:B------:R-:W-:Y:S02]  /*1460*/  HADD2.F32 R111, -RZ, R136.H0_H0 ;  /* 0x20000088ff6f7230 */ /* 0x000fe40000004100 */
[----:B------:R-:W-:Y:S01]  /*1470*/  FFMA.FTZ R112, R83, R118, R124 ;  /* 0x0000007653707223 */ /* 0x000fe2000001007c */
[----:B------:R-:W-:Y:S01]  /*1480*/  FMUL.FTZ R115, R78, R115 ;  /* 0x000000734e737220 */ /* 0x000fe20000410000 */
[C---:B------:R-:W-:Y:S01]  /*1490*/  FADD.FTZ R118, -R125.reuse, R85 ;  /* 0x000000557d767221 */ /* 0x040fe20000010100 */
[----:B------:R-:W-:-:S02]  /*14a0*/  FADD.FTZ R84, -R125, R84 ;  /* 0x000000547d547221 */ /* 0x000fc40000010100 */
        /* <DEDUP_REMOVED lines=31> */
.L_x_2994:
[----:B------:R-:W-:Y:S05]  /*16a0*/  BSYNC.RECONVERGENT B0 ;  /* 0x0000000000007941 */ /* 0x000fea0003800200 */
.L_x_2993:
        /* <DEDUP_REMOVED lines=32> */
.L_x_2996:
[----:B------:R-:W-:Y:S05]  /*18b0*/  BSYNC.RECONVERGENT B0 ;  /* 0x0000000000007941 */ /* 0x000fea0003800200 */
.L_x_2995:
[----:B------:R-:W1:Y:S08]  /*18c0*/  S2UR UR5, SR_CgaCtaId ;  /* 0x00000000000579c3 */ /* 0x000e700000008800 */
[----:B------:R-:W-:Y:S01]  /*18d0*/  BAR.SYNC.DEFER_BLOCKING 0x0 ;  /* 0x0000000000007b1d */ /* 0x000fe20000010000 */
[----:B------:R-:W-:-:S05]  /*18e0*/  ISETP.NE.AND P3, PT, RZ, UR12, PT ;  /* 0x0000000cff007c0c */ /* 0x000fca000bf65270 */
[----:B------:R-:W-:Y:S02]  /*18f0*/  UMOV UR4, 0x400 ;  /* 0x0000040000047882 */ /* 0x000fe40000000000 */
[----:B------:R-:W2:Y:S01]  /*1900*/  LDC.64 R84, c[0x0][0x380] ;  /* 0x0000e000ff547b82 */ /* 0x000ea20000000a00 */
[----:B------:R-:W-:Y:S01]  /*1910*/  BSSY.RECONVERGENT B0, `(.L_x_2997) ;  /* 0x000012a000007945 */ /* 0x000fe20003800200 */
[----:B-1----:R-:W-:-:S04]  /*1920*/  ULEA UR4, UR5, UR4, 0x18 ;  /* 0x0000000405047291 */ /* 0x002fc8000f8ec0ff */
[----:B------:R-:W-:Y:S02]  /*1930*/  UIADD3 UR5, UPT, UPT, UR4, 0x1820, URZ ;  /* 0x0000182004057890 */ /* 0x000fe4000fffe0ff */
[----:B------:R-:W-:Y:S02]  /*1940*/  @!UP1 UIADD3 UR5, UPT, UPT, UR4, 0x1800, URZ ;  /* 0x0000180004059890 */ /* 0x000fe4000fffe0ff */
[----:B------:R-:W-:Y:S01]  /*1950*/  UIADD3 UR8, UPT, UPT, UR4, 0x1830, URZ ;  /* 0x0000183004087890 */ /* 0x000fe2000fffe0ff */
[----:B--2---:R-:W-:Y:S01]  /*1960*/  IADD3 R100, PT, PT, R100, R84, RZ ;  /* 0x0000005464647210 */ /* 0x004fe20007ffe0ff */
[----:B------:R-:W-:-:S03]  /*1970*/  @!UP1 UIADD3 UR8, UPT, UPT, UR4, 0x1810, URZ ;  /* 0x0000181004089890 */ /* 0x000fc6000fffe0ff */
[----:B------:R-:W-:Y:S02]  /*1980*/  ISETP.GE.AND P0, PT, R100, R85, PT ;  /* 0x000000556400720c */ /* 0x000fe40003f06270 */
[----:B0-----:R-:W0:Y:S02]  /*1990*/  LDS.128 R76, [UR5] ;  /* 0x00000005ff4c7984 */ /* 0x001e240008000c00 */
[----:B------:R-:W-:Y:S02]  /*19a0*/  P2R R86, PR, RZ, 0x1 ;  /* 0x00000001ff567803 */ /* 0x000fe40000000000 */
[----:B------:R-:W1:Y:S01]  /*19b0*/  LDS.128 R80, [UR8] ;  /* 0x00000008ff507984 */ /* 0x000e620008000c00 */
[----:B------:R-:W-:Y:S01]  /*19c0*/  ISETP.GE.U32.AND P0, PT, R101, 0x80, PT ;  /* 0x000000806500780c */ /* 0x000fe20003f06070 */
        /* <DEDUP_REMOVED lines=39> */
[----:B------:R-:W-:Y:S01]  /*1c40*/  SEL R76, R76, RZ, P5 ;  /* 0x000000ff4c4c7207 */ /* 0x000fe20002800000 */
[----:B------:R-:W-:Y:S01]  /*1c50*/  FMUL.FTZ R80, R80, UR16 ;  /* 0x0000001050507c20 */ /* 0x000fe20008410000 */
[----:B------:R-:W-:Y:S01]  /*1c60*/  SEL R77, R78, RZ, P4 ;  /* 0x000000ff4e4d7207 */ /* 0x000fe20002000000 */
[----:B------:R-:W-:Y:S01]  /*1c70*/  FMUL.FTZ R82, R82, UR16 ;  /* 0x0000001052527c20 */ /* 0x000fe20008410000 */
[C---:B------:R-:W-:Y:S02]  /*1c80*/  LOP3.LUT P5, RZ, R95.reuse, 0xff0000, RZ, 0xc0, !PT ;  /* 0x00ff00005fff7812 */ /* 0x040fe400078ac0ff */
[----:B------:R-:W-:Y:S02]  /*1c90*/  ISETP.GE.U32.AND P4, PT, R95, 0x1000000, PT ;  /* 0x010000005f00780c */ /* 0x000fe40003f86070 */
[----:B------:R-:W-:Y:S02]  /*1ca0*/  SEL R78, R80, RZ, P5 ;  /* 0x000000ff504e7207 */ /* 0x000fe40002800000 */
[----:B------:R-:W-:Y:S01]  /*1cb0*/  SEL R79, R82, RZ, P4 ;  /* 0x000000ff524f7207 */ /* 0x000fe20002000000 */
[----:B------:R-:W-:Y:S08]  /*1cc0*/  BRA `(.L_x_3002) ;  /* 0x0000000c00807947 */ /* 0x000ff00003800000 */
.L_x_3001:
        /* <DEDUP_REMOVED lines=25> */
.L_x_3000:
        /* <DEDUP_REMOVED lines=8> */
[C---:B------:R-:W-:Y:S01]  /*1ee0*/  LOP3.LUT P5, RZ, R95.reuse, 0xff, RZ, 0xc0, !PT ;  /* 0x000000ff5fff7812 */ /* 0x040fe200078ac0ff */
[----:B------:R-:W-:Y:S01]  /*1ef0*/  FADD.FTZ R78, R94, -R79 ;  /* 0x8000004f5e4e7221 */ /* 0x000fe20000010000 */
[----:B------:R-:W-:Y:S01]  /*1f00*/  FADD.FTZ R76, R96, -R77 ;  /* 0x8000004d604c7221 */ /* 0x000fe20000010000 */
[----:B------:R-:W-:Y:S01]  /*1f10*/  FFMA.FTZ R79, R120, R87, R126 ;  /* 0x00000057784f7223 */ /* 0x000fe2000001007e */
[----:B------:R-:W-:Y:S01]  /*1f20*/  LOP3.LUT P4, RZ, R95, 0xff00, RZ, 0xc0, !PT ;  /* 0x0000ff005fff7812 */ /* 0x000fe2000788c0ff */
        /* <DEDUP_REMOVED lines=17> */
.L_x_3003:
        /* <DEDUP_REMOVED lines=8> */
[C---:B-----5:R-:W-:Y:S01]  /*20c0*/  FFMA.FTZ R64, R99.reuse, R65, R4 ;  /* 0x0000004163407223 */ /* 0x060fe20000010004 */
[----:B------:R-:W-:Y:S01]  /*20d0*/  FFMA.FTZ R65, R99, R66, R5 ;  /* 0x0000004263417223 */ /* 0x000fe20000010005 */
[----:B------:R-:W-:Y:S01]  /*20e0*/  FADD.FTZ R80, R104, -R67 ;  /* 0x8000004368507221 */ /* 0x000fe20000010000 */
[----:B------:R-:W-:Y:S01]  /*20f0*/  LOP3.LUT P4, RZ, R95, 0xff00, RZ, 0xc0, !PT ;  /* 0x0000ff005fff7812 */ /* 0x000fe2000788c0ff */
        /* <DEDUP_REMOVED lines=13> */
.L_x_2999:
        /* <DEDUP_REMOVED lines=10> */
[----:B------:R-:W-:Y:S02]  /*2270*/  LOP3.LUT P4, RZ, R95, 0xff, RZ, 0xc0, !PT ;  /* 0x000000ff5fff7812 */ /* 0x000fe4000788c0ff */
[----:B------:R-:W-:Y:S01]  /*2280*/  FADD.FTZ R68, R96, -R69 ;  /* 0x8000004560447221 */ /* 0x000fe20000010000 */
[-C--:B------:R-:W-:Y:S01]  /*2290*/  FFMA.FTZ R69, R114, R87.reuse, R126 ;  /* 0x0000005772457223 */ /* 0x080fe2000001007e */
[----:B------:R-:W-:Y:S01]  /*22a0*/  LOP3.LUT P5, RZ, R97, 0xff, RZ, 0xc0, !PT ;  /* 0x000000ff61ff7812 */ /* 0x000fe200078ac0ff */
[----:B------:R-:W-:Y:S01]  /*22b0*/  FADD.FTZ R78, R105, -R76 ;  /* 0x8000004c694e7221 */ /* 0x000fe20000010000 */
[C---:B-----5:R-:W-:Y:S01]  /*22c0*/  FMUL.FTZ R68, R99.reuse, R68 ;  /* 0x0000004463447220 */ /* 0x060fe20000410000 */
[----:B------:R-:W-:Y:S01]  /*22d0*/  FADD.FTZ R70, R94, -R69 ;  /* 0x800000455e467221 */ /* 0x000fe20000010000 */
[----:B------:R-:W-:Y:S01]  /*22e0*/  FFMA.FTZ R69, R120, R87, R126 ;  /* 0x0000005778457223 */ /* 0x000fe2000001007e */
[C---:B------:R-:W-:Y:S01]  /*22f0*/  FMUL.FTZ R78, R99.reuse, R78 ;  /* 0x0000004e634e7220 */ /* 0x040fe20000410000 */
[----:B------:R-:W-:Y:S01]  /*2300*/  FMUL.FTZ R68, R68, UR16 ;  /* 0x0000001044447c20 */ /* 0x000fe20008410000 */
[----:B------:R-:W-:Y:S01]  /*2310*/  FMUL.FTZ R70, R99, R70 ;  /* 0x0000004663467220 */ /* 0x000fe20000410000 */
[----:B------:R-:W-:Y:S01]  /*2320*/  FADD.FTZ R80, R104, -R69 ;  /* 0x8000004568507221 */ /* 0x000fe20000010000 */
[----:B------:R-:W-:-:S02]  /*2330*/  FMUL.FTZ R71, R78, UR16 ;  /* 0x000000104e477c20 */ /* 0x000fc40008410000 */
[----:B------:R-:W-:Y:S01]  /*2340*/  SEL R76, R68, RZ, P4 ;  /* 0x000000ff444c7207 */ /* 0x000fe20002000000 */
[----:B------:R-:W-:Y:S01]  /*2350*/  FMUL.FTZ R70, R70, UR16 ;  /* 0x0000001046467c20 */ /* 0x000fe20008410000 */
[----:B------:R-:W-:Y:S01]  /*2360*/  SEL R68, R68, RZ, P5 ;  /* 0x000000ff44447207 */ /* 0x000fe20002800000 */
[----:B------:R-:W-:Y:S01]  /*2370*/  FMUL.FTZ R80, R99, R80 ;  /* 0x0000005063507220 */ /* 0x000fe20000410000 */
[----:B------:R-:W-:Y:S02]  /*2380*/  LOP3.LUT P4, RZ, R95, 0xff00, RZ, 0xc0, !PT ;  /* 0x0000ff005fff7812 */ /* 0x000fe4000788c0ff */
[----:B------:R-:W-:Y:S01]  /*2390*/  LOP3.LUT P5, RZ, R97, 0xff00, RZ, 0xc0, !PT ;  /* 0x0000ff0061ff7812 */ /* 0x000fe200078ac0ff */
[----:B------:R-:W-:Y:S01]  /*23a0*/  FMUL.FTZ R80, R80, UR16 ;  /* 0x0000001050507c20 */ /* 0x000fe20008410000 */
[C---:B------:R-:W-:Y:S02]  /*23b0*/  SEL R77, R70.reuse, RZ, P4 ;  /* 0x000000ff464d7207 */ /* 0x040fe40002000000 */
[----:B------:R-:W-:-:S02]  /*23c0*/  SEL R69, R70, RZ, P5 ;  /* 0x000000ff46457207 */ /* 0x000fc40002800000 */
[----:B------:R-:W-:Y:S02]  /*23d0*/  LOP3.LUT P4, RZ, R95, 0xff0000, RZ, 0xc0, !PT ;  /* 0x00ff00005fff7812 */ /* 0x000fe4000788c0ff */
[----:B------:R-:W-:Y:S02]  /*23e0*/  LOP3.LUT P5, RZ, R97, 0xff0000, RZ, 0xc0, !PT ;  /* 0x00ff000061ff7812 */ /* 0x000fe400078ac0ff */
[C---:B------:R-:W-:Y:S02]  /*23f0*/  SEL R78, R71.reuse, RZ, P4 ;  /* 0x000000ff474e7207 */ /* 0x040fe40002000000 */
[----:B------:R-:W-:Y:S02]  /*2400*/  SEL R70, R71, RZ, P5 ;  /* 0x000000ff47467207 */ /* 0x000fe40002800000 */
[----:B------:R-:W-:Y:S02]  /*2410*/  ISETP.GE.U32.AND P4, PT, R95, 0x1000000, PT ;  /* 0x010000005f00780c */ /* 0x000fe40003f86070 */
[----:B------:R-:W-:-:S02]  /*2420*/  ISETP.GE.U32.AND P5, PT, R97, 0x1000000, PT ;  /* 0x010000006100780c */ /* 0x000fc40003fa6070 */
[C---:B------:R-:W-:Y:S02]  /*2430*/  SEL R79, R80.reuse, RZ, P4 ;  /* 0x000000ff504f7207 */ /* 0x040fe40002000000 */
[----:B------:R-:W-:Y:S01]  /*2440*/  SEL R71, R80, RZ, P5 ;  /* 0x000000ff50477207 */ /* 0x000fe20002800000 */
[----:B------:R-:W-:Y:S08]  /*2450*/  BRA `(.L_x_3002) ;  /* 0x00000004009c7947 */ /* 0x000ff00003800000 */
.L_x_3005:
[-CC-:B------:R-:W-:Y:S01]  /*2460*/  FFMA.FTZ R65, R3, R87.reuse, R126.reuse ;  /* 0x0000005703417223 */ /* 0x180fe2000001007e */
[-CC-:B------:R-:W-:Y:S01]  /*2470*/  FFMA.FTZ R70, R117, R87.reuse, R126.reuse ;  /* 0x0000005775467223 */ /* 0x180fe2000001007e */
[----:B------:R-:W-:Y:S01]  /*2480*/  LOP3.LUT P5, RZ, R95, 0xff, RZ, 0xc0, !PT ;  /* 0x000000ff5fff7812 */ /* 0x000fe200078ac0ff */
[-CC-:B------:R-:W-:Y:S01]  /*2490*/  FFMA.FTZ R67, R120, R87.reuse, R126.reuse ;  /* 0x0000005778437223 */ /* 0x180fe2000001007e */
[----:B------:R-:W-:Y:S01]  /*24a0*/  FADD.FTZ R64, R96, -R65 ;  /* 0x8000004160407221 */ /* 0x000fe20000010000 */
[----:B------:R-:W-:Y:S01]  /*24b0*/  FFMA.FTZ R65, R114, R87, R126 ;  /* 0x0000005772417223 */ /* 0x000fe2000001007e */
[----:B------:R-:W-:Y:S01]  /*24c0*/  LOP3.LUT P4, RZ, R97, 0xff, RZ, 0xc0, !PT ;  /* 0x000000ff61ff7812 */ /* 0x000fe2000788c0ff */
[----:B------:R-:W-:Y:S01]  /*24d0*/  FADD.FTZ R70, R105, -R70 ;  /* 0x8000004669467221 */ /* 0x000fe20000010000 */
[----:B-----5:R-:W-:Y:S01]  /*24e0*/  FMUL.FTZ R64, R99, R64 ;  /* 0x0000004063407220 */ /* 0x020fe20000410000 */
[----:B------:R-:W-:Y:S01]  /*24f0*/  FADD.FTZ R66, R94, -R65 ;  /* 0x800000415e427221 */ /* 0x000fe20000010000 */
[----:B------:R-:W-:-:S02]  /*2500*/  FADD.FTZ R78, R104, -R67 ;  /* 0x80000043684e7221 */ /* 0x000fc40000010000 */
[----:B------:R-:W-:Y:S01]  /*2510*/  FMUL.FTZ R68, R64, UR16 ;  /* 0x0000001040447c20 */ /* 0x000fe20008410000 */
[C---:B------:R-:W-:Y:S01]  /*2520*/  FMUL.FTZ R65, R99.reuse, R66 ;  /* 0x0000004263417220 */ /* 0x040fe20000410000 */
[C---:B------:R-:W-:Y:S01]  /*2530*/  FMUL.FTZ R66, R99.reuse, R70 ;  /* 0x0000004663427220 */ /* 0x040fe20000410000 */
[----:B------:R-:W-:Y:S02]  /*2540*/  FMUL.FTZ R67, R99, R78 ;  /* 0x0000004e63437220 */ /* 0x000fe40000410000 */
[----:B------:R-:W-:Y:S01]  /*2550*/  SEL R76, R68, RZ, P5 ;  /* 0x000000ff444c7207 */ /* 0x000fe20002800000 */
[----:B------:R-:W-:Y:S01]  /*2560*/  FMUL.FTZ R69, R65, UR16 ;  /* 0x0000001041457c20 */ /* 0x000fe20008410000 */
[----:B------:R-:W-:Y:S01]  /*2570*/  LOP3.LUT P5, RZ, R95, 0xff00, RZ, 0xc0, !PT ;  /* 0x0000ff005fff7812 */ /* 0x000fe200078ac0ff */
[----:B------:R-:W-:Y:S01]  /*2580*/  FMUL.FTZ R70, R66, UR16 ;  /* 0x0000001042467c20 */ /* 0x000fe20008410000 */
[----:B------:R-:W-:Y:S01]  /*2590*/  SEL R68, R68, RZ, P4 ;  /* 0x000000ff44447207 */ /* 0x000fe20002000000 */
[----:B------:R-:W-:Y:S01]  /*25a0*/  FMUL.FTZ R71, R67, UR16 ;  /* 0x0000001043477c20 */ /* 0x000fe20008410000 */
[----:B------:R-:W-:-:S02]  /*25b0*/  LOP3.LUT P4, RZ, R97, 0xff00, RZ, 0xc0, !PT ;  /* 0x0000ff0061ff7812 */ /* 0x000fc4000788c0ff */
[----:B------:R-:W-:Y:S02]  /*25c0*/  SEL R77, R69, RZ, P5 ;  /* 0x000000ff454d7207 */ /* 0x000fe40002800000 */
[----:B------:R-:W-:Y:S02]  /*25d0*/  LOP3.LUT P5, RZ, R95, 0xff0000, RZ, 0xc0, !PT ;  /* 0x00ff00005fff7812 */ /* 0x000fe400078ac0ff */
[----:B------:R-:W-:Y:S02]  /*25e0*/  SEL R69, R69, RZ, P4 ;  /* 0x000000ff45457207 */ /* 0x000fe40002000000 */
[----:B------:R-:W-:Y:S02]  /*25f0*/  LOP3.LUT P4, RZ, R97, 0xff0000, RZ, 0xc0, !PT ;  /* 0x00ff000061ff7812 */ /* 0x000fe4000788c0ff */
[----:B------:R-:W-:Y:S02]  /*2600*/  SEL R78, R70, RZ, P5 ;  /* 0x000000ff464e7207 */ /* 0x000fe40002800000 */
[----:B------:R-:W-:-:S02]  /*2610*/  ISETP.GE.U32.AND P5, PT, R95, 0x1000000, PT ;  /* 0x010000005f00780c */ /* 0x000fc40003fa6070 */
[----:B------:R-:W-:Y:S02]  /*2620*/  SEL R70, R70, RZ, P4 ;  /* 0x000000ff46467207 */ /* 0x000fe40002000000 */
[----:B------:R-:W-:Y:S02]  /*2630*/  ISETP.GE.U32.AND P4, PT, R97, 0x1000000, PT ;  /* 0x010000006100780c */ /* 0x000fe40003f86070 */
[C---:B------:R-:W-:Y:S02]  /*2640*/  SEL R79, R71.reuse, RZ, P5 ;  /* 0x000000ff474f7207 */ /* 0x040fe40002800000 */
[----:B------:R-:W-:Y:S01]  /*2650*/  SEL R71, R71, RZ, P4 ;  /* 0x000000ff47477207 */ /* 0x000fe20002000000 */
[----:B------:R-:W-:Y:S08]  /*2660*/  BRA `(.L_x_3002) ;  /* 0x0000000400187947 */ /* 0x000ff00003800000 */
.L_x_3004:
        /* <DEDUP_REMOVED lines=21> */
[C---:B------:R-:W-:Y:S02]  /*27c0*/  SEL R76, R69.reuse, RZ, P5 ;  /* 0x000000ff454c7207 */ /* 0x040fe40002800000 */
[----:B------:R-:W-:Y:S01]  /*27d0*/  SEL R68, R69, RZ, P4 ;  /* 0x000000ff45447207 */ /* 0x000fe20002000000 */
[----:B------:R-:W-:Y:S01]  /*27e0*/  FFMA.FTZ R79, R99, R78, R7 ;  /* 0x0000004e634f7223 */ /* 0x000fe20000010007 */
[----:B------:R-:W-:Y:S02]  /*27f0*/  LOP3.LUT P5, RZ, R95, 0xff00, RZ, 0xc0, !PT ;  /* 0x0000ff005fff7812 */ /* 0x000fe400078ac0ff */
[----:B------:R-:W-:Y:S02]  /*2800*/  LOP3.LUT P4, RZ, R97, 0xff00, RZ, 0xc0, !PT ;  /* 0x0000ff0061ff7812 */ /* 0x000fe4000788c0ff */
[C---:B------:R-:W-:Y:S02]  /*2810*/  SEL R77, R70.reuse, RZ, P5 ;  /* 0x000000ff464d7207 */ /* 0x040fe40002800000 */
[----:B------:R-:W-:-:S02]  /*2820*/  SEL R69, R70, RZ, P4 ;  /* 0x000000ff46457207 */ /* 0x000fc40002000000 */
[----:B------:R-:W-:Y:S02]  /*2830*/  LOP3.LUT P5, RZ, R95, 0xff0000, RZ, 0xc0, !PT ;  /* 0x00ff00005fff7812 */ /* 0x000fe400078ac0ff */
[----:B------:R-:W-:Y:S02]  /*2840*/  LOP3.LUT P4, RZ, R97, 0xff0000, RZ, 0xc0, !PT ;  /* 0x00ff000061ff7812 */ /* 0x000fe4000788c0ff */
[C---:B------:R-:W-:Y:S02]  /*2850*/  SEL R78, R71.reuse, RZ, P5 ;  /* 0x000000ff474e7207 */ /* 0x040fe40002800000 */
[----:B------:R-:W-:Y:S01]  /*2860*/  SEL R70, R71, RZ, P4 ;  /* 0x000000ff47467207 */ /* 0x000fe20002000000 */
[----:B------:R-:W-:Y:S01]  /*2870*/  FMUL.FTZ R71, R79, UR16 ;  /* 0x000000104f477c20 */ /* 0x000fe20008410000 */
[----:B------:R-:W-:Y:S02]  /*2880*/  ISETP.GE.U32.AND P5, PT, R95, 0x1000000, PT ;  /* 0x010000005f00780c */ /* 0x000fe40003fa6070 */
[----:B------:R-:W-:-:S02]  /*2890*/  ISETP.GE.U32.AND P4, PT, R97, 0x1000000, PT ;  /* 0x010000006100780c */ /* 0x000fc40003f86070 */
[C---:B------:R-:W-:Y:S02]  /*28a0*/  SEL R79, R71.reuse, RZ, P5 ;  /* 0x000000ff474f7207 */ /* 0x040fe40002800000 */
[----:B------:R-:W-:Y:S01]  /*28b0*/  SEL R71, R71, RZ, P4 ;  /* 0x000000ff47477207 */ /* 0x000fe20002000000 */
[----:B------:R-:W-:Y:S08]  /*28c0*/  BRA `(.L_x_3002) ;  /* 0x0000000000807947 */ /* 0x000ff00003800000 */
.L_x_3006:
[-CC-:B------:R-:W-:Y:S01]  /*28d0*/  FFMA.FTZ R65, R3, R87.reuse, R126.reuse ;  /* 0x0000005703417223 */ /* 0x180fe2000001007e */
[-CC-:B------:R-:W-:Y:S01]  /*28e0*/  FFMA.FTZ R67, R114, R87.reuse, R126.reuse ;  /* 0x0000005772437223 */ /* 0x180fe2000001007e */
[----:B------:R-:W-:Y:S01]  /*28f0*/  FFMA.FTZ R70, R117, R87, R126 ;  /* 0x0000005775467223 */ /* 0x000fe2000001007e */
[----:B------:R-:W-:Y:S01]  /*2900*/  LOP3.LUT P5, RZ, R95, 0xff, RZ, 0xc0, !PT ;  /* 0x000000ff5fff7812 */ /* 0x000fe200078ac0ff */
[----:B------:R-:W-:Y:S01]  /*2910*/  FADD.FTZ R65, R96, -R65 ;  /* 0x8000004160417221 */ /* 0x000fe20000010000 */
[----:B------:R-:W-:Y:S01]  /*2920*/  FADD.FTZ R66, R94, -R67 ;  /* 0x800000435e427221 */ /* 0x000fe20000010000 */
[----:B------:R-:W-:Y:S01]  /*2930*/  LOP3.LUT P4, RZ, R97, 0xff, RZ, 0xc0, !PT ;  /* 0x000000ff61ff7812 */ /* 0x000fe2000788c0ff */
[----:B------:R-:W-:Y:S01]  /*2940*/  FADD.FTZ R70, R105, -R70 ;  /* 0x8000004669467221 */ /* 0x000fe20000010000 */
        /* <DEDUP_REMOVED lines=8> */
[C---:B------:R-:W-:Y:S01]  /*29d0*/  SEL R76, R68.reuse, RZ, P5 ;  /* 0x000000ff444c7207 */ /* 0x040fe20002800000 */
[----:B------:R-:W-:Y:S01]  /*29e0*/  FFMA.FTZ R67, R99, R78, R7 ;  /* 0x0000004e63437223 */ /* 0x000fe20000010007 */
[----:B------:R-:W-:Y:S02]  /*29f0*/  LOP3.LUT P5, RZ, R95, 0xff00, RZ, 0xc0, !PT ;  /* 0x0000ff005fff7812 */ /* 0x000fe400078ac0ff */
[----:B------:R-:W-:Y:S01]  /*2a00*/  SEL R68, R68, RZ, P4 ;  /* 0x000000ff44447207 */ /* 0x000fe20002000000 */
[----:B------:R-:W-:Y:S01]  /*2a10*/  FMUL.FTZ R71, R67, UR16 ;  /* 0x0000001043477c20 */ /* 0x000fe20008410000 */
[----:B------:R-:W-:Y:S02]  /*2a20*/  LOP3.LUT P4, RZ, R97, 0xff00, RZ, 0xc0, !PT ;  /* 0x0000ff0061ff7812 */ /* 0x000fe4000788c0ff */
[----:B------:R-:W-:Y:S02]  /*2a30*/  SEL R77, R69, RZ, P5 ;  /* 0x000000ff454d7207 */ /* 0x000fe40002800000 */
[----:B------:R-:W-:-:S02]  /*2a40*/  LOP3.LUT P5, RZ, R95, 0xff0000, RZ, 0xc0, !PT ;  /* 0x00ff00005fff7812 */ /* 0x000fc400078ac0ff */
[----:B------:R-:W-:Y:S02]  /*2a50*/  SEL R69, R69, RZ, P4 ;  /* 0x000000ff45457207 */ /* 0x000fe40002000000 */
[----:B------:R-:W-:Y:S02]  /*2a60*/  LOP3.LUT P4, RZ, R97, 0xff0000, RZ, 0xc0, !PT ;  /* 0x00ff000061ff7812 */ /* 0x000fe4000788c0ff */
[C---:B------:R-:W-:Y:S02]  /*2a70*/  SEL R78, R70.reuse, RZ, P5 ;  /* 0x000000ff464e7207 */ /* 0x040fe40002800000 */
[----:B------:R-:W-:Y:S02]  /*2a80*/  ISETP.GE.U32.AND P5, PT, R95, 0x1000000, PT ;  /* 0x010000005f00780c */ /* 0x000fe40003fa6070 */
[----:B------:R-:W-:Y:S02]  /*2a90*/  SEL R70, R70, RZ, P4 ;  /* 0x000000ff46467207 */ /* 0x000fe40002000000 */
[----:B------:R-:W-:-:S02]  /*2aa0*/  ISETP.GE.U32.AND P4, PT, R97, 0x1000000, PT ;  /* 0x010000006100780c */ /* 0x000fc40003f86070 */
[C---:B------:R-:W-:Y:S02]  /*2ab0*/  SEL R79, R71.reuse, RZ, P5 ;  /* 0x000000ff474f7207 */ /* 0x040fe40002800000 */
[----:B------:R-:W-:-:S09]  /*2ac0*/  SEL R71, R71, RZ, P4 ;  /* 0x000000ff47477207 */ /* 0x000fd20002000000 */
.L_x_3002:
        /* <DEDUP_REMOVED lines=14> */
.L_x_2998:
[----:B------:R-:W-:Y:S05]  /*2bb0*/  BSYNC.RECONVERGENT B0 ;  /* 0x0000000000007941 */ /* 0x000fea0003800200 */
.L_x_2997:
[----:B------:R-:W-:Y:S04]  /*2bc0*/  BSSY.RECONVERGENT B0, `(.L_x_3007) ;  /* 0x000010c000007945 */ /* 0x000fe80003800200 */
[----:B------:R-:W-:Y:S05]  /*2bd0*/  @!P1 BRA `(.L_x_3008) ;  /* 0x0000001000289947 */ /* 0x000fea0003800000 */
[----:B------:R-:W-:-:S04]  /*2be0*/  ISETP.NE.U32.AND P4, PT, RZ, UR14, PT ;  /* 0x0000000eff007c0c */ /* 0x000fc8000bf85070 */
[----:B------:R-:W-:-:S13]  /*2bf0*/  ISETP.NE.AND.EX P4, PT, RZ, UR15, PT, P4 ;  /* 0x0000000fff007c0c */ /* 0x000fda000bf85340 */
        /* <DEDUP_REMOVED lines=23> */
[----:B------:R-:W-:Y:S01]  /*2d70*/  SEL R76, R68, RZ, P6 ;  /* 0x000000ff444c7207 */ /* 0x000fe20003000000 */
[----:B------:R-:W-:Y:S01]  /*2d80*/  FFMA.FTZ R66, R99, R66, R58 ;  /* 0x0000004263427223 */ /* 0x000fe2000001003a */
[----:B------:R-:W-:-:S03]  /*2d90*/  LOP3.LUT P6, RZ, R93, 0xff, RZ, 0xc0, !PT ;  /* 0x000000ff5dff7812 */ /* 0x000fc600078cc0ff */
[----:B------:R-:W-:Y:S01]  /*2da0*/  FMUL.FTZ R70, R66, UR16 ;  /* 0x0000001042467c20 */ /* 0x000fe20008410000 */
[----:B------:R-:W-:Y:S02]  /*2db0*/  SEL R68, R68, RZ, P6 ;  /* 0x000000ff44447207 */ /* 0x000fe40003000000 */
[----:B------:R-:W-:-:S04]  /*2dc0*/  LOP3.LUT P6, RZ, R92, 0xff00, RZ, 0xc0, !PT ;  /* 0x0000ff005cff7812 */ /* 0x000fc800078cc0ff */
[----:B------:R-:W-:Y:S02]  /*2dd0*/  SEL R77, R69, RZ, P6 ;  /* 0x000000ff454d7207 */ /* 0x000fe40003000000 */
[----:B------:R-:W-:-:S04]  /*2de0*/  LOP3.LUT P6, RZ, R93, 0xff00, RZ, 0xc0, !PT ;  /* 0x0000ff005dff7812 */ /* 0x000fc800078cc0ff */
[----:B------:R-:W-:Y:S02]  /*2df0*/  SEL R69, R69, RZ, P6 ;  /* 0x000000ff45457207 */ /* 0x000fe40003000000 */
[----:B------:R-:W-:-:S04]  /*2e00*/  LOP3.LUT P6, RZ, R92, 0xff0000, RZ, 0xc0, !PT ;  /* 0x00ff00005cff7812 */ /* 0x000fc800078cc0ff */
[----:B------:R-:W-:Y:S02]  /*2e10*/  SEL R78, R70, RZ, P6 ;  /* 0x000000ff464e7207 */ /* 0x000fe40003000000 */
[----:B------:R-:W-:-:S04]  /*2e20*/  LOP3.LUT P6, RZ, R93, 0xff0000, RZ, 0xc0, !PT ;  /* 0x00ff00005dff7812 */ /* 0x000fc800078cc0ff */
[----:B------:R-:W-:Y:S02]  /*2e30*/  SEL R70, R70, RZ, P6 ;  /* 0x000000ff46467207 */ /* 0x000fe40003000000 */
[----:B------:R-:W-:-:S04]  /*2e40*/  ISETP.GE.U32.AND P6, PT, R92, 0x1000000, PT ;  /* 0x010000005c00780c */ /* 0x000fc80003fc6070 */
[----:B------:R-:W-:Y:S02]  /*2e50*/  SEL R79, R71, RZ, P6 ;  /* 0x000000ff474f7207 */ /* 0x000fe40003000000 */
[----:B------:R-:W-:-:S04]  /*2e60*/  ISETP.GE.U32.AND P6, PT, R93, 0x1000000, PT ;  /* 0x010000005d00780c */ /* 0x000fc80003fc6070 */
[----:B------:R-:W-:Y:S01]  /*2e70*/  SEL R71, R71, RZ, P6 ;  /* 0x000000ff47477207 */ /* 0x000fe20003000000 */
[----:B------:R-:W-:Y:S08]  /*2e80*/  BRA `(.L_x_3012) ;  /* 0x0000000c00547947 */ /* 0x000ff00003800000 */
.L_x_3011:
[-CC-:B0-----:R-:W-:Y:S01]  /*2e90*/  FFMA.FTZ R68, R113, R87.reuse, R126.reuse ;  /* 0x0000005771447223 */ /* 0x181fe2000001007e */
[-CC-:B------:R-:W-:Y:S01]  /*2ea0*/  FFMA.FTZ R69, R116, R87.reuse, R126.reuse ;  /* 0x0000005774457223 */ /* 0x180fe2000001007e */
[----:B------:R-:W-:Y:S01]  /*2eb0*/  LOP3.LUT P6, RZ, R92, 0xff, RZ, 0xc0, !PT ;  /* 0x000000ff5cff7812 */ /* 0x000fe200078cc0ff */
[----:B------:R-:W-:Y:S01]  /*2ec0*/  FFMA.FTZ R71, R122, R87, R126 ;  /* 0x000000577a477223 */ /* 0x000fe2000001007e */
[----:B------:R-:W-:Y:S01]  /*2ed0*/  FADD.FTZ R68, R91, -R68 ;  /* 0x800000445b447221 */ /* 0x000fe20000010000 */
[----:B------:R-:W-:Y:S02]  /*2ee0*/  FADD.FTZ R70, R90, -R69 ;  /* 0x800000455a467221 */ /* 0x000fe40000010000 */
[----:B------:R-:W-:Y:S01]  /*2ef0*/  FADD.FTZ R80, R110, -R71 ;  /* 0x800000476e507221 */ /* 0x000fe20000010000 */
[C---:B-----5:R-:W-:Y:S01]  /*2f00*/  FFMA.FTZ R68, R99.reuse, R68, R56 ;  /* 0x0000004463447223 */ /* 0x060fe20000010038 */
[C---:B------:R-:W-:Y:S02]  /*2f10*/  FFMA.FTZ R70, R99.reuse, R70, R57 ;  /* 0x0000004663467223 */ /* 0x040fe40000010039 */
[----:B------:R-:W-:Y:S01]  /*2f20*/  FFMA.FTZ R80, R99, R80, R59 ;  /* 0x0000005063507223 */ /* 0x000fe2000001003b */
[----:B------:R-:W-:Y:S01]  /*2f30*/  FMUL.FTZ R68, R68, UR16 ;  /* 0x0000001044447c20 */ /* 0x000fe20008410000 */
[----:B------:R-:W-:-:S02]  /*2f40*/  FMUL.FTZ R70, R70, UR16 ;  /* 0x0000001046467c20 */ /* 0x000fc40008410000 */
[----:B------:R-:W-:Y:S02]  /*2f50*/  FMUL.FTZ R80, R80, UR16 ;  /* 0x0000001050507c20 */ /* 0x000fe40008410000 */
[----:B------:R-:W-:Y:S02]  /*2f60*/  SEL R76, R68, RZ, P6 ;  /* 0x000000ff444c7207 */ /* 0x000fe40003000000 */
[----:B------:R-:W-:-:S04]  /*2f70*/  LOP3.LUT P6, RZ, R93, 0xff, RZ, 0xc0, !PT ;  /* 0x000000ff5dff7812 */ /* 0x000fc800078cc0ff */
[----:B------:R-:W-:Y:S02]  /*2f80*/  SEL R68, R68, RZ, P6 ;  /* 0x000000ff44447207 */ /* 0x000fe40003000000 */
[----:B------:R-:W-:-:S04]  /*2f90*/  LOP3.LUT P6, RZ, R92, 0xff00, RZ, 0xc0, !PT ;  /* 0x0000ff005cff7812 */ /* 0x000fc800078cc0ff */
[----:B------:R-:W-:Y:S02]  /*2fa0*/  SEL R77, R70, RZ, P6 ;  /* 0x000000ff464d7207 */ /* 0x000fe40003000000 */
[----:B------:R-:W-:-:S04]  /*2fb0*/  LOP3.LUT P6, RZ, R93, 0xff00, RZ, 0xc0, !PT ;  /* 0x0000ff005dff7812 */ /* 0x000fc800078cc0ff */
[----:B------:R-:W-:Y:S01]  /*2fc0*/  SEL R69, R70, RZ, P6 ;  /* 0x000000ff46457207 */ /* 0x000fe20003000000 */
[----:B------:R-:W-:Y:S01]  /*2fd0*/  FFMA.FTZ R70, R119, R87, R126 ;  /* 0x0000005777467223 */ /* 0x000fe2000001007e */
[----:B------:R-:W-:-:S03]  /*2fe0*/  LOP3.LUT P6, RZ, R92, 0xff0000, RZ, 0xc0, !PT ;  /* 0x00ff00005cff7812 */ /* 0x000fc600078cc0ff */
[----:B------:R-:W-:-:S04]  /*2ff0*/  FADD.FTZ R70, R109, -R70 ;  /* 0x800000466d467221 */ /* 0x000fc80000010000 */
[----:B------:R-:W-:-:S04]  /*3000*/  FFMA.FTZ R70, R99, R70, R58 ;  /* 0x0000004663467223 */ /* 0x000fc8000001003a */
[----:B------:R-:W-:-:S05]  /*3010*/  FMUL.FTZ R70, R70, UR16 ;  /* 0x0000001046467c20 */ /* 0x000fca0008410000 */
        /* <DEDUP_REMOVED lines=8> */
.L_x_3010:
[----:B0-----:R-:W0:Y:S02]  /*30a0*/  LDC.64 R68, c[0x0][0x478] ;  /* 0x00011e00ff447b82 */ /* 0x001e240000000a00 */
        /* <DEDUP_REMOVED lines=8> */
[----:B------:R-:W-:Y:S02]  /*3130*/  FADD.FTZ R66, R90, -R65 ;  /* 0x800000415a427221 */ /* 0x000fe40000010000 */
[----:B------:R-:W-:Y:S01]  /*3140*/  FADD.FTZ R80, R110, -R67 ;  /* 0x800000436e507221 */ /* 0x000fe20000010000 */
[C---:B-----5:R-:W-:Y:S01]  /*3150*/  FMUL.FTZ R64, R99.reuse, R64 ;  /* 0x0000004063407220 */ /* 0x060fe20000410000 */
[----:B------:R-:W-:Y:S01]  /*3160*/  FMUL.FTZ R65, R99, R66 ;  /* 0x0000004263417220 */ /* 0x000fe20000410000 */
[----:B------:R-:W-:Y:S01]  /*3170*/  FFMA.FTZ R66, R119, R87, R126 ;  /* 0x0000005777427223 */ /* 0x000fe2000001007e */
[----:B------:R-:W-:Y:S01]  /*3180*/  FMUL.FTZ R67, R99, R80 ;  /* 0x0000005063437220 */ /* 0x000fe20000410000 */
[----:B------:R-:W-:Y:S01]  /*3190*/  FMUL.FTZ R68, R64, UR16 ;  /* 0x0000001040447c20 */ /* 0x000fe20008410000 */
[----:B------:R-:W-:Y:S01]  /*31a0*/  FMUL.FTZ R69, R65, UR16 ;  /* 0x0000001041457c20 */ /* 0x000fe20008410000 */
[----:B------:R-:W-:Y:S01]  /*31b0*/  FADD.FTZ R66, R109, -R66 ;  /* 0x800000426d427221 */ /* 0x000fe20000010000 */
[----:B------:R-:W-:-:S02]  /*31c0*/  FMUL.FTZ R71, R67, UR16 ;  /* 0x0000001043477c20 */ /* 0x000fc40008410000 */
[----:B------:R-:W-:Y:S01]  /*31d0*/  SEL R76, R68, RZ, P6 ;  /* 0x000000ff444c7207 */ /* 0x000fe20003000000 */
[----:B------:R-:W-:Y:S01]  /*31e0*/  FMUL.FTZ R66, R99, R66 ;  /* 0x0000004263427220 */ /* 0x000fe20000410000 */
        /* <DEDUP_REMOVED lines=16> */
.L_x_3013:
[-CC-:B------:R-:W-:Y:S01]  /*32f0*/  FFMA.FTZ R68, R113, R87.reuse, R126.reuse ;  /* 0x0000005771447223 */ /* 0x180fe2000001007e */
[-CC-:B------:R-:W-:Y:S01]  /*3300*/  FFMA.FTZ R69, R116, R87.reuse, R126.reuse ;  /* 0x0000005774457223 */ /* 0x180fe2000001007e */
[----:B------:R-:W-:Y:S01]  /*3310*/  LOP3.LUT P6, RZ, R92, 0xff, RZ, 0xc0, !PT ;  /* 0x000000ff5cff7812 */ /* 0x000fe200078cc0ff */
[----:B------:R-:W-:Y:S01]  /*3320*/  FFMA.FTZ R71, R122, R87, R126 ;  /* 0x000000577a477223 */ /* 0x000fe2000001007e */
[----:B------:R-:W-:Y:S01]  /*3330*/  FADD.FTZ R68, R91, -R68 ;  /* 0x800000445b447221 */ /* 0x000fe20000010000 */
[----:B------:R-:W-:Y:S02]  /*3340*/  FADD.FTZ R70, R90, -R69 ;  /* 0x800000455a467221 */ /* 0x000fe40000010000 */
[----:B------:R-:W-:Y:S01]  /*3350*/  FADD.FTZ R80, R110, -R71 ;  /* 0x800000476e507221 */ /* 0x000fe20000010000 */
[C---:B-----5:R-:W-:Y:S01]  /*3360*/  FMUL.FTZ R68, R99.reuse, R68 ;  /* 0x0000004463447220 */ /* 0x060fe20000410000 */
[C---:B------:R-:W-:Y:S02]  /*3370*/  FMUL.FTZ R70, R99.reuse, R70 ;  /* 0x0000004663467220 */ /* 0x040fe40000410000 */
[----:B------:R-:W-:Y:S01]  /*3380*/  FMUL.FTZ R80, R99, R80 ;  /* 0x0000005063507220 */ /* 0x000fe20000410000 */
        /* <DEDUP_REMOVED lines=13> */
[----:B------:R-:W-:-:S04]  /*3460*/  FMUL.FTZ R70, R99, R70 ;  /* 0x0000004663467220 */ /* 0x000fc80000410000 */
        /* <DEDUP_REMOVED lines=9> */
.L_x_3009:
[----:B------:R-:W-:-:S04]  /*3500*/  UISETP.NE.U32.AND UP0, UPT, UR18, URZ, UPT ;  /* 0x000000ff1200728c */ /* 0x000fc8000bf05070 */
[----:B------:R-:W-:-:S09]  /*3510*/  UISETP.NE.AND.EX UP0, UPT, UR19, URZ, UPT, UP0 ;  /* 0x000000ff1300728c */ /* 0x000fd2000bf05300 */
[----:B------:R-:W-:Y:S05]  /*3520*/  BRA.U !UP0, `(.L_x_3014) ;  /* 0x0000000108d87547 */ /* 0x000fea000b800000 */
        /* <DEDUP_REMOVED lines=26> */
[----:B------:R-:W-:-:S04]  /*36d0*/  ISETP.GE.U32.AND P6, PT, R92, 0x1000000, PT ;  /* 0x010000005c00780c */ /* 0x000fc80003fc6070 */
[----:B------:R-:W-:Y:S01]  /*36e0*/  SEL R79, R79, RZ, P6 ;  /* 0x000000ff4f4f7207 */ /* 0x000fe20003000000 */
[----:B------:R-:W-:Y:S08]  /*36f0*/  BRA `(.L_x_3012) ;  /* 0x0000000400387947 */ /* 0x000ff00003800000 */
.L_x_3015:
[-CC-:B------:R-:W-:Y:S01]  /*3700*/  FFMA.FTZ R76, R113, R87.reuse, R126.reuse ;  /* 0x00000057714c7223 */ /* 0x180fe2000001007e */
        /* <DEDUP_REMOVED lines=21> */
[----:B------:R-:W-:-:S04]  /*3860*/  ISETP.GE.U32.AND P6, PT, R92, 0x1000000, PT ;  /* 0x010000005c00780c */ /* 0x000fc80003fc6070 */
[----:B------:R-:W-:Y:S01]  /*3870*/  SEL R79, R80, RZ, P6 ;  /* 0x000000ff504f7207 */ /* 0x000fe20003000000 */
[----:B------:R-:W-:Y:S08]  /*3880*/  BRA `(.L_x_3012) ;  /* 0x0000000000d47947 */ /* 0x000ff00003800000 */
.L_x_3014:
        /* <DEDUP_REMOVED lines=29> */
.L_x_3016:
        /* <DEDUP_REMOVED lines=22> */
[----:B------:R-:W-:-:S04]  /*3bc0*/  ISETP.GE.U32.AND P6, PT, R92, 0x1000000, PT ;  /* 0x010000005c00780c */ /* 0x000fc80003fc6070 */
[----:B------:R-:W-:-:S09]  /*3bd0*/  SEL R79, R80, RZ, P6 ;  /* 0x000000ff504f7207 */ /* 0x000fd20003000000 */
.L_x_3012:
        /* <DEDUP_REMOVED lines=10> */
.L_x_3008:
[----:B------:R-:W-:Y:S05]  /*3c80*/  BSYNC.RECONVERGENT B0 ;  /* 0x0000000000007941 */ /* 0x000fea0003800200 */
.L_x_3007:
        /* <DEDUP_REMOVED lines=12> */
[----:B0--3--:R-:W-:Y:S01]  /*3d50*/  FFMA.FTZ R65, R115, R87, R126 ;  /* 0x0000005773417223 */ /* 0x009fe2000001007e */
[----:B------:R-:W-:-:S03]  /*3d60*/  LOP3.LUT P6, RZ, R89, 0xff, RZ, 0xc0, !PT ;  /* 0x000000ff59ff7812 */ /* 0x000fc600078cc0ff */
[----:B------:R-:W-:-:S04]  /*3d70*/  FADD.FTZ R65, R2, -R65 ;  /* 0x8000004102417221 */ /* 0x000fc80000010000 */
[----:B-----5:R-:W-:Y:S01]  /*3d80*/  FFMA.FTZ R64, R99, R65, R60 ;  /* 0x0000004163407223 */ /* 0x020fe2000001003c */
[----:B------:R-:W-:-:S03]  /*3d90*/  FFMA.FTZ R65, R118, R87, R126 ;  /* 0x0000005776417223 */ /* 0x000fc6000001007e */
[----:B------:R-:W-:Y:S01]  /*3da0*/  FMUL.FTZ R68, R64, UR16 ;  /* 0x0000001040447c20 */ /* 0x000fe20008410000 */
[----:B------:R-:W-:-:S04]  /*3db0*/  FADD.FTZ R66, R0, -R65 ;  /* 0x8000004100427221 */ /* 0x000fc80000010000 */
[----:B------:R-:W-:Y:S01]  /*3dc0*/  SEL R76, R68, RZ, P6 ;  /* 0x000000ff444c7207 */ /* 0x000fe20003000000 */
[----:B------:R-:W-:Y:S01]  /*3dd0*/  FFMA.FTZ R65, R99, R66, R61 ;  /* 0x0000004263417223 */ /* 0x000fe2000001003d */
[----:B------:R-:W-:Y:S01]  /*3de0*/  LOP3.LUT P6, RZ, R88, 0xff, RZ, 0xc0, !PT ;  /* 0x000000ff58ff7812 */ /* 0x000fe200078cc0ff */
[-CC-:B------:R-:W-:Y:S01]  /*3df0*/  FFMA.FTZ R66, R121, R87.reuse, R126.reuse ;  /* 0x0000005779427223 */ /* 0x180fe2000001007e */
[----:B------:R-:W-:Y:S01]  /*3e00*/  FFMA.FTZ R87, R124, R87, R126 ;  /* 0x000000577c577223 */ /* 0x000fe2000001007e */
[----:B------:R-:W-:Y:S01]  /*3e10*/  FMUL.FTZ R69, R65, UR16 ;  /* 0x0000001041457c20 */ /* 0x000fe20008410000 */
[----:B------:R-:W-:Y:S01]  /*3e20*/  SEL R68, R68, RZ, P6 ;  /* 0x000000ff44447207 */ /* 0x000fe20003000000 */
[----:B------:R-:W-:Y:S01]  /*3e30*/  FADD.FTZ R66, R111, -R66 ;  /* 0x800000426f427221 */ /* 0x000fe20000010000 */
[----:B------:R-:W-:Y:S01]  /*3e40*/  LOP3.LUT P6, RZ, R89, 0xff00, RZ, 0xc0, !PT ;  /* 0x0000ff0059ff7812 */ /* 0x000fe200078cc0ff */
[----:B------:R-:W-:Y:S02]  /*3e50*/  FADD.FTZ R80, R112, -R87 ;  /* 0x8000005770507221 */ /* 0x000fe40000010000 */
[----:B------:R-:W-:Y:S01]  /*3e60*/  FFMA.FTZ R66, R99, R66, R62 ;  /* 0x0000004263427223 */ /* 0x000fe2000001003e */
[----:B------:R-:W-:Y:S01]  /*3e70*/  SEL R77, R69, RZ, P6 ;  /* 0x000000ff454d7207 */ /* 0x000fe20003000000 */
[----:B------:R-:W-:Y:S01]  /*3e80*/  FFMA.FTZ R67, R99, R80, R63 ;  /* 0x0000005063437223 */ /* 0x000fe2000001003f */
[----:B------:R-:W-:Y:S01]  /*3e90*/  LOP3.LUT P6, RZ, R88, 0xff00, RZ, 0xc0, !PT ;  /* 0x0000ff0058ff7812 */ /* 0x000fe200078cc0ff */
[----:B------:R-:W-:-:S02]  /*3ea0*/  FMUL.FTZ R70, R66, UR16 ;  /* 0x0000001042467c20 */ /* 0x000fc40008410000 */
[----:B------:R-:W-:Y:S01]  /*3eb0*/  FMUL.FTZ R71, R67, UR16 ;  /* 0x0000001043477c20 */ /* 0x000fe20008410000 */
        /* <DEDUP_REMOVED lines=10> */
.L_x_3021:
[----:B0--3--:R-:W-:Y:S01]  /*3f60*/  FFMA.FTZ R69, R115, R87, R126 ;  /* 0x0000005773457223 */ /* 0x009fe2000001007e */
[----:B------:R-:W-:-:S03]  /*3f70*/  LOP3.LUT P6, RZ, R89, 0xff, RZ, 0xc0, !PT ;  /* 0x000000ff59ff7812 */ /* 0x000fc600078cc0ff */
[----:B------:R-:W-:-:S04]  /*3f80*/  FADD.FTZ R69, R2, -R69 ;  /* 0x8000004502457221 */ /* 0x000fc80000010000 */
[----:B-----5:R-:W-:-:S04]  /*3f90*/  FFMA.FTZ R69, R99, R69, R60 ;  /* 0x0000004563457223 */ /* 0x020fc8000001003c */
[----:B------:R-:W-:-:S05]  /*3fa0*/  FMUL.FTZ R69, R69, UR16 ;  /* 0x0000001045457c20 */ /* 0x000fca0008410000 */
        /* <DEDUP_REMOVED lines=10> */
[----:B------:R-:W-:Y:S01]  /*4050*/  SEL R69, R70, RZ, P6 ;  /* 0x000000ff46457207 */ /* 0x000fe20003000000 */
[-CC-:B------:R-:W-:Y:S01]  /*4060*/  FFMA.FTZ R70, R121, R87.reuse, R126.reuse ;  /* 0x0000005779467223 */ /* 0x180fe2000001007e */
[----:B------:R-:W-:Y:S01]  /*4070*/  FFMA.FTZ R87, R124, R87, R126 ;  /* 0x000000577c577223 */ /* 0x000fe2000001007e */
[----:B------:R-:W-:Y:S02]  /*4080*/  LOP3.LUT P6, RZ, R89, 0xff0000, RZ, 0xc0, !PT ;  /* 0x00ff000059ff7812 */ /* 0x000fe400078cc0ff */
[----:B------:R-:W-:Y:S01]  /*4090*/  FADD.FTZ R70, R111, -R70 ;  /* 0x800000466f467221 */ /* 0x000fe20000010000 */
[----:B------:R-:W-:-:S03]  /*40a0*/  FADD.FTZ R80, R112, -R87 ;  /* 0x8000005770507221 */ /* 0x000fc60000010000 */
[C---:B------:R-:W-:Y:S01]  /*40b0*/  FFMA.FTZ R70, R99.reuse, R70, R62 ;  /* 0x0000004663467223 */ /* 0x040fe2000001003e */
[----:B------:R-:W-:-:S03]  /*40c0*/  FFMA.FTZ R80, R99, R80, R63 ;  /* 0x0000005063507223 */ /* 0x000fc6000001003f */
[----:B------:R-:W-:Y:S01]  /*40d0*/  FMUL.FTZ R70, R70, UR16 ;  /* 0x0000001046467c20 */ /* 0x000fe20008410000 */
[----:B------:R-:W-:-:S04]  /*40e0*/  FMUL.FTZ R80, R80, UR16 ;  /* 0x0000001050507c20 */ /* 0x000fc80008410000 */
        /* <DEDUP_REMOVED lines=8> */
.L_x_3020:
[----:B0--3--:R-:W0:Y:S02]  /*4170*/  LDC.64 R68, c[0x0][0x478] ;  /* 0x00011e00ff447b82 */ /* 0x009e240000000a00 */
[----:B0-----:R-:W-:-:S04]  /*4180*/  ISETP.NE.U32.AND P5, PT, R68, RZ, PT ;  /* 0x000000ff4400720c */ /* 0x001fc80003fa5070 */
[----:B------:R-:W-:-:S13]  /*4190*/  ISETP.NE.AND.EX P5, PT, R69, RZ, PT, P5 ;  /* 0x000000ff4500720c */ /* 0x000fda0003fa5350 */
[----:B------:R-:W-:Y:S05]  /*41a0*/  @!P5 BRA `(.L_x_3023) ;  /* 0x000000000084d947 */ /* 0x000fea0003800000 */
[----:B------:R-:W-:Y:S01]  /*41b0*/  FFMA.FTZ R65, R115, R87, R126 ;  /* 0x0000005773417223 */ /* 0x000fe2000001007e */
[----:B------:R-:W-:-:S03]  /*41c0*/  LOP3.LUT P6, RZ, R89, 0xff, RZ, 0xc0, !PT ;  /* 0x000000ff59ff7812 */ /* 0x000fc600078cc0ff */
[----:B------:R-:W-:Y:S01]  /*41d0*/  FADD.FTZ R64, R2, -R65 ;  /* 0x8000004102407221 */ /* 0x000fe20000010000 */
[----:B------:R-:W-:-:S03]  /*41e0*/  FFMA.FTZ R65, R118, R87, R126 ;  /* 0x0000005776417223 */ /* 0x000fc6000001007e */
[----:B-----5:R-:W-:Y:S01]  /*41f0*/  FMUL.FTZ R64, R99, R64 ;  /* 0x0000004063407220 */ /* 0x020fe20000410000 */
[----:B------:R-:W-:-:S03]  /*4200*/  FADD.FTZ R66, R0, -R65 ;  /* 0x8000004100427221 */ /* 0x000fc60000010000 */
[----:B------:R-:W-:Y:S01]  /*4210*/  FMUL.FTZ R68, R64, UR16 ;  /* 0x0000001040447c20 */ /* 0x000fe20008410000 */
[----:B------:R-:W-:Y:S01]  /*4220*/  FMUL.FTZ R65, R99, R66 ;  /* 0x0000004263417220 */ /* 0x000fe20000410000 */
[-CC-:B------:R-:W-:Y:S01]  /*4230*/  FFMA.FTZ R66, R121, R87.reuse, R126.reuse ;  /* 0x0000005779427223 */ /* 0x180fe2000001007e */
[----:B------:R-:W-:Y:S02]  /*4240*/  FFMA.FTZ R87, R124, R87, R126 ;  /* 0x000000577c577223 */ /* 0x000fe4000001007e */
[----:B------:R-:W-:Y:S01]  /*4250*/  SEL R76, R68, RZ, P6 ;  /* 0x000000ff444c7207 */ /* 0x000fe20003000000 */
[----:B------:R-:W-:Y:S01]  /*4260*/  FMUL.FTZ R69, R65, UR16 ;  /* 0x0000001041457c20 */ /* 0x000fe20008410000 */
[----:B------:R-:W-:Y:S01]  /*4270*/  LOP3.LUT P6, RZ, R88, 0xff, RZ, 0xc0, !PT ;  /* 0x000000ff58ff7812 */ /* 0x000fe200078cc0ff */
[----:B------:R-:W-:Y:S01]  /*4280*/  FADD.FTZ R66, R111, -R66 ;  /* 0x800000426f427221 */ /* 0x000fe20000010000 */
[----:B------:R-:W-:Y:S02]  /*4290*/  FADD.FTZ R80, R112, -R87 ;  /* 0x8000005770507221 */ /* 0x000fe40000010000 */
[----:B------:R-:W-:Y:S01]  /*42a0*/  SEL R68, R68, RZ, P6 ;  /* 0x000000ff44447207 */ /* 0x000fe20003000000 */
[----:B------:R-:W-:Y:S01]  /*42b0*/  FMUL.FTZ R66, R99, R66 ;  /* 0x0000004263427220 */ /* 0x000fe20000410000 */
[----:B------:R-:W-:Y:S01]  /*42c0*/  LOP3.LUT P6, RZ, R89, 0xff00, RZ, 0xc0, !PT ;  /* 0x0000ff0059ff7812 */ /* 0x000fe200078cc0ff */
[----:B------:R-:W-:-:S02]  /*42d0*/  FMUL.FTZ R67, R99, R80 ;  /* 0x0000005063437220 */ /* 0x000fc40000410000 */
[----:B------:R-:W-:Y:S01]  /*42e0*/  FMUL.FTZ R70, R66, UR16 ;  /* 0x0000001042467c20 */ /* 0x000fe20008410000 */
[----:B------:R-:W-:Y:S01]  /*42f0*/  SEL R77, R69, RZ, P6 ;  /* 0x000000ff454d7207 */ /* 0x000fe20003000000 */
[----:B------:R-:W-:Y:S01]  /*4300*/  FMUL.FTZ R71, R67, UR16 ;  /* 0x0000001043477c20 */ /* 0x000fe20008410000 */
        /* <DEDUP_REMOVED lines=11> */
.L_x_3023:
[----:B------:R-:W-:Y:S01]  /*43c0*/  FFMA.FTZ R69, R115, R87, R126 ;  /* 0x0000005773457223 */ /* 0x000fe2000001007e */
[----:B------:R-:W-:-:S03]  /*43d0*/  LOP3.LUT P6, RZ, R89, 0xff, RZ, 0xc0, !PT ;  /* 0x000000ff59ff7812 */ /* 0x000fc600078cc0ff */
[----:B------:R-:W-:Y:S01]  /*43e0*/  FADD.FTZ R68, R2, -R69 ;  /* 0x8000004502447221 */ /* 0x000fe20000010000 */
[----:B------:R-:W-:-:S03]  /*43f0*/  FFMA.FTZ R69, R118, R87, R126 ;  /* 0x0000005776457223 */ /* 0x000fc6000001007e */
[----:B-----5:R-:W-:Y:S01]  /*4400*/  FMUL.FTZ R68, R99, R68 ;  /* 0x0000004463447220 */ /* 0x020fe20000410000 */
[----:B------:R-:W-:-:S03]  /*4410*/  FADD.FTZ R70, R0, -R69 ;  /* 0x8000004500467221 */ /* 0x000fc60000010000 */
[----:B------:R-:W-:Y:S01]  /*4420*/  FMUL.FTZ R68, R68, UR16 ;  /* 0x0000001044447c20 */ /* 0x000fe20008410000 */
[----:B------:R-:W-:-:S04]  /*4430*/  FMUL.FTZ R70, R99, R70 ;  /* 0x0000004663467220 */ /* 0x000fc80000410000 */
[----:B------:R-:W-:Y:S01]  /*4440*/  SEL R76, R68, RZ, P6 ;  /* 0x000000ff444c7207 */ /* 0x000fe20003000000 */
[----:B------:R-:W-:Y:S01]  /*4450*/  FMUL.FTZ R70, R70, UR16 ;  /* 0x0000001046467c20 */ /* 0x000fe20008410000 */
[----:B------:R-:W-:-:S04]  /*4460*/  LOP3.LUT P6, RZ, R88, 0xff, RZ, 0xc0, !PT ;  /* 0x000000ff58ff7812 */ /* 0x000fc800078cc0ff */
[----:B------:R-:W-:Y:S02]  /*4470*/  SEL R68, R68, RZ, P6 ;  /* 0x000000ff44447207 */ /* 0x000fe40003000000 */
[----:B------:R-:W-:-:S04]  /*4480*/  LOP3.LUT P6, RZ, R89, 0xff00, RZ, 0xc0, !PT ;  /* 0x0000ff0059ff7812 */ /* 0x000fc800078cc0ff */
        /* <DEDUP_REMOVED lines=8> */
[C---:B------:R-:W-:Y:S01]  /*4510*/  FMUL.FTZ R70, R99.reuse, R70 ;  /* 0x0000004663467220 */ /* 0x040fe20000410000 */
[----:B------:R-:W-:-:S03]  /*4520*/  FMUL.FTZ R80, R99, R80 ;  /* 0x0000005063507220 */ /* 0x000fc60000410000 */
        /* <DEDUP_REMOVED lines=10> */
.L_x_3019:
[----:B------:R-:W-:-:S04]  /*45d0*/  UISETP.NE.U32.AND UP0, UPT, UR18, URZ, UPT ;  /* 0x000000ff1200728c */ /* 0x000fc8000bf05070 */
[----:B------:R-:W-:-:S09]  /*45e0*/  UISETP.NE.AND.EX UP0, UPT, UR19, URZ, UPT, UP0 ;  /* 0x000000ff1300728c */ /* 0x000fd2000bf05300 */
[----:B------:R-:W-:Y:S05]  /*45f0*/  BRA.U !UP0, `(.L_x_3024) ;  /* 0x0000000108d87547 */ /* 0x000fea000b800000 */
[----:B0--3--:R-:W0:Y:S02]  /*4600*/  LDC.64 R76, c[0x0][0x478] ;  /* 0x00011e00ff4c7b82 */ /* 0x009e240000000a00 */
[----:B0-----:R-:W-:-:S04]  /*4610*/  ISETP.NE.U32.AND P5, PT, R76, RZ, PT ;  /* 0x000000ff4c00720c */ /* 0x001fc80003fa5070 */
[----:B------:R-:W-:-:S13]  /*4620*/  ISETP.NE.AND.EX P5, PT, R77, RZ, PT, P5 ;  /* 0x000000ff4d00720c */ /* 0x000fda0003fa5350 */
[----:B------:R-:W-:Y:S05]  /*4630*/  @!P5 BRA `(.L_x_3025) ;  /* 0x000000000064d947 */ /* 0x000fea0003800000 */
[----:B------:R-:W-:Y:S01]  /*4640*/  FFMA.FTZ R65, R115, R87, R126 ;  /* 0x0000005773417223 */ /* 0x000fe2000001007e */
[----:B------:R-:W-:-:S03]  /*4650*/  LOP3.LUT P6, RZ, R89, 0xff, RZ, 0xc0, !PT ;  /* 0x000000ff59ff7812 */ /* 0x000fc600078cc0ff */
[----:B------:R-:W-:-:S04]  /*4660*/  FADD.FTZ R65, R2, -R65 ;  /* 0x8000004102417221 */ /* 0x000fc80000010000 */
[----:B-----5:R-:W-:Y:S01]  /*4670*/  FFMA.FTZ R64, R99, R65, R60 ;  /* 0x0000004163407223 */ /* 0x020fe2000001003c */
[----:B------:R-:W-:-:S03]  /*4680*/  FFMA.FTZ R65, R118, R87, R126 ;  /* 0x0000005776417223 */ /* 0x000fc6000001007e */
[----:B------:R-:W-:Y:S01]  /*4690*/  FMUL.FTZ R76, R64, UR16 ;  /* 0x00000010404c7c20 */ /* 0x000fe20008410000 */
[----:B------:R-:W-:-:S04]  /*46a0*/  FADD.FTZ R66, R0, -R65 ;  /* 0x8000004100427221 */ /* 0x000fc80000010000 */
[----:B------:R-:W-:Y:S01]  /*46b0*/  FFMA.FTZ R65, R99, R66, R61 ;  /* 0x0000004263417223 */ /* 0x000fe2000001003d */
[-CC-:B------:R-:W-:Y:S01]  /*46c0*/  FFMA.FTZ R66, R121, R87.reuse, R126.reuse ;  /* 0x0000005779427223 */ /* 0x180fe2000001007e */
[----:B------:R-:W-:Y:S01]  /*46d0*/  FFMA.FTZ R87, R124, R87, R126 ;  /* 0x000000577c577223 */ /* 0x000fe2000001007e */
[----:B------:R-:W-:Y:S01]  /*46e0*/  SEL R76, R76, RZ, P6 ;  /* 0x000000ff4c4c7207 */ /* 0x000fe20003000000 */
[----:B------:R-:W-:Y:S01]  /*46f0*/  FMUL.FTZ R77, R65, UR16 ;  /* 0x00000010414d7c20 */ /* 0x000fe20008410000 */
        /* <DEDUP_REMOVED lines=8> */
[----:B------:R-:W-:-:S03]  /*4780*/  FMUL.FTZ R79, R67, UR16 ;  /* 0x00000010434f7c20 */ /* 0x000fc60008410000 */
[----:B------:R-:W-:Y:S02]  /*4790*/  SEL R78, R78, RZ, P6 ;  /* 0x000000ff4e4e7207 */ /* 0x000fe40003000000 */
[----:B------:R-:W-:-:S04]  /*47a0*/  ISETP.GE.U32.AND P6, PT, R89, 0x1000000, PT ;  /* 0x010000005900780c */ /* 0x000fc80003fc6070 */
[----:B------:R-:W-:Y:S01]  /*47b0*/  SEL R79, R79, RZ, P6 ;  /* 0x000000ff4f4f7207 */ /* 0x000fe20003000000 */
[----:B------:R-:W-:Y:S08]  /*47c0*/  BRA `(.L_x_3022) ;  /* 0x0000000400387947 */ /* 0x000ff00003800000 */
.L_x_3025:
[----:B------:R-:W-:Y:S01]  /*47d0*/  FFMA.FTZ R77, R124, R87, R126 ;  /* 0x000000577c4d7223 */ /* 0x000fe2000001007e */
[----:B------:R-:W-:-:S03]  /*47e0*/  ISETP.GE.U32.AND P6, PT, R89, 0x1000000, PT ;  /* 0x010000005900780c */ /* 0x000fc60003fc6070 */
[----:B------:R-:W-:Y:S01]  /*47f0*/  FADD.FTZ R76, R112, -R77 ;  /* 0x8000004d704c7221 */ /* 0x000fe20000010000 */
[----:B------:R-:W-:-:S03]  /*4800*/  FFMA.FTZ R77, R115, R87, R126 ;  /* 0x00000057734d7223 */ /* 0x000fc6000001007e */
[----:B-----5:R-:W-:Y:S01]  /*4810*/  FFMA.FTZ R76, R99, R76, R63 ;  /* 0x0000004c634c7223 */ /* 0x020fe2000001003f */
[----:B------:R-:W-:-:S03]  /*4820*/  FADD.FTZ R77, R2, -R77 ;  /* 0x8000004d024d7221 */ /* 0x000fc60000010000 */
[----:B------:R-:W-:Y:S01]  /*4830*/  FMUL.FTZ R76, R76, UR16 ;  /* 0x000000104c4c7c20 */ /* 0x000fe20008410000 */
[----:B------:R-:W-:-:S04]  /*4840*/  FFMA.FTZ R77, R99, R77, R60 ;  /* 0x0000004d634d7223 */ /* 0x000fc8000001003c */
[----:B------:R-:W-:Y:S01]  /*4850*/  SEL R79, R76, RZ, P6 ;  /* 0x000000ff4c4f7207 */ /* 0x000fe20003000000 */
[----:B------:R-:W-:Y:S01]  /*4860*/  FMUL.FTZ R77, R77, UR16 ;  /* 0x000000104d4d7c20 */ /* 0x000fe20008410000 */
        /* <DEDUP_REMOVED lines=13> */
[----:B------:R-:W-:Y:S01]  /*4940*/  SEL R78, R126, RZ, P6 ;  /* 0x000000ff7e4e7207 */ /* 0x000fe20003000000 */
[----:B------:R-:W-:Y:S08]  /*4950*/  BRA `(.L_x_3022) ;  /* 0x0000000000d47947 */ /* 0x000ff00003800000 */
.L_x_3024:
        /* <DEDUP_REMOVED lines=15> */
[----:B------:R-:W-:Y:S01]  /*4a50*/  FADD.FTZ R66, R111, -R66 ;  /* 0x800000426f427221 */ /* 0x000fe20000010000 */
[----:B------:R-:W-:Y:S01]  /*4a60*/  FMUL.FTZ R77, R65, UR16 ;  /* 0x00000010414d7c20 */ /* 0x000fe20008410000 */
[----:B------:R-:W-:Y:S01]  /*4a70*/  LOP3.LUT P6, RZ, R89, 0xff00, RZ, 0xc0, !PT ;  /* 0x0000ff0059ff7812 */ /* 0x000fe200078cc0ff */
[----:B------:R-:W-:Y:S01]  /*4a80*/  FADD.FTZ R80, R112, -R87 ;  /* 0x8000005770507221 */ /* 0x000fe20000010000 */
[----:B------:R-:W-:-:S02]  /*4a90*/  FMUL.FTZ R66, R99, R66 ;  /* 0x0000004263427220 */ /* 0x000fc40000410000 */
[----:B------:R-:W-:Y:S01]  /*4aa0*/  SEL R77, R77, RZ, P6 ;  /* 0x000000ff4d4d7207 */ /* 0x000fe20003000000 */
[----:B------:R-:W-:Y:S01]  /*4ab0*/  FMUL.FTZ R67, R99, R80 ;  /* 0x0000005063437220 */ /* 0x000fe20000410000 */
[----:B------:R-:W-:Y:S01]  /*4ac0*/  FMUL.FTZ R78, R66, UR16 ;  /* 0x00000010424e7c20 */ /* 0x000fe20008410000 */
[----:B------:R-:W-:Y:S02]  /*4ad0*/  LOP3.LUT P6, RZ, R89, 0xff0000, RZ, 0xc0, !PT ;  /* 0x00ff000059ff7812 */ /* 0x000fe400078cc0ff */
[----:B------:R-:W-:Y:S02]  /*4ae0*/  FMUL.FTZ R79, R67, UR16 ;  /* 0x00000010434f7c20 */ /* 0x000fe40008410000 */
[----:B------:R-:W-:Y:S02]  /*4af0*/  SEL R78, R78, RZ, P6 ;  /* 0x000000ff4e4e7207 */ /* 0x000fe40003000000 */
[----:B------:R-:W-:-:S04]  /*4b00*/  ISETP.GE.U32.AND P6, PT, R89, 0x1000000, PT ;  /* 0x010000005900780c */ /* 0x000fc80003fc6070 */
[----:B------:R-:W-:Y:S01]  /*4b10*/  SEL R79, R79, RZ, P6 ;  /* 0x000000ff4f4f7207 */ /* 0x000fe20003000000 */
[----:B------:R-:W-:Y:S08]  /*4b20*/  BRA `(.L_x_3022) ;  /* 0x0000000000607947 */ /* 0x000ff00003800000 */
.L_x_3026:
[----:B------:R-:W-:Y:S01]  /*4b30*/  FFMA.FTZ R77, R124, R87, R126 ;  /* 0x000000577c4d7223 */ /* 0x000fe2000001007e */
[----:B------:R-:W-:-:S03]  /*4b40*/  ISETP.GE.U32.AND P6, PT, R89, 0x1000000, PT ;  /* 0x010000005900780c */ /* 0x000fc60003fc6070 */
[----:B------:R-:W-:Y:S01]  /*4b50*/  FADD.FTZ R76, R112, -R77 ;  /* 0x8000004d704c7221 */ /* 0x000fe20000010000 */
[----:B------:R-:W-:-:S03]  /*4b60*/  FFMA.FTZ R77, R115, R87, R126 ;  /* 0x00000057734d7223 */ /* 0x000fc6000001007e */
[----:B-----5:R-:W-:-:S04]  /*4b70*/  FMUL.FTZ R76, R99, R76 ;  /* 0x0000004c634c7220 */ /* 0x020fc80000410000 */
[----:B------:R-:W-:-:S05]  /*4b80*/  FMUL.FTZ R76, R76, UR16 ;  /* 0x000000104c4c7c20 */ /* 0x000fca0008410000 */
[----:B------:R-:W-:Y:S01]  /*4b90*/  SEL R79, R76, RZ, P6 ;  /* 0x000000ff4c4f7207 */ /* 0x000fe20003000000 */
[----:B------:R-:W-:Y:S01]  /*4ba0*/  FADD.FTZ R76, R2, -R77 ;  /* 0x8000004d024c7221 */ /* 0x000fe20000010000 */
[-CC-:B------:R-:W-:Y:S01]  /*4bb0*/  FFMA.FTZ R77, R118, R87.reuse, R126.reuse ;  /* 0x00000057764d7223 */ /* 0x180fe2000001007e */
[----:B------:R-:W-:Y:S01]  /*4bc0*/  FFMA.FTZ R126, R121, R87, R126 ;  /* 0x00000057797e7223 */ /* 0x000fe2000001007e */
[----:B------:R-:W-:Y:S01]  /*4bd0*/  LOP3.LUT P6, RZ, R89, 0xff, RZ, 0xc0, !PT ;  /* 0x000000ff59ff7812 */ /* 0x000fe200078cc0ff */
[----:B------:R-:W-:Y:S01]  /*4be0*/  FMUL.FTZ R76, R99, R76 ;  /* 0x0000004c634c7220 */ /* 0x000fe20000410000 */
[----:B------:R-:W-:Y:S01]  /*4bf0*/  FADD.FTZ R78, R0, -R77 ;  /* 0x8000004d004e7221 */ /* 0x000fe20000010000 */
[----:B------:R-:W-:Y:S02]  /*4c00*/  FADD.FTZ R126, R111, -R126 ;  /* 0x8000007e6f7e7221 */ /* 0x000fe40000010000 */
[----:B------:R-:W-:Y:S01]  /*4c10*/  FMUL.FTZ R76, R76, UR16 ;  /* 0x000000104c4c7c20 */ /* 0x000fe20008410000 */
[C---:B------:R-:W-:Y:S01]  /*4c20*/  FMUL.FTZ R78, R99.reuse, R78 ;  /* 0x0000004e634e7220 */ /* 0x040fe20000410000 */
[----:B------:R-:W-:-:S03]  /*4c30*/  FMUL.FTZ R126, R99, R126 ;  /* 0x0000007e637e7220 */ /* 0x000fc60000410000 */
[----:B------:R-:W-:Y:S01]  /*4c40*/  SEL R76, R76, RZ, P6 ;  /* 0x000000ff4c4c7207 */ /* 0x000fe20003000000 */
[----:B------:R-:W-:Y:S01]  /*4c50*/  FMUL.FTZ R78, R78, UR16 ;  /* 0x000000104e4e7c20 */ /* 0x000fe20008410000 */
[----:B------:R-:W-:Y:S01]  /*4c60*/  LOP3.LUT P6, RZ, R89, 0xff00, RZ, 0xc0, !PT ;  /* 0x0000ff0059ff7812 */ /* 0x000fe200078cc0ff */
[----:B------:R-:W-:-:S03]  /*4c70*/  FMUL.FTZ R126, R126, UR16 ;  /* 0x000000107e7e7c20 */ /* 0x000fc60008410000 */
[----:B------:R-:W-:Y:S02]  /*4c80*/  SEL R77, R78, RZ, P6 ;  /* 0x000000ff4e4d7207 */ /* 0x000fe40003000000 */
[----:B------:R-:W-:-:S04]  /*4c90*/  LOP3.LUT P6, RZ, R89, 0xff0000, RZ, 0xc0, !PT ;  /* 0x00ff000059ff7812 */ /* 0x000fc800078cc0ff */
[----:B------:R-:W-:-:S09]  /*4ca0*/  SEL R78, R126, RZ, P6 ;  /* 0x000000ff7e4e7207 */ /* 0x000fd20003000000 */
.L_x_3022:
        /* <DEDUP_REMOVED lines=9> */
.L_x_3018:
[----:B------:R-:W-:Y:S05]  /*4d40*/  BSYNC.RECONVERGENT B0 ;  /* 0x0000000000007941 */ /* 0x000fea0003800200 */
.L_x_3017:
[----:B------:R-:W-:Y:S01]  /*4d50*/  ISETP.NE.AND P4, PT, R86, RZ, PT ;  /* 0x000000ff5600720c */ /* 0x000fe20003f85270 */
[----:B------:R-:W-:-:S12]  /*4d60*/  UPLOP3.LUT UP1, UPT, UPT, UPT, UP1, 0x40, 0x4 ;  /* 0x000000000004789c */ /* 0x000fd80003f2e810 */
[----:B------:R-:W-:Y:S05]  /*4d70*/  @!P4 BRA `(.L_x_3027) ;  /* 0xffffffb80094c947 */ /* 0x000fea000383ffff */
.L_x_2988:
[----:B------:R-:W-:Y:S01]  /*4d80*/  IMAD R103, R103, UR9, RZ ;  /* 0x0000000967677c24 */ /* 0x000fe2000f8e02ff */
[----:B------:R-:W-:Y:S04]  /*4d90*/  BSSY.RECONVERGENT B0, `(.L_x_3028) ;  /* 0x0000010000007945 */ /* 0x000fe80003800200 */
[----:B------:R-:W-:Y:S01]  /*4da0*/  LEA.HI R103, R103, R102, RZ, 0x1e ;  /* 0x0000006667677211 */ /* 0x000fe200078ff0ff */
[----:B------:R-:W-:Y:S06]  /*4db0*/  @!P0 BRA `(.L_x_3029) ;  /* 0x0000000000348947 */ /* 0x000fec0003800000 */
[----:B------:R-:W1:Y:S08]  /*4dc0*/  LDC.64 R2, c[0x0][0x440] ;  /* 0x00011000ff027b82 */ /* 0x000e700000000a00 */
[----:B------:R-:W2:Y:S08]  /*4dd0*/  LDC.64 R4, c[0x0][0x448] ;  /* 0x00011200ff047b82 */ /* 0x000eb00000000a00 */
[----:B------:R-:W0:Y:S08]  /*4de0*/  LDC.64 R6, c[0x0][0x450] ;  /* 0x00011400ff067b82 */ /* 0x000e300000000a00 */
[----:B-----5:R-:W3:Y:S01]  /*4df0*/  LDC.64 R56, c[0x0][0x458] ;  /* 0x00011600ff387b82 */ /* 0x020ee20000000a00 */
[----:B-1----:R-:W-:-:S05]  /*4e00*/  IMAD.WIDE.U32 R2, R103, 0x10, R2 ;  /* 0x0000001067027825 */ /* 0x002fca00078e0002 */
[----:B------:R1:W-:Y:S01]  /*4e10*/  STG.E.128 desc[UR10][R2.64], R40 ;  /* 0x0000002802007986 */ /* 0x0003e2000c101d0a */
[----:B--2---:R-:W-:-:S05]  /*4e20*/  IMAD.WIDE.U32 R4, R103, 0x10, R4 ;  /* 0x0000001067047825 */ /* 0x004fca00078e0004 */
[----:B------:R1:W-:Y:S01]  /*4e30*/  STG.E.128 desc[UR10][R4.64], R52 ;  /* 0x0000003404007986 */ /* 0x0003e2000c101d0a */
[----:B0-----:R-:W-:-:S05]  /*4e40*/  IMAD.WIDE.U32 R6, R103, 0x10, R6 ;  /* 0x0000001067067825 */ /* 0x001fca00078e0006 */
[----:B------:R1:W-:Y:S01]  /*4e50*/  STG.E.128 desc[UR10][R6.64], R16 ;  /* 0x0000001006007986 */ /* 0x0003e2000c101d0a */
[C---:B---3--:R-:W-:Y:S01]  /*4e60*/  IMAD.WIDE.U32 R56, R103.reuse, 0x10, R56 ;  /* 0x0000001067387825 */ /* 0x048fe200078e0038 */
[----:B------:R-:W-:-:S04]  /*4e70*/  IADD3 R103, PT, PT, R103, 0x80, RZ ;  /* 0x0000008067677810 */ /* 0x000fc80007ffe0ff */
[----:B------:R1:W-:Y:S03]  /*4e80*/  STG.E.128 desc[UR10][R56.64], R28 ;  /* 0x0000001c38007986 */ /* 0x0003e6000c101d0a */
.L_x_3029:
[----:B------:R-:W-:Y:S05]  /*4e90*/  BSYNC.RECONVERGENT B0 ;  /* 0x0000000000007941 */ /* 0x000fea0003800200 */
.L_x_3028:
[----:B------:R-:W-:Y:S04]  /*4ea0*/  BSSY.RECONVERGENT B0, `(.L_x_3030) ;  /* 0x000000f000007945 */ /* 0x000fe80003800200 */
[----:B------:R-:W-:Y:S05]  /*4eb0*/  @!P1 BRA `(.L_x_3031) ;  /* 0x0000000000349947 */ /* 0x000fea0003800000 */
[----:B-1----:R-:W1:Y:S08]  /*4ec0*/  LDC.64 R2, c[0x0][0x440] ;  /* 0x00011000ff027b82 */ /* 0x002e700000000a00 */
[----:B------:R-:W2:Y:S08]  /*4ed0*/  LDC.64 R4, c[0x0][0x448] ;  /* 0x00011200ff047b82 */ /* 0x000eb00000000a00 */
[----:B------:R-:W0:Y:S08]  /*4ee0*/  LDC.64 R6, c[0x0][0x450] ;  /* 0x00011400ff067b82 */ /* 0x000e300000000a00 */
[----:B------:R-:W3:Y:S01]  /*4ef0*/  LDC.64 R16, c[0x0][0x458] ;  /* 0x00011600ff107b82 */ /* 0x000ee20000000a00 */
        /* <DEDUP_REMOVED lines=9> */
.L_x_3031:
[----:B------:R-:W-:Y:S05]  /*4f90*/  BSYNC.RECONVERGENT B0 ;  /* 0x0000000000007941 */ /* 0x000fea0003800200 */
.L_x_3030:
[----:B------:R-:W-:Y:S05]  /*4fa0*/  @!P2 EXIT ;  /* 0x000000000000a94d */ /* 0x000fea0003800000 */
[----:B-1----:R-:W1:Y:S08]  /*4fb0*/  LDC.64 R2, c[0x0][0x440] ;  /* 0x00011000ff027b82 */ /* 0x002e700000000a00 */
[----:B------:R-:W2:Y:S08]  /*4fc0*/  LDC.64 R4, c[0x0][0x448] ;  /* 0x00011200ff047b82 */ /* 0x000eb00000000a00 */
[----:B------:R-:W0:Y:S08]  /*4fd0*/  LDC.64 R6, c[0x0][0x450] ;  /* 0x00011400ff067b82 */ /* 0x000e300000000a00 */
[----:B------:R-:W3:Y:S01]  /*4fe0*/  LDC.64 R12, c[0x0][0x458] ;  /* 0x00011600ff0c7b82 */ /* 0x000ee20000000a00 */
[----:B-1----:R-:W-:-:S05]  /*4ff0*/  IMAD.WIDE.U32 R2, R103, 0x10, R2 ;  /* 0x0000001067027825 */ /* 0x002fca00078e0002 */
[----:B------:R-:W-:Y:S01]  /*5000*/  STG.E.128 desc[UR10][R2.64], R32 ;  /* 0x0000002002007986 */ /* 0x000fe2000c101d0a */
[----:B--2---:R-:W-:-:S05]  /*5010*/  IMAD.WIDE.U32 R4, R103, 0x10, R4 ;  /* 0x0000001067047825 */ /* 0x004fca00078e0004 */
[----:B------:R-:W-:Y:S01]  /*5020*/  STG.E.128 desc[UR10][R4.64], R44 ;  /* 0x0000002c04007986 */ /* 0x000fe2000c101d0a */
[----:B0-----:R-:W-:-:S05]  /*5030*/  IMAD.WIDE.U32 R6, R103, 0x10, R6 ;  /* 0x0000001067067825 */ /* 0x001fca00078e0006 */
[----:B------:R-:W-:Y:S01]  /*5040*/  STG.E.128 desc[UR10][R6.64], R8 ;  /* 0x0000000806007986 */ /* 0x000fe2000c101d0a */
[----:B---3--:R-:W-:-:S05]  /*5050*/  IMAD.WIDE.U32 R12, R103, 0x10, R12 ;  /* 0x00000010670c7825 */ /* 0x008fca00078e000c */
[----:B------:R-:W-:Y:S01]  /*5060*/  STG.E.128 desc[UR10][R12.64], R20 ;  /* 0x000000140c007986 */ /* 0x000fe2000c101d0a */
[----:B------:R-:W-:Y:S05]  /*5070*/  EXIT ;  /* 0x000000000000794d */ /* 0x000fea0003800000 */
.L_x_3032:
        /* <DEDUP_REMOVED lines=16> */
.L_x_3596:


//--------------------- .text._ZN10layer_norm31ln_parallel_residual_bwd_kernelINS_13Kernel_traitsI6__halfffffjLj1536ELj1ELj1ELj4ELj16ENS_18Kernel_traits_baseILj1536ES2_ffffjLj128EEEEELb1ELb0ELb1EEEvNS_9BwdParamsE --------------------------
	.section	.text._ZN10layer_norm31ln_parallel_residual_bwd_kernelINS_13Kernel_traitsI6__halfffffjLj1536ELj1ELj1ELj4ELj16ENS_18Kernel_traits_baseILj1536ES2_ffffjLj128EEEEELb1ELb0ELb1EEEvNS_9BwdParamsE,"ax",@progbits
	.align	128
        .global         _ZN10layer_norm31ln_parallel_residual_bwd_kernelINS_13Kernel_traitsI6__halfffffjLj1536ELj1ELj1ELj4ELj16ENS_18Kernel_traits_baseILj1536ES2_ffffjLj128EEEEELb1ELb0ELb1EEEvNS_9BwdParamsE
        .type           _ZN10layer_norm31ln_parallel_residual_bwd_kernelINS_13Kernel_traitsI6__halfffffjLj1536ELj1ELj1ELj4ELj16ENS_18Kernel_traits_baseILj1536ES2_ffffjLj128EEEEELb1ELb0ELb1EEEvNS_9BwdParamsE,@function
        .size           _ZN10layer_norm31ln_parallel_residual_bwd_kernelINS_13Kernel_traitsI6__halfffffjLj1536ELj1ELj1ELj4ELj16ENS_18Kernel_traits_baseILj1536ES2_ffffjLj128EEEEELb1ELb0ELb1EEEvNS_9BwdParamsE,(.L_x_3597 - _ZN10layer_norm31ln_parallel_residual_bwd_kernelINS_13Kernel_traitsI6__halfffffjLj1536ELj1ELj1ELj4ELj16ENS_18Kernel_traits_baseILj1536ES2_ffffjLj128EEEEELb1ELb0ELb1EEEvNS_9BwdParamsE)
        .other          _ZN10layer_norm31ln_parallel_residual_bwd_kernelINS_13Kernel_traitsI6__halfffffjLj1536ELj1ELj1ELj4ELj16ENS_18Kernel_traits_baseILj1536ES2_ffffjLj128EEEEELb1ELb0ELb1EEEvNS_9BwdParamsE,@"STO_CUDA_ENTRY STV_DEFAULT"
_ZN10layer_norm31ln_parallel_residual_bwd_kernelINS_13Kernel_traitsI6__halfffffjLj1536ELj1ELj1ELj4ELj16ENS_18Kernel_traits_baseILj1536ES2_ffffjLj128EEEEELb1ELb0ELb1EEEvNS_9BwdParamsE:
.text._ZN10layer_norm31ln_parallel_residual_bwd_kernelINS_13Kernel_traitsI6__halfffffjLj1536ELj1ELj1ELj4ELj16ENS_18Kernel_traits_baseILj1536ES2_ffffjLj128EEEEELb1ELb0ELb1EEEvNS_9BwdParamsE:
        /* <DEDUP_REMOVED lines=53> */
[----:B------:R-:W-:Y:S02]  /*0350*/  CS2R R10, SRZ ;  /* 0x00000000000a7805 */ /* 0x000fe4000001ff00 */
[----:B------:R-:W-:Y:S01]  /*0360*/  CS2R R8, SRZ ;  /* 0x0000000000087805 */ /* 0x000fe2000001ff00 */
[----:B0-----:R-:W5:Y:S01]  /*0370*/  LDG.E.64 R132, desc[UR8][R4.64+0x800] ;  /* 0x0008000804847981 */ /* 0x001f62000c1e1b00 */
[----:B------:R-:W-:Y:S02]  /*0380*/  CS2R R94, SRZ ;  /* 0x00000000005e7805 */ /* 0x000fe4000001ff00 */
[----:B------:R-:W-:Y:S01]  /*0390*/  CS2R R102, SRZ ;  /* 0x0000000000667805 */ /* 0x000fe2000001ff00 */
[----:B----4-:R-:W-:Y:S01]  /*03a0*/  IMAD.WIDE.U32 R2, R88, 0x8, R2 ;  /* 0x0000000858027825 */ /* 0x010fe200078e0002 */
[----:B------:R-:W4:Y:S01]  /*03b0*/  LDG.E.64 R128, desc[UR8][R4.64+0x400] ;  /* 0x0004000804807981 */ /* 0x000f22000c1e1b00 */
[----:B------:R-:W-:-:S02]  /*03c0*/  CS2R R6, SRZ ;  /* 0x0000000000067805 */ /* 0x000fc4000001ff00 */
[----:B------:R-:W-:Y:S02]  /*03d0*/  MOV R0, RZ ;  /* 0x000000ff00007202 */ /* 0x000fe40000000f00 */
[----:B------:R-:W-:Y:S01]  /*03e0*/  CS2R R96, SRZ ;  /* 0x0000000000607805 */ /* 0x000fe2000001ff00 */
[----:B------:R0:W4:Y:S01]  /*03f0*/  LDG.E.64 R124, desc[UR8][R4.64] ;  /* 0x00000008047c7981 */ /* 0x000122000c1e1b00 */
[----:B------:R-:W-:Y:S01]  /*0400*/  MOV R111, RZ ;  /* 0x000000ff006f7202 */ /* 0x000fe20000000f00 */
[----:B------:R-:W1:Y:S02]  /*0410*/  LDCU UR6, c[0x0][0x408] ;  /* 0x00008100ff0677ac */ /* 0x000e640008000800 */
[----:B------:R-:W4:Y:S01]  /*0420*/  LDG.E.64 R120, desc[UR8][R2.64+0x800] ;  /* 0x0008000802787981 */ /* 0x000f22000c1e1b00 */
[----:B------:R-:W-:Y:S01]  /*0430*/  MOV R109, UR7 ;  /* 0x00000007006d7c02 */ /* 0x000fe20008000f00 */
[----:B------:R-:W1:Y:S02]  /*0440*/  LDCU UR11, c[0x0][0x388] ;  /* 0x00007100ff0b77ac */ /* 0x000e640008000800 */
[----:B------:R-:W4:Y:S01]  /*0450*/  LDG.E.64 R116, desc[UR8][R2.64+0x400] ;  /* 0x0004000802747981 */ /* 0x000f22000c1e1b00 */
[----:B------:R-:W1:Y:S03]  /*0460*/  LDCU UR14, c[0x0][0x400] ;  /* 0x00008000ff0e77ac */ /* 0x000e660008000800 */
[----:B------:R1:W4:Y:S01]  /*0470*/  LDG.E.64 R112, desc[UR8][R2.64] ;  /* 0x0000000802707981 */ /* 0x000322000c1e1b00 */
[----:B0-----:R-:W-:Y:S01]  /*0480*/  CS2R R4, SRZ ;  /* 0x0000000000047805 */ /* 0x001fe2000001ff00 */
[----:B--2---:R-:W-:-:S02]  /*0490*/  UISETP.NE.U32.AND UP0, UPT, UR4, URZ, UPT ;  /* 0x000000ff0400728c */ /* 0x004fc4000bf05070 */
[----:B---3--:R-:W-:Y:S02]  /*04a0*/  UISETP.NE.AND UP1, UPT, UR10, URZ, UPT ;  /* 0x000000ff0a00728c */ /* 0x008fe4000bf25270 */
[----:B------:R-:W-:Y:S01]  /*04b0*/  UISETP.NE.AND.EX UP0, UPT, UR5, URZ, UPT, UP0 ;  /* 0x000000ff0500728c */ /* 0x000fe2000bf05300 */
[----:B------:R-:W0:Y:S01]  /*04c0*/  LDCU.64 UR4, c[0x0][0x478] ;  /* 0x00008f00ff0477ac */ /* 0x000e220008000a00 */
[----:B-1----:R-:W-:Y:S02]  /*04d0*/  CS2R R2, SRZ ;  /* 0x0000000000027805 */ /* 0x002fe4000001ff00 */
[----:B------:R-:W-:Y:S01]  /*04e0*/  PLOP3.LUT P4, PT, PT, PT, UP1, 0x80, 0x8 ;  /* 0x000000000008781c */ /* 0x000fe20003f8f018 */
[----:B------:R-:W1:Y:S01]  /*04f0*/  LDCU.64 UR12, c[0x0][0x470] ;  /* 0x00008e00ff0c77ac */ /* 0x000e620008000a00 */
[----:B------:R-:W-:Y:S01]  /*0500*/  PLOP3.LUT P2, PT, PT, PT, UP0, 0x80, 0x8 ;  /* 0x000000000008781c */ /* 0x000fe20003f4f008 */
[----:B-----5:R-:W-:Y:S01]  /*0510*/  HADD2.F32 R137, -RZ, R132.H0_H0 ;  /* 0x20000084ff897230 */ /* 0x020fe20000004100 */
[--C-:B------:R-:W-:Y:S01]  /*0520*/  SHF.R.U64 R132, R132, 0x10, R133.reuse ;  /* 0x0000001084847819 */ /* 0x100fe20000001285 */
[----:B------:R-:W-:Y:S01]  /*0530*/  HADD2.F32 R135, -RZ, R133.H0_H0 ;  /* 0x20000085ff877230 */ /* 0x000fe20000004100 */
[----:B------:R-:W-:Y:S01]  /*0540*/  SHF.R.U32.HI R130, RZ, 0x10, R133 ;  /* 0x00000010ff827819 */ /* 0x000fe20000011685 */
[----:B----4-:R-:W-:Y:S01]  /*0550*/  HADD2.F32 R133, -RZ, R128.H0_H0 ;  /* 0x20000080ff857230 */ /* 0x010fe20000004100 */
        /* <DEDUP_REMOVED lines=31> */
[----:B01----:R-:W-:-:S07]  /*0750*/  HADD2.F32 R110, -RZ, R110.H0_H0 ;  /* 0x2000006eff6e7230 */ /* 0x003fce0000004100 */
.L_x_3058:
[----:B0-----:R-:W0:Y:S01]  /*0760*/  LDC.64 R144, c[0x0][0x3c0] ;  /* 0x0000f000ff907b82 */ /* 0x001e220000000a00 */
[----:B------:R-:W-:-:S05]  /*0770*/  IMAD R48, R109, UR11, RZ ;  /* 0x0000000b6d307c24 */ /* 0x000fca000f8e02ff */
        /* <DEDUP_REMOVED lines=8> */
[C---:B------:R-:W-:Y:S02]  /*0800*/  IADD3 R134, PT, PT, R136.reuse, 0x80, RZ ;  /* 0x0000008088867810 */ /* 0x040fe40007ffe0ff */
[C---:B------:R-:W-:Y:S01]  /*0810*/  IADD3 R108, PT, PT, R136.reuse, 0x100, RZ ;  /* 0x00000100886c7810 */ /* 0x040fe20007ffe0ff */
[--C-:B-1----:R-:W-:Y:S01]  /*0820*/  IMAD.WIDE.U32 R48, R136, 0x10, R56.reuse ;  /* 0x0000001088307825 */ /* 0x102fe200078e0038 */
[----:B------:R-:W4:Y:S03]  /*0830*/  LDG.E R144, desc[UR8][R144.64] ;  /* 0x0000000890907981 */ /* 0x000f26000c1e1900 */
[----:B------:R-:W-:Y:S01]  /*0840*/  IMAD.WIDE.U32 R52, R134, 0x10, R56 ;  /* 0x0000001086347825 */ /* 0x000fe200078e0038 */
[----:B------:R-:W-:Y:S01]  /*0850*/  ISETP.NE.U32.AND P1, PT, RZ, UR12, PT ;  /* 0x0000000cff007c0c */ /* 0x000fe2000bf25070 */
[----:B------:R-:W4:Y:S01]  /*0860*/  LDG.E.128 R48, desc[UR8][R48.64] ;  /* 0x0000000830307981 */ /* 0x000f22000c1e1d00 */
[----:B------:R-:W1:Y:S01]  /*0870*/  LDC.64 R146, c[0x0][0x3b0] ;  /* 0x0000ec00ff927b82 */ /* 0x000e620000000a00 */
[----:B--2---:R-:W-:-:S02]  /*0880*/  IMAD.WIDE.U32 R60, R136, 0x10, R76 ;  /* 0x00000010883c7825 */ /* 0x004fc400078e004c */
[----:B------:R-:W2:Y:S02]  /*0890*/  LDG.E.128 R52, desc[UR8][R52.64] ;  /* 0x0000000834347981 */ /* 0x000ea4000c1e1d00 */
[----:B------:R-:W-:Y:S02]  /*08a0*/  IMAD.WIDE.U32 R56, R108, 0x10, R56 ;  /* 0x000000106c387825 */ /* 0x000fe400078e0038 */
[----:B------:R-:W2:Y:S01]  /*08b0*/  LDG.E.128 R60, desc[UR8][R60.64] ;  /* 0x000000083c3c7981 */ /* 0x000ea2000c1e1d00 */
[----:B------:R-:W1:Y:S01]  /*08c0*/  @P2 LDC.64 R148, c[0x0][0x438] ;  /* 0x00010e00ff942b82 */ /* 0x000e620000000a00 */
[----:B---3--:R-:W-:Y:S02]  /*08d0*/  IMAD.WIDE.U32 R64, R136, 0x10, R80 ;  /* 0x0000001088407825 */ /* 0x008fe400078e0050 */
[----:B------:R-:W3:Y:S02]  /*08e0*/  LDG.E.128 R56, desc[UR8][R56.64] ;  /* 0x0000000838387981 */ /* 0x000ee4000c1e1d00 */
[----:B0-----:R-:W-:-:S02]  /*08f0*/  IMAD.WIDE R138, R109, 0x4, R138 ;  /* 0x000000046d8a7825 */ /* 0x001fc400078e028a */
[----:B------:R-:W3:Y:S04]  /*0900*/  LDG.E.128 R64, desc[UR8][R64.64] ;  /* 0x0000000840407981 */ /* 0x000ee8000c1e1d00 */
[----:B------:R-:W3:Y:S01]  /*0910*/  LDG.E R139, desc[UR8][R138.64] ;  /* 0x000000088a8b7981 */ /* 0x000ee2000c1e1900 */
[----:B------:R-:W-:-:S04]  /*0920*/  IMAD.WIDE.U32 R68, R134, 0x10, R76 ;  /* 0x0000001086447825 */ /* 0x000fc800078e004c */
[----:B------:R-:W-:Y:S02]  /*0930*/  IMAD.WIDE.U32 R72, R134, 0x10, R80 ;  /* 0x0000001086487825 */ /* 0x000fe400078e0050 */
[----:B------:R-:W3:Y:S04]  /*0940*/  LDG.E.128 R68, desc[UR8][R68.64] ;  /* 0x0000000844447981 */ /* 0x000ee8000c1e1d00 */
[----:B------:R-:W3:Y:S01]  /*0950*/  LDG.E.128 R72, desc[UR8][R72.64] ;  /* 0x0000000848487981 */ /* 0x000ee2000c1e1d00 */
[----:B------:R-:W-:-:S04]  /*0960*/  IMAD.WIDE.U32 R76, R108, 0x10, R76 ;  /* 0x000000106c4c7825 */ /* 0x000fc800078e004c */
[----:B------:R-:W-:Y:S02]  /*0970*/  IMAD.WIDE.U32 R80, R108, 0x10, R80 ;  /* 0x000000106c507825 */ /* 0x000fe400078e0050 */
[----:B------:R-:W3:Y:S04]  /*0980*/  LDG.E.128 R76, desc[UR8][R76.64] ;  /* 0x000000084c4c7981 */ /* 0x000ee8000c1e1d00 */
[----:B------:R-:W3:Y:S01]  /*0990*/  LDG.E.128 R80, desc[UR8][R80.64] ;  /* 0x0000000850507981 */ /* 0x000ee2000c1e1d00 */
[----:B------:R-:W-:-:S13]  /*09a0*/  ISETP.NE.AND.EX P1, PT, RZ, UR13, PT, P1 ;  /* 0x0000000dff007c0c */ /* 0x000fda000bf25310 */
[----:B------:R-:W0:Y:S08]  /*09b0*/  @P1 LDC.64 R142, c[0x0][0x3b8] ;  /* 0x0000ee00ff8e1b82 */ /* 0x000e300000000a00 */
[----:B------:R-:W1:Y:S01]  /*09c0*/  @P1 LDC.64 R140, c[0x0][0x3b8] ;  /* 0x0000ee00ff8c1b82 */ /* 0x000e620000000a00 */
[----:B0-----:R-:W-:-:S07]  /*09d0*/  @P1 IMAD.WIDE.U32 R150, R136, 0x4, R142 ;  /* 0x0000000488961825 */ /* 0x001fce00078e008e */
[----:B------:R-:W0:Y:S01]  /*09e0*/  @P2 LDC.64 R142, c[0x0][0x438] ;  /* 0x00010e00ff8e2b82 */ /* 0x000e220000000a00 */
[----:B-1----:R-:W-:Y:S01]  /*09f0*/  IMAD.WIDE.U32 R164, R136, 0x4, R146 ;  /* 0x0000000488a47825 */ /* 0x002fe200078e0092 */
[----:B------:R-:W5:Y:S03]  /*0a00*/  @P1 LDG.E R107, desc[UR8][R150.64] ;  /* 0x00000008966b1981 */ /* 0x000f66000c1e1900 */
[----:B------:R-:W-:-:S03]  /*0a10*/  @P1 IMAD.WIDE.U32 R154, R134, 0x4, R140 ;  /* 0x00000004869a1825 */ /* 0x000fc600078e008c */
[----:B------:R-:W1:Y:S01]  /*0a20*/  @P1 LDC.64 R140, c[0x0][0x3b8] ;  /* 0x0000ee00ff8c1b82 */ /* 0x000e620000000a00 */
[----:B------:R-:W-:Y:S01]  /*0a30*/  IMAD.WIDE.U32 R162, R134, 0x4, R146 ;  /* 0x0000000486a27825 */ /* 0x000fe200078e0092 */
[----:B------:R-:W5:Y:S04]  /*0a40*/  @P1 LDG.E R106, desc[UR8][R154.64] ;  /* 0x000000089a6a1981 */ /* 0x000f68000c1e1900 */
[----:B------:R2:W5:Y:S01]  /*0a50*/  LDG.E R155, desc[UR8][R164.64] ;  /* 0x00000008a49b7981 */ /* 0x000562000c1e1900 */
[----:B0-----:R-:W-:-:S05]  /*0a60*/  @P2 IMAD.WIDE.U32 R142, R108, 0x10, R142 ;  /* 0x000000106c8e2825 */ /* 0x001fca00078e008e */
[----:B------:R-:W5:Y:S01]  /*0a70*/  @P2 LDG.E.128 R36, desc[UR8][R142.64] ;  /* 0x000000088e242981 */ /* 0x000f62000c1e1d00 */
[----:B-1----:R-:W-:-:S04]  /*0a80*/  @P1 IMAD.WIDE.U32 R140, R108, 0x4, R140 ;  /* 0x000000046c8c1825 */ /* 0x002fc800078e008c */
[----:B------:R-:W-:Y:S01]  /*0a90*/  @P2 IMAD.WIDE.U32 R148, R136, 0x10, R148 ;  /* 0x0000001088942825 */ /* 0x000fe200078e0094 */
[----:B------:R-:W5:Y:S04]  /*0aa0*/  @P1 LDG.E R105, desc[UR8][R140.64] ;  /* 0x000000088c691981 */ /* 0x000f68000c1e1900 */
[----:B------:R-:W5:Y:S01]  /*0ab0*/  @P2 LDG.E.128 R28, desc[UR8][R148.64] ;  /* 0x00000008941c2981 */ /* 0x000f62000c1e1d00 */
[----:B----4-:R-:W-:Y:S02]  /*0ac0*/  FSEL R153, R144, RZ, !P4 ;  /* 0x000000ff90997208 */ /* 0x010fe40006000000 */
[----:B------:R-:W0:Y:S03]  /*0ad0*/  @P2 LDC.64 R144, c[0x0][0x438] ;  /* 0x00010e00ff902b82 */ /* 0x000e260000000a00 */
[C---:B------:R-:W-:Y:S01]  /*0ae0*/  FADD.FTZ R160, -R153.reuse, R48 ;  /* 0x0000003099a07221 */ /* 0x040fe20000010100 */
[C---:B------:R-:W-:Y:S01]  /*0af0*/  FADD.FTZ R152, -R153.reuse, R50 ;  /* 0x0000003299987221 */ /* 0x040fe20000010100 */
[----:B------:R-:W-:Y:S01]  /*0b00*/  FADD.FTZ R158, -R153, R49 ;  /* 0x00000031999e7221 */ /* 0x000fe20000010100 */
[----:B--2---:R-:W-:Y:S01]  /*0b10*/  FMUL.FTZ R164, R129, R60 ;  /* 0x0000003c81a47220 */ /* 0x004fe20000410000 */
[----:B------:R-:W-:Y:S01]  /*0b20*/  FMUL.FTZ R159, R124, R61 ;  /* 0x0000003d7c9f7220 */ /* 0x000fe20000410000 */
[C---:B---3--:R-:W-:Y:S01]  /*0b30*/  FADD.FTZ R50, -R153.reuse, R58 ;  /* 0x0000003a99327221 */ /* 0x048fe20000010100 */
[----:B------:R-:W-:Y:S01]  /*0b40*/  FADD.FTZ R48, -R153, R59 ;  /* 0x0000003b99307221 */ /* 0x000fe20000010100 */
[----:B------:R-:W-:-:S02]  /*0b50*/  IMAD.WIDE.U32 R58, R108, 0x4, R146 ;  /* 0x000000046c3a7825 */ /* 0x000fc400078e0092 */
[----:B------:R1:W5:Y:S02]  /*0b60*/  LDG.E R146, desc[UR8][R162.64] ;  /* 0x00000008a2927981 */ /* 0x000364000c1e1900 */
[----:B------:R-:W-:Y:S01]  /*0b70*/  FMUL.FTZ R49, R127, R62 ;  /* 0x0000003e7f317220 */ /* 0x000fe20000410000 */
[----:B------:R-:W-:Y:S01]  /*0b80*/  FFMA.FTZ R159, R112, R65, R159 ;  /* 0x00000041709f7223 */ /* 0x000fe2000001009f */
[C---:B------:R-:W-:Y:S01]  /*0b90*/  FADD.FTZ R138, -R153.reuse, R53 ;  /* 0x00000035998a7221 */ /* 0x040fe20000010100 */
[----:B------:R-:W-:Y:S01]  /*0ba0*/  FADD.FTZ R54, -R153, R54 ;  /* 0x0000003699367221 */ /* 0x000fe20000010100 */
[C---:B------:R-:W-:Y:S01]  /*0bb0*/  FMUL.FTZ R158, R139.reuse, R158 ;  /* 0x0000009e8b9e7220 */ /* 0x040fe20000410000 */
[----:B------:R-:W-:Y:S01]  /*0bc0*/  FMUL.FTZ R161, R122, R63 ;  /* 0x0000003f7aa17220 */ /* 0x000fe20000410000 */
[----:B------:R-:W-:Y:S01]  /*0bd0*/  FMUL.FTZ R157, R139, R152 ;  /* 0x000000988b9d7220 */ /* 0x000fe20000410000 */
[C---:B------:R-:W-:Y:S01]  /*0be0*/  FADD.FTZ R156, -R153.reuse, R51 ;  /* 0x00000033999c7221 */ /* 0x040fe20000010100 */
[----:B------:R-:W-:Y:S01]  /*0bf0*/  FADD.FTZ R154, -R153, R55 ;  /* 0x00000037999a7221 */ /* 0x000fe20000010100 */
[----:B-1----:R-:W-:Y:S01]  /*0c00*/  FFMA.FTZ R162, R117, R64, R164 ;  /* 0x0000004075a27223 */ /* 0x002fe200000100a4 */
[----:B------:R-:W-:Y:S01]  /*0c10*/  FMUL.FTZ R163, R139, R160 ;  /* 0x000000a08ba37220 */ /* 0x000fe20000410000 */
[----:B------:R-:W-:Y:S01]  /*0c20*/  FFMA.FTZ R160, R115, R66, R49 ;  /* 0x0000004273a07223 */ /* 0x000fe20000010031 */
[----:B------:R-:W-:Y:S01]  /*0c30*/  FMUL.FTZ R140, R133, R68 ;  /* 0x00000044858c7220 */ /* 0x000fe20000410000 */
[----:B------:R-:W-:Y:S01]  /*0c40*/  FADD.FTZ R142, RZ, R162 ;  /* 0x000000a2ff8e7221 */ /* 0x000fe20000010000 */
[----:B------:R-:W-:Y:S01]  /*0c50*/  FFMA.FTZ R49, R163, R162, RZ ;  /* 0x000000a2a3317223 */ /* 0x000fe200000100ff */
[----:B------:R-:W-:Y:S01]  /*0c60*/  FMUL.FTZ R151, R139, R138 ;  /* 0x0000008a8b977220 */ /* 0x000fe20000410000 */
[----:B------:R-:W-:Y:S01]  /*0c70*/  FADD.FTZ R150, -R153, R52 ;  /* 0x0000003499967221 */ /* 0x000fe20000010100 */
[----:B------:R-:W-:Y:S01]  /*0c80*/  FADD.FTZ R53, R159, R142 ;  /* 0x0000008e9f357221 */ /* 0x000fe20000010000 */
[----:B------:R-:W-:Y:S01]  /*0c90*/  FFMA.FTZ R138, R158, R159, R49 ;  /* 0x0000009f9e8a7223 */ /* 0x000fe20000010031 */
[----:B------:R-:W-:Y:S01]  /*0ca0*/  FMUL.FTZ R152, R139, R54 ;  /* 0x000000368b987220 */ /* 0x000fe20000410000 */
[----:B------:R-:W-:Y:S01]  /*0cb0*/  FFMA.FTZ R161, R110, R67, R161 ;  /* 0x000000436ea17223 */ /* 0x000fe200000100a1 */
[----:B------:R-:W-:Y:S01]  /*0cc0*/  FADD.FTZ R54, R160, R53 ;  /* 0x00000035a0367221 */ /* 0x000fe20000010000 */
[----:B------:R-:W-:Y:S01]  /*0cd0*/  FMUL.FTZ R51, R128, R69 ;  /* 0x0000004580337220 */ /* 0x000fe20000410000 */
[C---:B------:R-:W-:Y:S01]  /*0ce0*/  FADD.FTZ R56, -R153.reuse, R56 ;  /* 0x0000003899387221 */ /* 0x040fe20000010100 */
[----:B------:R-:W-:Y:S01]  /*0cf0*/  FADD.FTZ R52, -R153, R57 ;  /* 0x0000003999347221 */ /* 0x000fe20000010100 */
[----:B------:R-:W-:Y:S01]  /*0d00*/  FMUL.FTZ R156, R139, R156 ;  /* 0x0000009c8b9c7220 */ /* 0x000fe20000410000 */
[----:B------:R-:W-:Y:S01]  /*0d10*/  FFMA.FTZ R49, R157, R160, R138 ;  /* 0x000000a09d317223 */ /* 0x000fe2000001008a */
[----:B------:R-:W-:Y:S01]  /*0d20*/  FFMA.FTZ R153, R121, R72, R140 ;  /* 0x0000004879997223 */ /* 0x000fe2000001008c */
[----:B------:R-:W-:Y:S01]  /*0d30*/  FADD.FTZ R138, R161, R54 ;  /* 0x00000036a18a7221 */ /* 0x000fe20000010000 */
[----:B------:R-:W-:Y:S01]  /*0d40*/  FMUL.FTZ R148, R139, R154 ;  /* 0x0000009a8b947220 */ /* 0x000fe20000410000 */
[----:B------:R-:W-:Y:S01]  /*0d50*/  FFMA.FTZ R154, R116, R73, R51 ;  /* 0x00000049749a7223 */ /* 0x000fe20000010033 */
[----:B------:R-:W-:Y:S01]  /*0d60*/  FMUL.FTZ R54, R131, R70 ;  /* 0x0000004683367220 */ /* 0x000fe20000410000 */
[----:B------:R-:W-:Y:S01]  /*0d70*/  FMUL.FTZ R150, R139, R150 ;  /* 0x000000968b967220 */ /* 0x000fe20000410000 */
[----:B------:R-:W-:Y:S01]  /*0d80*/  FFMA.FTZ R51, R156, R161, R49 ;  /* 0x000000a19c337223 */ /* 0x000fe20000010031 */
[----:B------:R-:W-:Y:S01]  /*0d90*/  FADD.FTZ R49, R153, R138 ;  /* 0x0000008a99317221 */ /* 0x000fe20000010000 */
[----:B0-----:R-:W-:-:S04]  /*0da0*/  @P2 IMAD.WIDE.U32 R144, R134, 0x10, R144 ;  /* 0x0000001086902825 */ /* 0x001fc800078e0090 */
[----:B------:R-:W-:Y:S01]  /*0db0*/  FFMA.FTZ R149, R119, R74, R54 ;  /* 0x0000004a77957223 */ /* 0x000fe20000010036 */
[----:B------:R-:W-:Y:S01]  /*0dc0*/  FFMA.FTZ R54, R150, R153, R51 ;  /* 0x0000009996367223 */ /* 0x000fe20000010033 */
[----:B------:R-:W-:Y:S01]  /*0dd0*/  FMUL.FTZ R147, R126, R71 ;  /* 0x000000477e937220 */ /* 0x000fe20000410000 */
[----:B------:R-:W-:Y:S01]  /*0de0*/  FADD.FTZ R138, R154, R49 ;  /* 0x000000319a8a7221 */ /* 0x000fe20000010000 */
[----:B------:R0:W5:Y:S01]  /*0df0*/  @P2 LDG.E.128 R32, desc[UR8][R144.64] ;  /* 0x0000000890202981 */ /* 0x000162000c1e1d00 */
[----:B------:R-:W-:Y:S01]  /*0e00*/  FFMA.FTZ R49, R151, R154, R54 ;  /* 0x0000009a97317223 */ /* 0x000fe20000010036 */
[----:B------:R-:W-:Y:S01]  /*0e10*/  FFMA.FTZ R147, R114, R75, R147 ;  /* 0x0000004b72937223 */ /* 0x000fe20000010093 */
[----:B------:R-:W-:Y:S01]  /*0e20*/  FADD.FTZ R138, R149, R138 ;  /* 0x0000008a958a7221 */ /* 0x000fe20000010000 */
[----:B------:R-:W-:Y:S01]  /*0e30*/  FMUL.FTZ R143, R132, R77 ;  /* 0x0000004d848f7220 */ /* 0x000fe20000410000 */
[----:B------:R-:W-:Y:S01]  /*0e40*/  FFMA.FTZ R49, R152, R149, R49 ;  /* 0x0000009598317223 */ /* 0x000fe20000010031 */
[----:B------:R1:W5:Y:S01]  /*0e50*/  LDG.E R58, desc[UR8][R58.64] ;  /* 0x000000083a3a7981 */ /* 0x000362000c1e1900 */
[----:B0-----:R-:W-:Y:S01]  /*0e60*/  FMUL.FTZ R144, R137, R76 ;  /* 0x0000004c89907220 */ /* 0x001fe20000410000 */
[----:B------:R-:W-:-:S03]  /*0e70*/  FADD.FTZ R51, R147, R138 ;  /* 0x0000008a93337221 */ /* 0x000fc60000010000 */
[----:B------:R-:W-:Y:S01]  /*0e80*/  FFMA.FTZ R144, R125, R80, R144 ;  /* 0x000000507d907223 */ /* 0x000fe20000010090 */
[C---:B------:R-:W-:Y:S01]  /*0e90*/  FMUL.FTZ R141, R139.reuse, R56 ;  /* 0x000000388b8d7220 */ /* 0x040fe20000410000 */
[----:B------:R-:W-:Y:S01]  /*0ea0*/  FMUL.FTZ R142, R139, R52 ;  /* 0x000000348b8e7220 */ /* 0x000fe20000410000 */
[----:B------:R-:W-:Y:S01]  /*0eb0*/  FFMA.FTZ R54, R148, R147, R49 ;  /* 0x0000009394367223 */ /* 0x000fe20000010031 */
[----:B------:R-:W-:Y:S01]  /*0ec0*/  FFMA.FTZ R143, R120, R81, R143 ;  /* 0x00000051788f7223 */ /* 0x000fe2000001008f */
[----:B------:R-:W-:Y:S01]  /*0ed0*/  FMUL.FTZ R138, R135, R78 ;  /* 0x0000004e878a7220 */ /* 0x000fe20000410000 */
[----:B------:R-:W-:Y:S01]  /*0ee0*/  FADD.FTZ R52, R144, R51 ;  /* 0x0000003390347221 */ /* 0x000fe20000010000 */
[----:B------:R-:W-:Y:S01]  /*0ef0*/  FFMA.FTZ R49, R141, R144, R54 ;  /* 0x000000908d317223 */ /* 0x000fe20000010036 */
[----:B-1----:R-:W-:Y:S01]  /*0f00*/  FMUL.FTZ R59, R130, R79 ;  /* 0x0000004f823b7220 */ /* 0x002fe20000410000 */
[----:B------:R-:W-:Y:S01]  /*0f10*/  FFMA.FTZ R138, R123, R82, R138 ;  /* 0x000000527b8a7223 */ /* 0x000fe2000001008a */
[----:B------:R-:W-:Y:S01]  /*0f20*/  FADD.FTZ R51, R52, R143 ;  /* 0x0000008f34337221 */ /* 0x000fe20000010000 */
[C---:B------:R-:W-:Y:S01]  /*0f30*/  FMUL.FTZ R145, R139.reuse, R50 ;  /* 0x000000328b917220 */ /* 0x040fe20000410000 */
[----:B------:R-:W-:Y:S01]  /*0f40*/  FFMA.FTZ R50, R142, R143, R49 ;  /* 0x0000008f8e327223 */ /* 0x000fe20000010031 */
[----:B------:R-:W-:Y:S01]  /*0f50*/  FMUL.FTZ R140, R139, R48 ;  /* 0x000000308b8c7220 */ /* 0x000fe20000410000 */
        /* <DEDUP_REMOVED lines=21> */
[----:B------:R-:W-:Y:S01]  /*10b0*/  PLOP3.LUT P0, PT, PT, PT, PT, 0x80, 0x8 ;  /* 0x000000000008781c */ /* 0x000fe20003f0f070 */
[----:B0-----:R-:W-:Y:S01]  /*10c0*/  FADD.FTZ R51, R55, R48 ;  /* 0x0000003037337221 */ /* 0x001fe20000010000 */
[----:B------:R-:W-:Y:S01]  /*10d0*/  MOV R48, 0x400 ;  /* 0x0000040000307802 */ /* 0x000fe20000000f00 */
[----:B-1----:R-:W-:-:S03]  /*10e0*/  FADD.FTZ R50, R54, R49 ;  /* 0x0000003136327221 */ /* 0x002fc60000010000 */
[----:B--2---:R-:W-:Y:S02]  /*10f0*/  LEA R56, R57, R48, 0x18 ;  /* 0x0000003039387211 */ /* 0x004fe400078ec0ff */
[----:B------:R-:W0:Y:S04]  /*1100*/  SHFL.DOWN PT, R48, R51, 0x1, 0x1f ;  /* 0x08201f0033307f89 */ /* 0x000e2800000e0000 */
[----:B------:R-:W1:Y:S01]  /*1110*/  SHFL.DOWN PT, R49, R50, 0x1, 0x1f ;  /* 0x08201f0032317f89 */ /* 0x000e6200000e0000 */
[----:B------:R-:W-:Y:S02]  /*1120*/  @!P2 PLOP3.LUT P0, PT, P3, PT, PT, 0x80, 0x8 ;  /* 0x000000000008a81c */ /* 0x000fe40001f0f070 */
[----:B------:R-:W-:-:S04]  /*1130*/  IADD3 R57, PT, PT, R56, 0x1820, RZ ;  /* 0x0000182038397810 */ /* 0x000fc80007ffe0ff */
[----:B------:R-:W-:-:S07]  /*1140*/  @!P2 MOV R52, R57 ;  /* 0x000000390034a202 */ /* 0x000fce0000000f00 */
[----:B------:R-:W-:Y:S01]  /*1150*/  @!P0 IADD3 R52, PT, PT, R56, 0x1800, RZ ;  /* 0x0000180038348810 */ /* 0x000fe20007ffe0ff */
[----:B0-----:R-:W-:-:S03]  /*1160*/  FADD.FTZ R48, R51, R48 ;  /* 0x0000003033307221 */ /* 0x001fc60000010000 */
[----:B------:R-:W-:Y:S01]  /*1170*/  @!P2 LEA R51, R113, R52, 0x3 ;  /* 0x000000347133a211 */ /* 0x000fe200078e18ff */
[----:B-1----:R-:W-:-:S05]  /*1180*/  FADD.FTZ R49, R50, R49 ;  /* 0x0000003132317221 */ /* 0x002fca0000010000 */
[----:B------:R-:W-:Y:S01]  /*1190*/  @!P2 STS.64 [R51], R48 ;  /* 0x000000303300a388 */ /* 0x000fe20000000a00 */
[C---:B------:R-:W-:Y:S01]  /*11a0*/  @!P3 IADD3 R57, PT, PT, R56.reuse, 0x1800, RZ ;  /* 0x000018003839b810 */ /* 0x040fe20007ffe0ff */
[----:B------:R-:W-:Y:S01]  /*11b0*/  BAR.SYNC.DEFER_BLOCKING 0x0 ;  /* 0x0000000000007b1d */ /* 0x000fe20000010000 */
[C---:B------:R-:W-:Y:S02]  /*11c0*/  IADD3 R52, PT, PT, R56.reuse, 0x1830, RZ ;  /* 0x0000183038347810 */ /* 0x040fe40007ffe0ff */
[----:B------:R-:W-:-:S03]  /*11d0*/  @!P3 IADD3 R52, PT, PT, R56, 0x1810, RZ ;  /* 0x000018103834b810 */ /* 0x000fc60007ffe0ff */
[----:B------:R0:W1:Y:S04]  /*11e0*/  LDS.128 R48, [R57] ;  /* 0x0000000039307984 */ /* 0x0000680000000c00 */
[----:B------:R-:W2:Y:S01]  /*11f0*/  LDS.128 R52, [R52] ;  /* 0x0000000034347984 */ /* 0x000ea20000000c00 */
[----:B0-----:R-:W0:Y:S01]  /*1200*/  LDC.64 R56, c[0x0][0x380] ;  /* 0x0000e000ff387b82 */ /* 0x001e220000000a00 */
[C---:B------:R-:W-:Y:S01]  /*1210*/  FADD.FTZ R98, R61.reuse, R98 ;  /* 0x000000623d627221 */ /* 0x040fe20000010000 */
[----:B------:R-:W-:Y:S01]  /*1220*/  FFMA.FTZ R100, R61, R158, R100 ;  /* 0x0000009e3d647223 */ /* 0x000fe20000010064 */
[----:B------:R-:W-:-:S04]  /*1230*/  UISETP.NE.U32.AND UP0, UPT, UR12, URZ, UPT ;  /* 0x000000ff0c00728c */ /* 0x000fc8000bf05070 */
[----:B------:R-:W-:Y:S01]  /*1240*/  UISETP.NE.AND.EX UP0, UPT, UR13, URZ, UPT, UP0 ;  /* 0x000000ff0d00728c */ /* 0x000fe2000bf05300 */
[----:B------:R-:W-:Y:S01]  /*1250*/  ISETP.NE.AND P4, PT, RZ, UR10, PT ;  /* 0x0000000aff007c0c */ /* 0x000fe2000bf85270 */
[C---:B------:R-:W-:Y:S01]  /*1260*/  FADD.FTZ R103, R64.reuse, R103 ;  /* 0x0000006740677221 */ /* 0x040fe20000010000 */
[----:B------:R-:W-:Y:S01]  /*1270*/  FFMA.FTZ R111, R64, R163, R111 ;  /* 0x000000a3406f7223 */ /* 0x000fe2000001006f */
[C---:B------:R-:W-:Y:S01]  /*1280*/  FADD.FTZ R102, R65.reuse, R102 ;  /* 0x0000006641667221 */ /* 0x040fe20000010000 */
[----:B------:R-:W-:Y:S01]  /*1290*/  FFMA.FTZ R104, R65, R158, R104 ;  /* 0x0000009e41687223 */ /* 0x000fe20000010068 */
[----:B-1----:R-:W-:Y:S01]  /*12a0*/  FADD.FTZ R61, RZ, R48 ;  /* 0x00000030ff3d7221 */ /* 0x002fe20000010000 */
[----:B------:R-:W-:-:S03]  /*12b0*/  FADD.FTZ R48, RZ, R49 ;  /* 0x00000031ff307221 */ /* 0x000fc60000010000 */
[----:B------:R-:W-:Y:S01]  /*12c0*/  FADD.FTZ R61, R50, R61 ;  /* 0x0000003d323d7221 */ /* 0x000fe20000010000 */
[----:B------:R-:W-:-:S03]  /*12d0*/  FADD.FTZ R48, R51, R48 ;  /* 0x0000003033307221 */ /* 0x000fc60000010000 */
[----:B--2---:R-:W-:Y:S01]  /*12e0*/  FADD.FTZ R61, R61, R52 ;  /* 0x000000343d3d7221 */ /* 0x004fe20000010000 */
[----:B------:R-:W-:-:S03]  /*12f0*/  FADD.FTZ R48, R48, R53 ;  /* 0x0000003530307221 */ /* 0x000fc60000010000 */
[----:B------:R-:W-:Y:S01]  /*1300*/  FADD.FTZ R54, R54, R61 ;  /* 0x0000003d36367221 */ /* 0x000fe20000010000 */
[----:B0-----:R-:W-:Y:S01]  /*1310*/  IADD3 R109, PT, PT, R109, R56, RZ ;  /* 0x000000386d6d7210 */ /* 0x001fe20007ffe0ff */
[----:B------:R-:W-:Y:S02]  /*1320*/  FADD.FTZ R48, R55, R48 ;  /* 0x0000003037307221 */ /* 0x000fe40000010000 */
[----:B------:R-:W-:Y:S01]  /*1330*/  FMUL.FTZ R54, R54, UR14 ;  /* 0x0000000e36367c20 */ /* 0x000fe20008410000 */
[C---:B------:R-:W-:Y:S01]  /*1340*/  FADD.FTZ R95, R66.reuse, R95 ;  /* 0x0000005f425f7221 */ /* 0x040fe20000010000 */
[----:B------:R-:W-:Y:S01]  /*1350*/  FFMA.FTZ R97, R66, R157, R97 ;  /* 0x0000009d42617223 */ /* 0x000fe20000010061 */
[C---:B------:R-:W-:Y:S01]  /*1360*/  FADD.FTZ R94, R67.reuse, R94 ;  /* 0x0000005e435e7221 */ /* 0x040fe20000010000 */
[-C--:B------:R-:W-:Y:S01]  /*1370*/  FFMA.FTZ R96, R67, R156.reuse, R96 ;  /* 0x0000009c43607223 */ /* 0x080fe20000010060 */
        /* <DEDUP_REMOVED lines=36> */
[----:B------:R-:W-:Y:S01]  /*15c0*/  ISETP.GE.AND P5, PT, R109, R57, PT ;  /* 0x000000396d00720c */ /* 0x000fe20003fa6270 */
[C---:B------:R-:W-:Y:S01]  /*15d0*/  FADD.FTZ R20, R79.reuse, R20 ;  /* 0x000000144f147221 */ /* 0x040fe20000010000 */
        /* <DEDUP_REMOVED lines=19> */
[----:B------:R-:W-:Y:S01]  /*1710*/  FMUL.FTZ R162, R139, R162 ;  /* 0x000000a28ba27220 */ /* 0x000fe20000410000 */
        /* <DEDUP_REMOVED lines=9> */
[----:B------:R-:W-:-:S02]  /*17b0*/  SEL R48, R162, RZ, P6 ;  /* 0x000000ffa2307207 */ /* 0x000fc40003000000 */
[C---:B------:R-:W-:Y:S02]  /*17c0*/  LOP3.LUT P0, RZ, R155.reuse, 0xff0000, RZ, 0xc0, !PT ;  /* 0x00ff00009bff7812 */ /* 0x040fe4000780c0ff */
[----:B------:R-:W-:Y:S02]  /*17d0*/  ISETP.GE.U32.AND P6, PT, R155, 0x1000000, PT ;  /* 0x010000009b00780c */ /* 0x000fe40003fc6070 */
[----:B------:R-:W-:Y:S02]  /*17e0*/  SEL R49, R158, RZ, P2 ;  /* 0x000000ff9e317207 */ /* 0x000fe40001000000 */
[----:B------:R-:W-:Y:S02]  /*17f0*/  SEL R50, R160, RZ, P0 ;  /* 0x000000ffa0327207 */ /* 0x000fe40000000000 */
[----:B------:R-:W-:Y:S01]  /*1800*/  SEL R51, R156, RZ, P6 ;  /* 0x000000ff9c337207 */ /* 0x000fe20003000000 */
[----:B------:R-:W-:Y:S06]  /*1810*/  BRA `(.L_x_3037) ;  /* 0x0000000c006c7947 */ /* 0x000fec0003800000 */
.L_x_3036:
        /* <DEDUP_REMOVED lines=25> */
.L_x_3035:
        /* <DEDUP_REMOVED lines=11> */
[----:B-----5:R-:W-:Y:S01]  /*1a60*/  FFMA.FTZ R48, R139, R48, R28 ;  /* 0x000000308b307223 */ /* 0x020fe2000001001c */
        /* <DEDUP_REMOVED lines=16> */
.L_x_3038:
        /* <DEDUP_REMOVED lines=25> */
.L_x_3034:
        /* <DEDUP_REMOVED lines=14> */
[----:B-----5:R-:W-:Y:S01]  /*1de0*/  LOP3.LUT P0, RZ, R155, 0xff, RZ, 0xc0, !PT ;  /* 0x000000ff9bff7812 */ /* 0x020fe2000780c0ff */
[C---:B------:R-:W-:Y:S01]  /*1df0*/  FMUL.FTZ R162, R139.reuse, R162 ;  /* 0x000000a28ba27220 */ /* 0x040fe20000410000 */
[----:B------:R-:W-:Y:S01]  /*1e00*/  FMUL.FTZ R158, R139, R158 ;  /* 0x0000009e8b9e7220 */ /* 0x000fe20000410000 */
[----:B------:R-:W-:Y:S01]  /*1e10*/  LOP3.LUT P2, RZ, R107, 0xff, RZ, 0xc0, !PT ;  /* 0x000000ff6bff7812 */ /* 0x000fe2000784c0ff */
[----:B------:R-:W-:Y:S01]  /*1e20*/  FMUL.FTZ R160, R139, R160 ;  /* 0x000000a08ba07220 */ /* 0x000fe20000410000 */
[----:B------:R-:W-:Y:S01]  /*1e30*/  FMUL.FTZ R162, R162, UR6 ;  /* 0x00000006a2a27c20 */ /* 0x000fe20008410000 */
[----:B------:R-:W-:Y:S01]  /*1e40*/  FADD.FTZ R156, R161, -R156 ;  /* 0x8000009ca19c7221 */ /* 0x000fe20000010000 */
[----:B------:R-:W-:Y:S01]  /*1e50*/  FMUL.FTZ R158, R158, UR6 ;  /* 0x000000069e9e7c20 */ /* 0x000fe20008410000 */
[----:B------:R-:W-:Y:S01]  /*1e60*/  FMUL.FTZ R160, R160, UR6 ;  /* 0x00000006a0a07c20 */ /* 0x000fe20008410000 */
[----:B------:R-:W-:Y:S01]  /*1e70*/  LOP3.LUT P6, RZ, R155, 0xff00, RZ, 0xc0, !PT ;  /* 0x0000ff009bff7812 */ /* 0x000fe200078cc0ff */
[----:B------:R-:W-:Y:S01]  /*1e80*/  FMUL.FTZ R156, R139, R156 ;  /* 0x0000009c8b9c7220 */ /* 0x000fe20000410000 */
[----:B------:R-:W-:-:S02]  /*1e90*/  SEL R48, R162, RZ, P0 ;  /* 0x000000ffa2307207 */ /* 0x000fc40000000000 */
[----:B------:R-:W-:Y:S01]  /*1ea0*/  SEL R44, R162, RZ, P2 ;  /* 0x000000ffa22c7207 */ /* 0x000fe20001000000 */
[----:B------:R-:W-:Y:S01]  /*1eb0*/  FMUL.FTZ R156, R156, UR6 ;  /* 0x000000069c9c7c20 */ /* 0x000fe20008410000 */
[----:B------:R-:W-:Y:S02]  /*1ec0*/  LOP3.LUT P0, RZ, R107, 0xff00, RZ, 0xc0, !PT ;  /* 0x0000ff006bff7812 */ /* 0x000fe4000780c0ff */
[----:B------:R-:W-:Y:S02]  /*1ed0*/  LOP3.LUT P2, RZ, R155, 0xff0000, RZ, 0xc0, !PT ;  /* 0x00ff00009bff7812 */ /* 0x000fe4000784c0ff */
[C---:B------:R-:W-:Y:S02]  /*1ee0*/  SEL R49, R158.reuse, RZ, P6 ;  /* 0x000000ff9e317207 */ /* 0x040fe40003000000 */
[----:B------:R-:W-:Y:S02]  /*1ef0*/  SEL R45, R158, RZ, P0 ;  /* 0x000000ff9e2d7207 */ /* 0x000fe40000000000 */
[----:B------:R-:W-:-:S02]  /*1f00*/  SEL R50, R160, RZ, P2 ;  /* 0x000000ffa0327207 */ /* 0x000fc40001000000 */
[----:B------:R-:W-:Y:S02]  /*1f10*/  ISETP.GE.U32.AND P6, PT, R155, 0x1000000, PT ;  /* 0x010000009b00780c */ /* 0x000fe40003fc6070 */
[C---:B------:R-:W-:Y:S02]  /*1f20*/  LOP3.LUT P0, RZ, R107.reuse, 0xff0000, RZ, 0xc0, !PT ;  /* 0x00ff00006bff7812 */ /* 0x040fe4000780c0ff */
[----:B------:R-:W-:Y:S02]  /*1f30*/  ISETP.GE.U32.AND P2, PT, R107, 0x1000000, PT ;  /* 0x010000006b00780c */ /* 0x000fe40003f46070 */
[----:B------:R-:W-:Y:S02]  /*1f40*/  SEL R46, R160, RZ, P0 ;  /* 0x000000ffa02e7207 */ /* 0x000fe40000000000 */
[C---:B------:R-:W-:Y:S02]  /*1f50*/  SEL R51, R156.reuse, RZ, P6 ;  /* 0x000000ff9c337207 */ /* 0x040fe40003000000 */
[----:B------:R-:W-:Y:S01]  /*1f60*/  SEL R47, R156, RZ, P2 ;  /* 0x000000ff9c2f7207 */ /* 0x000fe20001000000 */
[----:B------:R-:W-:Y:S06]  /*1f70*/  BRA `(.L_x_3037) ;  /* 0x0000000400947947 */ /* 0x000fec0003800000 */
.L_x_3040:
        /* <DEDUP_REMOVED lines=10> */
[----:B------:R-:W-:Y:S01]  /*2020*/  FADD.FTZ R156, R161, -R156 ;  /* 0x8000009ca19c7221 */ /* 0x000fe20000010000 */
[----:B------:R-:W-:Y:S01]  /*2030*/  LOP3.LUT P0, RZ, R107, 0xff, RZ, 0xc0, !PT ;  /* 0x000000ff6bff7812 */ /* 0x000fe2000780c0ff */
[----:B------:R-:W-:Y:S01]  /*2040*/  FMUL.FTZ R44, R40, UR6 ;  /* 0x00000006282c7c20 */ /* 0x000fe20008410000 */
[----:B------:R-:W-:Y:S01]  /*2050*/  FMUL.FTZ R42, R139, R42 ;  /* 0x0000002a8b2a7220 */ /* 0x000fe20000410000 */
[----:B------:R-:W-:Y:S01]  /*2060*/  FMUL.FTZ R45, R41, UR6 ;  /* 0x00000006292d7c20 */ /* 0x000fe20008410000 */
[----:B------:R-:W-:Y:S01]  /*2070*/  LOP3.LUT P6, RZ, R155, 0xff00, RZ, 0xc0, !PT ;  /* 0x0000ff009bff7812 */ /* 0x000fe200078cc0ff */
[----:B------:R-:W-:Y:S01]  /*2080*/  FMUL.FTZ R43, R139, R156 ;  /* 0x0000009c8b2b7220 */ /* 0x000fe20000410000 */
[----:B------:R-:W-:Y:S01]  /*2090*/  SEL R48, R44, RZ, P2 ;  /* 0x000000ff2c307207 */ /* 0x000fe20001000000 */
[----:B------:R-:W-:Y:S01]  /*20a0*/  FMUL.FTZ R46, R42, UR6 ;  /* 0x000000062a2e7c20 */ /* 0x000fe20008410000 */
[----:B------:R-:W-:Y:S01]  /*20b0*/  SEL R44, R44, RZ, P0 ;  /* 0x000000ff2c2c7207 */ /* 0x000fe20000000000 */
[----:B------:R-:W-:Y:S01]  /*20c0*/  FMUL.FTZ R47, R43, UR6 ;  /* 0x000000062b2f7c20 */ /* 0x000fe20008410000 */
[----:B------:R-:W-:-:S02]  /*20d0*/  LOP3.LUT P2, RZ, R107, 0xff00, RZ, 0xc0, !PT ;  /* 0x0000ff006bff7812 */ /* 0x000fc4000784c0ff */
[----:B------:R-:W-:Y:S02]  /*20e0*/  LOP3.LUT P0, RZ, R155, 0xff0000, RZ, 0xc0, !PT ;  /* 0x00ff00009bff7812 */ /* 0x000fe4000780c0ff */
[----:B------:R-:W-:Y:S02]  /*20f0*/  SEL R49, R45, RZ, P6 ;  /* 0x000000ff2d317207 */ /* 0x000fe40003000000 */
[----:B------:R-:W-:Y:S02]  /*2100*/  ISETP.GE.U32.AND P6, PT, R155, 0x1000000, PT ;  /* 0x010000009b00780c */ /* 0x000fe40003fc6070 */
[----:B------:R-:W-:Y:S02]  /*2110*/  SEL R45, R45, RZ, P2 ;  /* 0x000000ff2d2d7207 */ /* 0x000fe40001000000 */
[----:B------:R-:W-:Y:S02]  /*2120*/  SEL R50, R46, RZ, P0 ;  /* 0x000000ff2e327207 */ /* 0x000fe40000000000 */
[----:B------:R-:W-:-:S02]  /*2130*/  LOP3.LUT P2, RZ, R107, 0xff0000, RZ, 0xc0, !PT ;  /* 0x00ff00006bff7812 */ /* 0x000fc4000784c0ff */
[----:B------:R-:W-:Y:S02]  /*2140*/  ISETP.GE.U32.AND P0, PT, R107, 0x1000000, PT ;  /* 0x010000006b00780c */ /* 0x000fe40003f06070 */
[C---:B------:R-:W-:Y:S02]  /*2150*/  SEL R51, R47.reuse, RZ, P6 ;  /* 0x000000ff2f337207 */ /* 0x040fe40003000000 */
[----:B------:R-:W-:Y:S02]  /*2160*/  SEL R46, R46, RZ, P2 ;  /* 0x000000ff2e2e7207 */ /* 0x000fe40001000000 */
[----:B------:R-:W-:Y:S01]  /*2170*/  SEL R47, R47, RZ, P0 ;  /* 0x000000ff2f2f7207 */ /* 0x000fe20000000000 */
[----:B------:R-:W-:Y:S06]  /*2180*/  BRA `(.L_x_3037) ;  /* 0x0000000400107947 */ /* 0x000fec0003800000 */
.L_x_3039:
        /* <DEDUP_REMOVED lines=11> */
[C---:B------:R-:W-:Y:S01]  /*2240*/  FFMA.FTZ R163, R139.reuse, R163, R28 ;  /* 0x000000a38ba37223 */ /* 0x040fe2000001001c */
[----:B------:R-:W-:Y:S01]  /*2250*/  FFMA.FTZ R158, R139, R158, R29 ;  /* 0x0000009e8b9e7223 */ /* 0x000fe2000001001d */
[----:B------:R-:W-:Y:S01]  /*2260*/  LOP3.LUT P0, RZ, R107, 0xff, RZ, 0xc0, !PT ;  /* 0x000000ff6bff7812 */ /* 0x000fe2000780c0ff */
[----:B------:R-:W-:Y:S01]  /*2270*/  FFMA.FTZ R157, R139, R157, R30 ;  /* 0x0000009d8b9d7223 */ /* 0x000fe2000001001e */
[----:B------:R-:W-:Y:S01]  /*2280*/  FMUL.FTZ R163, R163, UR6 ;  /* 0x00000006a3a37c20 */ /* 0x000fe20008410000 */
[----:B------:R-:W-:Y:S01]  /*2290*/  FADD.FTZ R156, R161, -R156 ;  /* 0x8000009ca19c7221 */ /* 0x000fe20000010000 */
[----:B------:R-:W-:Y:S01]  /*22a0*/  FMUL.FTZ R158, R158, UR6 ;  /* 0x000000069e9e7c20 */ /* 0x000fe20008410000 */
[----:B------:R-:W-:Y:S01]  /*22b0*/  FMUL.FTZ R157, R157, UR6 ;  /* 0x000000069d9d7c20 */ /* 0x000fe20008410000 */
[----:B------:R-:W-:Y:S01]  /*22c0*/  LOP3.LUT P6, RZ, R155, 0xff00, RZ, 0xc0, !PT ;  /* 0x0000ff009bff7812 */ /* 0x000fe200078cc0ff */
[----:B------:R-:W-:Y:S01]  /*22d0*/  FFMA.FTZ R156, R139, R156, R31 ;  /* 0x0000009c8b9c7223 */ /* 0x000fe2000001001f */
        /* <DEDUP_REMOVED lines=15> */
.L_x_3041:
        /* <DEDUP_REMOVED lines=10> */
[----:B------:R-:W-:Y:S01]  /*2470*/  FADD.FTZ R156, R161, -R156 ;  /* 0x8000009ca19c7221 */ /* 0x000fe20000010000 */
[----:B------:R-:W-:Y:S01]  /*2480*/  LOP3.LUT P0, RZ, R107, 0xff, RZ, 0xc0, !PT ;  /* 0x000000ff6bff7812 */ /* 0x000fe2000780c0ff */
[----:B------:R-:W-:Y:S01]  /*2490*/  FMUL.FTZ R44, R40, UR6 ;  /* 0x00000006282c7c20 */ /* 0x000fe20008410000 */
[----:B------:R-:W-:Y:S01]  /*24a0*/  FFMA.FTZ R42, R139, R157, R30 ;  /* 0x0000009d8b2a7223 */ /* 0x000fe2000001001e */
[----:B------:R-:W-:Y:S01]  /*24b0*/  FMUL.FTZ R45, R41, UR6 ;  /* 0x00000006292d7c20 */ /* 0x000fe20008410000 */
[----:B------:R-:W-:Y:S01]  /*24c0*/  LOP3.LUT P6, RZ, R155, 0xff00, RZ, 0xc0, !PT ;  /* 0x0000ff009bff7812 */ /* 0x000fe200078cc0ff */
[----:B------:R-:W-:Y:S01]  /*24d0*/  FFMA.FTZ R43, R139, R156, R31 ;  /* 0x0000009c8b2b7223 */ /* 0x000fe2000001001f */
        /* <DEDUP_REMOVED lines=14> */
[----:B------:R-:W-:-:S07]  /*25c0*/  SEL R47, R47, RZ, P0 ;  /* 0x000000ff2f2f7207 */ /* 0x000fce0000000000 */
.L_x_3037:
[----:B------:R-:W-:Y:S01]  /*25d0*/  ISETP.NE.U32.AND P0, PT, RZ, UR4, PT ;  /* 0x00000004ff007c0c */ /* 0x000fe2000bf05070 */
[----:B------:R-:W0:Y:S03]  /*25e0*/  LDC.64 R54, c[0x0][0x468] ;  /* 0x00011a00ff367b82 */ /* 0x000e260000000a00 */
[----:B------:R-:W-:-:S05]  /*25f0*/  ISETP.NE.AND.EX P0, PT, RZ, UR5, PT, P0 ;  /* 0x00000005ff007c0c */ /* 0x000fca000bf05300 */
[----:B------:R-:W1:Y:S08]  /*2600*/  @P1 LDC.64 R56, c[0x0][0x470] ;  /* 0x00011c00ff381b82 */ /* 0x000e700000000a00 */
[----:B------:R-:W2:Y:S01]  /*2610*/  @P0 LDC.64 R62, c[0x0][0x478] ;  /* 0x00011e00ff3e0b82 */ /* 0x000ea20000000a00 */
[----:B0-----:R-:W-:-:S04]  /*2620*/  IMAD.WIDE.U32 R60, R136, 0x10, R54 ;  /* 0x00000010883c7825 */ /* 0x001fc800078e0036 */
[----:B-1----:R-:W-:-:S04]  /*2630*/  @P1 IMAD.WIDE.U32 R56, R136, 0x10, R56 ;  /* 0x0000001088381825 */ /* 0x002fc800078e0038 */
[----:B--2---:R-:W-:-:S05]  /*2640*/  @P0 IMAD.WIDE.U32 R62, R136, 0x10, R62 ;  /* 0x00000010883e0825 */ /* 0x004fca00078e003e */
[----:B------:R0:W-:Y:S04]  /*2650*/  @P0 STG.E.128 desc[UR8][R62.64], R40 ;  /* 0x000000283e000986 */ /* 0x0001e8000c101d08 */
[----:B------:R0:W-:Y:S04]  /*2660*/  STG.E.128 desc[UR8][R60.64], R48 ;  /* 0x000000303c007986 */ /* 0x0001e8000c101d08 */
[----:B------:R0:W-:Y:S01]  /*2670*/  @P1 STG.E.128 desc[UR8][R56.64], R44 ;  /* 0x0000002c38001986 */ /* 0x0001e2000c101d08 */
        /* <DEDUP_REMOVED lines=18> */
[----:B------:R-:W-:Y:S01]  /*27a0*/  FMUL.FTZ R45, R41, UR6 ;  /* 0x00000006292d7c20 */ /* 0x000fe20008410000 */
[----:B------:R-:W-:Y:S01]  /*27b0*/  FFMA.FTZ R43, R139, R148, R35 ;  /* 0x000000948b2b7223 */ /* 0x000fe20000010023 */
[----:B------:R-:W-:-:S02]  /*27c0*/  FMUL.FTZ R46, R42, UR6 ;  /* 0x000000062a2e7c20 */ /* 0x000fc40008410000 */
        /* <DEDUP_REMOVED lines=17> */
.L_x_3044:
        /* <DEDUP_REMOVED lines=11> */
[C---:B------:R-:W-:Y:S01]  /*2990*/  FFMA.FTZ R152, R139.reuse, R152, R34 ;  /* 0x000000988b987223 */ /* 0x040fe20000010022 */
[----:B------:R-:W-:Y:S01]  /*29a0*/  FMUL.FTZ R150, R150, UR6 ;  /* 0x0000000696967c20 */ /* 0x000fe20008410000 */
[----:B------:R-:W-:Y:S01]  /*29b0*/  FMUL.FTZ R154, R154, UR6 ;  /* 0x000000069a9a7c20 */ /* 0x000fe20008410000 */
[----:B------:R-:W-:Y:S01]  /*29c0*/  FFMA.FTZ R148, R139, R148, R35 ;  /* 0x000000948b947223 */ /* 0x000fe20000010023 */
[----:B------:R-:W-:-:S02]  /*29d0*/  FMUL.FTZ R152, R152, UR6 ;  /* 0x0000000698987c20 */ /* 0x000fc40008410000 */
[----:B0-----:R-:W-:Y:S01]  /*29e0*/  SEL R48, R150, RZ, P6 ;  /* 0x000000ff96307207 */ /* 0x001fe20003000000 */
        /* <DEDUP_REMOVED lines=11> */
[----:B------:R-:W-:-:S04]  /*2aa0*/  LOP3.LUT P6, RZ, R106, 0xff0000, RZ, 0xc0, !PT ;  /* 0x00ff00006aff7812 */ /* 0x000fc800078cc0ff */
[----:B------:R-:W-:Y:S02]  /*2ab0*/  SEL R46, R152, RZ, P6 ;  /* 0x000000ff982e7207 */ /* 0x000fe40003000000 */
[----:B------:R-:W-:-:S04]  /*2ac0*/  ISETP.GE.U32.AND P6, PT, R106, 0x1000000, PT ;  /* 0x010000006a00780c */ /* 0x000fc80003fc6070 */
[----:B------:R-:W-:Y:S01]  /*2ad0*/  SEL R47, R148, RZ, P6 ;  /* 0x000000ff942f7207 */ /* 0x000fe20003000000 */
[----:B------:R-:W-:Y:S08]  /*2ae0*/  BRA `(.L_x_3045) ;  /* 0x0000000800ac7947 */ /* 0x000ff00003800000 */
.L_x_3043:
        /* <DEDUP_REMOVED lines=9> */
[C---:B0-----:R-:W-:Y:S01]  /*2b80*/  FMUL.FTZ R40, R139.reuse, R150 ;  /* 0x000000968b287220 */ /* 0x041fe20000410000 */
[----:B------:R-:W-:Y:S01]  /*2b90*/  FMUL.FTZ R41, R139, R154 ;  /* 0x0000009a8b297220 */ /* 0x000fe20000410000 */
[----:B------:R-:W-:Y:S01]  /*2ba0*/  FADD.FTZ R148, R147, -R148 ;  /* 0x8000009493947221 */ /* 0x000fe20000010000 */
[----:B------:R-:W-:Y:S01]  /*2bb0*/  FMUL.FTZ R42, R139, R152 ;  /* 0x000000988b2a7220 */ /* 0x000fe20000410000 */
[----:B------:R-:W-:Y:S01]  /*2bc0*/  FMUL.FTZ R44, R40, UR6 ;  /* 0x00000006282c7c20 */ /* 0x000fe20008410000 */
[----:B------:R-:W-:Y:S01]  /*2bd0*/  FMUL.FTZ R45, R41, UR6 ;  /* 0x00000006292d7c20 */ /* 0x000fe20008410000 */
[----:B------:R-:W-:Y:S01]  /*2be0*/  FMUL.FTZ R43, R139, R148 ;  /* 0x000000948b2b7220 */ /* 0x000fe20000410000 */
        /* <DEDUP_REMOVED lines=18> */
.L_x_3046:
        /* <DEDUP_REMOVED lines=33> */
.L_x_3042:
        /* <DEDUP_REMOVED lines=18> */
[----:B------:R-:W-:Y:S01]  /*3040*/  FMUL.FTZ R50, R42, UR6 ;  /* 0x000000062a327c20 */ /* 0x000fe20008410000 */
[----:B------:R-:W-:-:S02]  /*3050*/  FFMA.FTZ R43, R139, R148, R35 ;  /* 0x000000948b2b7223 */ /* 0x000fc40000010023 */
[----:B------:R-:W-:Y:S02]  /*3060*/  SEL R48, R48, RZ, P6 ;  /* 0x000000ff30307207 */ /* 0x000fe40003000000 */
[----:B------:R-:W-:Y:S01]  /*3070*/  LOP3.LUT P6, RZ, R146, 0xff00, RZ, 0xc0, !PT ;  /* 0x0000ff0092ff7812 */ /* 0x000fe200078cc0ff */
[----:B------:R-:W-:-:S03]  /*3080*/  FMUL.FTZ R51, R43, UR6 ;  /* 0x000000062b337c20 */ /* 0x000fc60008410000 */
[----:B------:R-:W-:Y:S02]  /*3090*/  SEL R49, R49, RZ, P6 ;  /* 0x000000ff31317207 */ /* 0x000fe40003000000 */
[----:B------:R-:W-:-:S04]  /*30a0*/  LOP3.LUT P6, RZ, R146, 0xff0000, RZ, 0xc0, !PT ;  /* 0x00ff000092ff7812 */ /* 0x000fc800078cc0ff */
[----:B------:R-:W-:Y:S02]  /*30b0*/  SEL R50, R50, RZ, P6 ;  /* 0x000000ff32327207 */ /* 0x000fe40003000000 */
[----:B------:R-:W-:-:S04]  /*30c0*/  ISETP.GE.U32.AND P6, PT, R146, 0x1000000, PT ;  /* 0x010000009200780c */ /* 0x000fc80003fc6070 */
[----:B------:R-:W-:Y:S01]  /*30d0*/  SEL R51, R51, RZ, P6 ;  /* 0x000000ff33337207 */ /* 0x000fe20003000000 */
[----:B------:R-:W-:Y:S08]  /*30e0*/  BRA `(.L_x_3045) ;  /* 0x00000004002c7947 */ /* 0x000ff00003800000 */
.L_x_3048:
        /* <DEDUP_REMOVED lines=16> */
[----:B0-----:R-:W-:Y:S02]  /*31f0*/  SEL R48, R150, RZ, P6 ;  /* 0x000000ff96307207 */ /* 0x001fe40003000000 */
        /* <DEDUP_REMOVED lines=8> */
.L_x_3047:
        /* <DEDUP_REMOVED lines=9> */
[C---:B0-----:R-:W-:Y:S01]  /*3310*/  FMUL.FTZ R40, R139.reuse, R150 ;  /* 0x000000968b287220 */ /* 0x041fe20000410000 */
[C---:B------:R-:W-:Y:S01]  /*3320*/  FMUL.FTZ R41, R139.reuse, R154 ;  /* 0x0000009a8b297220 */ /* 0x040fe20000410000 */
[----:B------:R-:W-:Y:S01]  /*3330*/  FMUL.FTZ R42, R139, R152 ;  /* 0x000000988b2a7220 */ /* 0x000fe20000410000 */
[----:B------:R-:W-:Y:S01]  /*3340*/  FADD.FTZ R148, R147, -R148 ;  /* 0x8000009493947221 */ /* 0x000fe20000010000 */
[----:B------:R-:W-:Y:S01]  /*3350*/  FMUL.FTZ R48, R40, UR6 ;  /* 0x0000000628307c20 */ /* 0x000fe20008410000 */
[----:B------:R-:W-:Y:S01]  /*3360*/  FMUL.FTZ R49, R41, UR6 ;  /* 0x0000000629317c20 */ /* 0x000fe20008410000 */
[----:B------:R-:W-:Y:S01]  /*3370*/  FMUL.FTZ R50, R42, UR6 ;  /* 0x000000062a327c20 */ /* 0x000fe20008410000 */
[----:B------:R-:W-:-:S02]  /*3380*/  FMUL.FTZ R43, R139, R148 ;  /* 0x000000948b2b7220 */ /* 0x000fc40000410000 */
        /* <DEDUP_REMOVED lines=9> */
.L_x_3049:
        /* <DEDUP_REMOVED lines=16> */
[----:B0-----:R-:W-:Y:S02]  /*3520*/  SEL R48, R150, RZ, P6 ;  /* 0x000000ff96307207 */ /* 0x001fe40003000000 */
[----:B------:R-:W-:Y:S01]  /*3530*/  LOP3.LUT P6, RZ, R146, 0xff00, RZ, 0xc0, !PT ;  /* 0x0000ff0092ff7812 */ /* 0x000fe200078cc0ff */
[----:B------:R-:W-:-:S03]  /*3540*/  FMUL.FTZ R148, R148, UR6 ;  /* 0x0000000694947c20 */ /* 0x000fc60008410000 */
[----:B------:R-:W-:Y:S02]  /*3550*/  SEL R49, R154, RZ, P6 ;  /* 0x000000ff9a317207 */ /* 0x000fe40003000000 */
[----:B------:R-:W-:-:S04]  /*3560*/  LOP3.LUT P6, RZ, R146, 0xff0000, RZ, 0xc0, !PT ;  /* 0x00ff000092ff7812 */ /* 0x000fc800078cc0ff */
[----:B------:R-:W-:Y:S02]  /*3570*/  SEL R50, R152, RZ, P6 ;  /* 0x000000ff98327207 */ /* 0x000fe40003000000 */
[----:B------:R-:W-:-:S04]  /*3580*/  ISETP.GE.U32.AND P6, PT, R146, 0x1000000, PT ;  /* 0x010000009200780c */ /* 0x000fc80003fc6070 */
[----:B------:R-:W-:-:S09]  /*3590*/  SEL R51, R148, RZ, P6 ;  /* 0x000000ff94337207 */ /* 0x000fd20003000000 */
.L_x_3045:
        /* <DEDUP_REMOVED lines=44> */
.L_x_3052:
        /* <DEDUP_REMOVED lines=33> */
.L_x_3051:
[----:B------:R-:W-:Y:S05]  /*3a70*/  @!P0 BRA `(.L_x_3054) ;  /* 0x0000000000848947 */ /* 0x000fea0003800000 */
[-CC-:B------:R-:W-:Y:S01]  /*3a80*/  FFMA.FTZ R141, R141, R65.reuse, R64.reuse ;  /* 0x000000418d8d7223 */ /* 0x180fe20000010040 */
[-CC-:B------:R-:W-:Y:S01]  /*3a90*/  FFMA.FTZ R142, R142, R65.reuse, R64.reuse ;  /* 0x000000418e8e7223 */ /* 0x180fe20000010040 */
[----:B------:R-:W-:Y:S01]  /*3aa0*/  LOP3.LUT P6, RZ, R58, 0xff, RZ, 0xc0, !PT ;  /* 0x000000ff3aff7812 */ /* 0x000fe200078cc0ff */
[-C--:B------:R-:W-:Y:S01]  /*3ab0*/  FFMA.FTZ R145, R145, R65.reuse, R64 ;  /* 0x0000004191917223 */ /* 0x080fe20000010040 */
[----:B0-----:R-:W-:Y:S01]  /*3ac0*/  FADD.FTZ R40, R144, -R141 ;  /* 0x8000008d90287221 */ /* 0x001fe20000010000 */
[----:B------:R-:W-:Y:S01]  /*3ad0*/  FADD.FTZ R142, R143, -R142 ;  /* 0x8000008e8f8e7221 */ /* 0x000fe20000010000 */
[----:B------:R-:W-:Y:S01]  /*3ae0*/  FFMA.FTZ R64, R140, R65, R64 ;  /* 0x000000418c407223 */ /* 0x000fe20000010040 */
[----:B------:R-:W-:Y:S01]  /*3af0*/  FADD.FTZ R42, R138, -R145 ;  /* 0x800000918a2a7221 */ /* 0x000fe20000010000 */
[C---:B------:R-:W-:Y:S01]  /*3b00*/  FMUL.FTZ R40, R139.reuse, R40 ;  /* 0x000000288b287220 */ /* 0x040fe20000410000 */
        /* <DEDUP_REMOVED lines=24> */
.L_x_3054:
        /* <DEDUP_REMOVED lines=33> */
.L_x_3050:
        /* <DEDUP_REMOVED lines=27> */
.L_x_3056:
        /* <DEDUP_REMOVED lines=25> */
.L_x_3055:
        /* <DEDUP_REMOVED lines=26> */
.L_x_3057:
        /* <DEDUP_REMOVED lines=24> */
.L_x_3053:
[----:B------:R-:W0:Y:S01]  /*4500*/  @P0 LDC.64 R56, c[0x0][0x478] ;  /* 0x00011e00ff380b82 */ /* 0x000e220000000a00 */
[----:B------:R-:W-:Y:S01]  /*4510*/  IMAD.WIDE.U32 R54, R108, 0x10, R54 ;  /* 0x000000106c367825 */ /* 0x000fe200078e0036 */
[----:B------:R-:W-:-:S06]  /*4520*/  PLOP3.LUT P3, PT, P3, PT, PT, 0x8, 0x80 ;  /* 0x000000000080781c */ /* 0x000fcc0001f6e170 */
[----:B------:R-:W1:Y:S01]  /*4530*/  @P1 LDC.64 R52, c[0x0][0x470] ;  /* 0x00011c00ff341b82 */ /* 0x000e620000000a00 */
[----:B0-----:R-:W-:-:S05]  /*4540*/  @P0 IMAD.WIDE.U32 R56, R108, 0x10, R56 ;  /* 0x000000106c380825 */ /* 0x001fca00078e0038 */
[----:B------:R0:W-:Y:S01]  /*4550*/  @P0 STG.E.128 desc[UR8][R56.64], R40 ;  /* 0x0000002838000986 */ /* 0x0001e2000c101d08 */
[----:B-1----:R-:W-:-:S03]  /*4560*/  @P1 IMAD.WIDE.U32 R52, R108, 0x10, R52 ;  /* 0x000000106c341825 */ /* 0x002fc600078e0034 */
[----:B------:R0:W-:Y:S04]  /*4570*/  STG.E.128 desc[UR8][R54.64], R48 ;  /* 0x0000003036007986 */ /* 0x0001e8000c101d08 */
[----:B------:R0:W-:Y:S01]  /*4580*/  @P1 STG.E.128 desc[UR8][R52.64], R44 ;  /* 0x0000002c34001986 */ /* 0x0001e2000c101d08 */
[----:B------:R-:W-:Y:S05]  /*4590*/  @!P5 BRA `(.L_x_3058) ;  /* 0xffffffc00070d947 */ /* 0x000fea000383ffff */
        /* <DEDUP_REMOVED lines=48> */
.L_x_3033:
        /* <DEDUP_REMOVED lines=24> */
.L_x_3059:
        /* <DEDUP_REMOVED lines=14> */
.L_x_3597:


//--------------------- .text._ZN10layer_norm22ln_bwd_finalize_kernelINS_22Kernel_traits_finalizeILj1536E6__halfffffjLb0ELj1024ELj4ENS_18Kernel_traits_baseILj1536ES2_ffffjLj1024EEEEELb0ELb0EEEvNS_9BwdParamsE --------------------------
	.section	.text._ZN10layer_norm22ln_bwd_finalize_kernelINS_22Kernel_traits_finalizeILj1536E6__halfffffjLb0ELj1024ELj4ENS_18Kernel_traits_baseILj1536ES2_ffffjLj1024EEEEELb0ELb0EEEvNS_9BwdParamsE,"ax",@progbits
	.align	128
        .global         _ZN10layer_norm22ln_bwd_finalize_kernelINS_22Kernel_traits_finalizeILj1536E6__halfffffjLb0ELj1024ELj4ENS_18Kernel_traits_baseILj1536ES2_ffffjLj1024EEEEELb0ELb0EEEvNS_9BwdParamsE
        .type           _ZN10layer_norm22ln_bwd_finalize_kernelINS_22Kernel_traits_finalizeILj1536E6__halfffffjLb0ELj1024ELj4ENS_18Kernel_traits_baseILj1536ES2_ffffjLj1024EEEEELb0ELb0EEEvNS_9BwdParamsE,@function
        .size           _ZN10layer_norm22ln_bwd_finalize_kernelINS_22Kernel_traits_finalizeILj1536E6__halfffffjLb0ELj1024ELj4ENS_18Kernel_traits_baseILj1536ES2_ffffjLj1024EEEEELb0ELb0EEEvNS_9BwdParamsE,(.L_x_3598 - _ZN10layer_norm22ln_bwd_finalize_kernelINS_22Kernel_traits_finalizeILj1536E6__halfffffjLb0ELj1024ELj4ENS_18Kernel_traits_baseILj1536ES2_ffffjLj1024EEEEELb0ELb0EEEvNS_9BwdParamsE)
        .other          _ZN10layer_norm22ln_bwd_finalize_kernelINS_22Kernel_traits_finalizeILj1536E6__halfffffjLb0ELj1024ELj4ENS_18Kernel_traits_baseILj1536ES2_ffffjLj1024EEEEELb0ELb0EEEvNS_9BwdParamsE,@"STO_CUDA_ENTRY STV_DEFAULT"
_ZN10layer_norm22ln_bwd_finalize_kernelINS_22Kernel_traits_finalizeILj1536E6__halfffffjLb0ELj1024ELj4ENS_18Kernel_traits_baseILj1536ES2_ffffjLj1024EEEEELb0ELb0EEEvNS_9BwdParamsE:
.text._ZN10layer_norm22ln_bwd_finalize_kernelINS_22Kernel_traits_finalizeILj1536E6__halfffffjLb0ELj1024ELj4ENS_18Kernel_traits_baseILj1536ES2_ffffjLj1024EEEEELb0ELb0EEEvNS_9BwdParamsE:
        /* <DEDUP_REMOVED lines=78> */
.L_x_3064:
        /* <DEDUP_REMOVED lines=118> */
.L_x_3063:
[----:B------:R-:W-:Y:S05]  /*0c40*/  BSYNC.RECONVERGENT B1 ;  /* 0x0000000000017941 */ /* 0x000fea0003800200 */
.L_x_3062:
        /* <DEDUP_REMOVED lines=68> */
.L_x_3066:
[----:B------:R-:W-:Y:S05]  /*1090*/  BSYNC.RECONVERGENT B1 ;  /* 0x0000000000017941 */ /* 0x000fea0003800200 */
.L_x_3065:
        /* <DEDUP_REMOVED lines=37> */
.L_x_3068:
[----:B------:R-:W-:Y:S05]  /*12f0*/  BSYNC.RECONVERGENT B1 ;  /* 0x0000000000017941 */ /* 0x000fea0003800200 */
.L_x_3067:
[----:B------:R-:W-:Y:S05]  /*1300*/  @!P1 BRA `(.L_x_3061) ;  /* 0x00000000003c9947 */ /* 0x000fea0003800000 */
[----:B------:R-:W0:Y:S01]  /*1310*/  LDC.64 R8, c[0x0][0x440] ;  /* 0x00011000ff087b82 */ /* 0x000e220000000a00 */
[----:B------:R-:W-:Y:S01]  /*1320*/  IMAD R2, R2, R54, R7 ;  /* 0x0000003602027224 */ /* 0x000fe200078e0207 */
[----:B------:R-:W-:-:S04]  /*1330*/  IADD3 R0, PT, PT, -R0, RZ, RZ ;  /* 0x000000ff00007210 */ /* 0x000fc80007ffe1ff */
[----:B------:R-:W-:Y:S02]  /*1340*/  IADD3 R13, PT, PT, R57, R2, RZ ;  /* 0x00000002390d7210 */ /* 0x000fe40007ffe0ff */
[----:B------:R-:W1:Y:S05]  /*1350*/  LDC.64 R10, c[0x0][0x448] ;  /* 0x00011200ff0a7b82 */ /* 0x000e6a0000000a00 */
.L_x_3069:
        /* <DEDUP_REMOVED lines=10> */
.L_x_3061:
[----:B------:R-:W-:Y:S05]  /*1400*/  BSYNC.RECONVERGENT B0 ;  /* 0x0000000000007941 */ /* 0x000fea0003800200 */
.L_x_3060:
        /* <DEDUP_REMOVED lines=62> */
.L_x_3070:
        /* <DEDUP_REMOVED lines=9> */
.L_x_3598:


//--------------------- .text._ZN10layer_norm40ln_parallel_residual_bwd_finalize_kernelINS_22Kernel_traits_finalizeILj1536E6__halfffffjLb0ELj1024ELj4ENS_18Kernel_traits_baseILj1536ES2_ffffjLj1024EEEEELb0EEEvNS_9BwdParamsE --------------------------
	.section	.text._ZN10layer_norm40ln_parallel_residual_bwd_finalize_kernelINS_22Kernel_traits_finalizeILj1536E6__halfffffjLb0ELj1024ELj4ENS_18Kernel_traits_baseILj1536ES2_ffffjLj1024EEEEELb0EEEvNS_9BwdParamsE,"ax",@progbits
	.align	128
        .global         _ZN10layer_norm40ln_parallel_residual_bwd_finalize_kernelINS_22Kernel_traits_finalizeILj1536E6__halfffffjLb0ELj1024ELj4ENS_18Kernel_traits_baseILj1536ES2_ffffjLj1024EEEEELb0EEEvNS_9BwdParamsE
        .type           _ZN10layer_norm40ln_parallel_residual_bwd_finalize_kernelINS_22Kernel_traits_finalizeILj1536E6__halfffffjLb0ELj1024ELj4ENS_18Kernel_traits_baseILj1536ES2_ffffjLj1024EEEEELb0EEEvNS_9BwdParamsE,@function
        .size           _ZN10layer_norm40ln_parallel_residual_bwd_finalize_kernelINS_22Kernel_traits_finalizeILj1536E6__halfffffjLb0ELj1024ELj4ENS_18Kernel_traits_baseILj1536ES2_ffffjLj1024EEEEELb0EEEvNS_9BwdParamsE,(.L_x_3599 - _ZN10layer_norm40ln_parallel_residual_bwd_finalize_kernelINS_22Kernel_traits_finalizeILj1536E6__halfffffjLb0ELj1024ELj4ENS_18Kernel_traits_baseILj1536ES2_ffffjLj1024EEEEELb0EEEvNS_9BwdParamsE)
        .other          _ZN10layer_norm40ln_parallel_residual_bwd_finalize_kernelINS_22Kernel_traits_finalizeILj1536E6__halfffffjLb0ELj1024ELj4ENS_18Kernel_traits_baseILj1536ES2_ffffjLj1024EEEEELb0EEEvNS_9BwdParamsE,@"STO_CUDA_ENTRY STV_DEFAULT"
_ZN10layer_norm40ln_parallel_residual_bwd_finalize_kernelINS_22Kernel_traits_finalizeILj1536E6__halfffffjLb0ELj1024ELj4ENS_18Kernel_traits_baseILj1536ES2_ffffjLj1024EEEEELb0EEEvNS_9BwdParamsE:
.text._ZN10layer_norm40ln_parallel_residual_bwd_finalize_kernelINS_22Kernel_traits_finalizeILj1536E6__halfffffjLb0ELj1024ELj4ENS_18Kernel_traits_baseILj1536ES2_ffffjLj1024EEEEELb0EEEvNS_9BwdParamsE:
        /* <DEDUP_REMOVED lines=58> */
.L_x_3075:
        /* <DEDUP_REMOVED lines=112> */
.L_x_3074:
[----:B------:R-:W-:Y:S05]  /*0aa0*/  BSYNC.RECONVERGENT B1 ;  /* 0x0000000000017941 */ /* 0x000fea0003800200 */
.L_x_3073:
        /* <DEDUP_REMOVED lines=66> */
.L_x_3077:
[----:B------:R-:W-:Y:S05]  /*0ed0*/  BSYNC.RECONVERGENT B1 ;  /* 0x0000000000017941 */ /* 0x000fea0003800200 */
.L_x_3076:
        /* <DEDUP_REMOVED lines=36> */
.L_x_3079:
[----:B------:R-:W-:Y:S05]  /*1120*/  BSYNC.RECONVERGENT B1 ;  /* 0x0000000000017941 */ /* 0x000fea0003800200 */
.L_x_3078:
        /* <DEDUP_REMOVED lines=18> */
.L_x_3072:
[----:B------:R-:W-:Y:S05]  /*1250*/  BSYNC.RECONVERGENT B0 ;  /* 0x0000000000007941 */ /* 0x000fea0003800200 */
.L_x_3071:
        /* <DEDUP_REMOVED lines=96> */
.L_x_3080:
        /* <DEDUP_REMOVED lines=10> */
.L_x_3599:


//--------------------- .text._ZN10layer_norm31ln_parallel_residual_bwd_kernelINS_13Kernel_traitsI6__halfffffjLj1536ELj1ELj1ELj4ELj16ENS_18Kernel_traits_baseILj1536ES2_ffffjLj128EEEEELb1ELb1ELb0EEEvNS_9BwdParamsE --------------------------
	.section	.text._ZN10layer_norm31ln_parallel_residual_bwd_kernelINS_13Kernel_traitsI6__halfffffjLj1536ELj1ELj1ELj4ELj16ENS_18Kernel_traits_baseILj1536ES2_ffffjLj128EEEEELb1ELb1ELb0EEEvNS_9BwdParamsE,"ax",@progbits
	.align	128
        .global         _ZN10layer_norm31ln_parallel_residual_bwd_kernelINS_13Kernel_traitsI6__halfffffjLj1536ELj1ELj1ELj4ELj16ENS_18Kernel_traits_baseILj1536ES2_ffffjLj128EEEEELb1ELb1ELb0EEEvNS_9BwdParamsE
        .type           _ZN10layer_norm31ln_parallel_residual_bwd_kernelINS_13Kernel_traitsI6__halfffffjLj1536ELj1ELj1ELj4ELj16ENS_18Kernel_traits_baseILj1536ES2_ffffjLj128EEEEELb1ELb1ELb0EEEvNS_9BwdParamsE,@function
        .size           _ZN10layer_norm31ln_parallel_residual_bwd_kernelINS_13Kernel_traitsI6__halfffffjLj1536ELj1ELj1ELj4ELj16ENS_18Kernel_traits_baseILj1536ES2_ffffjLj128EEEEELb1ELb1ELb0EEEvNS_9BwdParamsE,(.L_x_3600 - _ZN10layer_norm31ln_parallel_residual_bwd_kernelINS_13Kernel_traitsI6__halfffffjLj1536ELj1ELj1ELj4ELj16ENS_18Kernel_traits_baseILj1536ES2_ffffjLj128EEEEELb1ELb1ELb0EEEvNS_9BwdParamsE)
        .other          _ZN10layer_norm31ln_parallel_residual_bwd_kernelINS_13Kernel_traitsI6__halfffffjLj1536ELj1ELj1ELj4ELj16ENS_18Kernel_traits_baseILj1536ES2_ffffjLj128EEEEELb1ELb1ELb0EEEvNS_9BwdParamsE,@"STO_CUDA_ENTRY STV_DEFAULT"
_ZN10layer_norm31ln_parallel_residual_bwd_kernelINS_13Kernel_traitsI6__halfffffjLj1536ELj1ELj1ELj4ELj16ENS_18Kernel_traits_baseILj1536ES2_ffffjLj128EEEEELb1ELb1ELb0EEEvNS_9BwdParamsE:
.text._ZN10layer_norm31ln_parallel_residual_bwd_kernelINS_13Kernel_traitsI6__halfffffjLj1536ELj1ELj1ELj4ELj16ENS_18Kernel_traits_baseILj1536ES2_ffffjLj128EEEEELb1ELb1ELb0EEEvNS_9BwdParamsE:
        /* <DEDUP_REMOVED lines=10> */
[----:B------:R-:W-:Y:S02]  /*00a0*/  MOV R5, R62 ;  /* 0x0000003e00057202 */ /* 0x000fe40000000f00 */
[----:B------:R-:W-:-:S04]  /*00b0*/  LEA.HI.SX32 R61, R0, R61, 0x1e ;  /* 0x0000003d003d7211 */ /* 0x000fc800078ff2ff */
[C---:B------:R-:W-:Y:S02]  /*00c0*/  ISETP.GE.U32.AND P1, PT, R61.reuse, 0x80, PT ;  /* 0x000000803d00780c */ /* 0x040fe40003f26070 */
[C---:B------:R-:W-:Y:S02]  /*00d0*/  ISETP.GE.U32.AND P2, PT, R61.reuse, 0x100, PT ;  /* 0x000001003d00780c */ /* 0x040fe40003f46070 */
[----:B------:R-:W-:-:S09]  /*00e0*/  ISETP.GE.U32.AND P3, PT, R61, 0x180, PT ;  /* 0x000001803d00780c */ /* 0x000fd20003f66070 */
[----:B------:R-:W1:Y:S01]  /*00f0*/  @P1 LDC.64 R2, c[0x0][0x3d0] ;  /* 0x0000f400ff021b82 */ /* 0x000e620000000a00 */
[----:B------:R-:W-:-:S07]  /*0100*/  @P1 LOP3.LUT R5, R62, 0x80, RZ, 0xfc, !PT ;  /* 0x000000803e051812 */ /* 0x000fce00078efcff */
[----:B------:R-:W3:Y:S08]  /*0110*/  @P2 LDC.64 R10, c[0x0][0x3d0] ;  /* 0x0000f400ff0a2b82 */ /* 0x000ef00000000a00 */
[----:B------:R-:W4:Y:S01]  /*0120*/  @P3 LDC.64 R12, c[0x0][0x3d0] ;  /* 0x0000f400ff0c3b82 */ /* 0x000f220000000a00 */
[----:B-1----:R-:W-:-:S05]  /*0130*/  @P1 IMAD.WIDE.U32 R2, R62, 0x8, R2 ;  /* 0x000000083e021825 */ /* 0x002fca00078e0002 */
[----:B--2---:R-:W5:Y:S01]  /*0140*/  @P1 LDG.E.64 R56, desc[UR20][R2.64] ;  /* 0x0000001402381981 */ /* 0x004f62000c1e1b00 */
[----:B0-----:R-:W-:Y:S01]  /*0150*/  UISETP.GE.AND UP0, UPT, UR7, UR4, UPT ;  /* 0x000000040700728c */ /* 0x001fe2000bf06270 */
[C---:B---3--:R-:W-:Y:S01]  /*0160*/  @P2 IMAD.WIDE.U32 R10, R5.reuse, 0x8, R10 ;  /* 0x00000008050a2825 */ /* 0x048fe200078e000a */
[----:B------:R-:W-:Y:S02]  /*0170*/  @P2 IADD3 R5, PT, PT, R5, 0x80, RZ ;  /* 0x0000008005052810 */ /* 0x000fe40007ffe0ff */
[----:B------:R-:W-:Y:S02]  /*0180*/  CS2R R6, SRZ ;  /* 0x0000000000067805 */ /* 0x000fe4000001ff00 */
[----:B------:R-:W-:Y:S02]  /*0190*/  CS2R R8, SRZ ;  /* 0x0000000000087805 */ /* 0x000fe4000001ff00 */
[----:B------:R-:W-:Y:S01]  /*01a0*/  CS2R R14, SRZ ;  /* 0x00000000000e7805 */ /* 0x000fe2000001ff00 */
[----:B------:R0:W5:Y:S01]  /*01b0*/  @P2 LDG.E.64 R28, desc[UR20][R10.64] ;  /* 0x000000140a1c2981 */ /* 0x000162000c1e1b00 */
[----:B----4-:R-:W-:Y:S01]  /*01c0*/  @P3 IMAD.WIDE.U32 R12, R5, 0x8, R12 ;  /* 0x00000008050c3825 */ /* 0x010fe200078e000c */
[----:B------:R-:W-:-:S02]  /*01d0*/  CS2R R4, SRZ ;  /* 0x0000000000047805 */ /* 0x000fc4000001ff00 */
[----:B------:R-:W-:Y:S02]  /*01e0*/  CS2R R16, SRZ ;  /* 0x0000000000107805 */ /* 0x000fe4000001ff00 */
[----:B------:R-:W-:Y:S02]  /*01f0*/  CS2R R18, SRZ ;  /* 0x0000000000127805 */ /* 0x000fe4000001ff00 */
[----:B------:R-:W-:Y:S01]  /*0200*/  CS2R R20, SRZ ;  /* 0x0000000000147805 */ /* 0x000fe2000001ff00 */
[----:B------:R1:W5:Y:S01]  /*0210*/  @P3 LDG.E.64 R30, desc[UR20][R12.64] ;  /* 0x000000140c1e3981 */ /* 0x000362000c1e1b00 */
[----:B------:R-:W-:Y:S02]  /*0220*/  CS2R R22, SRZ ;  /* 0x0000000000167805 */ /* 0x000fe4000001ff00 */
[----:B0-----:R-:W-:Y:S02]  /*0230*/  CS2R R10, SRZ ;  /* 0x00000000000a7805 */ /* 0x001fe4000001ff00 */
[----:B------:R-:W-:-:S02]  /*0240*/  CS2R R24, SRZ ;  /* 0x0000000000187805 */ /* 0x000fc4000001ff00 */
[----:B------:R-:W-:Y:S02]  /*0250*/  CS2R R26, SRZ ;  /* 0x00000000001a7805 */ /* 0x000fe4000001ff00 */
[----:B-1----:R-:W-:Y:S01]  /*0260*/  CS2R R12, SRZ ;  /* 0x00000000000c7805 */ /* 0x002fe2000001ff00 */
        /* <DEDUP_REMOVED lines=10> */
[----:B------:R-:W-:Y:S02]  /*0310*/  PRMT R65, R65, 0x5410, R0 ;  /* 0x0000541041417816 */ /* 0x000fe40000000000 */
        /* <DEDUP_REMOVED lines=9> */
[--C-:B------:R-:W-:Y:S02]  /*03b0*/  SHF.R.U64 R100, R56, 0x10, R57.reuse ;  /* 0x0000001038647819 */ /* 0x100fe40000001239 */
[----:B------:R-:W-:Y:S02]  /*03c0*/  CS2R R24, SRZ ;  /* 0x0000000000187805 */ /* 0x000fe4000001ff00 */
[----:B------:R-:W-:Y:S02]  /*03d0*/  SHF.R.U32.HI R0, RZ, 0x10, R57 ;  /* 0x00000010ff007819 */ /* 0x000fe40000011639 */
[----:B------:R-:W-:Y:S02]  /*03e0*/  CS2R R26, SRZ ;  /* 0x00000000001a7805 */ /* 0x000fe4000001ff00 */
[----:B------:R-:W-:Y:S02]  /*03f0*/  PRMT R99, R99, 0x5410, R4 ;  /* 0x0000541063637816 */ /* 0x000fe40000000004 */
[----:B------:R-:W-:-:S02]  /*0400*/  CS2R R4, SRZ ;  /* 0x0000000000047805 */ /* 0x000fc4000001ff00 */
[----:B------:R-:W-:Y:S01]  /*0410*/  PRMT R89, R89, 0x5410, R2 ;  /* 0x0000541059597816 */ /* 0x000fe20000000002 */
[----:B------:R-:W-:Y:S01]  /*0420*/  UPLOP3.LUT UP1, UPT, UPT, UPT, UPT, 0x40, 0x4 ;  /* 0x000000000004789c */ /* 0x000fe20003f2e870 */
[----:B------:R-:W-:Y:S01]  /*0430*/  PRMT R98, R98, 0x5410, R3 ;  /* 0x0000541062627816 */ /* 0x000fe20000000003 */
[----:B------:R-:W1:Y:S01]  /*0440*/  LDCU UR28, c[0x0][0x408] ;  /* 0x00008100ff1c77ac */ /* 0x000e620008000800 */
[----:B------:R-:W-:Y:S01]  /*0450*/  PRMT R100, R100, 0x5410, R0 ;  /* 0x0000541064647816 */ /* 0x000fe20000000000 */
[----:B------:R-:W2:Y:S01]  /*0460*/  LDCU UR8, c[0x0][0x388] ;  /* 0x00007100ff0877ac */ /* 0x000ea20008000800 */
[----:B------:R-:W3:Y:S01]  /*0470*/  LDCU UR23, c[0x0][0x400] ;  /* 0x00008000ff1777ac */ /* 0x000ee20008000800 */
[----:B------:R-:W4:Y:S01]  /*0480*/  LDCU.64 UR10, c[0x0][0x478] ;  /* 0x00008f00ff0a77ac */ /* 0x000f220008000a00 */
[----:B------:R-:W1:Y:S01]  /*0490*/  LDCU.64 UR30, c[0x0][0x438] ;  /* 0x00008700ff1e77ac */ /* 0x000e620008000a00 */
[----:B------:R-:W1:Y:S01]  /*04a0*/  LDCU.64 UR26, c[0x0][0x470] ;  /* 0x00008e00ff1a77ac */ /* 0x000e620008000a00 */
[----:B------:R-:W1:Y:S01]  /*04b0*/  LDCU.128 UR12, c[0x0][0x3c0] ;  /* 0x00007800ff0c77ac */ /* 0x000e620008000c00 */
[----:B------:R-:W1:Y:S01]  /*04c0*/  LDCU.64 UR24, c[0x0][0x380] ;  /* 0x00007000ff1877ac */ /* 0x000e620008000a00 */
[----:B0-----:R-:W-:Y:S01]  /*04d0*/  UISETP.NE.AND UP2, UPT, UR22, URZ, UPT ;  /* 0x000000ff1600728c */ /* 0x001fe2000bf45270 */
[----:B------:R-:W-:-:S10]  /*04e0*/  UMOV UR4, UR7 ;  /* 0x0000000700047c82 */ /* 0x000fd40008000000 */
.L_x_3120:
[----:B-1----:R-:W-:Y:S02]  /*04f0*/  UIMAD.WIDE UR18, UR4, 0x4, UR14 ;  /* 0x00000004041278a5 */ /* 0x002fe4000f8e020e */
[----:B------:R-:W-:-:S04]  /*0500*/  UIMAD.WIDE UR16, UR4, 0x4, UR12 ;  /* 0x00000004041078a5 */ /* 0x000fc8000f8e020c */
[----:B0--3--:R-:W-:Y:S02]  /*0510*/  MOV R48, UR18 ;  /* 0x0000001200307c02 */ /* 0x009fe40008000f00 */
[----:B------:R-:W-:Y:S02]  /*0520*/  MOV R49, UR19 ;  /* 0x0000001300317c02 */ /* 0x000fe40008000f00 */
[----:B------:R-:W-:Y:S02]  /*0530*/  MOV R50, UR16 ;  /* 0x0000001000327c02 */ /* 0x000fe40008000f00 */
[----:B------:R-:W-:Y:S01]  /*0540*/  MOV R51, UR17 ;  /* 0x0000001100337c02 */ /* 0x000fe20008000f00 */
[----:B-----5:R-:W5:Y:S04]  /*0550*/  LDG.E R48, desc[UR20][R48.64] ;  /* 0x0000001430307981 */ /* 0x020f68000c1e1900 */
[----:B------:R-:W3:Y:S01]  /*0560*/  LDG.E R50, desc[UR20][R50.64] ;  /* 0x0000001432327981 */ /* 0x000ee2000c1e1900 */
[----:B--2---:R-:W-:Y:S01]  /*0570*/  UIMAD UR5, UR4, UR8, URZ ;  /* 0x00000008040572a4 */ /* 0x004fe2000f8e02ff */
[----:B------:R-:W-:Y:S01]  /*0580*/  PLOP3.LUT P0, PT, PT, PT, UP2, 0x40, 0x4 ;  /* 0x000000000004781c */ /* 0x000fe20003f0e828 */
[----:B------:R-:W-:Y:S01]  /*0590*/  BSSY.RECONVERGENT B0, `(.L_x_3082) ;  /* 0x0000041000007945 */ /* 0x000fe20003800200 */
[----:B------:R-:W-:Y:S01]  /*05a0*/  HFMA2 R91, -RZ, RZ, 0, 0 ;  /* 0x00000000ff5b7431 */ /* 0x000fe200000001ff */
[----:B------:R-:W-:Y:S01]  /*05b0*/  USHF.R.S32.HI UR6, URZ, 0x1f, UR5 ;  /* 0x0000001fff067899 */ /* 0x000fe20008011405 */
[----:B------:R-:W-:-:S02]  /*05c0*/  ISETP.GE.U32.AND P2, PT, R61, 0x100, PT ;  /* 0x000001003d00780c */ /* 0x000fc40003f46070 */
[----:B------:R-:W-:Y:S01]  /*05d0*/  ISETP.GE.U32.AND P3, PT, R61, 0x180, PT ;  /* 0x000001803d00780c */ /* 0x000fe20003f66070 */
[----:B------:R-:W-:Y:S01]  /*05e0*/  ULEA.HI UR6, UR6, UR5, URZ, 0x2 ;  /* 0x0000000506067291 */ /* 0x000fe2000f8f10ff */
[----:B------:R-:W-:-:S05]  /*05f0*/  MOV R96, RZ ;  /* 0x000000ff00607202 */ /* 0x000fca0000000f00 */
[----:B------:R-:W-:-:S04]  /*0600*/  MOV R53, UR6 ;  /* 0x0000000600357c02 */ /* 0x000fc80008000f00 */
[----:B------:R-:W-:-:S04]  /*0610*/  LEA.HI.SX32 R60, R53, R62, 0x1e ;  /* 0x0000003e353c7211 */ /* 0x000fc800078ff2ff */
[----:B------:R-:W-:Y:S02]  /*0620*/  MOV R97, R60 ;  /* 0x0000003c00617202 */ /* 0x000fe40000000f00 */
[----:B-----5:R-:W-:Y:S02]  /*0630*/  R2UR UR16, R48 ;  /* 0x00000000301072ca */ /* 0x020fe400000e0000 */
[----:B---3--:R-:W-:Y:S01]  /*0640*/  FSEL R90, R50, RZ, P0 ;  /* 0x000000ff325a7208 */ /* 0x008fe20000000000 */
[----:B------:R-:W-:-:S12]  /*0650*/  @!P1 BRA `(.L_x_3083) ;  /* 0x0000000000d09947 */ /* 0x000fd80003800000 */
        /* <DEDUP_REMOVED lines=9> */
[----:B------:R-:W3:Y:S01]  /*06f0*/  LDG.E.128 R52, desc[UR20][R52.64] ;  /* 0x0000001434347981 */ /* 0x000ee2000c1e1d00 */
[----:B-1----:R-:W-:-:S06]  /*0700*/  IMAD.WIDE.U32 R48, R60, 0x10, R48 ;  /* 0x000000103c307825 */ /* 0x002fcc00078e0030 */
[----:B------:R-:W1:Y:S01]  /*0710*/  @P0 LDC.64 R72, c[0x0][0x438] ;  /* 0x00010e00ff480b82 */ /* 0x000e620000000a00 */
[----:B------:R-:W4:Y:S01]  /*0720*/  LDG.E.128 R48, desc[UR20][R48.64] ;  /* 0x0000001430307981 */ /* 0x000f22000c1e1d00 */
[----:B--2---:R-:W-:-:S05]  /*0730*/  IMAD.WIDE.U32 R94, R60, 0x4, R94 ;  /* 0x000000043c5e7825 */ /* 0x004fca00078e005e */
[----:B------:R-:W5:Y:S01]  /*0740*/  LDG.E R58, desc[UR20][R94.64] ;  /* 0x000000145e3a7981 */ /* 0x000f62000c1e1900 */
[----:B0-----:R-:W-:-:S05]  /*0750*/  @P1 IMAD.WIDE.U32 R92, R60, 0x4, R92 ;  /* 0x000000043c5c1825 */ /* 0x001fca00078e005c */
[----:B------:R-:W5:Y:S01]  /*0760*/  @P1 LDG.E R59, desc[UR20][R92.64] ;  /* 0x000000145c3b1981 */ /* 0x000f62000c1e1900 */
[----:B------:R-:W-:Y:S02]  /*0770*/  HADD2.F32 R71, -RZ, R56.H0_H0 ;  /* 0x20000038ff477230 */ /* 0x000fe40000004100 */
[----:B-1----:R-:W-:-:S05]  /*0780*/  @P0 IMAD.WIDE.U32 R72, R60, 0x10, R72 ;  /* 0x000000103c480825 */ /* 0x002fca00078e0048 */
[----:B------:R0:W5:Y:S01]  /*0790*/  @P0 LDG.E.128 R28, desc[UR20][R72.64] ;  /* 0x00000014481c0981 */ /* 0x000162000c1e1d00 */
[--C-:B------:R-:W-:Y:S02]  /*07a0*/  HADD2.F32 R82, -RZ, R100.reuse.H1_H1 ;  /* 0x30000064ff527230 */ /* 0x100fe40000004100 */
[----:B0-----:R-:W-:Y:S01]  /*07b0*/  HADD2.F32 R73, -RZ, R57.H0_H0 ;  /* 0x20000039ff497230 */ /* 0x001fe20000004100 */
[----:B------:R-:W-:Y:S01]  /*07c0*/  IADD3 R97, PT, PT, R60, 0x80, RZ ;  /* 0x000000803c617810 */ /* 0x000fe20007ffe0ff */
[C---:B---3--:R-:W-:Y:S01]  /*07d0*/  FADD.FTZ R3, -R90.reuse, R52 ;  /* 0x000000345a037221 */ /* 0x048fe20000010100 */
[C---:B------:R-:W-:Y:S01]  /*07e0*/  FADD.FTZ R53, -R90.reuse, R53 ;  /* 0x000000355a357221 */ /* 0x040fe20000010100 */
[----:B------:R-:W-:Y:S02]  /*07f0*/  HADD2.F32 R52, -RZ, R100.H0_H0 ;  /* 0x20000064ff347230 */ /* 0x000fe40000004100 */
[----:B------:R-:W-:Y:S01]  /*0800*/  FADD.FTZ R54, -R90, R54 ;  /* 0x000000365a367221 */ /* 0x000fe20000010100 */
[----:B------:R-:W-:Y:S01]  /*0810*/  FMUL.FTZ R3, R3, UR16 ;  /* 0x0000001003037c20 */ /* 0x000fe20008410000 */
[----:B------:R-:W-:Y:S01]  /*0820*/  FMUL.FTZ R72, R53, UR16 ;  /* 0x0000001035487c20 */ /* 0x000fe20008410000 */
[----:B----4-:R-:W-:Y:S01]  /*0830*/  FMUL.FTZ R66, R48, R71 ;  /* 0x0000004730427220 */ /* 0x010fe20000410000 */
[----:B------:R-:W-:Y:S01]  /*0840*/  FADD.FTZ R16, R16, R48 ;  /* 0x0000003010107221 */ /* 0x000fe20000010000 */
[----:B------:R-:W-:Y:S01]  /*0850*/  FFMA.FTZ R4, R48, R3, R4 ;  /* 0x0000000330047223 */ /* 0x000fe20000010004 */
[----:B------:R-:W-:Y:S01]  /*0860*/  FMUL.FTZ R71, R49, R52 ;  /* 0x0000003431477220 */ /* 0x000fe20000410000 */
[----:B------:R-:W-:Y:S01]  /*0870*/  FADD.FTZ R17, R17, R49 ;  /* 0x0000003111117221 */ /* 0x000fe20000010000 */
[----:B------:R-:W-:Y:S01]  /*0880*/  FFMA.FTZ R5, R49, R72, R5 ;  /* 0x0000004831057223 */ /* 0x000fe20000010005 */
[----:B------:R-:W-:Y:S01]  /*0890*/  FMUL.FTZ R75, R54, UR16 ;  /* 0x00000010364b7c20 */ /* 0x000fe20008410000 */
[----:B------:R-:W-:Y:S01]  /*08a0*/  FADD.FTZ R48, RZ, R66 ;  /* 0x00000042ff307221 */ /* 0x000fe20000010000 */
[----:B------:R-:W-:Y:S01]  /*08b0*/  FFMA.FTZ R49, R3, R66, RZ ;  /* 0x0000004203317223 */ /* 0x000fe200000100ff */
[----:B------:R-:W-:Y:S01]  /*08c0*/  FMUL.FTZ R73, R50, R73 ;  /* 0x0000004932497220 */ /* 0x000fe20000410000 */
[----:B------:R-:W-:Y:S01]  /*08d0*/  FADD.FTZ R18, R18, R50 ;  /* 0x0000003212127221 */ /* 0x000fe20000010000 */
[----:B------:R-:W-:Y:S01]  /*08e0*/  FFMA.FTZ R6, R50, R75, R6 ;  /* 0x0000004b32067223 */ /* 0x000fe20000010006 */
[----:B------:R-:W-:Y:S01]  /*08f0*/  FADD.FTZ R55, -R90, R55 ;  /* 0x000000375a377221 */ /* 0x000fe20000010100 */
        /* <DEDUP_REMOVED lines=10> */
.L_x_3083:
[----:B----4-:R-:W-:Y:S05]  /*09a0*/  BSYNC.RECONVERGENT B0 ;  /* 0x0000000000007941 */ /* 0x010fea0003800200 */
.L_x_3082:
        /* <DEDUP_REMOVED lines=18> */
[----:B------:R-:W5:Y:S01]  /*0ad0*/  @P0 LDG.E.128 R32, desc[UR20][R92.64] ;  /* 0x000000145c200981 */ /* 0x000f62000c1e1d00 */
[----:B------:R-:W-:Y:S02]  /*0ae0*/  HADD2.F32 R79, -RZ, R65.H0_H0 ;  /* 0x20000041ff4f7230 */ /* 0x000fe40000004100 */
[----:B-1----:R-:W-:-:S05]  /*0af0*/  @P1 IMAD.WIDE.U32 R76, R97, 0x4, R76 ;  /* 0x00000004614c1825 */ /* 0x002fca00078e004c */
[----:B------:R0:W5:Y:S01]  /*0b00*/  @P1 LDG.E R2, desc[UR20][R76.64] ;  /* 0x000000144c021981 */ /* 0x000162000c1e1900 */
[----:B------:R-:W-:Y:S01]  /*0b10*/  IADD3 R97, PT, PT, R97, 0x80, RZ ;  /* 0x0000008061617810 */ /* 0x000fe20007ffe0ff */
[C---:B---3--:R-:W-:Y:S01]  /*0b20*/  FADD.FTZ R52, -R90.reuse, R52 ;  /* 0x000000345a347221 */ /* 0x048fe20000010100 */
[----:B------:R-:W-:-:S03]  /*0b30*/  FADD.FTZ R53, -R90, R53 ;  /* 0x000000355a357221 */ /* 0x000fc60000010100 */
[----:B------:R-:W-:Y:S01]  /*0b40*/  FMUL.FTZ R67, R52, UR16 ;  /* 0x0000001034437c20 */ /* 0x000fe20008410000 */
[----:B------:R-:W-:Y:S02]  /*0b50*/  HADD2.F32 R52, -RZ, R65.H1_H1 ;  /* 0x30000041ff347230 */ /* 0x000fe40000004100 */
[----:B------:R-:W-:Y:S01]  /*0b60*/  FMUL.FTZ R74, R53, UR16 ;  /* 0x00000010354a7c20 */ /* 0x000fe20008410000 */
[----:B----4-:R-:W-:Y:S01]  /*0b70*/  FMUL.FTZ R68, R48, R79 ;  /* 0x0000004f30447220 */ /* 0x010fe20000410000 */
[--C-:B------:R-:W-:Y:S02]  /*0b80*/  HADD2.F32 R53, -RZ, R89.reuse.H0_H0 ;  /* 0x20000059ff357230 */ /* 0x100fe40000004100 */
[----:B------:R-:W-:Y:S01]  /*0b90*/  FADD.FTZ R20, R20, R48 ;  /* 0x0000003014147221 */ /* 0x000fe20000010000 */
[----:B------:R-:W-:Y:S01]  /*0ba0*/  FFMA.FTZ R8, R48, R67, R8 ;  /* 0x0000004330087223 */ /* 0x000fe20000010008 */
[----:B------:R-:W-:Y:S01]  /*0bb0*/  FADD.FTZ R54, -R90, R54 ;  /* 0x000000365a367221 */ /* 0x000fe20000010100 */
[----:B0-----:R-:W-:Y:S01]  /*0bc0*/  FMUL.FTZ R77, R49, R52 ;  /* 0x00000034314d7220 */ /* 0x001fe20000410000 */
[----:B------:R-:W-:Y:S01]  /*0bd0*/  FADD.FTZ R21, R21, R49 ;  /* 0x0000003115157221 */ /* 0x000fe20000010000 */
[----:B------:R-:W-:Y:S01]  /*0be0*/  FFMA.FTZ R9, R49, R74, R9 ;  /* 0x0000004a31097223 */ /* 0x000fe20000010009 */
[----:B------:R-:W-:Y:S01]  /*0bf0*/  FADD.FTZ R48, R91, R68 ;  /* 0x000000445b307221 */ /* 0x000fe20000010000 */
[----:B------:R-:W-:Y:S01]  /*0c00*/  FFMA.FTZ R49, R67, R68, R96 ;  /* 0x0000004443317223 */ /* 0x000fe20000010060 */
[----:B------:R-:W-:Y:S01]  /*0c10*/  FMUL.FTZ R76, R50, R53 ;  /* 0x00000035324c7220 */ /* 0x000fe20000410000 */
[----:B------:R-:W-:-:S02]  /*0c20*/  HADD2.F32 R52, -RZ, R89.H1_H1 ;  /* 0x30000059ff347230 */ /* 0x000fc40000004100 */
[----:B------:R-:W-:Y:S01]  /*0c30*/  FMUL.FTZ R79, R54, UR16 ;  /* 0x00000010364f7c20 */ /* 0x000fe20008410000 */
        /* <DEDUP_REMOVED lines=13> */
.L_x_3085:
[----:B------:R-:W-:Y:S05]  /*0d10*/  BSYNC.RECONVERGENT B0 ;  /* 0x0000000000007941 */ /* 0x000fea0003800200 */
.L_x_3084:
        /* <DEDUP_REMOVED lines=53> */
.L_x_3087:
[----:B------:R-:W-:Y:S05]  /*1070*/  BSYNC.RECONVERGENT B0 ;  /* 0x0000000000007941 */ /* 0x000fea0003800200 */
.L_x_3086:
        /* <DEDUP_REMOVED lines=32> */
.L_x_3089:
[----:B------:R-:W-:Y:S05]  /*1280*/  BSYNC.RECONVERGENT B0 ;  /* 0x0000000000007941 */ /* 0x000fea0003800200 */
.L_x_3088:
[----:B------:R-:W1:Y:S08]  /*1290*/  S2UR UR6, SR_CgaCtaId ;  /* 0x00000000000679c3 */ /* 0x000e700000008800 */
[----:B------:R-:W-:Y:S01]  /*12a0*/  BAR.SYNC.DEFER_BLOCKING 0x0 ;  /* 0x0000000000007b1d */ /* 0x000fe20000010000 */
[----:B------:R-:W-:Y:S01]  /*12b0*/  ISETP.GE.U32.AND P1, PT, R61, 0x80, PT ;  /* 0x000000803d00780c */ /* 0x000fe20003f26070 */
[----:B------:R-:W-:-:S02]  /*12c0*/  UISETP.NE.AND UP2, UPT, UR22, URZ, UPT ;  /* 0x000000ff1600728c */ /* 0x000fc4000bf45270 */
[----:B------:R-:W-:Y:S02]  /*12d0*/  UIADD3 UR4, UPT, UPT, UR4, UR24, URZ ;  /* 0x0000001804047290 */ /* 0x000fe4000fffe0ff */
[----:B------:R-:W-:Y:S01]  /*12e0*/  UMOV UR5, 0x400 ;  /* 0x0000040000057882 */ /* 0x000fe20000000000 */
[----:B------:R-:W-:Y:S01]  /*12f0*/  BSSY.RECONVERGENT B0, `(.L_x_3090) ;  /* 0x0000129000007945 */ /* 0x000fe20003800200 */
[----:B------:R-:W-:Y:S01]  /*1300*/  PLOP3.LUT P0, PT, PT, PT, UP2, 0x40, 0x4 ;  /* 0x000000000004781c */ /* 0x000fe20003f0e828 */
[----:B------:R-:W-:Y:S02]  /*1310*/  UISETP.GE.AND UP3, UPT, UR4, UR25, UPT ;  /* 0x000000190400728c */ /* 0x000fe4000bf66270 */
        /* <DEDUP_REMOVED lines=18> */
[----:B------:R-:W-:Y:S01]  /*1440*/  FSEL R92, R49, RZ, P0 ;  /* 0x000000ff315c7208 */ /* 0x000fe20000000000 */
        /* <DEDUP_REMOVED lines=27> */
[C---:B------:R-:W-:Y:S01]  /*1600*/  LOP3.LUT P4, RZ, R58.reuse, 0xff00, RZ, 0xc0, !PT ;  /* 0x0000ff003aff7812 */ /* 0x040fe2000788c0ff */
[----:B------:R-:W-:Y:S01]  /*1610*/  FMUL.FTZ R51, R51, UR28 ;  /* 0x0000001c33337c20 */ /* 0x000fe20008410000 */
[----:B------:R-:W-:Y:S01]  /*1620*/  LOP3.LUT P5, RZ, R58, 0xff0000, RZ, 0xc0, !PT ;  /* 0x00ff00003aff7812 */ /* 0x000fe200078ac0ff */
[----:B------:R-:W-:Y:S01]  /*1630*/  FMUL.FTZ R52, R52, UR28 ;  /* 0x0000001c34347c20 */ /* 0x000fe20008410000 */
[----:B------:R-:W-:-:S02]  /*1640*/  ISETP.GE.U32.AND P6, PT, R58, 0x1000000, PT ;  /* 0x010000003a00780c */ /* 0x000fc40003fc6070 */
[----:B------:R-:W-:Y:S02]  /*1650*/  SEL R48, R49, RZ, P0 ;  /* 0x000000ff31307207 */ /* 0x000fe40000000000 */
[----:B------:R-:W-:Y:S02]  /*1660*/  SEL R49, R50, RZ, P4 ;  /* 0x000000ff32317207 */ /* 0x000fe40002000000 */
[----:B------:R-:W-:Y:S02]  /*1670*/  SEL R50, R51, RZ, P5 ;  /* 0x000000ff33327207 */ /* 0x000fe40002800000 */
[----:B------:R-:W-:Y:S01]  /*1680*/  SEL R51, R52, RZ, P6 ;  /* 0x000000ff34337207 */ /* 0x000fe20003000000 */
[----:B------:R-:W-:Y:S06]  /*1690*/  BRA `(.L_x_3095) ;  /* 0x0000000c00807947 */ /* 0x000fec0003800000 */
.L_x_3094:
        /* <DEDUP_REMOVED lines=20> */
[----:B------:R-:W-:Y:S02]  /*17e0*/  SEL R48, R48, RZ, P0 ;  /* 0x000000ff30307207 */ /* 0x000fe40000000000 */
[----:B------:R-:W-:Y:S02]  /*17f0*/  SEL R49, R49, RZ, P4 ;  /* 0x000000ff31317207 */ /* 0x000fe40002000000 */
[----:B------:R-:W-:-:S02]  /*1800*/  SEL R50, R50, RZ, P5 ;  /* 0x000000ff32327207 */ /* 0x000fc40002800000 */
[----:B------:R-:W-:Y:S01]  /*1810*/  SEL R51, R51, RZ, P6 ;  /* 0x000000ff33337207 */ /* 0x000fe20003000000 */
[----:B------:R-:W-:Y:S06]  /*1820*/  BRA `(.L_x_3095) ;  /* 0x0000000c001c7947 */ /* 0x000fec0003800000 */
.L_x_3093:
        /* <DEDUP_REMOVED lines=30> */
.L_x_3096:
        /* <DEDUP_REMOVED lines=25> */
.L_x_3092:
        /* <DEDUP_REMOVED lines=21> */
[----:B------:R-:W-:Y:S01]  /*1cf0*/  FMUL.FTZ R46, R44, UR28 ;  /* 0x0000001c2c2e7c20 */ /* 0x000fe20008410000 */
[----:B------:R-:W-:Y:S01]  /*1d00*/  FMUL.FTZ R47, R47, UR16 ;  /* 0x000000102f2f7c20 */ /* 0x000fe20008410000 */
[----:B------:R-:W-:-:S02]  /*1d10*/  LOP3.LUT P5, RZ, R59, 0xff00, RZ, 0xc0, !PT ;  /* 0x0000ff003bff7812 */ /* 0x000fc400078ac0ff */
[----:B------:R-:W-:Y:S01]  /*1d20*/  SEL R48, R45, RZ, P0 ;  /* 0x000000ff2d307207 */ /* 0x000fe20000000000 */
[----:B------:R-:W-:Y:S01]  /*1d30*/  FMUL.FTZ R47, R47, UR28 ;  /* 0x0000001c2f2f7c20 */ /* 0x000fe20008410000 */
[----:B------:R-:W-:Y:S01]  /*1d40*/  SEL R44, R45, RZ, P4 ;  /* 0x000000ff2d2c7207 */ /* 0x000fe20002000000 */
[----:B------:R-:W-:Y:S01]  /*1d50*/  FADD.FTZ R45, R82, -R49 ;  /* 0x80000031522d7221 */ /* 0x000fe20000010000 */
[----:B------:R-:W-:Y:S02]  /*1d60*/  LOP3.LUT P0, RZ, R58, 0xff0000, RZ, 0xc0, !PT ;  /* 0x00ff00003aff7812 */ /* 0x000fe4000780c0ff */
[----:B------:R-:W-:Y:S01]  /*1d70*/  LOP3.LUT P4, RZ, R59, 0xff0000, RZ, 0xc0, !PT ;  /* 0x00ff00003bff7812 */ /* 0x000fe2000788c0ff */
[----:B------:R-:W-:Y:S01]  /*1d80*/  FMUL.FTZ R50, R45, UR16 ;  /* 0x000000102d327c20 */ /* 0x000fe20008410000 */
[C---:B------:R-:W-:Y:S02]  /*1d90*/  SEL R49, R46.reuse, RZ, P6 ;  /* 0x000000ff2e317207 */ /* 0x040fe40003000000 */
[----:B------:R-:W-:Y:S01]  /*1da0*/  SEL R45, R46, RZ, P5 ;  /* 0x000000ff2e2d7207 */ /* 0x000fe20002800000 */
[----:B------:R-:W-:Y:S01]  /*1db0*/  FMUL.FTZ R52, R50, UR28 ;  /* 0x0000001c32347c20 */ /* 0x000fe20008410000 */
[----:B------:R-:W-:-:S02]  /*1dc0*/  ISETP.GE.U32.AND P6, PT, R58, 0x1000000, PT ;  /* 0x010000003a00780c */ /* 0x000fc40003fc6070 */
[----:B------:R-:W-:Y:S02]  /*1dd0*/  ISETP.GE.U32.AND P5, PT, R59, 0x1000000, PT ;  /* 0x010000003b00780c */ /* 0x000fe40003fa6070 */
[C---:B------:R-:W-:Y:S02]  /*1de0*/  SEL R50, R47.reuse, RZ, P0 ;  /* 0x000000ff2f327207 */ /* 0x040fe40000000000 */
[----:B------:R-:W-:Y:S02]  /*1df0*/  SEL R46, R47, RZ, P4 ;  /* 0x000000ff2f2e7207 */ /* 0x000fe40002000000 */
[C---:B------:R-:W-:Y:S02]  /*1e00*/  SEL R51, R52.reuse, RZ, P6 ;  /* 0x000000ff34337207 */ /* 0x040fe40003000000 */
[----:B------:R-:W-:Y:S01]  /*1e10*/  SEL R47, R52, RZ, P5 ;  /* 0x000000ff342f7207 */ /* 0x000fe20002800000 */
[----:B------:R-:W-:Y:S06]  /*1e20*/  BRA `(.L_x_3095) ;  /* 0x00000004009c7947 */ /* 0x000fec0003800000 */
.L_x_3098:
        /* <DEDUP_REMOVED lines=16> */
[C---:B------:R-:W-:Y:S01]  /*1f30*/  LOP3.LUT P6, RZ, R59.reuse, 0xff, RZ, 0xc0, !PT ;  /* 0x000000ff3bff7812 */ /* 0x040fe200078cc0ff */
[----:B------:R-:W-:Y:S01]  /*1f40*/  FMUL.FTZ R46, R42, UR28 ;  /* 0x0000001c2a2e7c20 */ /* 0x000fe20008410000 */
[----:B------:R-:W-:Y:S01]  /*1f50*/  LOP3.LUT P4, RZ, R59, 0xff00, RZ, 0xc0, !PT ;  /* 0x0000ff003bff7812 */ /* 0x000fe2000788c0ff */
[----:B------:R-:W-:Y:S01]  /*1f60*/  FMUL.FTZ R47, R43, UR28 ;  /* 0x0000001c2b2f7c20 */ /* 0x000fe20008410000 */
[----:B------:R-:W-:-:S02]  /*1f70*/  SEL R48, R44, RZ, P5 ;  /* 0x000000ff2c307207 */ /* 0x000fc40002800000 */
[C---:B------:R-:W-:Y:S02]  /*1f80*/  SEL R49, R45.reuse, RZ, P0 ;  /* 0x000000ff2d317207 */ /* 0x040fe40000000000 */
[----:B------:R-:W-:Y:S02]  /*1f90*/  LOP3.LUT P5, RZ, R58, 0xff0000, RZ, 0xc0, !PT ;  /* 0x00ff00003aff7812 */ /* 0x000fe400078ac0ff */
[----:B------:R-:W-:Y:S02]  /*1fa0*/  SEL R44, R44, RZ, P6 ;  /* 0x000000ff2c2c7207 */ /* 0x000fe40003000000 */
[----:B------:R-:W-:Y:S02]  /*1fb0*/  ISETP.GE.U32.AND P0, PT, R58, 0x1000000, PT ;  /* 0x010000003a00780c */ /* 0x000fe40003f06070 */
[----:B------:R-:W-:Y:S02]  /*1fc0*/  SEL R45, R45, RZ, P4 ;  /* 0x000000ff2d2d7207 */ /* 0x000fe40002000000 */
[----:B------:R-:W-:-:S02]  /*1fd0*/  LOP3.LUT P6, RZ, R59, 0xff0000, RZ, 0xc0, !PT ;  /* 0x00ff00003bff7812 */ /* 0x000fc400078cc0ff */
[----:B------:R-:W-:Y:S02]  /*1fe0*/  ISETP.GE.U32.AND P4, PT, R59, 0x1000000, PT ;  /* 0x010000003b00780c */ /* 0x000fe40003f86070 */
[C---:B------:R-:W-:Y:S02]  /*1ff0*/  SEL R50, R46.reuse, RZ, P5 ;  /* 0x000000ff2e327207 */ /* 0x040fe40002800000 */
[C---:B------:R-:W-:Y:S02]  /*2000*/  SEL R51, R47.reuse, RZ, P0 ;  /* 0x000000ff2f337207 */ /* 0x040fe40000000000 */
[----:B------:R-:W-:Y:S02]  /*2010*/  SEL R46, R46, RZ, P6 ;  /* 0x000000ff2e2e7207 */ /* 0x000fe40003000000 */
[----:B------:R-:W-:Y:S01]  /*2020*/  SEL R47, R47, RZ, P4 ;  /* 0x000000ff2f2f7207 */ /* 0x000fe20002000000 */
[----:B------:R-:W-:Y:S06]  /*2030*/  BRA `(.L_x_3095) ;  /* 0x0000000400187947 */ /* 0x000fec0003800000 */
.L_x_3097:
        /* <DEDUP_REMOVED lines=18> */
[C---:B------:R-:W-:Y:S01]  /*2160*/  LOP3.LUT P6, RZ, R59.reuse, 0xff, RZ, 0xc0, !PT ;  /* 0x000000ff3bff7812 */ /* 0x040fe200078cc0ff */
[----:B------:R-:W-:Y:S01]  /*2170*/  FMUL.FTZ R46, R44, UR28 ;  /* 0x0000001c2c2e7c20 */ /* 0x000fe20008410000 */
[----:B------:R-:W-:Y:S01]  /*2180*/  LOP3.LUT P0, RZ, R58, 0xff00, RZ, 0xc0, !PT ;  /* 0x0000ff003aff7812 */ /* 0x000fe2000780c0ff */
[----:B------:R-:W-:Y:S01]  /*2190*/  FFMA.FTZ R50, R50, UR16, R31 ;  /* 0x0000001032327c23 */ /* 0x000fe2000801001f */
[----:B------:R-:W-:Y:S01]  /*21a0*/  LOP3.LUT P4, RZ, R59, 0xff00, RZ, 0xc0, !PT ;  /* 0x0000ff003bff7812 */ /* 0x000fe2000788c0ff */
[----:B------:R-:W-:Y:S01]  /*21b0*/  FMUL.FTZ R47, R47, UR28 ;  /* 0x0000001c2f2f7c20 */ /* 0x000fe20008410000 */
[C---:B------:R-:W-:Y:S01]  /*21c0*/  SEL R48, R45.reuse, RZ, P5 ;  /* 0x000000ff2d307207 */ /* 0x040fe20002800000 */
[----:B------:R-:W-:Y:S01]  /*21d0*/  FMUL.FTZ R52, R50, UR28 ;  /* 0x0000001c32347c20 */ /* 0x000fe20008410000 */
[----:B------:R-:W-:-:S02]  /*21e0*/  SEL R44, R45, RZ, P6 ;  /* 0x000000ff2d2c7207 */ /* 0x000fc40003000000 */
[----:B------:R-:W-:Y:S02]  /*21f0*/  LOP3.LUT P5, RZ, R58, 0xff0000, RZ, 0xc0, !PT ;  /* 0x00ff00003aff7812 */ /* 0x000fe400078ac0ff */
[C---:B------:R-:W-:Y:S02]  /*2200*/  LOP3.LUT P6, RZ, R59.reuse, 0xff0000, RZ, 0xc0, !PT ;  /* 0x00ff00003bff7812 */ /* 0x040fe400078cc0ff */
[C---:B------:R-:W-:Y:S02]  /*2210*/  SEL R49, R46.reuse, RZ, P0 ;  /* 0x000000ff2e317207 */ /* 0x040fe40000000000 */
[----:B------:R-:W-:Y:S02]  /*2220*/  SEL R45, R46, RZ, P4 ;  /* 0x000000ff2e2d7207 */ /* 0x000fe40002000000 */
[----:B------:R-:W-:Y:S02]  /*2230*/  ISETP.GE.U32.AND P0, PT, R58, 0x1000000, PT ;  /* 0x010000003a00780c */ /* 0x000fe40003f06070 */
[----:B------:R-:W-:-:S02]  /*2240*/  ISETP.GE.U32.AND P4, PT, R59, 0x1000000, PT ;  /* 0x010000003b00780c */ /* 0x000fc40003f86070 */
[C---:B------:R-:W-:Y:S02]  /*2250*/  SEL R50, R47.reuse, RZ, P5 ;  /* 0x000000ff2f327207 */ /* 0x040fe40002800000 */
[----:B------:R-:W-:Y:S02]  /*2260*/  SEL R46, R47, RZ, P6 ;  /* 0x000000ff2f2e7207 */ /* 0x000fe40003000000 */
[C---:B------:R-:W-:Y:S02]  /*2270*/  SEL R51, R52.reuse, RZ, P0 ;  /* 0x000000ff34337207 */ /* 0x040fe40000000000 */
[----:B------:R-:W-:Y:S01]  /*2280*/  SEL R47, R52, RZ, P4 ;  /* 0x000000ff342f7207 */ /* 0x000fe20002000000 */
[----:B------:R-:W-:Y:S06]  /*2290*/  BRA `(.L_x_3095) ;  /* 0x0000000000807947 */ /* 0x000fec0003800000 */
.L_x_3099:
        /* <DEDUP_REMOVED lines=31> */
[----:B------:R-:W-:-:S07]  /*2490*/  SEL R47, R47, RZ, P4 ;  /* 0x000000ff2f2f7207 */ /* 0x000fce0002000000 */
.L_x_3095:
        /* <DEDUP_REMOVED lines=14> */
.L_x_3091:
[----:B------:R-:W-:Y:S05]  /*2580*/  BSYNC.RECONVERGENT B0 ;  /* 0x0000000000007941 */ /* 0x000fea0003800200 */
.L_x_3090:
        /* <DEDUP_REMOVED lines=9> */
[----:B------:R-:W-:-:S09]  /*2620*/  UISETP.NE.AND.EX UP0, UPT, UR11, URZ, UPT, UP0 ;  /* 0x000000ff0b00728c */ /* 0x000fd2000bf05300 */
[----:B------:R-:W-:Y:S05]  /*2630*/  BRA.U !UP0, `(.L_x_3104) ;  /* 0x0000000108847547 */ /* 0x000fea000b800000 */
[--C-:B0-----:R-:W-:Y:S01]  /*2640*/  FFMA.FTZ R41, R67, UR9, R92.reuse ;  /* 0x0000000943297c23 */ /* 0x101fe2000801005c */
[--C-:B------:R-:W-:Y:S01]  /*2650*/  FFMA.FTZ R42, R74, UR9, R92.reuse ;  /* 0x000000094a2a7c23 */ /* 0x100fe2000801005c */
[----:B------:R-:W-:Y:S01]  /*2660*/  FFMA.FTZ R46, R86, UR9, R92 ;  /* 0x00000009562e7c23 */ /* 0x000fe2000801005c */
[----:B-----5:R-:W-:Y:S01]  /*2670*/  LOP3.LUT P5, RZ, R0, 0xff, RZ, 0xc0, !PT ;  /* 0x000000ff00ff7812 */ /* 0x020fe200078ac0ff */
[----:B------:R-:W-:Y:S01]  /*2680*/  FADD.FTZ R41, R68, -R41 ;  /* 0x8000002944297221 */ /* 0x000fe20000010000 */
[----:B------:R-:W-:Y:S01]  /*2690*/  FADD.FTZ R42, R77, -R42 ;  /* 0x8000002a4d2a7221 */ /* 0x000fe20000010000 */
[----:B------:R-:W-:Y:S01]  /*26a0*/  LOP3.LUT P4, RZ, R2, 0xff, RZ, 0xc0, !PT ;  /* 0x000000ff02ff7812 */ /* 0x000fe2000788c0ff */
[----:B------:R-:W-:Y:S01]  /*26b0*/  FADD.FTZ R50, R85, -R46 ;  /* 0x8000002e55327221 */ /* 0x000fe20000010000 */
[----:B------:R-:W-:Y:S01]  /*26c0*/  FFMA.FTZ R40, R41, UR16, R32 ;  /* 0x0000001029287c23 */ /* 0x000fe20008010020 */
[----:B------:R-:W-:Y:S01]  /*26d0*/  FFMA.FTZ R41, R79, UR9, R92 ;  /* 0x000000094f297c23 */ /* 0x000fe2000801005c */
[----:B------:R-:W-:-:S02]  /*26e0*/  LOP3.LUT P6, RZ, R0, 0xff00, RZ, 0xc0, !PT ;  /* 0x0000ff0000ff7812 */ /* 0x000fc400078cc0ff */
[----:B------:R-:W-:Y:S01]  /*26f0*/  FMUL.FTZ R44, R40, UR28 ;  /* 0x0000001c282c7c20 */ /* 0x000fe20008410000 */
[----:B------:R-:W-:Y:S01]  /*2700*/  FADD.FTZ R43, R76, -R41 ;  /* 0x800000294c2b7221 */ /* 0x000fe20000010000 */
[----:B------:R-:W-:-:S03]  /*2710*/  FFMA.FTZ R41, R42, UR16, R33 ;  /* 0x000000102a297c23 */ /* 0x000fc60008010021 */
[----:B------:R-:W-:Y:S01]  /*2720*/  FFMA.FTZ R42, R43, UR16, R34 ;  /* 0x000000102b2a7c23 */ /* 0x000fe20008010022 */
[----:B------:R-:W-:Y:S01]  /*2730*/  FMUL.FTZ R45, R41, UR28 ;  /* 0x0000001c292d7c20 */ /* 0x000fe20008410000 */
[----:B------:R-:W-:Y:S01]  /*2740*/  SEL R48, R44, RZ, P5 ;  /* 0x000000ff2c307207 */ /* 0x000fe20002800000 */
[----:B------:R-:W-:Y:S01]  /*2750*/  FFMA.FTZ R43, R50, UR16, R35 ;  /* 0x00000010322b7c23 */ /* 0x000fe20008010023 */
[----:B------:R-:W-:Y:S01]  /*2760*/  LOP3.LUT P5, RZ, R2, 0xff00, RZ, 0xc0, !PT ;  /* 0x0000ff0002ff7812 */ /* 0x000fe200078ac0ff */
[----:B------:R-:W-:Y:S01]  /*2770*/  FMUL.FTZ R46, R42, UR28 ;  /* 0x0000001c2a2e7c20 */ /* 0x000fe20008410000 */
[----:B------:R-:W-:Y:S01]  /*2780*/  SEL R44, R44, RZ, P4 ;  /* 0x000000ff2c2c7207 */ /* 0x000fe20002000000 */
[----:B------:R-:W-:Y:S01]  /*2790*/  FMUL.FTZ R47, R43, UR28 ;  /* 0x0000001c2b2f7c20 */ /* 0x000fe20008410000 */
[----:B------:R-:W-:Y:S02]  /*27a0*/  LOP3.LUT P4, RZ, R0, 0xff0000, RZ, 0xc0, !PT ;  /* 0x00ff000000ff7812 */ /* 0x000fe4000788c0ff */
[----:B------:R-:W-:-:S02]  /*27b0*/  SEL R49, R45, RZ, P6 ;  /* 0x000000ff2d317207 */ /* 0x000fc40003000000 */
[----:B------:R-:W-:Y:S02]  /*27c0*/  SEL R45, R45, RZ, P5 ;  /* 0x000000ff2d2d7207 */ /* 0x000fe40002800000 */
[----:B------:R-:W-:Y:S02]  /*27d0*/  ISETP.GE.U32.AND P5, PT, R0, 0x1000000, PT ;  /* 0x010000000000780c */ /* 0x000fe40003fa6070 */
[----:B------:R-:W-:Y:S02]  /*27e0*/  SEL R50, R46, RZ, P4 ;  /* 0x000000ff2e327207 */ /* 0x000fe40002000000 */
[C---:B------:R-:W-:Y:S02]  /*27f0*/  LOP3.LUT P6, RZ, R2.reuse, 0xff0000, RZ, 0xc0, !PT ;  /* 0x00ff000002ff7812 */ /* 0x040fe400078cc0ff */
[----:B------:R-:W-:Y:S02]  /*2800*/  ISETP.GE.U32.AND P4, PT, R2, 0x1000000, PT ;  /* 0x010000000200780c */ /* 0x000fe40003f86070 */
[----:B------:R-:W-:-:S02]  /*2810*/  SEL R51, R47, RZ, P5 ;  /* 0x000000ff2f337207 */ /* 0x000fc40002800000 */
[----:B------:R-:W-:Y:S02]  /*2820*/  SEL R46, R46, RZ, P6 ;  /* 0x000000ff2e2e7207 */ /* 0x000fe40003000000 */
[----:B------:R-:W-:Y:S01]  /*2830*/  SEL R47, R47, RZ, P4 ;  /* 0x000000ff2f2f7207 */ /* 0x000fe20002000000 */
[----:B------:R-:W-:Y:S06]  /*2840*/  BRA `(.L_x_3105) ;  /* 0x0000000c00487947 */ /* 0x000fec0003800000 */
.L_x_3104:
[--C-:B0-----:R-:W-:Y:S01]  /*2850*/  FFMA.FTZ R45, R67, UR9, R92.reuse ;  /* 0x00000009432d7c23 */ /* 0x101fe2000801005c */
[--C-:B------:R-:W-:Y:S01]  /*2860*/  FFMA.FTZ R44, R74, UR9, R92.reuse ;  /* 0x000000094a2c7c23 */ /* 0x100fe2000801005c */
[--C-:B------:R-:W-:Y:S01]  /*2870*/  FFMA.FTZ R47, R79, UR9, R92.reuse ;  /* 0x000000094f2f7c23 */ /* 0x100fe2000801005c */
[----:B------:R-:W-:Y:S01]  /*2880*/  FFMA.FTZ R50, R86, UR9, R92 ;  /* 0x0000000956327c23 */ /* 0x000fe2000801005c */
[----:B------:R-:W-:Y:S01]  /*2890*/  FADD.FTZ R45, R68, -R45 ;  /* 0x8000002d442d7221 */ /* 0x000fe20000010000 */
[----:B------:R-:W-:Y:S01]  /*28a0*/  FADD.FTZ R44, R77, -R44 ;  /* 0x8000002c4d2c7221 */ /* 0x000fe20000010000 */
[----:B------:R-:W-:Y:S01]  /*28b0*/  FADD.FTZ R47, R76, -R47 ;  /* 0x8000002f4c2f7221 */ /* 0x000fe20000010000 */
[----:B-----5:R-:W-:Y:S01]  /*28c0*/  LOP3.LUT P5, RZ, R0, 0xff, RZ, 0xc0, !PT ;  /* 0x000000ff00ff7812 */ /* 0x020fe200078ac0ff */
[----:B------:R-:W-:Y:S01]  /*28d0*/  FFMA.FTZ R45, R45, UR16, R32 ;  /* 0x000000102d2d7c23 */ /* 0x000fe20008010020 */
[----:B------:R-:W-:Y:S01]  /*28e0*/  FFMA.FTZ R44, R44, UR16, R33 ;  /* 0x000000102c2c7c23 */ /* 0x000fe20008010021 */
[----:B------:R-:W-:Y:S01]  /*28f0*/  LOP3.LUT P4, RZ, R2, 0xff, RZ, 0xc0, !PT ;  /* 0x000000ff02ff7812 */ /* 0x000fe2000788c0ff */
[----:B------:R-:W-:Y:S01]  /*2900*/  FFMA.FTZ R47, R47, UR16, R34 ;  /* 0x000000102f2f7c23 */ /* 0x000fe20008010022 */
[----:B------:R-:W-:Y:S01]  /*2910*/  FMUL.FTZ R45, R45, UR28 ;  /* 0x0000001c2d2d7c20 */ /* 0x000fe20008410000 */
[----:B------:R-:W-:Y:S01]  /*2920*/  FADD.FTZ R50, R85, -R50 ;  /* 0x8000003255327221 */ /* 0x000fe20000010000 */
[----:B------:R-:W-:Y:S01]  /*2930*/  FMUL.FTZ R46, R44, UR28 ;  /* 0x0000001c2c2e7c20 */ /* 0x000fe20008410000 */
[----:B------:R-:W-:Y:S01]  /*2940*/  LOP3.LUT P6, RZ, R0, 0xff00, RZ, 0xc0, !PT ;  /* 0x0000ff0000ff7812 */ /* 0x000fe200078cc0ff */
[----:B------:R-:W-:Y:S01]  /*2950*/  FMUL.FTZ R47, R47, UR28 ;  /* 0x0000001c2f2f7c20 */ /* 0x000fe20008410000 */
[C---:B------:R-:W-:Y:S01]  /*2960*/  SEL R48, R45.reuse, RZ, P5 ;  /* 0x000000ff2d307207 */ /* 0x040fe20002800000 */
[----:B------:R-:W-:Y:S01]  /*2970*/  FFMA.FTZ R51, R50, UR16, R35 ;  /* 0x0000001032337c23 */ /* 0x000fe20008010023 */
[----:B------:R-:W-:-:S02]  /*2980*/  SEL R44, R45, RZ, P4 ;  /* 0x000000ff2d2c7207 */ /* 0x000fc40002000000 */
[----:B------:R-:W-:Y:S01]  /*2990*/  LOP3.LUT P5, RZ, R2, 0xff00, RZ, 0xc0, !PT ;  /* 0x0000ff0002ff7812 */ /* 0x000fe200078ac0ff */
[----:B------:R-:W-:Y:S01]  /*29a0*/  FMUL.FTZ R52, R51, UR28 ;  /* 0x0000001c33347c20 */ /* 0x000fe20008410000 */
[----:B------:R-:W-:Y:S02]  /*29b0*/  LOP3.LUT P4, RZ, R0, 0xff0000, RZ, 0xc0, !PT ;  /* 0x00ff000000ff7812 */ /* 0x000fe4000788c0ff */
[----:B------:R-:W-:Y:S02]  /*29c0*/  SEL R49, R46, RZ, P6 ;  /* 0x000000ff2e317207 */ /* 0x000fe40003000000 */
[----:B------:R-:W-:Y:S02]  /*29d0*/  LOP3.LUT P6, RZ, R2, 0xff0000, RZ, 0xc0, !PT ;  /* 0x00ff000002ff7812 */ /* 0x000fe400078cc0ff */
[----:B------:R-:W-:Y:S02]  /*29e0*/  SEL R45, R46, RZ, P5 ;  /* 0x000000ff2e2d7207 */ /* 0x000fe40002800000 */
[----:B------:R-:W-:-:S02]  /*29f0*/  SEL R50, R47, RZ, P4 ;  /* 0x000000ff2f327207 */ /* 0x000fc40002000000 */
[----:B------:R-:W-:Y:S02]  /*2a00*/  ISETP.GE.U32.AND P5, PT, R0, 0x1000000, PT ;  /* 0x010000000000780c */ /* 0x000fe40003fa6070 */
[----:B------:R-:W-:Y:S02]  /*2a10*/  ISETP.GE.U32.AND P4, PT, R2, 0x1000000, PT ;  /* 0x010000000200780c */ /* 0x000fe40003f86070 */
[----:B------:R-:W-:Y:S02]  /*2a20*/  SEL R46, R47, RZ, P6 ;  /* 0x000000ff2f2e7207 */ /* 0x000fe40003000000 */
[C---:B------:R-:W-:Y:S02]  /*2a30*/  SEL R51, R52.reuse, RZ, P5 ;  /* 0x000000ff34337207 */ /* 0x040fe40002800000 */
[----:B------:R-:W-:Y:S01]  /*2a40*/  SEL R47, R52, RZ, P4 ;  /* 0x000000ff342f7207 */ /* 0x000fe20002000000 */
[----:B------:R-:W-:Y:S06]  /*2a50*/  BRA `(.L_x_3105) ;  /* 0x0000000800c47947 */ /* 0x000fec0003800000 */
.L_x_3103:
        /* <DEDUP_REMOVED lines=9> */
[----:B------:R-:W-:Y:S02]  /*2af0*/  LOP3.LUT P4, RZ, R2, 0xff, RZ, 0xc0, !PT ;  /* 0x000000ff02ff7812 */ /* 0x000fe4000788c0ff */
[----:B------:R-:W-:Y:S01]  /*2b00*/  FMUL.FTZ R40, R41, UR16 ;  /* 0x0000001029287c20 */ /* 0x000fe20008410000 */
[----:B------:R-:W-:Y:S01]  /*2b10*/  FFMA.FTZ R41, R79, UR9, R92 ;  /* 0x000000094f297c23 */ /* 0x000fe2000801005c */
[----:B------:R-:W-:-:S02]  /*2b20*/  LOP3.LUT P6, RZ, R0, 0xff00, RZ, 0xc0, !PT ;  /* 0x0000ff0000ff7812 */ /* 0x000fc400078cc0ff */
[----:B------:R-:W-:Y:S01]  /*2b30*/  FMUL.FTZ R44, R40, UR28 ;  /* 0x0000001c282c7c20 */ /* 0x000fe20008410000 */
[----:B------:R-:W-:Y:S01]  /*2b40*/  FADD.FTZ R43, R76, -R41 ;  /* 0x800000294c2b7221 */ /* 0x000fe20000010000 */
[----:B------:R-:W-:-:S03]  /*2b50*/  FMUL.FTZ R41, R42, UR16 ;  /* 0x000000102a297c20 */ /* 0x000fc60008410000 */
[----:B------:R-:W-:Y:S01]  /*2b60*/  FMUL.FTZ R42, R43, UR16 ;  /* 0x000000102b2a7c20 */ /* 0x000fe20008410000 */
[----:B------:R-:W-:Y:S01]  /*2b70*/  FADD.FTZ R43, R85, -R46 ;  /* 0x8000002e552b7221 */ /* 0x000fe20000010000 */
[----:B------:R-:W-:Y:S01]  /*2b80*/  FMUL.FTZ R45, R41, UR28 ;  /* 0x0000001c292d7c20 */ /* 0x000fe20008410000 */
[----:B------:R-:W-:Y:S01]  /*2b90*/  SEL R48, R44, RZ, P5 ;  /* 0x000000ff2c307207 */ /* 0x000fe20002800000 */
[----:B------:R-:W-:Y:S01]  /*2ba0*/  FMUL.FTZ R46, R42, UR28 ;  /* 0x0000001c2a2e7c20 */ /* 0x000fe20008410000 */
[----:B------:R-:W-:Y:S01]  /*2bb0*/  LOP3.LUT P5, RZ, R2, 0xff00, RZ, 0xc0, !PT ;  /* 0x0000ff0002ff7812 */ /* 0x000fe200078ac0ff */
[----:B------:R-:W-:Y:S01]  /*2bc0*/  FMUL.FTZ R43, R43, UR16 ;  /* 0x000000102b2b7c20 */ /* 0x000fe20008410000 */
[----:B------:R-:W-:Y:S02]  /*2bd0*/  SEL R44, R44, RZ, P4 ;  /* 0x000000ff2c2c7207 */ /* 0x000fe40002000000 */
[----:B------:R-:W-:Y:S01]  /*2be0*/  LOP3.LUT P4, RZ, R0, 0xff0000, RZ, 0xc0, !PT ;  /* 0x00ff000000ff7812 */ /* 0x000fe2000788c0ff */
[----:B------:R-:W-:Y:S01]  /*2bf0*/  FMUL.FTZ R47, R43, UR28 ;  /* 0x0000001c2b2f7c20 */ /* 0x000fe20008410000 */
        /* <DEDUP_REMOVED lines=10> */
.L_x_3106:
        /* <DEDUP_REMOVED lines=17> */
[C---:B------:R-:W-:Y:S01]  /*2db0*/  SEL R48, R45.reuse, RZ, P5 ;  /* 0x000000ff2d307207 */ /* 0x040fe20002800000 */
[----:B------:R-:W-:Y:S01]  /*2dc0*/  FMUL.FTZ R51, R50, UR16 ;  /* 0x0000001032337c20 */ /* 0x000fe20008410000 */
        /* <DEDUP_REMOVED lines=14> */
.L_x_3102:
        /* <DEDUP_REMOVED lines=31> */
.L_x_3108:
        /* <DEDUP_REMOVED lines=15> */
[C---:B------:R-:W-:Y:S01]  /*3190*/  LOP3.LUT P5, RZ, R0.reuse, 0xff00, RZ, 0xc0, !PT ;  /* 0x0000ff0000ff7812 */ /* 0x040fe200078ac0ff */
[----:B------:R-:W-:Y:S01]  /*31a0*/  FMUL.FTZ R51, R51, UR28 ;  /* 0x0000001c33337c20 */ /* 0x000fe20008410000 */
[----:B------:R-:W-:Y:S01]  /*31b0*/  LOP3.LUT P4, RZ, R0, 0xff0000, RZ, 0xc0, !PT ;  /* 0x00ff000000ff7812 */ /* 0x000fe2000788c0ff */
[----:B------:R-:W-:Y:S01]  /*31c0*/  FMUL.FTZ R52, R52, UR28 ;  /* 0x0000001c34347c20 */ /* 0x000fe20008410000 */
[----:B------:R-:W-:-:S02]  /*31d0*/  SEL R48, R49, RZ, P6 ;  /* 0x000000ff31307207 */ /* 0x000fc40003000000 */
[----:B------:R-:W-:Y:S02]  /*31e0*/  ISETP.GE.U32.AND P6, PT, R0, 0x1000000, PT ;  /* 0x010000000000780c */ /* 0x000fe40003fc6070 */
[----:B------:R-:W-:Y:S02]  /*31f0*/  SEL R49, R50, RZ, P5 ;  /* 0x000000ff32317207 */ /* 0x000fe40002800000 */
[----:B------:R-:W-:Y:S02]  /*3200*/  SEL R50, R51, RZ, P4 ;  /* 0x000000ff33327207 */ /* 0x000fe40002000000 */
[----:B------:R-:W-:Y:S01]  /*3210*/  SEL R51, R52, RZ, P6 ;  /* 0x000000ff34337207 */ /* 0x000fe20003000000 */
[----:B------:R-:W-:Y:S06]  /*3220*/  BRA `(.L_x_3105) ;  /* 0x0000000000d07947 */ /* 0x000fec0003800000 */
.L_x_3107:
        /* <DEDUP_REMOVED lines=28> */
.L_x_3109:
        /* <DEDUP_REMOVED lines=23> */
[----:B------:R-:W-:-:S07]  /*3560*/  SEL R51, R52, RZ, P6 ;  /* 0x000000ff34337207 */ /* 0x000fce0003000000 */
.L_x_3105:
[----:B------:R-:W0:Y:S01]  /*3570*/  LDC.64 R90, c[0x0][0x468] ;  /* 0x00011a00ff5a7b82 */ /* 0x000e220000000a00 */
[----:B------:R-:W1:Y:S01]  /*3580*/  @UP0 LDCU.64 UR18, c[0x0][0x478] ;  /* 0x00008f00ff1207ac */ /* 0x000e620008000a00 */
[----:B------:R-:W-:Y:S01]  /*3590*/  PLOP3.LUT P4, PT, PT, PT, UP0, 0x80, 0x8 ;  /* 0x000000000008781c */ /* 0x000fe20003f8f008 */
[----:B------:R-:W-:Y:S01]  /*35a0*/  HFMA2 R55, -RZ, RZ, 0, 9.5367431640625e-07 ;  /* 0x00000010ff377431 */ /* 0x000fe200000001ff */
[----:B------:R-:W-:-:S04]  /*35b0*/  PLOP3.LUT P5, PT, PT, PT, UP0, 0x80, 0x8 ;  /* 0x000000000008781c */ /* 0x000fc80003faf008 */
[----:B------:R-:W2:Y:S07]  /*35c0*/  @P0 LDC.64 R52, c[0x0][0x470] ;  /* 0x00011c00ff340b82 */ /* 0x000eae0000000a00 */
[----:B-1----:R-:W-:-:S04]  /*35d0*/  @P4 IMAD.WIDE.U32 R54, R60, R55, UR18 ;  /* 0x000000123c364e25 */ /* 0x002fc8000f8e0037 */
[C---:B0-----:R-:W-:Y:S01]  /*35e0*/  IMAD.WIDE.U32 R90, R60.reuse, 0x10, R90 ;  /* 0x000000103c5a7825 */ /* 0x041fe200078e005a */
[----:B------:R1:W-:Y:S04]  /*35f0*/  @P5 STG.E.128 desc[UR20][R54.64], R40 ;  /* 0x0000002836005986 */ /* 0x0003e8000c101d14 */
[----:B------:R1:W-:Y:S01]  /*3600*/  STG.E.128 desc[UR20][R90.64], R48 ;  /* 0x000000305a007986 */ /* 0x0003e2000c101d14 */
[C---:B--2---:R-:W-:Y:S01]  /*3610*/  @P0 IMAD.WIDE.U32 R52, R60.reuse, 0x10, R52 ;  /* 0x000000103c340825 */ /* 0x044fe200078e0034 */
[----:B------:R-:W-:-:S04]  /*3620*/  IADD3 R60, PT, PT, R60, 0x80, RZ ;  /* 0x000000803c3c7810 */ /* 0x000fc80007ffe0ff */
[----:B------:R1:W-:Y:S03]  /*3630*/  @P0 STG.E.128 desc[UR20][R52.64], R44 ;  /* 0x0000002c34000986 */ /* 0x0003e6000c101d14 */
.L_x_3101:
[----:B------:R-:W-:Y:S05]  /*3640*/  BSYNC.RECONVERGENT B0 ;  /* 0x0000000000007941 */ /* 0x000fea0003800200 */
.L_x_3100:
        /* <DEDUP_REMOVED lines=44> */
.L_x_3114:
[--C-:B01----:R-:W-:Y:S01]  /*3910*/  FFMA.FTZ R45, R69, UR9, R92.reuse ;  /* 0x00000009452d7c23 */ /* 0x103fe2000801005c */
        /* <DEDUP_REMOVED lines=32> */
.L_x_3113:
        /* <DEDUP_REMOVED lines=36> */
.L_x_3116:
        /* <DEDUP_REMOVED lines=33> */
.L_x_3112:
        /* <DEDUP_REMOVED lines=31> */
.L_x_3118:
[--C-:B01----:R-:W-:Y:S01]  /*4160*/  FFMA.FTZ R48, R88, UR9, R92.reuse ;  /* 0x0000000958307c23 */ /* 0x103fe2000801005c */
[--C-:B------:R-:W-:Y:S01]  /*4170*/  FFMA.FTZ R49, R69, UR9, R92.reuse ;  /* 0x0000000945317c23 */ /* 0x100fe2000801005c */
[----:B------:R-:W-:Y:S01]  /*4180*/  FFMA.FTZ R51, R83, UR9, R92 ;  /* 0x0000000953337c23 */ /* 0x000fe2000801005c */
        /* <DEDUP_REMOVED lines=8> */
[----:B------:R-:W-:Y:S01]  /*4210*/  FFMA.FTZ R52, R51, UR16, R38 ;  /* 0x0000001033347c23 */ /* 0x000fe20008010026 */
[----:B------:R-:W-:Y:S01]  /*4220*/  FMUL.FTZ R50, R50, UR28 ;  /* 0x0000001c32327c20 */ /* 0x000fe20008410000 */
[----:B------:R-:W-:Y:S01]  /*4230*/  FFMA.FTZ R48, R48, UR16, R37 ;  /* 0x0000001030307c23 */ /* 0x000fe20008010025 */
[----:B------:R-:W-:Y:S01]  /*4240*/  FMUL.FTZ R49, R49, UR28 ;  /* 0x0000001c31317c20 */ /* 0x000fe20008410000 */
[C---:B------:R-:W-:Y:S01]  /*4250*/  LOP3.LUT P4, RZ, R63.reuse, 0xff, RZ, 0xc0, !PT ;  /* 0x000000ff3fff7812 */ /* 0x040fe2000788c0ff */
[----:B------:R-:W-:Y:S01]  /*4260*/  FMUL.FTZ R52, R52, UR28 ;  /* 0x0000001c34347c20 */ /* 0x000fe20008410000 */
[----:B------:R-:W-:Y:S01]  /*4270*/  SEL R51, R50, RZ, P6 ;  /* 0x000000ff32337207 */ /* 0x000fe20003000000 */
[----:B------:R-:W-:Y:S01]  /*4280*/  FMUL.FTZ R50, R48, UR28 ;  /* 0x0000001c30327c20 */ /* 0x000fe20008410000 */
[----:B------:R-:W-:-:S02]  /*4290*/  LOP3.LUT P5, RZ, R63, 0xff00, RZ, 0xc0, !PT ;  /* 0x0000ff003fff7812 */ /* 0x000fc400078ac0ff */
[----:B------:R-:W-:Y:S02]  /*42a0*/  LOP3.LUT P6, RZ, R63, 0xff0000, RZ, 0xc0, !PT ;  /* 0x00ff00003fff7812 */ /* 0x000fe400078cc0ff */
[----:B------:R-:W-:Y:S02]  /*42b0*/  SEL R48, R49, RZ, P4 ;  /* 0x000000ff31307207 */ /* 0x000fe40002000000 */
[----:B------:R-:W-:Y:S02]  /*42c0*/  SEL R49, R50, RZ, P5 ;  /* 0x000000ff32317207 */ /* 0x000fe40002800000 */
[----:B------:R-:W-:Y:S01]  /*42d0*/  SEL R50, R52, RZ, P6 ;  /* 0x000000ff34327207 */ /* 0x000fe20003000000 */
[----:B------:R-:W-:Y:S06]  /*42e0*/  BRA `(.L_x_3115) ;  /* 0x0000000000d07947 */ /* 0x000fec0003800000 */
.L_x_3117:
        /* <DEDUP_REMOVED lines=8> */
[----:B-----5:R-:W-:Y:S01]  /*4370*/  LOP3.LUT P6, RZ, R63, 0xff, RZ, 0xc0, !PT ;  /* 0x000000ff3fff7812 */ /* 0x020fe200078cc0ff */
[----:B------:R-:W-:Y:S01]  /*4380*/  FADD.FTZ R42, R81, -R42 ;  /* 0x8000002a512a7221 */ /* 0x000fe20000010000 */
[----:B------:R-:W-:Y:S01]  /*4390*/  FADD.FTZ R49, R80, -R43 ;  /* 0x8000002b50317221 */ /* 0x000fe20000010000 */
[----:B------:R-:W-:Y:S01]  /*43a0*/  FMUL.FTZ R40, R41, UR16 ;  /* 0x0000001029287c20 */ /* 0x000fe20008410000 */
[----:B------:R-:W-:Y:S01]  /*43b0*/  FADD.FTZ R41, R87, -R48 ;  /* 0x8000003057297221 */ /* 0x000fe20000010000 */
[----:B------:R-:W-:-:S02]  /*43c0*/  LOP3.LUT P5, RZ, R63, 0xff00, RZ, 0xc0, !PT ;  /* 0x0000ff003fff7812 */ /* 0x000fc400078ac0ff */
[----:B------:R-:W-:Y:S01]  /*43d0*/  FMUL.FTZ R48, R40, UR28 ;  /* 0x0000001c28307c20 */ /* 0x000fe20008410000 */
[----:B------:R-:W-:Y:S01]  /*43e0*/  FMUL.FTZ R43, R41, UR16 ;  /* 0x00000010292b7c20 */ /* 0x000fe20008410000 */
[----:B------:R-:W-:Y:S01]  /*43f0*/  FMUL.FTZ R41, R42, UR16 ;  /* 0x000000102a297c20 */ /* 0x000fe20008410000 */
[----:B------:R-:W-:Y:S01]  /*4400*/  FMUL.FTZ R42, R49, UR16 ;  /* 0x00000010312a7c20 */ /* 0x000fe20008410000 */
[----:B------:R-:W-:Y:S01]  /*4410*/  LOP3.LUT P4, RZ, R63, 0xff0000, RZ, 0xc0, !PT ;  /* 0x00ff00003fff7812 */ /* 0x000fe2000788c0ff */
[----:B------:R-:W-:Y:S01]  /*4420*/  FMUL.FTZ R51, R43, UR28 ;  /* 0x0000001c2b337c20 */ /* 0x000fe20008410000 */
[----:B------:R-:W-:Y:S01]  /*4430*/  SEL R48, R48, RZ, P6 ;  /* 0x000000ff30307207 */ /* 0x000fe20003000000 */
[----:B------:R-:W-:Y:S01]  /*4440*/  FMUL.FTZ R49, R41, UR28 ;  /* 0x0000001c29317c20 */ /* 0x000fe20008410000 */
[----:B------:R-:W-:Y:S01]  /*4450*/  FMUL.FTZ R50, R42, UR28 ;  /* 0x0000001c2a327c20 */ /* 0x000fe20008410000 */
[----:B------:R-:W-:-:S03]  /*4460*/  ISETP.GE.U32.AND P6, PT, R63, 0x1000000, PT ;  /* 0x010000003f00780c */ /* 0x000fc60003fc6070 */
[----:B------:R-:W-:Y:S02]  /*4470*/  SEL R49, R49, RZ, P5 ;  /* 0x000000ff31317207 */ /* 0x000fe40002800000 */
[----:B------:R-:W-:Y:S02]  /*4480*/  SEL R50, R50, RZ, P4 ;  /* 0x000000ff32327207 */ /* 0x000fe40002000000 */
[----:B------:R-:W-:Y:S01]  /*4490*/  SEL R51, R51, RZ, P6 ;  /* 0x000000ff33337207 */ /* 0x000fe20003000000 */
[----:B------:R-:W-:Y:S06]  /*44a0*/  BRA `(.L_x_3115) ;  /* 0x0000000000607947 */ /* 0x000fec0003800000 */
.L_x_3119:
        /* <DEDUP_REMOVED lines=11> */
[----:B------:R-:W-:Y:S01]  /*4560*/  FMUL.FTZ R52, R51, UR16 ;  /* 0x0000001033347c20 */ /* 0x000fe20008410000 */
[----:B------:R-:W-:Y:S01]  /*4570*/  FMUL.FTZ R50, R50, UR28 ;  /* 0x0000001c32327c20 */ /* 0x000fe20008410000 */
[----:B------:R-:W-:Y:S01]  /*4580*/  FMUL.FTZ R48, R48, UR16 ;  /* 0x0000001030307c20 */ /* 0x000fe20008410000 */
        /* <DEDUP_REMOVED lines=9> */
[----:B------:R-:W-:-:S07]  /*4620*/  SEL R50, R52, RZ, P6 ;  /* 0x000000ff34327207 */ /* 0x000fce0003000000 */
.L_x_3115:
[----:B------:R-:W0:Y:S01]  /*4630*/  LDC.64 R90, c[0x0][0x468] ;  /* 0x00011a00ff5a7b82 */ /* 0x000e220000000a00 */
[----:B------:R-:W1:Y:S01]  /*4640*/  @UP0 LDCU.64 UR18, c[0x0][0x478] ;  /* 0x00008f00ff1207ac */ /* 0x000e620008000a00 */
[----:B------:R-:W-:Y:S02]  /*4650*/  PLOP3.LUT P4, PT, PT, PT, UP0, 0x80, 0x8 ;  /* 0x000000000008781c */ /* 0x000fe40003f8f008 */
[----:B------:R-:W-:Y:S02]  /*4660*/  PLOP3.LUT P5, PT, PT, PT, UP0, 0x80, 0x8 ;  /* 0x000000000008781c */ /* 0x000fe40003faf008 */
[----:B------:R-:W-:Y:S02]  /*4670*/  MOV R53, 0x10 ;  /* 0x0000001000357802 */ /* 0x000fe40000000f00 */
[----:B------:R-:W2:Y:S07]  /*4680*/  @P0 LDC.64 R54, c[0x0][0x470] ;  /* 0x00011c00ff360b82 */ /* 0x000eae0000000a00 */
[----:B-1----:R-:W-:-:S04]  /*4690*/  @P4 IMAD.WIDE.U32 R52, R60, R53, UR18 ;  /* 0x000000123c344e25 */ /* 0x002fc8000f8e0035 */
[C---:B0-----:R-:W-:Y:S01]  /*46a0*/  IMAD.WIDE.U32 R90, R60.reuse, 0x10, R90 ;  /* 0x000000103c5a7825 */ /* 0x041fe200078e005a */
[----:B------:R3:W-:Y:S04]  /*46b0*/  @P5 STG.E.128 desc[UR20][R52.64], R40 ;  /* 0x0000002834005986 */ /* 0x0007e8000c101d14 */
[----:B------:R3:W-:Y:S01]  /*46c0*/  STG.E.128 desc[UR20][R90.64], R48 ;  /* 0x000000305a007986 */ /* 0x0007e2000c101d14 */
[----:B--2---:R-:W-:-:S05]  /*46d0*/  @P0 IMAD.WIDE.U32 R54, R60, 0x10, R54 ;  /* 0x000000103c360825 */ /* 0x004fca00078e0036 */
[----:B------:R3:W-:Y:S02]  /*46e0*/  @P0 STG.E.128 desc[UR20][R54.64], R44 ;  /* 0x0000002c36000986 */ /* 0x0007e4000c101d14 */
.L_x_3111:
[----:B------:R-:W-:Y:S05]  /*46f0*/  BSYNC.RECONVERGENT B0 ;  /* 0x0000000000007941 */ /* 0x000fea0003800200 */
.L_x_3110:
[----:B------:R-:W-:Y:S01]  /*4700*/  UPLOP3.LUT UP1, UPT, UPT, UPT, UP1, 0x40, 0x4 ;  /* 0x000000000004789c */ /* 0x000fe20003f2e810 */
[----:B------:R-:W-:Y:S10]  /*4710*/  BRA.U !UP3, `(.L_x_3120) ;  /* 0xffffffbd0b747547 */ /* 0x000ff4000b83ffff */
.L_x_3081:
[----:B-----5:R-:W2:Y:S01]  /*4720*/  LDC.64 R2, c[0x0][0x440] ;  /* 0x00011000ff027b82 */ /* 0x020ea20000000a00 */
[----:B------:R-:W-:-:S06]  /*4730*/  UIMAD UR5, UR7, UR8, URZ ;  /* 0x00000008070572a4 */ /* 0x000fcc000f8e02ff */
[----:B------:R-:W-:Y:S01]  /*4740*/  MOV R35, UR5 ;  /* 0x0000000500237c02 */ /* 0x000fe20008000f00 */
[----:B------:R-:W4:Y:S03]  /*4750*/  LDC.64 R28, c[0x0][0x448] ;  /* 0x00011200ff1c7b82 */ /* 0x000f260000000a00 */
[----:B------:R-:W-:-:S05]  /*4760*/  LEA.HI R35, R35, R62, RZ, 0x1e ;  /* 0x0000003e23237211 */ /* 0x000fca00078ff0ff */
[----:B------:R-:W0:Y:S08]  /*4770*/  LDC.64 R30, c[0x0][0x440] ;  /* 0x00011000ff1e7b82 */ /* 0x000e300000000a00 */
[----:B------:R-:W1:Y:S01]  /*4780*/  LDC.64 R32, c[0x0][0x448] ;  /* 0x00011200ff207b82 */ /* 0x000e620000000a00 */
[----:B--2---:R-:W-:-:S05]  /*4790*/  @P1 IMAD.WIDE.U32 R2, R35, 0x10, R2 ;  /* 0x0000001023021825 */ /* 0x004fca00078e0002 */
[----:B------:R2:W-:Y:S01]  /*47a0*/  @P1 STG.E.128 desc[UR20][R2.64], R16 ;  /* 0x0000001002001986 */ /* 0x0005e2000c101d14 */
[C---:B----4-:R-:W-:Y:S01]  /*47b0*/  @P1 IMAD.WIDE.U32 R28, R35.reuse, 0x10, R28 ;  /* 0x00000010231c1825 */ /* 0x050fe200078e001c */
[----:B------:R-:W-:-:S04]  /*47c0*/  @P1 IADD3 R35, PT, PT, R35, 0x80, RZ ;  /* 0x0000008023231810 */ /* 0x000fc80007ffe0ff */
[----:B------:R2:W-:Y:S01]  /*47d0*/  @P1 STG.E.128 desc[UR20][R28.64], R4 ;  /* 0x000000041c001986 */ /* 0x0005e2000c101d14 */
[----:B0-----:R-:W-:-:S05]  /*47e0*/  @P2 IMAD.WIDE.U32 R30, R35, 0x10, R30 ;  /* 0x00000010231e2825 */ /* 0x001fca00078e001e */
[----:B------:R2:W-:Y:S01]  /*47f0*/  @P2 STG.E.128 desc[UR20][R30.64], R20 ;  /* 0x000000141e002986 */ /* 0x0005e2000c101d14 */
[----:B-1----:R-:W-:-:S05]  /*4800*/  @P2 IMAD.WIDE.U32 R32, R35, 0x10, R32 ;  /* 0x0000001023202825 */ /* 0x002fca00078e0020 */
[----:B------:R2:W-:Y:S01]  /*4810*/  @P2 STG.E.128 desc[UR20][R32.64], R8 ;  /* 0x0000000820002986 */ /* 0x0005e2000c101d14 */
[----:B------:R-:W-:Y:S05]  /*4820*/  @!P3 EXIT ;  /* 0x000000000000b94d */ /* 0x000fea0003800000 */
[----:B--2---:R-:W0:Y:S01]  /*4830*/  LDC.64 R2, c[0x0][0x440] ;  /* 0x00011000ff027b82 */ /* 0x004e220000000a00 */
[----:B------:R-:W-:-:S07]  /*4840*/  @P2 IADD3 R35, PT, PT, R35, 0x80, RZ ;  /* 0x0000008023232810 */ /* 0x000fce0007ffe0ff */
[----:B------:R-:W1:Y:S01]  /*4850*/  LDC.64 R4, c[0x0][0x448] ;  /* 0x00011200ff047b82 */ /* 0x000e620000000a00 */
[----:B0-----:R-:W-:-:S05]  /*4860*/  IMAD.WIDE.U32 R2, R35, 0x10, R2 ;  /* 0x0000001023027825 */ /* 0x001fca00078e0002 */
[----:B------:R-:W-:Y:S01]  /*4870*/  STG.E.128 desc[UR20][R2.64], R24 ;  /* 0x0000001802007986 */ /* 0x000fe2000c101d14 */
[----:B-1----:R-:W-:-:S05]  /*4880*/  IMAD.WIDE.U32 R4, R35, 0x10, R4 ;  /* 0x0000001023047825 */ /* 0x002fca00078e0004 */
[----:B------:R-:W-:Y:S01]  /*4890*/  STG.E.128 desc[UR20][R4.64], R12 ;  /* 0x0000000c04007986 */ /* 0x000fe2000c101d14 */
[----:B------:R-:W-:Y:S05]  /*48a0*/  EXIT ;  /* 0x000000000000794d */ /* 0x000fea0003800000 */
.L_x_3121:
        /* <DEDUP_REMOVED lines=13> */
.L_x_3600:


//--------------------- .text._ZN10layer_norm22ln_bwd_finalize_kernelINS_22Kernel_traits_finalizeILj1536E6__halfffffjLb0ELj1024ELj4ENS_18Kernel_traits_baseILj1536ES2_ffffjLj1024EEEEELb0ELb1EEEvNS_9BwdParamsE --------------------------
	.section	.text._ZN10layer_norm22ln_bwd_finalize_kernelINS_22Kernel_traits_finalizeILj1536E6__halfffffjLb0ELj1024ELj4ENS_18Kernel_traits_baseILj1536ES2_ffffjLj1024EEEEELb0ELb1EEEvNS_9BwdParamsE,"ax",@progbits
	.align	128
        .global         _ZN10layer_norm22ln_bwd_finalize_kernelINS_22Kernel_traits_finalizeILj1536E6__halfffffjLb0ELj1024ELj4ENS_18Kernel_traits_baseILj1536ES2_ffffjLj1024EEEEELb0ELb1EEEvNS_9BwdParamsE
        .type           _ZN10layer_norm22ln_bwd_finalize_kernelINS_22Kernel_traits_finalizeILj1536E6__halfffffjLb0ELj1024ELj4ENS_18Kernel_traits_baseILj1536ES2_ffffjLj1024EEEEELb0ELb1EEEvNS_9BwdParamsE,@function
        .size           _ZN10layer_norm22ln_bwd_finalize_kernelINS_22Kernel_traits_finalizeILj1536E6__halfffffjLb0ELj1024ELj4ENS_18Kernel_traits_baseILj1536ES2_ffffjLj1024EEEEELb0ELb1EEEvNS_9BwdParamsE,(.L_x_3601 - _ZN10layer_norm22ln_bwd_finalize_kernelINS_22Kernel_traits_finalizeILj1536E6__halfffffjLb0ELj1024ELj4ENS_18Kernel_traits_baseILj1536ES2_ffffjLj1024EEEEELb0ELb1EEEvNS_9BwdParamsE)
        .other          _ZN10layer_norm22ln_bwd_finalize_kernelINS_22Kernel_traits_finalizeILj1536E6__halfffffjLb0ELj1024ELj4ENS_18Kernel_traits_baseILj1536ES2_ffffjLj1024EEEEELb0ELb1EEEvNS_9BwdParamsE,@"STO_CUDA_ENTRY STV_DEFAULT"
_ZN10layer_norm22ln_bwd_finalize_kernelINS_22Kernel_traits_finalizeILj1536E6__halfffffjLb0ELj1024ELj4ENS_18Kernel_traits_baseILj1536ES2_ffffjLj1024EEEEELb0ELb1EEEvNS_9BwdParamsE:
.text._ZN10layer_norm22ln_bwd_finalize_kernelINS_22Kernel_traits_finalizeILj1536E6__halfffffjLb0ELj1024ELj4ENS_18Kernel_traits_baseILj1536ES2_ffffjLj1024EEEEELb0ELb1EEEvNS_9BwdParamsE:
        /* <DEDUP_REMOVED lines=77> */
.L_x_3126:
        /* <DEDUP_REMOVED lines=118> */
.L_x_3125:
[----:B------:R-:W-:Y:S05]  /*0c30*/  BSYNC.RECONVERGENT B1 ;  /* 0x0000000000017941 */ /* 0x000fea0003800200 */
.L_x_3124:
        /* <DEDUP_REMOVED lines=69> */
.L_x_3128:
[----:B------:R-:W-:Y:S05]  /*1090*/  BSYNC.RECONVERGENT B1 ;  /* 0x0000000000017941 */ /* 0x000fea0003800200 */
.L_x_3127:
        /* <DEDUP_REMOVED lines=38> */
.L_x_3130:
[----:B------:R-:W-:Y:S05]  /*1300*/  BSYNC.RECONVERGENT B1 ;  /* 0x0000000000017941 */ /* 0x000fea0003800200 */
.L_x_3129:
[----:B------:R-:W-:Y:S05]  /*1310*/  @!P1 BRA `(.L_x_3123) ;  /* 0x0000000000409947 */ /* 0x000fea0003800000 */
[----:B------:R-:W0:Y:S01]  /*1320*/  LDC R12, c[0x0][0x388] ;  /* 0x0000e200ff0c7b82 */ /* 0x000e220000000800 */
[----:B------:R-:W-:-:S07]  /*1330*/  IADD3 R0, PT, PT, -R0, RZ, RZ ;  /* 0x000000ff00007210 */ /* 0x000fce0007ffe1ff */
[----:B------:R-:W1:Y:S08]  /*1340*/  LDC.64 R8, c[0x0][0x440] ;  /* 0x00011000ff087b82 */ /* 0x000e700000000a00 */
[----:B------:R-:W2:Y:S01]  /*1350*/  LDC.64 R10, c[0x0][0x448] ;  /* 0x00011200ff0a7b82 */ /* 0x000ea20000000a00 */
[----:B0-----:R-:W-:-:S05]  /*1360*/  IMAD R2, R2, R12, R5 ;  /* 0x0000000c02027224 */ /* 0x001fca00078e0205 */
[----:B------:R-:W-:-:S07]  /*1370*/  IADD3 R13, PT, PT, R57, R2, RZ ;  /* 0x00000002390d7210 */ /* 0x000fce0007ffe0ff */
.L_x_3131:
        /* <DEDUP_REMOVED lines=10> */
.L_x_3123:
[----:B------:R-:W-:Y:S05]  /*1420*/  BSYNC.RECONVERGENT B0 ;  /* 0x0000000000007941 */ /* 0x000fea0003800200 */
.L_x_3122:
        /* <DEDUP_REMOVED lines=59> */
.L_x_3132:
        /* <DEDUP_REMOVED lines=10> */
.L_x_3601:


//--------------------- .text._ZN10layer_norm40ln_parallel_residual_bwd_finalize_kernelINS_22Kernel_traits_finalizeILj1536E6__halfffffjLb0ELj1024ELj4ENS_18Kernel_traits_baseILj1536ES2_ffffjLj1024EEEEELb1EEEvNS_9BwdParamsE --------------------------
	.section	.text._ZN10layer_norm40ln_parallel_residual_bwd_finalize_kernelINS_22Kernel_traits_finalizeILj1536E6__halfffffjLb0ELj1024ELj4ENS_18Kernel_traits_baseILj1536ES2_ffffjLj1024EEEEELb1EEEvNS_9BwdParamsE,"ax",@progbits
	.align	128
        .global         _ZN10layer_norm40ln_parallel_residual_bwd_finalize_kernelINS_22Kernel_traits_finalizeILj1536E6__halfffffjLb0ELj1024ELj4ENS_18Kernel_traits_baseILj1536ES2_ffffjLj1024EEEEELb1EEEvNS_9BwdParamsE
        .type           _ZN10layer_norm40ln_parallel_residual_bwd_finalize_kernelINS_22Kernel_traits_finalizeILj1536E6__halfffffjLb0ELj1024ELj4ENS_18Kernel_traits_baseILj1536ES2_ffffjLj1024EEEEELb1EEEvNS_9BwdParamsE,@function
        .size           _ZN10layer_norm40ln_parallel_residual_bwd_finalize_kernelINS_22Kernel_traits_finalizeILj1536E6__halfffffjLb0ELj1024ELj4ENS_18Kernel_traits_baseILj1536ES2_ffffjLj1024EEEEELb1EEEvNS_9BwdParamsE,(.L_x_3602 - _ZN10layer_norm40ln_parallel_residual_bwd_finalize_kernelINS_22Kernel_traits_finalizeILj1536E6__halfffffjLb0ELj1024ELj4ENS_18Kernel_traits_baseILj1536ES2_ffffjLj1024EEEEELb1EEEvNS_9BwdParamsE)
        .other          _ZN10layer_norm40ln_parallel_residual_bwd_finalize_kernelINS_22Kernel_traits_finalizeILj1536E6__halfffffjLb0ELj1024ELj4ENS_18Kernel_traits_baseILj1536ES2_ffffjLj1024EEEEELb1EEEvNS_9BwdParamsE,@"STO_CUDA_ENTRY STV_DEFAULT"
_ZN10layer_norm40ln_parallel_residual_bwd_finalize_kernelINS_22Kernel_traits_finalizeILj1536E6__halfffffjLb0ELj1024ELj4ENS_18Kernel_traits_baseILj1536ES2_ffffjLj1024EEEEELb1EEEvNS_9BwdParamsE:
.text._ZN10layer_norm40ln_parallel_residual_bwd_finalize_kernelINS_22Kernel_traits_finalizeILj1536E6__halfffffjLb0ELj1024ELj4ENS_18Kernel_traits_baseILj1536ES2_ffffjLj1024EEEEELb1EEEvNS_9BwdParamsE:
        /* <DEDUP_REMOVED lines=57> */
.L_x_3137:
        /* <DEDUP_REMOVED lines=112> */
.L_x_3136:
[----:B------:R-:W-:Y:S05]  /*0a90*/  BSYNC.RECONVERGENT B1 ;  /* 0x0000000000017941 */ /* 0x000fea0003800200 */
.L_x_3135:
        /* <DEDUP_REMOVED lines=67> */
.L_x_3139:
[----:B------:R-:W-:Y:S05]  /*0ed0*/  BSYNC.RECONVERGENT B1 ;  /* 0x0000000000017941 */ /* 0x000fea0003800200 */
.L_x_3138:
        /* <DEDUP_REMOVED lines=37> */
.L_x_3141:
[----:B------:R-:W-:Y:S05]  /*1130*/  BSYNC.RECONVERGENT B1 ;  /* 0x0000000000017941 */ /* 0x000fea0003800200 */
.L_x_3140:
        /* <DEDUP_REMOVED lines=19> */
.L_x_3134:
[----:B------:R-:W-:Y:S05]  /*1270*/  BSYNC.RECONVERGENT B0 ;  /* 0x0000000000007941 */ /* 0x000fea0003800200 */
.L_x_3133:
        /* <DEDUP_REMOVED lines=93> */
.L_x_3142:
        /* <DEDUP_REMOVED lines=11> */
.L_x_3602:


//--------------------- .text._ZN10layer_norm31ln_parallel_residual_bwd_kernelINS_13Kernel_traitsI6__halfffffjLj1536ELj1ELj1ELj4ELj16ENS_18Kernel_traits_baseILj1536ES2_ffffjLj128EEEEELb1ELb1ELb1EEEvNS_9BwdParamsE --------------------------
	.section	.text._ZN10layer_norm31ln_parallel_residual_bwd_kernelINS_13Kernel_traitsI6__halfffffjLj1536ELj1ELj1ELj4ELj16ENS_18Kernel_traits_baseILj1536ES2_ffffjLj128EEEEELb1ELb1ELb1EEEvNS_9BwdParamsE,"ax",@progbits
	.align	128
        .global         _ZN10layer_norm31ln_parallel_residual_bwd_kernelINS_13Kernel_traitsI6__halfffffjLj1536ELj1ELj1ELj4ELj16ENS_18Kernel_traits_baseILj1536ES2_ffffjLj128EEEEELb1ELb1ELb1EEEvNS_9BwdParamsE
        .type           _ZN10layer_norm31ln_parallel_residual_bwd_kernelINS_13Kernel_traitsI6__halfffffjLj1536ELj1ELj1ELj4ELj16ENS_18Kernel_traits_baseILj1536ES2_ffffjLj128EEEEELb1ELb1ELb1EEEvNS_9BwdParamsE,@function
        .size           _ZN10layer_norm31ln_parallel_residual_bwd_kernelINS_13Kernel_traitsI6__halfffffjLj1536ELj1ELj1ELj4ELj16ENS_18Kernel_traits_baseILj1536ES2_ffffjLj128EEEEELb1ELb1ELb1EEEvNS_9BwdParamsE,(.L_x_3603 - _ZN10layer_norm31ln_parallel_residual_bwd_kernelINS_13Kernel_traitsI6__halfffffjLj1536ELj1ELj1ELj4ELj16ENS_18Kernel_traits_baseILj1536ES2_ffffjLj128EEEEELb1ELb1ELb1EEEvNS_9BwdParamsE)
        .other          _ZN10layer_norm31ln_parallel_residual_bwd_kernelINS_13Kernel_traitsI6__halfffffjLj1536ELj1ELj1ELj4ELj16ENS_18Kernel_traits_baseILj1536ES2_ffffjLj128EEEEELb1ELb1ELb1EEEvNS_9BwdParamsE,@"STO_CUDA_ENTRY STV_DEFAULT"
_ZN10layer_norm31ln_parallel_residual_bwd_kernelINS_13Kernel_traitsI6__halfffffjLj1536ELj1ELj1ELj4ELj16ENS_18Kernel_traits_baseILj1536ES2_ffffjLj128EEEEELb1ELb1ELb1EEEvNS_9BwdParamsE:
.text._ZN10layer_norm31ln_parallel_residual_bwd_kernelINS_13Kernel_traitsI6__halfffffjLj1536ELj1ELj1ELj4ELj16ENS_18Kernel_traits_baseILj1536ES2_ffffjLj128EEEEELb1ELb1ELb1EEEvNS_9BwdParamsE:
        /* <DEDUP_REMOVED lines=22> */
[----:B------:R-:W-:Y:S02]  /*0160*/  HFMA2 R75, -RZ, RZ, 0, 0 ;  /* 0x00000000ff4b7431 */ /* 0x000fe400000001ff */
[----:B------:R-:W-:Y:S01]  /*0170*/  HFMA2 R79, -RZ, RZ, 0, 0 ;  /* 0x00000000ff4f7431 */ /* 0x000fe200000001ff */
[----:B------:R-:W-:Y:S01]  /*0180*/  PLOP3.LUT P3, PT, PT, PT, PT, 0x8, 0x80 ;  /* 0x000000000080781c */ /* 0x000fe20003f6e170 */
[----:B------:R-:W-:Y:S01]  /*0190*/  HFMA2 R104, -RZ, RZ, 0, 0 ;  /* 0x00000000ff687431 */ /* 0x000fe200000001ff */
[----:B------:R-:W-:Y:S01]  /*01a0*/  SHF.R.U32.HI R4, RZ, 0x5, R2 ;  /* 0x00000005ff047819 */ /* 0x000fe20000011602 */
[----:B------:R-:W-:Y:S01]  /*01b0*/  HFMA2 R10, -RZ, RZ, 0, 0 ;  /* 0x00000000ff0a7431 */ /* 0x000fe200000001ff */
[----:B------:R-:W-:-:S02]  /*01c0*/  CS2R R14, SRZ ;  /* 0x00000000000e7805 */ /* 0x000fc4000001ff00 */
[----:B------:R-:W-:Y:S02]  /*01d0*/  CS2R R16, SRZ ;  /* 0x0000000000107805 */ /* 0x000fe4000001ff00 */
[----:B------:R-:W-:Y:S02]  /*01e0*/  MOV R103, RZ ;  /* 0x000000ff00677202 */ /* 0x000fe40000000f00 */
[----:B------:R-:W-:Y:S02]  /*01f0*/  CS2R R18, SRZ ;  /* 0x0000000000127805 */ /* 0x000fe4000001ff00 */
[----:B------:R-:W-:Y:S02]  /*0200*/  CS2R R22, SRZ ;  /* 0x0000000000167805 */ /* 0x000fe4000001ff00 */
[----:B------:R-:W-:Y:S02]  /*0210*/  CS2R R24, SRZ ;  /* 0x0000000000187805 */ /* 0x000fe4000001ff00 */
[----:B------:R-:W-:-:S02]  /*0220*/  CS2R R26, SRZ ;  /* 0x00000000001a7805 */ /* 0x000fc4000001ff00 */
[----:B------:R-:W-:Y:S02]  /*0230*/  MOV R6, RZ ;  /* 0x000000ff00067202 */ /* 0x000fe40000000f00 */
[----:B------:R-:W-:Y:S01]  /*0240*/  CS2R R20, SRZ ;  /* 0x0000000000147805 */ /* 0x000fe2000001ff00 */
[----:B------:R-:W4:Y:S01]  /*0250*/  LDCU UR8, c[0x0][0x408] ;  /* 0x00008100ff0877ac */ /* 0x000f220008000800 */
[----:B0-----:R-:W-:Y:S01]  /*0260*/  IMAD.WIDE.U32 R8, R2, 0x8, R8 ;  /* 0x0000000802087825 */ /* 0x001fe200078e0008 */
[----:B------:R-:W0:Y:S04]  /*0270*/  LDCU UR25, c[0x0][0x388] ;  /* 0x00007100ff1977ac */ /* 0x000e280008000800 */
[----:B--2---:R-:W2:Y:S01]  /*0280*/  LDG.E.64 R72, desc[UR22][R8.64+0x800] ;  /* 0x0008001608487981 */ /* 0x004ea2000c1e1b00 */
[----:B------:R-:W0:Y:S03]  /*0290*/  LDCU UR30, c[0x0][0x400] ;  /* 0x00008000ff1e77ac */ /* 0x000e260008000800 */
        /* <DEDUP_REMOVED lines=9> */
[----:B----4-:R-:W-:Y:S01]  /*0330*/  MOV R8, RZ ;  /* 0x000000ff00087202 */ /* 0x010fe20000000f00 */
[----:B------:R-:W3:Y:S01]  /*0340*/  LDCU.128 UR16, c[0x0][0x3c0] ;  /* 0x00007800ff1077ac */ /* 0x000ee20008000c00 */
[----:B------:R-:W-:Y:S01]  /*0350*/  PLOP3.LUT P2, PT, PT, PT, UP0, 0x80, 0x8 ;  /* 0x000000000008781c */ /* 0x000fe20003f4f008 */
[----:B------:R-:W4:Y:S01]  /*0360*/  LDCU.64 UR26, c[0x0][0x380] ;  /* 0x00007000ff1a77ac */ /* 0x000f220008000a00 */
        /* <DEDUP_REMOVED lines=8> */
[----:B------:R-:W-:Y:S01]  /*03f0*/  HFMA2 R73, -RZ, RZ, 0, 0 ;  /* 0x00000000ff497431 */ /* 0x000fe200000001ff */
[----:B------:R-:W-:Y:S01]  /*0400*/  SHF.R.U32.HI R78, RZ, 0x10, R77 ;  /* 0x00000010ff4e7819 */ /* 0x000fe2000001164d */
[----:B------:R-:W-:Y:S01]  /*0410*/  HADD2.F32 R11, -RZ, R98.H0_H0 ;  /* 0x20000062ff0b7230 */ /* 0x000fe20000004100 */
[--C-:B------:R-:W-:Y:S01]  /*0420*/  SHF.R.U64 R98, R98, 0x10, R99.reuse ;  /* 0x0000001062627819 */ /* 0x100fe20000001263 */
[----:B------:R-:W-:Y:S01]  /*0430*/  HADD2.F32 R9, -RZ, R77.H0_H0 ;  /* 0x2000004dff097230 */ /* 0x000fe20000004100 */
[----:B------:R-:W-:Y:S01]  /*0440*/  SHF.R.U32.HI R100, RZ, 0x10, R99 ;  /* 0x00000010ff647819 */ /* 0x000fe20000011663 */
[----:B------:R-:W-:Y:S01]  /*0450*/  HADD2.F32 R13, -RZ, R99.H0_H0 ;  /* 0x20000063ff0d7230 */ /* 0x000fe20000004100 */
[----:B------:R-:W-:Y:S01]  /*0460*/  MOV R77, RZ ;  /* 0x000000ff004d7202 */ /* 0x000fe20000000f00 */
[----:B------:R-:W-:-:S02]  /*0470*/  HADD2.F32 R72, -RZ, R72.H0_H0 ;  /* 0x20000048ff487230 */ /* 0x000fc40000004100 */
[----:B------:R-:W-:Y:S02]  /*0480*/  HADD2.F32 R74, -RZ, R74.H0_H0 ;  /* 0x2000004aff4a7230 */ /* 0x000fe40000004100 */
[----:B------:R-:W-:Y:S02]  /*0490*/  HADD2.F32 R76, -RZ, R76.H0_H0 ;  /* 0x2000004cff4c7230 */ /* 0x000fe40000004100 */
[----:B------:R-:W-:Y:S02]  /*04a0*/  HADD2.F32 R78, -RZ, R78.H0_H0 ;  /* 0x2000004eff4e7230 */ /* 0x000fe40000004100 */
[----:B------:R-:W-:Y:S02]  /*04b0*/  HADD2.F32 R98, -RZ, R98.H0_H0 ;  /* 0x20000062ff627230 */ /* 0x000fe40000004100 */
[----:B01-34-:R-:W-:-:S07]  /*04c0*/  HADD2.F32 R100, -RZ, R100.H0_H0 ;  /* 0x20000064ff647230 */ /* 0x01bfce0000004100 */
.L_x_3168:
        /* <DEDUP_REMOVED lines=17> */
[--C-:B0-----:R-:W-:Y:S01]  /*05e0*/  IMAD.WIDE.U32 R48, R107, 0x10, R56.reuse ;  /* 0x000000106b307825 */ /* 0x101fe200078e0038 */
[----:B------:R-:W4:Y:S01]  /*05f0*/  LDG.E R106, desc[UR22][R62.64] ;  /* 0x000000163e6a7981 */ /* 0x000f22000c1e1900 */
[----:B------:R-:W0:Y:S02]  /*0600*/  @P2 LDC.64 R88, c[0x0][0x438] ;  /* 0x00010e00ff582b82 */ /* 0x000e240000000a00 */
[--C-:B------:R-:W-:Y:S02]  /*0610*/  IMAD.WIDE.U32 R52, R105, 0x10, R56.reuse ;  /* 0x0000001069347825 */ /* 0x100fe400078e0038 */
[----:B------:R-:W4:Y:S02]  /*0620*/  LDG.E.128 R48, desc[UR22][R48.64] ;  /* 0x0000001630307981 */ /* 0x000f24000c1e1d00 */
[----:B------:R-:W-:Y:S02]  /*0630*/  IMAD.WIDE.U32 R56, R99, 0x10, R56 ;  /* 0x0000001063387825 */ /* 0x000fe400078e0038 */
[----:B------:R-:W4:Y:S01]  /*0640*/  LDG.E.128 R52, desc[UR22][R52.64] ;  /* 0x0000001634347981 */ /* 0x000f22000c1e1d00 */
[----:B------:R-:W-:Y:S01]  /*0650*/  ISETP.NE.U32.AND P1, PT, RZ, UR28, PT ;  /* 0x0000001cff007c0c */ /* 0x000fe2000bf25070 */
[--C-:B-1----:R-:W-:Y:S01]  /*0660*/  IMAD.WIDE.U32 R60, R107, 0x10, R68.reuse ;  /* 0x000000106b3c7825 */ /* 0x102fe200078e0044 */
[----:B------:R-:W1:Y:S01]  /*0670*/  LDC.64 R80, c[0x0][0x3b0] ;  /* 0x0000ec00ff507b82 */ /* 0x000e620000000a00 */
[----:B------:R-:W4:Y:S04]  /*0680*/  LDG.E.128 R56, desc[UR22][R56.64] ;  /* 0x0000001638387981 */ /* 0x000f28000c1e1d00 */
[----:B------:R-:W4:Y:S01]  /*0690*/  LDG.E.128 R60, desc[UR22][R60.64] ;  /* 0x000000163c3c7981 */ /* 0x000f22000c1e1d00 */
[----:B------:R-:W-:-:S02]  /*06a0*/  IMAD.WIDE.U32 R64, R105, 0x10, R68 ;  /* 0x0000001069407825 */ /* 0x000fc400078e0044 */
[----:B------:R-:W1:Y:S04]  /*06b0*/  @P2 LDC.64 R90, c[0x0][0x438] ;  /* 0x00010e00ff5a2b82 */ /* 0x000e680000000a00 */
[----:B------:R-:W4:Y:S01]  /*06c0*/  LDG.E.128 R64, desc[UR22][R64.64] ;  /* 0x0000001640407981 */ /* 0x000f22000c1e1d00 */
[----:B------:R-:W-:-:S06]  /*06d0*/  IMAD.WIDE.U32 R68, R99, 0x10, R68 ;  /* 0x0000001063447825 */ /* 0x000fcc00078e0044 */
[----:B------:R-:W4:Y:S01]  /*06e0*/  LDG.E.128 R68, desc[UR22][R68.64] ;  /* 0x0000001644447981 */ /* 0x000f22000c1e1d00 */
[----:B------:R-:W-:Y:S01]  /*06f0*/  ISETP.NE.AND.EX P1, PT, RZ, UR29, PT, P1 ;  /* 0x0000001dff007c0c */ /* 0x000fe2000bf25310 */
[----:B---3--:R-:W-:-:S04]  /*0700*/  @P2 IMAD.WIDE.U32 R86, R107, 0x10, R86 ;  /* 0x000000106b562825 */ /* 0x008fc800078e0056 */
[C---:B0-----:R-:W-:Y:S01]  /*0710*/  @P2 IMAD.WIDE.U32 R88, R105.reuse, 0x10, R88 ;  /* 0x0000001069582825 */ /* 0x041fe200078e0058 */
[----:B------:R0:W5:Y:S03]  /*0720*/  @P2 LDG.E.128 R28, desc[UR22][R86.64] ;  /* 0x00000016561c2981 */ /* 0x000166000c1e1d00 */
[----:B-1----:R-:W-:Y:S01]  /*0730*/  IMAD.WIDE.U32 R96, R105, 0x4, R80 ;  /* 0x0000000469607825 */ /* 0x002fe200078e0050 */
[----:B------:R1:W5:Y:S03]  /*0740*/  @P2 LDG.E.128 R32, desc[UR22][R88.64] ;  /* 0x0000001658202981 */ /* 0x000366000c1e1d00 */
[----:B------:R-:W3:Y:S02]  /*0750*/  @P1 LDC.64 R92, c[0x0][0x3b8] ;  /* 0x0000ee00ff5c1b82 */ /* 0x000ee40000000a00 */
[----:B------:R1:W5:Y:S06]  /*0760*/  LDG.E R96, desc[UR22][R96.64] ;  /* 0x0000001660607981 */ /* 0x00036c000c1e1900 */
[----:B------:R-:W0:Y:S01]  /*0770*/  @P1 LDC.64 R82, c[0x0][0x3b8] ;  /* 0x0000ee00ff521b82 */ /* 0x000e220000000a00 */
[----:B------:R-:W-:-:S05]  /*0780*/  @P2 IMAD.WIDE.U32 R90, R99, 0x10, R90 ;  /* 0x00000010635a2825 */ /* 0x000fca00078e005a */
[----:B------:R1:W5:Y:S02]  /*0790*/  @P2 LDG.E.128 R36, desc[UR22][R90.64] ;  /* 0x000000165a242981 */ /* 0x000364000c1e1d00 */
[----:B------:R-:W1:Y:S01]  /*07a0*/  @P1 LDC.64 R84, c[0x0][0x3b8] ;  /* 0x0000ee00ff541b82 */ /* 0x000e620000000a00 */
[----:B------:R-:W-:-:S04]  /*07b0*/  IMAD.WIDE.U32 R94, R107, 0x4, R80 ;  /* 0x000000046b5e7825 */ /* 0x000fc800078e0050 */
[----:B---3--:R-:W-:Y:S02]  /*07c0*/  @P1 IMAD.WIDE.U32 R92, R107, 0x4, R92 ;  /* 0x000000046b5c1825 */ /* 0x008fe400078e005c */
[----:B------:R-:W5:Y:S04]  /*07d0*/  LDG.E R94, desc[UR22][R94.64] ;  /* 0x000000165e5e7981 */ /* 0x000f68000c1e1900 */
[----:B------:R3:W5:Y:S01]  /*07e0*/  @P1 LDG.E R0, desc[UR22][R92.64] ;  /* 0x000000165c001981 */ /* 0x000762000c1e1900 */
[----:B------:R-:W-:-:S04]  /*07f0*/  IMAD.WIDE.U32 R80, R99, 0x4, R80 ;  /* 0x0000000463507825 */ /* 0x000fc800078e0050 */
[----:B0-----:R-:W-:Y:S02]  /*0800*/  @P1 IMAD.WIDE.U32 R82, R105, 0x4, R82 ;  /* 0x0000000469521825 */ /* 0x001fe400078e0052 */
[----:B------:R0:W5:Y:S02]  /*0810*/  LDG.E R80, desc[UR22][R80.64] ;  /* 0x0000001650507981 */ /* 0x000164000c1e1900 */
[----:B-1----:R-:W-:Y:S02]  /*0820*/  @P1 IMAD.WIDE.U32 R84, R99, 0x4, R84 ;  /* 0x0000000463541825 */ /* 0x002fe400078e0054 */
[----:B------:R1:W5:Y:S04]  /*0830*/  @P1 LDG.E R101, desc[UR22][R82.64] ;  /* 0x0000001652651981 */ /* 0x000368000c1e1900 */
[----:B------:R1:W5:Y:S01]  /*0840*/  @P1 LDG.E R102, desc[UR22][R84.64] ;  /* 0x0000001654661981 */ /* 0x000362000c1e1900 */
[----:B------:R-:W-:-:S02]  /*0850*/  LOP3.LUT P2, RZ, R2, 0x1f, RZ, 0xc0, !PT ;  /* 0x0000001f02ff7812 */ /* 0x000fc4000784c0ff */
[----:B------:R-:W-:Y:S02]  /*0860*/  PLOP3.LUT P0, PT, PT, PT, PT, 0x80, 0x8 ;  /* 0x000000000008781c */ /* 0x000fe40003f0f070 */
[----:B--2---:R-:W-:Y:S02]  /*0870*/  R2UR UR11, R108 ;  /* 0x000000006c0b72ca */ /* 0x004fe400000e0000 */
[----:B----4-:R-:W-:-:S05]  /*0880*/  FSEL R106, R106, RZ, !P4 ;  /* 0x000000ff6a6a7208 */ /* 0x010fca0006000000 */
[C---:B------:R-:W-:Y:S01]  /*0890*/  FADD.FTZ R48, -R106.reuse, R48 ;  /* 0x000000306a307221 */ /* 0x040fe20000010100 */
[C---:B------:R-:W-:Y:S01]  /*08a0*/  FADD.FTZ R49, -R106.reuse, R49 ;  /* 0x000000316a317221 */ /* 0x040fe20000010100 */
[C---:B------:R-:W-:Y:S01]  /*08b0*/  FADD.FTZ R50, -R106.reuse, R50 ;  /* 0x000000326a327221 */ /* 0x040fe20000010100 */
[C---:B------:R-:W-:Y:S01]  /*08c0*/  FADD.FTZ R86, -R106.reuse, R58 ;  /* 0x0000003a6a567221 */ /* 0x040fe20000010100 */
[----:B------:R-:W-:Y:S02]  /*08d0*/  FADD.FTZ R88, -R106, R59 ;  /* 0x0000003b6a587221 */ /* 0x000fe40000010100 */
[----:B------:R-:W-:Y:S01]  /*08e0*/  FMUL.FTZ R58, R48, UR11 ;  /* 0x0000000b303a7c20 */ /* 0x000fe20008410000 */
[----:B------:R-:W-:Y:S01]  /*08f0*/  FMUL.FTZ R59, R11, R60 ;  /* 0x0000003c0b3b7220 */ /* 0x000fe20000410000 */
[----:B------:R-:W-:Y:S01]  /*0900*/  FMUL.FTZ R110, R49, UR11 ;  /* 0x0000000b316e7c20 */ /* 0x000fe20008410000 */
[----:B------:R-:W-:Y:S02]  /*0910*/  FMUL.FTZ R97, R98, R61 ;  /* 0x0000003d62617220 */ /* 0x000fe40000410000 */
[----:B------:R-:W-:Y:S01]  /*0920*/  FADD.FTZ R48, RZ, R59 ;  /* 0x0000003bff307221 */ /* 0x000fe20000010000 */
[----:B------:R-:W-:Y:S01]  /*0930*/  FFMA.FTZ R49, R58, R59, RZ ;  /* 0x0000003b3a317223 */ /* 0x000fe200000100ff */
[----:B------:R-:W-:Y:S01]  /*0940*/  FADD.FTZ R51, -R106, R51 ;  /* 0x000000336a337221 */ /* 0x000fe20000010100 */
[----:B------:R-:W-:Y:S01]  /*0950*/  FMUL.FTZ R109, R13, R62 ;  /* 0x0000003e0d6d7220 */ /* 0x000fe20000410000 */
[----:B------:R-:W-:Y:S01]  /*0960*/  FMUL.FTZ R112, R50, UR11 ;  /* 0x0000000b32707c20 */ /* 0x000fe20008410000 */
[----:B------:R-:W-:Y:S01]  /*0970*/  FADD.FTZ R48, R48, R97 ;  /* 0x0000006130307221 */ /* 0x000fe20000010000 */
[----:B------:R-:W-:Y:S01]  /*0980*/  FFMA.FTZ R49, R110, R97, R49 ;  /* 0x000000616e317223 */ /* 0x000fe20000010031 */
        /* <DEDUP_REMOVED lines=12> */
[----:B---3--:R-:W-:Y:S01]  /*0a50*/  FMUL.FTZ R92, R53, UR11 ;  /* 0x0000000b355c7c20 */ /* 0x008fe20008410000 */
[----:B------:R-:W-:Y:S01]  /*0a60*/  FADD.FTZ R48, R48, R89 ;  /* 0x0000005930307221 */ /* 0x000fe20000010000 */
[----:B------:R-:W-:Y:S01]  /*0a70*/  FFMA.FTZ R49, R90, R89, R49 ;  /* 0x000000595a317223 */ /* 0x000fe20000010031 */
[C---:B------:R-:W-:Y:S01]  /*0a80*/  FADD.FTZ R55, -R106.reuse, R55 ;  /* 0x000000376a377221 */ /* 0x040fe20000010100 */
[C---:B------:R-:W-:Y:S01]  /*0a90*/  FADD.FTZ R56, -R106.reuse, R56 ;  /* 0x000000386a387221 */ /* 0x040fe20000010100 */
[----:B------:R-:W-:Y:S01]  /*0aa0*/  FADD.FTZ R57, -R106, R57 ;  /* 0x000000396a397221 */ /* 0x000fe20000010100 */
[----:B------:R-:W-:Y:S01]  /*0ab0*/  FMUL.FTZ R93, R9, R66 ;  /* 0x00000042095d7220 */ /* 0x000fe20000410000 */
[----:B------:R-:W-:Y:S01]  /*0ac0*/  FMUL.FTZ R106, R54, UR11 ;  /* 0x0000000b366a7c20 */ /* 0x000fe20008410000 */
[----:B------:R-:W-:Y:S01]  /*0ad0*/  FADD.FTZ R48, R48, R91 ;  /* 0x0000005b30307221 */ /* 0x000fe20000010000 */
[----:B------:R-:W-:Y:S01]  /*0ae0*/  FFMA.FTZ R49, R92, R91, R49 ;  /* 0x0000005b5c317223 */ /* 0x000fe20000010031 */
[----:B------:R-:W-:Y:S01]  /*0af0*/  FMUL.FTZ R95, R78, R67 ;  /* 0x000000434e5f7220 */ /* 0x000fe20000410000 */
[----:B------:R-:W-:Y:S01]  /*0b00*/  FMUL.FTZ R108, R55, UR11 ;  /* 0x0000000b376c7c20 */ /* 0x000fe20008410000 */
[----:B------:R-:W-:Y:S01]  /*0b10*/  FADD.FTZ R48, R48, R93 ;  /* 0x0000005d30307221 */ /* 0x000fe20000010000 */
[----:B------:R-:W-:Y:S01]  /*0b20*/  FFMA.FTZ R49, R106, R93, R49 ;  /* 0x0000005d6a317223 */ /* 0x000fe20000010031 */
[----:B0-----:R-:W-:Y:S01]  /*0b30*/  FMUL.FTZ R81, R3, R68 ;  /* 0x0000004403517220 */ /* 0x001fe20000410000 */
[----:B-1----:R-:W-:Y:S01]  /*0b40*/  FMUL.FTZ R82, R56, UR11 ;  /* 0x0000000b38527c20 */ /* 0x002fe20008410000 */
[----:B------:R-:W-:Y:S01]  /*0b50*/  FADD.FTZ R48, R48, R95 ;  /* 0x0000005f30307221 */ /* 0x000fe20000010000 */
[----:B------:R-:W-:Y:S01]  /*0b60*/  FFMA.FTZ R49, R108, R95, R49 ;  /* 0x0000005f6c317223 */ /* 0x000fe20000010031 */
        /* <DEDUP_REMOVED lines=29> */
[----:B------:R-:W-:Y:S02]  /*0d40*/  MOV R52, 0x400 ;  /* 0x0000040000347802 */ /* 0x000fe40000000f00 */
[----:B------:R-:W-:Y:S01]  /*0d50*/  @!P2 PLOP3.LUT P0, PT, P3, PT, PT, 0x80, 0x8 ;  /* 0x000000000008a81c */ /* 0x000fe20001f0f070 */
[----:B0-----:R-:W-:Y:S01]  /*0d60*/  FADD.FTZ R48, R55, R48 ;  /* 0x0000003037307221 */ /* 0x001fe20000010000 */
[----:B-1----:R-:W-:-:S04]  /*0d70*/  FADD.FTZ R49, R54, R49 ;  /* 0x0000003136317221 */ /* 0x002fc80000010000 */
[----:B------:R-:W0:Y:S04]  /*0d80*/  SHFL.DOWN PT, R51, R48, 0x1, 0x1f ;  /* 0x08201f0030337f89 */ /* 0x000e2800000e0000 */
[----:B------:R-:W1:Y:S01]  /*0d90*/  SHFL.DOWN PT, R50, R49, 0x1, 0x1f ;  /* 0x08201f0031327f89 */ /* 0x000e6200000e0000 */
[----:B--2---:R-:W-:-:S04]  /*0da0*/  LEA R52, R57, R52, 0x18 ;  /* 0x0000003439347211 */ /* 0x004fc800078ec0ff */
[----:B------:R-:W-:-:S04]  /*0db0*/  IADD3 R115, PT, PT, R52, 0x1820, RZ ;  /* 0x0000182034737810 */ /* 0x000fc80007ffe0ff */
[----:B------:R-:W-:Y:S02]  /*0dc0*/  @!P2 MOV R53, R115 ;  /* 0x000000730035a202 */ /* 0x000fe40000000f00 */
[----:B------:R-:W-:-:S04]  /*0dd0*/  @!P0 IADD3 R53, PT, PT, R52, 0x1800, RZ ;  /* 0x0000180034358810 */ /* 0x000fc80007ffe0ff */
[----:B------:R-:W-:Y:S01]  /*0de0*/  @!P2 LEA R113, R4, R53, 0x3 ;  /* 0x000000350471a211 */ /* 0x000fe200078e18ff */
[----:B0-----:R-:W-:Y:S01]  /*0df0*/  FADD.FTZ R56, R48, R51 ;  /* 0x0000003330387221 */ /* 0x001fe20000010000 */
[----:B-1----:R-:W-:-:S05]  /*0e00*/  FADD.FTZ R57, R49, R50 ;  /* 0x0000003231397221 */ /* 0x002fca0000010000 */
[----:B------:R-:W-:Y:S01]  /*0e10*/  @!P2 STS.64 [R113], R56 ;  /* 0x000000387100a388 */ /* 0x000fe20000000a00 */
[C---:B------:R-:W-:Y:S01]  /*0e20*/  @!P3 IADD3 R115, PT, PT, R52.reuse, 0x1800, RZ ;  /* 0x000018003473b810 */ /* 0x040fe20007ffe0ff */
[----:B------:R-:W-:Y:S01]  /*0e30*/  BAR.SYNC.DEFER_BLOCKING 0x0 ;  /* 0x0000000000007b1d */ /* 0x000fe20000010000 */
[C---:B------:R-:W-:Y:S02]  /*0e40*/  IADD3 R53, PT, PT, R52.reuse, 0x1830, RZ ;  /* 0x0000183034357810 */ /* 0x040fe40007ffe0ff */
[----:B------:R-:W-:-:S03]  /*0e50*/  @!P3 IADD3 R53, PT, PT, R52, 0x1810, RZ ;  /* 0x000018103435b810 */ /* 0x000fc60007ffe0ff */
[----:B------:R-:W0:Y:S04]  /*0e60*/  LDS.128 R48, [R115] ;  /* 0x0000000073307984 */ /* 0x000e280000000c00 */
[----:B------:R-:W1:Y:S01]  /*0e70*/  LDS.128 R52, [R53] ;  /* 0x0000000035347984 */ /* 0x000e620000000c00 */
[----:B------:R-:W-:-:S04]  /*0e80*/  UISETP.NE.U32.AND UP0, UPT, UR28, URZ, UPT ;  /* 0x000000ff1c00728c */ /* 0x000fc8000bf05070 */
[----:B------:R-:W-:Y:S01]  /*0e90*/  UISETP.NE.AND.EX UP0, UPT, UR29, URZ, UPT, UP0 ;  /* 0x000000ff1d00728c */ /* 0x000fe2000bf05300 */
[----:B------:R-:W-:Y:S01]  /*0ea0*/  ISETP.NE.AND P4, PT, RZ, UR24, PT ;  /* 0x00000018ff007c0c */ /* 0x000fe2000bf85270 */
[----:B------:R-:W-:Y:S01]  /*0eb0*/  FADD.FTZ R26, R61, R26 ;  /* 0x0000001a3d1a7221 */ /* 0x000fe20000010000 */
        /* <DEDUP_REMOVED lines=11> */
[----:B------:R-:W-:Y:S01]  /*0f70*/  FFMA.FTZ R12, R61, R110, R12 ;  /* 0x0000006e3d0c7223 */ /* 0x000fe2000001000c */
[----:B------:R-:W-:Y:S01]  /*0f80*/  UIADD3 UR4, UPT, UPT, UR4, UR26, URZ ;  /* 0x0000001a04047290 */ /* 0x000fe2000fffe0ff */
        /* <DEDUP_REMOVED lines=60> */
.L_x_3146:
        /* <DEDUP_REMOVED lines=25> */
.L_x_3145:
        /* <DEDUP_REMOVED lines=30> */
.L_x_3148:
        /* <DEDUP_REMOVED lines=25> */
.L_x_3144:
        /* <DEDUP_REMOVED lines=27> */
[----:B------:R-:W-:Y:S01]  /*1a00*/  SEL R48, R58, RZ, P5 ;  /* 0x000000ff3a307207 */ /* 0x000fe20002800000 */
[----:B------:R-:W-:Y:S01]  /*1a10*/  FMUL.FTZ R112, R112, UR8 ;  /* 0x0000000870707c20 */ /* 0x000fe20008410000 */
[----:B------:R-:W-:Y:S01]  /*1a20*/  LOP3.LUT P5, RZ, R0, 0xff, RZ, 0xc0, !PT ;  /* 0x000000ff00ff7812 */ /* 0x000fe200078ac0ff */
[----:B------:R-:W-:Y:S01]  /*1a30*/  FMUL.FTZ R114, R114, UR8 ;  /* 0x0000000872727c20 */ /* 0x000fe20008410000 */
[----:B------:R-:W-:Y:S02]  /*1a40*/  SEL R49, R110, RZ, P6 ;  /* 0x000000ff6e317207 */ /* 0x000fe40003000000 */
[----:B------:R-:W-:Y:S02]  /*1a50*/  SEL R44, R58, RZ, P5 ;  /* 0x000000ff3a2c7207 */ /* 0x000fe40002800000 */
[----:B------:R-:W-:Y:S02]  /*1a60*/  LOP3.LUT P5, RZ, R0, 0xff00, RZ, 0xc0, !PT ;  /* 0x0000ff0000ff7812 */ /* 0x000fe400078ac0ff */
[----:B------:R-:W-:-:S02]  /*1a70*/  ISETP.GE.U32.AND P2, PT, R94, 0x1000000, PT ;  /* 0x010000005e00780c */ /* 0x000fc40003f46070 */
[----:B------:R-:W-:Y:S02]  /*1a80*/  SEL R45, R110, RZ, P5 ;  /* 0x000000ff6e2d7207 */ /* 0x000fe40002800000 */
[C---:B------:R-:W-:Y:S02]  /*1a90*/  LOP3.LUT P6, RZ, R0.reuse, 0xff0000, RZ, 0xc0, !PT ;  /* 0x00ff000000ff7812 */ /* 0x040fe400078cc0ff */
[----:B------:R-:W-:Y:S02]  /*1aa0*/  ISETP.GE.U32.AND P5, PT, R0, 0x1000000, PT ;  /* 0x010000000000780c */ /* 0x000fe40003fa6070 */
[C---:B------:R-:W-:Y:S02]  /*1ab0*/  SEL R50, R112.reuse, RZ, P0 ;  /* 0x000000ff70327207 */ /* 0x040fe40000000000 */
[----:B------:R-:W-:Y:S02]  /*1ac0*/  SEL R46, R112, RZ, P6 ;  /* 0x000000ff702e7207 */ /* 0x000fe40003000000 */
[----:B------:R-:W-:-:S02]  /*1ad0*/  SEL R51, R114, RZ, P2 ;  /* 0x000000ff72337207 */ /* 0x000fc40001000000 */
[----:B------:R-:W-:Y:S01]  /*1ae0*/  SEL R47, R114, RZ, P5 ;  /* 0x000000ff722f7207 */ /* 0x000fe20002800000 */
[----:B------:R-:W-:Y:S06]  /*1af0*/  BRA `(.L_x_3147) ;  /* 0x00000004009c7947 */ /* 0x000fec0003800000 */
.L_x_3150:
        /* <DEDUP_REMOVED lines=33> */
.L_x_3149:
        /* <DEDUP_REMOVED lines=38> */
.L_x_3151:
        /* <DEDUP_REMOVED lines=31> */
[----:B------:R-:W-:-:S07]  /*2160*/  SEL R47, R47, RZ, P5 ;  /* 0x000000ff2f2f7207 */ /* 0x000fce0002800000 */
.L_x_3147:
        /* <DEDUP_REMOVED lines=12> */
[----:B------:R-:W-:-:S04]  /*2230*/  ISETP.NE.U32.AND P2, PT, RZ, UR9, PT ;  /* 0x00000009ff007c0c */ /* 0x000fc8000bf45070 */
[----:B------:R-:W-:-:S13]  /*2240*/  ISETP.NE.AND.EX P2, PT, RZ, UR10, PT, P2 ;  /* 0x0000000aff007c0c */ /* 0x000fda000bf45320 */
[----:B------:R-:W-:Y:S05]  /*2250*/  @!P2 BRA `(.L_x_3153) ;  /* 0x00000004000ca947 */ /* 0x000fea0003800000 */
        /* <DEDUP_REMOVED lines=15> */
[----:B------:R-:W-:Y:S01]  /*2350*/  FADD.FTZ R108, R95, -R108 ;  /* 0x8000006c5f6c7221 */ /* 0x000fe20000010000 */
[----:B------:R-:W-:-:S02]  /*2360*/  FMUL.FTZ R46, R42, UR8 ;  /* 0x000000082a2e7c20 */ /* 0x000fc40008410000 */
[----:B------:R-:W-:Y:S01]  /*2370*/  SEL R48, R44, RZ, P6 ;  /* 0x000000ff2c307207 */ /* 0x000fe20003000000 */
[----:B------:R-:W-:Y:S01]  /*2380*/  FFMA.FTZ R43, R108, UR11, R35 ;  /* 0x0000000b6c2b7c23 */ /* 0x000fe20008010023 */
[----:B------:R-:W-:Y:S02]  /*2390*/  LOP3.LUT P6, RZ, R96, 0xff00, RZ, 0xc0, !PT ;  /* 0x0000ff0060ff7812 */ /* 0x000fe400078cc0ff */
[----:B------:R-:W-:Y:S01]  /*23a0*/  SEL R44, R44, RZ, P5 ;  /* 0x000000ff2c2c7207 */ /* 0x000fe20002800000 */
[----:B------:R-:W-:Y:S01]  /*23b0*/  FMUL.FTZ R47, R43, UR8 ;  /* 0x000000082b2f7c20 */ /* 0x000fe20008410000 */
[----:B------:R-:W-:Y:S02]  /*23c0*/  LOP3.LUT P5, RZ, R101, 0xff00, RZ, 0xc0, !PT ;  /* 0x0000ff0065ff7812 */ /* 0x000fe400078ac0ff */
[----:B------:R-:W-:Y:S02]  /*23d0*/  SEL R49, R45, RZ, P6 ;  /* 0x000000ff2d317207 */ /* 0x000fe40003000000 */
[----:B------:R-:W-:-:S02]  /*23e0*/  LOP3.LUT P6, RZ, R96, 0xff0000, RZ, 0xc0, !PT ;  /* 0x00ff000060ff7812 */ /* 0x000fc400078cc0ff */
[----:B------:R-:W-:Y:S02]  /*23f0*/  SEL R45, R45, RZ, P5 ;  /* 0x000000ff2d2d7207 */ /* 0x000fe40002800000 */
[C---:B------:R-:W-:Y:S02]  /*2400*/  LOP3.LUT P5, RZ, R101.reuse, 0xff0000, RZ, 0xc0, !PT ;  /* 0x00ff000065ff7812 */ /* 0x040fe400078ac0ff */
[----:B------:R-:W-:Y:S02]  /*2410*/  SEL R50, R46, RZ, P6 ;  /* 0x000000ff2e327207 */ /* 0x000fe40003000000 */
[----:B------:R-:W-:Y:S02]  /*2420*/  ISETP.GE.U32.AND P6, PT, R96, 0x1000000, PT ;  /* 0x010000006000780c */ /* 0x000fe40003fc6070 */
[----:B------:R-:W-:Y:S02]  /*2430*/  SEL R46, R46, RZ, P5 ;  /* 0x000000ff2e2e7207 */ /* 0x000fe40002800000 */
[----:B------:R-:W-:-:S02]  /*2440*/  ISETP.GE.U32.AND P5, PT, R101, 0x1000000, PT ;  /* 0x010000006500780c */ /* 0x000fc40003fa6070 */
[C---:B------:R-:W-:Y:S02]  /*2450*/  SEL R51, R47.reuse, RZ, P6 ;  /* 0x000000ff2f337207 */ /* 0x040fe40003000000 */
[----:B------:R-:W-:Y:S01]  /*2460*/  SEL R47, R47, RZ, P5 ;  /* 0x000000ff2f2f7207 */ /* 0x000fe20002800000 */
[----:B------:R-:W-:Y:S08]  /*2470*/  BRA `(.L_x_3155) ;  /* 0x0000000c00307947 */ /* 0x000ff00003800000 */
.L_x_3154:
        /* <DEDUP_REMOVED lines=11> */
[----:B------:R-:W-:Y:S01]  /*2530*/  FADD.FTZ R108, R95, -R108 ;  /* 0x8000006c5f6c7221 */ /* 0x000fe20000010000 */
[----:B------:R-:W-:Y:S01]  /*2540*/  FMUL.FTZ R89, R89, UR8 ;  /* 0x0000000859597c20 */ /* 0x000fe20008410000 */
[----:B------:R-:W-:Y:S01]  /*2550*/  FMUL.FTZ R92, R92, UR8 ;  /* 0x000000085c5c7c20 */ /* 0x000fe20008410000 */
[----:B------:R-:W-:Y:S01]  /*2560*/  FFMA.FTZ R93, R93, UR11, R34 ;  /* 0x0000000b5d5d7c23 */ /* 0x000fe20008010022 */
[----:B------:R-:W-:-:S02]  /*2570*/  FFMA.FTZ R108, R108, UR11, R35 ;  /* 0x0000000b6c6c7c23 */ /* 0x000fc40008010023 */
[----:B0-----:R-:W-:Y:S01]  /*2580*/  SEL R48, R89, RZ, P6 ;  /* 0x000000ff59307207 */ /* 0x001fe20003000000 */
[----:B------:R-:W-:Y:S01]  /*2590*/  FMUL.FTZ R93, R93, UR8 ;  /* 0x000000085d5d7c20 */ /* 0x000fe20008410000 */
[----:B------:R-:W-:Y:S01]  /*25a0*/  SEL R44, R89, RZ, P5 ;  /* 0x000000ff592c7207 */ /* 0x000fe20002800000 */
[----:B------:R-:W-:Y:S01]  /*25b0*/  FMUL.FTZ R108, R108, UR8 ;  /* 0x000000086c6c7c20 */ /* 0x000fe20008410000 */
[----:B------:R-:W-:Y:S02]  /*25c0*/  LOP3.LUT P6, RZ, R96, 0xff00, RZ, 0xc0, !PT ;  /* 0x0000ff0060ff7812 */ /* 0x000fe400078cc0ff */
[----:B------:R-:W-:Y:S02]  /*25d0*/  LOP3.LUT P5, RZ, R101, 0xff00, RZ, 0xc0, !PT ;  /* 0x0000ff0065ff7812 */ /* 0x000fe400078ac0ff */
[C---:B------:R-:W-:Y:S02]  /*25e0*/  SEL R49, R92.reuse, RZ, P6 ;  /* 0x000000ff5c317207 */ /* 0x040fe40003000000 */
[----:B------:R-:W-:-:S02]  /*25f0*/  SEL R45, R92, RZ, P5 ;  /* 0x000000ff5c2d7207 */ /* 0x000fc40002800000 */
[C---:B------:R-:W-:Y:S02]  /*2600*/  LOP3.LUT P6, RZ, R96.reuse, 0xff0000, RZ, 0xc0, !PT ;  /* 0x00ff000060ff7812 */ /* 0x040fe400078cc0ff */
[----:B------:R-:W-:Y:S02]  /*2610*/  ISETP.GE.U32.AND P5, PT, R96, 0x1000000, PT ;  /* 0x010000006000780c */ /* 0x000fe40003fa6070 */
[----:B------:R-:W-:Y:S02]  /*2620*/  SEL R50, R93, RZ, P6 ;  /* 0x000000ff5d327207 */ /* 0x000fe40003000000 */
[----:B------:R-:W-:Y:S02]  /*2630*/  SEL R51, R108, RZ, P5 ;  /* 0x000000ff6c337207 */ /* 0x000fe40002800000 */
[C---:B------:R-:W-:Y:S02]  /*2640*/  LOP3.LUT P6, RZ, R101.reuse, 0xff0000, RZ, 0xc0, !PT ;  /* 0x00ff000065ff7812 */ /* 0x040fe400078cc0ff */
[----:B------:R-:W-:-:S02]  /*2650*/  ISETP.GE.U32.AND P5, PT, R101, 0x1000000, PT ;  /* 0x010000006500780c */ /* 0x000fc40003fa6070 */
[----:B------:R-:W-:Y:S02]  /*2660*/  SEL R46, R93, RZ, P6 ;  /* 0x000000ff5d2e7207 */ /* 0x000fe40003000000 */
[----:B------:R-:W-:Y:S01]  /*2670*/  SEL R47, R108, RZ, P5 ;  /* 0x000000ff6c2f7207 */ /* 0x000fe20002800000 */
[----:B------:R-:W-:Y:S08]  /*2680*/  BRA `(.L_x_3155) ;  /* 0x0000000800ac7947 */ /* 0x000ff00003800000 */
.L_x_3153:
[----:B------:R-:W-:Y:S05]  /*2690*/  @!P0 BRA `(.L_x_3156) ;  /* 0x0000000000848947 */ /* 0x000fea0003800000 */
[--C-:B------:R-:W-:Y:S01]  /*26a0*/  FFMA.FTZ R90, R90, UR20, R61.reuse ;  /* 0x000000145a5a7c23 */ /* 0x100fe2000801003d */
[--C-:B------:R-:W-:Y:S01]  /*26b0*/  FFMA.FTZ R92, R92, UR20, R61.reuse ;  /* 0x000000145c5c7c23 */ /* 0x100fe2000801003d */
[--C-:B------:R-:W-:Y:S01]  /*26c0*/  FFMA.FTZ R106, R106, UR20, R61.reuse ;  /* 0x000000146a6a7c23 */ /* 0x100fe2000801003d */
        /* <DEDUP_REMOVED lines=12> */
[----:B------:R-:W-:-:S02]  /*2790*/  FMUL.FTZ R46, R42, UR8 ;  /* 0x000000082a2e7c20 */ /* 0x000fc40008410000 */
[----:B------:R-:W-:Y:S01]  /*27a0*/  SEL R48, R44, RZ, P6 ;  /* 0x000000ff2c307207 */ /* 0x000fe20003000000 */
[----:B------:R-:W-:Y:S01]  /*27b0*/  FMUL.FTZ R43, R108, UR11 ;  /* 0x0000000b6c2b7c20 */ /* 0x000fe20008410000 */
        /* <DEDUP_REMOVED lines=15> */
.L_x_3156:
        /* <DEDUP_REMOVED lines=11> */
[----:B------:R-:W-:Y:S01]  /*2960*/  FADD.FTZ R108, R95, -R108 ;  /* 0x8000006c5f6c7221 */ /* 0x000fe20000010000 */
[----:B------:R-:W-:Y:S01]  /*2970*/  FMUL.FTZ R90, R90, UR8 ;  /* 0x000000085a5a7c20 */ /* 0x000fe20008410000 */
[----:B------:R-:W-:Y:S01]  /*2980*/  FMUL.FTZ R92, R92, UR8 ;  /* 0x000000085c5c7c20 */ /* 0x000fe20008410000 */
[----:B------:R-:W-:Y:S01]  /*2990*/  FMUL.FTZ R106, R106, UR11 ;  /* 0x0000000b6a6a7c20 */ /* 0x000fe20008410000 */
[----:B------:R-:W-:-:S02]  /*29a0*/  FMUL.FTZ R108, R108, UR11 ;  /* 0x0000000b6c6c7c20 */ /* 0x000fc40008410000 */
        /* <DEDUP_REMOVED lines=17> */
.L_x_3152:
[----:B------:R-:W-:-:S04]  /*2ac0*/  ISETP.NE.U32.AND P2, PT, RZ, UR9, PT ;  /* 0x00000009ff007c0c */ /* 0x000fc8000bf45070 */
[----:B------:R-:W-:-:S13]  /*2ad0*/  ISETP.NE.AND.EX P2, PT, RZ, UR10, PT, P2 ;  /* 0x0000000aff007c0c */ /* 0x000fda000bf45320 */
        /* <DEDUP_REMOVED lines=19> */
[----:B------:R-:W-:-:S02]  /*2c10*/  SEL R48, R48, RZ, P6 ;  /* 0x000000ff30307207 */ /* 0x000fc40003000000 */
[----:B------:R-:W-:Y:S01]  /*2c20*/  SEL R49, R49, RZ, P5 ;  /* 0x000000ff31317207 */ /* 0x000fe20002800000 */
[----:B------:R-:W-:Y:S01]  /*2c30*/  FMUL.FTZ R51, R43, UR8 ;  /* 0x000000082b337c20 */ /* 0x000fe20008410000 */
[C---:B------:R-:W-:Y:S02]  /*2c40*/  LOP3.LUT P6, RZ, R96.reuse, 0xff0000, RZ, 0xc0, !PT ;  /* 0x00ff000060ff7812 */ /* 0x040fe400078cc0ff */
[----:B------:R-:W-:Y:S02]  /*2c50*/  ISETP.GE.U32.AND P5, PT, R96, 0x1000000, PT ;  /* 0x010000006000780c */ /* 0x000fe40003fa6070 */
[----:B------:R-:W-:Y:S02]  /*2c60*/  SEL R50, R50, RZ, P6 ;  /* 0x000000ff32327207 */ /* 0x000fe40003000000 */
[----:B------:R-:W-:Y:S01]  /*2c70*/  SEL R51, R51, RZ, P5 ;  /* 0x000000ff33337207 */ /* 0x000fe20002800000 */
[----:B------:R-:W-:Y:S08]  /*2c80*/  BRA `(.L_x_3155) ;  /* 0x00000004002c7947 */ /* 0x000ff00003800000 */
.L_x_3158:
        /* <DEDUP_REMOVED lines=17> */
[----:B0-----:R-:W-:-:S02]  /*2da0*/  SEL R48, R89, RZ, P6 ;  /* 0x000000ff59307207 */ /* 0x001fc40003000000 */
[----:B------:R-:W-:Y:S01]  /*2db0*/  SEL R49, R92, RZ, P5 ;  /* 0x000000ff5c317207 */ /* 0x000fe20002800000 */
[----:B------:R-:W-:Y:S01]  /*2dc0*/  FMUL.FTZ R108, R108, UR8 ;  /* 0x000000086c6c7c20 */ /* 0x000fe20008410000 */
[C---:B------:R-:W-:Y:S02]  /*2dd0*/  LOP3.LUT P6, RZ, R96.reuse, 0xff0000, RZ, 0xc0, !PT ;  /* 0x00ff000060ff7812 */ /* 0x040fe400078cc0ff */
[----:B------:R-:W-:Y:S02]  /*2de0*/  ISETP.GE.U32.AND P5, PT, R96, 0x1000000, PT ;  /* 0x010000006000780c */ /* 0x000fe40003fa6070 */
[----:B------:R-:W-:Y:S02]  /*2df0*/  SEL R50, R93, RZ, P6 ;  /* 0x000000ff5d327207 */ /* 0x000fe40003000000 */
[----:B------:R-:W-:Y:S01]  /*2e00*/  SEL R51, R108, RZ, P5 ;  /* 0x000000ff6c337207 */ /* 0x000fe20002800000 */
[----:B------:R-:W-:Y:S08]  /*2e10*/  BRA `(.L_x_3155) ;  /* 0x0000000000c87947 */ /* 0x000ff00003800000 */
.L_x_3157:
        /* <DEDUP_REMOVED lines=26> */
.L_x_3159:
        /* <DEDUP_REMOVED lines=17> */
[----:B0-----:R-:W-:-:S02]  /*30d0*/  SEL R48, R90, RZ, P6 ;  /* 0x000000ff5a307207 */ /* 0x001fc40003000000 */
[----:B------:R-:W-:Y:S01]  /*30e0*/  SEL R49, R92, RZ, P5 ;  /* 0x000000ff5c317207 */ /* 0x000fe20002800000 */
[----:B------:R-:W-:Y:S01]  /*30f0*/  FMUL.FTZ R108, R108, UR8 ;  /* 0x000000086c6c7c20 */ /* 0x000fe20008410000 */
[C---:B------:R-:W-:Y:S02]  /*3100*/  LOP3.LUT P6, RZ, R96.reuse, 0xff0000, RZ, 0xc0, !PT ;  /* 0x00ff000060ff7812 */ /* 0x040fe400078cc0ff */
[----:B------:R-:W-:Y:S02]  /*3110*/  ISETP.GE.U32.AND P5, PT, R96, 0x1000000, PT ;  /* 0x010000006000780c */ /* 0x000fe40003fa6070 */
[----:B------:R-:W-:Y:S02]  /*3120*/  SEL R50, R106, RZ, P6 ;  /* 0x000000ff6a327207 */ /* 0x000fe40003000000 */
[----:B------:R-:W-:-:S09]  /*3130*/  SEL R51, R108, RZ, P5 ;  /* 0x000000ff6c337207 */ /* 0x000fd20002800000 */
.L_x_3155:
        /* <DEDUP_REMOVED lines=37> */
[----:B------:R-:W-:Y:S02]  /*3390*/  SEL R50, R46, RZ, P6 ;  /* 0x000000ff2e327207 */ /* 0x000fe40003000000 */
[----:B------:R-:W-:Y:S02]  /*33a0*/  ISETP.GE.U32.AND P6, PT, R80, 0x1000000, PT ;  /* 0x010000005000780c */ /* 0x000fe40003fc6070 */
[----:B------:R-:W-:Y:S02]  /*33b0*/  SEL R46, R46, RZ, P5 ;  /* 0x000000ff2e2e7207 */ /* 0x000fe40002800000 */
[----:B------:R-:W-:-:S02]  /*33c0*/  ISETP.GE.U32.AND P5, PT, R102, 0x1000000, PT ;  /* 0x010000006600780c */ /* 0x000fc40003fa6070 */
[C---:B------:R-:W-:Y:S02]  /*33d0*/  SEL R51, R47.reuse, RZ, P6 ;  /* 0x000000ff2f337207 */ /* 0x040fe40003000000 */
[----:B------:R-:W-:Y:S01]  /*33e0*/  SEL R47, R47, RZ, P5 ;  /* 0x000000ff2f2f7207 */ /* 0x000fe20002800000 */
[----:B------:R-:W-:Y:S08]  /*33f0*/  BRA `(.L_x_3163) ;  /* 0x0000000c00287947 */ /* 0x000ff00003800000 */
.L_x_3162:
        /* <DEDUP_REMOVED lines=33> */
.L_x_3161:
        /* <DEDUP_REMOVED lines=34> */
.L_x_3164:
        /* <DEDUP_REMOVED lines=33> */
.L_x_3160:
        /* <DEDUP_REMOVED lines=27> */
.L_x_3166:
        /* <DEDUP_REMOVED lines=25> */
.L_x_3165:
        /* <DEDUP_REMOVED lines=26> */
.L_x_3167:
        /* <DEDUP_REMOVED lines=24> */
.L_x_3163:
        /* <DEDUP_REMOVED lines=9> */
[----:B------:R-:W-:Y:S05]  /*4130*/  BRA.U !UP1, `(.L_x_3168) ;  /* 0xffffffc109e47547 */ /* 0x000fea000b83ffff */
        /* <DEDUP_REMOVED lines=24> */
.L_x_3143:
[----:B------:R-:W1:Y:S08]  /*42c0*/  LDC R3, c[0x0][0x388] ;  /* 0x0000e200ff037b82 */ /* 0x000e700000000800 */
[----:B------:R-:W3:Y:S08]  /*42d0*/  LDC.64 R4, c[0x0][0x440] ;  /* 0x00011000ff047b82 */ /* 0x000ef00000000a00 */
[----:B------:R-:W4:Y:S01]  /*42e0*/  LDC.64 R6, c[0x0][0x448] ;  /* 0x00011200ff067b82 */ /* 0x000f220000000a00 */
[----:B-1----:R-:W-:-:S05]  /*42f0*/  IMAD R3, R3, UR7, RZ ;  /* 0x0000000703037c24 */ /* 0x002fca000f8e02ff */
        /* <DEDUP_REMOVED lines=10> */
.L_x_3169:
        /* <DEDUP_REMOVED lines=14> */
.L_x_3603:


//--------------------- .text._ZN10layer_norm31ln_parallel_residual_bwd_kernelINS_13Kernel_traitsIfffffjLj1536ELj1ELj1ELj4ELj16ENS_18Kernel_traits_baseILj1536EfffffjLj128EEEEELb0ELb0ELb0EEEvNS_9BwdParamsE --------------------------
	.section	.text._ZN10layer_norm31ln_parallel_residual_bwd_kernelINS_13Kernel_traitsIfffffjLj1536ELj1ELj1ELj4ELj16ENS_18Kernel_traits_baseILj1536EfffffjLj128EEEEELb0ELb0ELb0EEEvNS_9BwdParamsE,"ax",@progbits
	.align	128
        .global         _ZN10layer_norm31ln_parallel_residual_bwd_kernelINS_13Kernel_traitsIfffffjLj1536ELj1ELj1ELj4ELj16ENS_18Kernel_traits_baseILj1536EfffffjLj128EEEEELb0ELb0ELb0EEEvNS_9BwdParamsE
        .type           _ZN10layer_norm31ln_parallel_residual_bwd_kernelINS_13Kernel_traitsIfffffjLj1536ELj1ELj1ELj4ELj16ENS_18Kernel_traits_baseILj1536EfffffjLj128EEEEELb0ELb0ELb0EEEvNS_9BwdParamsE,@function
        .size           _ZN10layer_norm31ln_parallel_residual_bwd_kernelINS_13Kernel_traitsIfffffjLj1536ELj1ELj1ELj4ELj16ENS_18Kernel_traits_baseILj1536EfffffjLj128EEEEELb0ELb0ELb0EEEvNS_9BwdParamsE,(.L_x_3604 - _ZN10layer_norm31ln_parallel_residual_bwd_kernelINS_13Kernel_traitsIfffffjLj1536ELj1ELj1ELj4ELj16ENS_18Kernel_traits_baseILj1536EfffffjLj128EEEEELb0ELb0ELb0EEEvNS_9BwdParamsE)
        .other          _ZN10layer_norm31ln_parallel_residual_bwd_kernelINS_13Kernel_traitsIfffffjLj1536ELj1ELj1ELj4ELj16ENS_18Kernel_traits_baseILj1536EfffffjLj128EEEEELb0ELb0ELb0EEEvNS_9BwdParamsE,@"STO_CUDA_ENTRY STV_DEFAULT"
_ZN10layer_norm31ln_parallel_residual_bwd_kernelINS_13Kernel_traitsIfffffjLj1536ELj1ELj1ELj4ELj16ENS_18Kernel_traits_baseILj1536EfffffjLj128EEEEELb0ELb0ELb0EEEvNS_9BwdParamsE:
.text._ZN10layer_norm31ln_parallel_residual_bwd_kernelINS_13Kernel_traitsIfffffjLj1536ELj1ELj1ELj4ELj16ENS_18Kernel_traits_baseILj1536EfffffjLj128EEEEELb0ELb0ELb0EEEvNS_9BwdParamsE:
        /* <DEDUP_REMOVED lines=23> */
[----:B---3--:R-:W5:Y:S01]  /*0170*/  @P5 LDG.E.128 R76, desc[UR20][R4.64] ;  /* 0x00000014044c5981 */ /* 0x008f62000c1e1d00 */
[----:B------:R-:W-:-:S03]  /*0180*/  @P5 LOP3.LUT R3, R3, 0x80, RZ, 0xfc, !PT ;  /* 0x0000008003035812 */ /* 0x000fc600078efcff */
[----:B------:R-:W5:Y:S01]  /*0190*/  @P5 LDG.E.128 R72, desc[UR20][R6.64] ;  /* 0x0000001406485981 */ /* 0x000f62000c1e1d00 */
[----:B0-----:R-:W-:Y:S01]  /*01a0*/  UISETP.GE.AND UP0, UPT, UR9, UR4, UPT ;  /* 0x000000040900728c */ /* 0x001fe2000bf06270 */
[----:B------:R-:W-:-:S04]  /*01b0*/  @P4 IMAD.WIDE.U32 R12, R3, 0x10, R8 ;  /* 0x00000010030c4825 */ /* 0x000fc800078e0008 */
[C---:B-1----:R-:W-:Y:S01]  /*01c0*/  @P4 IMAD.WIDE.U32 R14, R3.reuse, 0x10, R10 ;  /* 0x00000010030e4825 */ /* 0x042fe200078e000a */
[----:B------:R-:W-:Y:S01]  /*01d0*/  @P4 IADD3 R3, PT, PT, R3, 0x80, RZ ;  /* 0x0000008003034810 */ /* 0x000fe20007ffe0ff */
[----:B------:R0:W5:Y:S04]  /*01e0*/  @P4 LDG.E.128 R68, desc[UR20][R12.64] ;  /* 0x000000140c444981 */ /* 0x000168000c1e1d00 */
[C---:B------:R-:W-:Y:S01]  /*01f0*/  @P3 IMAD.WIDE.U32 R8, R3.reuse, 0x10, R16 ;  /* 0x0000001003083825 */ /* 0x040fe200078e0010 */
[----:B------:R1:W5:Y:S03]  /*0200*/  @P4 LDG.E.128 R64, desc[UR20][R14.64] ;  /* 0x000000140e404981 */ /* 0x000366000c1e1d00 */
[----:B------:R-:W-:Y:S01]  /*0210*/  @P3 IMAD.WIDE.U32 R10, R3, 0x10, R18 ;  /* 0x00000010030a3825 */ /* 0x000fe200078e0012 */
[----:B------:R2:W5:Y:S01]  /*0220*/  @P3 LDG.E.128 R60, desc[UR20][R8.64] ;  /* 0x00000014083c3981 */ /* 0x000562000c1e1d00 */
[----:B------:R-:W-:-:S02]  /*0230*/  CS2R R52, SRZ ;  /* 0x0000000000347805 */ /* 0x000fc4000001ff00 */
[----:B------:R-:W-:Y:S02]  /*0240*/  CS2R R54, SRZ ;  /* 0x0000000000367805 */ /* 0x000fe4000001ff00 */
[----:B------:R-:W-:Y:S01]  /*0250*/  CS2R R48, SRZ ;  /* 0x0000000000307805 */ /* 0x000fe2000001ff00 */
[----:B------:R3:W5:Y:S01]  /*0260*/  @P3 LDG.E.128 R56, desc[UR20][R10.64] ;  /* 0x000000140a383981 */ /* 0x000762000c1e1d00 */
        /* <DEDUP_REMOVED lines=58> */
.L_x_3209:
[----:B0-----:R-:W-:Y:S02]  /*0610*/  UIMAD.WIDE UR14, UR9, 0x4, UR18 ;  /* 0x00000004090e78a5 */ /* 0x001fe4000f8e0212 */
[----:B------:R-:W-:-:S04]  /*0620*/  UIMAD.WIDE UR4, UR9, 0x4, UR16 ;  /* 0x00000004090478a5 */ /* 0x000fc8000f8e0210 */
[----:B---34-:R-:W-:Y:S02]  /*0630*/  MOV R98, UR14 ;  /* 0x0000000e00627c02 */ /* 0x018fe40008000f00 */
[----:B------:R-:W-:Y:S02]  /*0640*/  MOV R99, UR15 ;  /* 0x0000000f00637c02 */ /* 0x000fe40008000f00 */
[----:B------:R-:W-:Y:S02]  /*0650*/  MOV R96, UR4 ;  /* 0x0000000400607c02 */ /* 0x000fe40008000f00 */
[----:B------:R-:W-:Y:S01]  /*0660*/  MOV R97, UR5 ;  /* 0x0000000500617c02 */ /* 0x000fe20008000f00 */
[----:B------:R-:W2:Y:S04]  /*0670*/  LDG.E R98, desc[UR20][R98.64] ;  /* 0x0000001462627981 */ /* 0x000ea8000c1e1900 */
[----:B------:R-:W3:Y:S01]  /*0680*/  LDG.E R96, desc[UR20][R96.64] ;  /* 0x0000001460607981 */ /* 0x000ee2000c1e1900 */
        /* <DEDUP_REMOVED lines=17> */
[----:B------:R-:W4:Y:S01]  /*07a0*/  LDG.E.128 R116, desc[UR20][R116.64] ;  /* 0x0000001474747981 */ /* 0x000f22000c1e1d00 */
[----:B--2---:R-:W-:-:S06]  /*07b0*/  IMAD.WIDE.U32 R96, R0, 0x10, R96 ;  /* 0x0000001000607825 */ /* 0x004fcc00078e0060 */
[----:B------:R-:W2:Y:S01]  /*07c0*/  LDG.E.128 R96, desc[UR20][R96.64] ;  /* 0x0000001460607981 */ /* 0x000ea2000c1e1d00 */
[----:B---3--:R-:W-:-:S06]  /*07d0*/  IMAD.WIDE.U32 R100, R0, 0x10, R100 ;  /* 0x0000001000647825 */ /* 0x008fcc00078e0064 */
[----:B------:R-:W3:Y:S01]  /*07e0*/  LDG.E.128 R100, desc[UR20][R100.64] ;  /* 0x0000001464647981 */ /* 0x000ee2000c1e1d00 */
[----:B----4-:R-:W-:-:S04]  /*07f0*/  ISETP.NE.U32.AND P0, PT, RZ, UR24, PT ;  /* 0x00000018ff007c0c */ /* 0x010fc8000bf05070 */
[----:B------:R-:W-:-:S13]  /*0800*/  ISETP.NE.AND.EX P0, PT, RZ, UR25, PT, P0 ;  /* 0x00000019ff007c0c */ /* 0x000fda000bf05300 */
[----:B------:R-:W0:Y:S01]  /*0810*/  @P0 LDC.64 R128, c[0x0][0x438] ;  /* 0x00010e00ff800b82 */ /* 0x000e220000000a00 */
[C---:B------:R-:W-:Y:S01]  /*0820*/  IADD3 R130, PT, PT, R0.reuse, 0x80, RZ ;  /* 0x0000008000827810 */ /* 0x040fe20007ffe0ff */
[----:B0-----:R-:W-:-:S05]  /*0830*/  @P0 IMAD.WIDE.U32 R128, R0, 0x10, R128 ;  /* 0x0000001000800825 */ /* 0x001fca00078e0080 */
[----:B------:R0:W5:Y:S01]  /*0840*/  @P0 LDG.E.128 R4, desc[UR20][R128.64] ;  /* 0x0000001480040981 */ /* 0x000162000c1e1d00 */
[C---:B------:R-:W-:Y:S01]  /*0850*/  FADD.FTZ R110, -R126.reuse, R117 ;  /* 0x000000757e6e7221 */ /* 0x040fe20000010100 */
[----:B------:R-:W-:-:S03]  /*0860*/  FADD.FTZ R3, -R126, R116 ;  /* 0x000000747e037221 */ /* 0x000fc60000010100 */
[----:B------:R-:W-:Y:S01]  /*0870*/  FMUL.FTZ R110, R110, UR14 ;  /* 0x0000000e6e6e7c20 */ /* 0x000fe20008410000 */
[----:B--2--5:R-:W-:Y:S01]  /*0880*/  FMUL.FTZ R111, R72, R96 ;  /* 0x00000060486f7220 */ /* 0x024fe20000410000 */
[----:B------:R-:W-:Y:S01]  /*0890*/  FMUL.FTZ R116, R73, R97 ;  /* 0x0000006149747220 */ /* 0x000fe20000410000 */
[----:B------:R-:W-:Y:S01]  /*08a0*/  FMUL.FTZ R3, R3, UR14 ;  /* 0x0000000e03037c20 */ /* 0x000fe20008410000 */
[----:B------:R-:W-:Y:S01]  /*08b0*/  FADD.FTZ R117, -R126, R118 ;  /* 0x000000767e757221 */ /* 0x000fe20000010100 */
[----:B---3--:R-:W-:Y:S01]  /*08c0*/  FFMA.FTZ R108, R76, R100, R111 ;  /* 0x000000644c6c7223 */ /* 0x008fe2000001006f */
[----:B------:R-:W-:Y:S01]  /*08d0*/  FADD.FTZ R41, R41, R101 ;  /* 0x0000006529297221 */ /* 0x000fe20000010000 */
[----:B------:R-:W-:Y:S01]  /*08e0*/  FFMA.FTZ R111, R77, R101, R116 ;  /* 0x000000654d6f7223 */ /* 0x000fe20000010074 */
[----:B------:R-:W-:Y:S01]  /*08f0*/  FFMA.FTZ R53, R101, R110, R53 ;  /* 0x0000006e65357223 */ /* 0x000fe20000010035 */
[----:B------:R-:W-:Y:S01]  /*0900*/  FMUL.FTZ R101, R74, R98 ;  /* 0x000000624a657220 */ /* 0x000fe20000410000 */
[----:B------:R-:W-:Y:S01]  /*0910*/  FADD.FTZ R16, R16, R96 ;  /* 0x0000006010107221 */ /* 0x000fe20000010000 */
[-C--:B------:R-:W-:Y:S01]  /*0920*/  FFMA.FTZ R28, R96, R3.reuse, R28 ;  /* 0x00000003601c7223 */ /* 0x080fe2000001001c */
[----:B------:R-:W-:Y:S01]  /*0930*/  FADD.FTZ R96, RZ, R108 ;  /* 0x0000006cff607221 */ /* 0x000fe20000010000 */
[----:B------:R-:W-:Y:S01]  /*0940*/  FFMA.FTZ R116, R78, R102, R101 ;  /* 0x000000664e747223 */ /* 0x000fe20000010065 */
[----:B------:R-:W-:Y:S01]  /*0950*/  FFMA.FTZ R101, R3, R108, RZ ;  /* 0x0000006c03657223 */ /* 0x000fe200000100ff */
[----:B------:R-:W-:Y:S01]  /*0960*/  FMUL.FTZ R117, R117, UR14 ;  /* 0x0000000e75757c20 */ /* 0x000fe20008410000 */
        /* <DEDUP_REMOVED lines=8> */
[----:B------:R-:W-:Y:S01]  /*09f0*/  FADD.FTZ R18, R18, R98 ;  /* 0x0000006212127221 */ /* 0x000fe20000010000 */
[----:B------:R-:W-:Y:S01]  /*0a00*/  FFMA.FTZ R30, R98, R117, R30 ;  /* 0x00000075621e7223 */ /* 0x000fe2000001001e */
[----:B------:R-:W-:Y:S01]  /*0a10*/  FADD.FTZ R98, R97, R116 ;  /* 0x0000007461627221 */ /* 0x000fe20000010000 */
[----:B------:R-:W-:Y:S01]  /*0a20*/  FMUL.FTZ R118, R118, UR14 ;  /* 0x0000000e76767c20 */ /* 0x000fe20008410000 */
[----:B------:R-:W-:Y:S01]  /*0a30*/  FFMA.FTZ R119, R79, R103, R100 ;  /* 0x000000674f777223 */ /* 0x000fe20000010064 */
[----:B------:R-:W-:Y:S01]  /*0a40*/  FFMA.FTZ R97, R117, R116, R96 ;  /* 0x0000007475617223 */ /* 0x000fe20000010060 */
        /* <DEDUP_REMOVED lines=8> */
.L_x_3172:
[----:B-1--4-:R-:W-:Y:S05]  /*0ad0*/  BSYNC.RECONVERGENT B0 ;  /* 0x0000000000007941 */ /* 0x012fea0003800200 */
.L_x_3171:
[----:B------:R-:W-:Y:S04]  /*0ae0*/  BSSY.RECONVERGENT B0, `(.L_x_3173) ;  /* 0x0000039000007945 */ /* 0x000fe80003800200 */
[----:B------:R-:W-:Y:S05]  /*0af0*/  @!P4 BRA `(.L_x_3174) ;  /* 0x0000000000dcc947 */ /* 0x000fea0003800000 */
[----:B------:R-:W0:Y:S01]  /*0b00*/  LDC.64 R104, c[0x0][0x3a8] ;  /* 0x0000ea00ff687b82 */ /* 0x000e220000000a00 */
[----:B------:R-:W-:-:S07]  /*0b10*/  ISETP.NE.U32.AND P0, PT, RZ, UR24, PT ;  /* 0x00000018ff007c0c */ /* 0x000fce000bf05070 */
        /* <DEDUP_REMOVED lines=8> */
[----:B------:R-:W-:-:S13]  /*0ba0*/  ISETP.NE.AND.EX P0, PT, RZ, UR25, PT, P0 ;  /* 0x00000019ff007c0c */ /* 0x000fda000bf05300 */
[----:B------:R-:W0:Y:S02]  /*0bb0*/  @P0 LDC.64 R122, c[0x0][0x438] ;  /* 0x00010e00ff7a0b82 */ /* 0x000e240000000a00 */
[----:B0-----:R-:W-:-:S05]  /*0bc0*/  @P0 IMAD.WIDE.U32 R122, R130, 0x10, R122 ;  /* 0x00000010827a0825 */ /* 0x001fca00078e007a */
[----:B------:R0:W5:Y:S01]  /*0bd0*/  @P0 LDG.E.128 R80, desc[UR20][R122.64] ;  /* 0x000000147a500981 */ /* 0x000162000c1e1d00 */
[----:B------:R-:W-:Y:S01]  /*0be0*/  IADD3 R130, PT, PT, R130, 0x80, RZ ;  /* 0x0000008082827810 */ /* 0x000fe20007ffe0ff */
[C---:B---3--:R-:W-:Y:S01]  /*0bf0*/  FADD.FTZ R124, -R126.reuse, R104 ;  /* 0x000000687e7c7221 */ /* 0x048fe20000010100 */
[----:B------:R-:W-:-:S03]  /*0c00*/  FADD.FTZ R131, -R126, R105 ;  /* 0x000000697e837221 */ /* 0x000fc60000010100 */
[----:B------:R-:W-:Y:S01]  /*0c10*/  FMUL.FTZ R105, R124, UR14 ;  /* 0x0000000e7c697c20 */ /* 0x000fe20008410000 */
[----:B----45:R-:W-:Y:S01]  /*0c20*/  FMUL.FTZ R127, R64, R96 ;  /* 0x00000060407f7220 */ /* 0x030fe20000410000 */
[C---:B------:R-:W-:Y:S01]  /*0c30*/  FADD.FTZ R132, -R126.reuse, R106 ;  /* 0x0000006a7e847221 */ /* 0x040fe20000010100 */
[----:B------:R-:W-:Y:S01]  /*0c40*/  FMUL.FTZ R106, R131, UR14 ;  /* 0x0000000e836a7c20 */ /* 0x000fe20008410000 */
[----:B------:R-:W-:Y:S01]  /*0c50*/  FADD.FTZ R124, -R126, R107 ;  /* 0x0000006b7e7c7221 */ /* 0x000fe20000010100 */
[----:B--2---:R-:W-:Y:S01]  /*0c60*/  FADD.FTZ R36, R36, R100 ;  /* 0x0000006424247221 */ /* 0x004fe20000010000 */
[----:B------:R-:W-:Y:S01]  /*0c70*/  FFMA.FTZ R104, R68, R100, R127 ;  /* 0x0000006444687223 */ /* 0x000fe2000001007f */
[----:B------:R-:W-:Y:S01]  /*0c80*/  FFMA.FTZ R48, R100, R105, R48 ;  /* 0x0000006964307223 */ /* 0x000fe20000010030 */
[----:B------:R-:W-:Y:S01]  /*0c90*/  FMUL.FTZ R100, R65, R97 ;  /* 0x0000006141647220 */ /* 0x000fe20000410000 */
[----:B------:R-:W-:Y:S01]  /*0ca0*/  FADD.FTZ R37, R37, R101 ;  /* 0x0000006525257221 */ /* 0x000fe20000010000 */
[----:B------:R-:W-:Y:S01]  /*0cb0*/  FFMA.FTZ R49, R101, R106, R49 ;  /* 0x0000006a65317223 */ /* 0x000fe20000010031 */
[----:B------:R-:W-:Y:S01]  /*0cc0*/  FADD.FTZ R12, R12, R96 ;  /* 0x000000600c0c7221 */ /* 0x000fe20000010000 */
[----:B------:R-:W-:Y:S01]  /*0cd0*/  FFMA.FTZ R107, R69, R101, R100 ;  /* 0x00000065456b7223 */ /* 0x000fe20000010064 */
[----:B------:R-:W-:Y:S01]  /*0ce0*/  FFMA.FTZ R24, R96, R105, R24 ;  /* 0x0000006960187223 */ /* 0x000fe20000010018 */
[----:B------:R-:W-:Y:S01]  /*0cf0*/  FMUL.FTZ R101, R66, R98 ;  /* 0x0000006242657220 */ /* 0x000fe20000410000 */
[----:B0-----:R-:W-:Y:S01]  /*0d00*/  FMUL.FTZ R123, R132, UR14 ;  /* 0x0000000e847b7c20 */ /* 0x001fe20008410000 */
[----:B------:R-:W-:Y:S01]  /*0d10*/  FADD.FTZ R13, R13, R97 ;  /* 0x000000610d0d7221 */ /* 0x000fe20000010000 */
[----:B------:R-:W-:Y:S01]  /*0d20*/  FFMA.FTZ R25, R97, R106, R25 ;  /* 0x0000006a61197223 */ /* 0x000fe20000010019 */
[----:B------:R-:W-:Y:S01]  /*0d30*/  FADD.FTZ R96, R129, R104 ;  /* 0x0000006881607221 */ /* 0x000fe20000010000 */
[----:B------:R-:W-:Y:S01]  /*0d40*/  FFMA.FTZ R97, R105, R104, R128 ;  /* 0x0000006869617223 */ /* 0x000fe20000010080 */
[----:B------:R-:W-:Y:S01]  /*0d50*/  FFMA.FTZ R122, R70, R102, R101 ;  /* 0x00000066467a7223 */ /* 0x000fe20000010065 */
[----:B------:R-:W-:Y:S01]  /*0d60*/  FADD.FTZ R14, R14, R98 ;  /* 0x000000620e0e7221 */ /* 0x000fe20000010000 */
[----:B------:R-:W-:Y:S01]  /*0d70*/  FFMA.FTZ R26, R98, R123, R26 ;  /* 0x0000007b621a7223 */ /* 0x000fe2000001001a */
[----:B------:R-:W-:Y:S01]  /*0d80*/  FMUL.FTZ R98, R67, R99 ;  /* 0x0000006343627220 */ /* 0x000fe20000410000 */
[----:B------:R-:W-:Y:S01]  /*0d90*/  FADD.FTZ R101, R96, R107 ;  /* 0x0000006b60657221 */ /* 0x000fe20000010000 */
[----:B------:R-:W-:Y:S01]  /*0da0*/  FFMA.FTZ R96, R106, R107, R97 ;  /* 0x0000006b6a607223 */ /* 0x000fe20000010061 */
[----:B------:R-:W-:Y:S01]  /*0db0*/  FMUL.FTZ R124, R124, UR14 ;  /* 0x0000000e7c7c7c20 */ /* 0x000fe20008410000 */
        /* <DEDUP_REMOVED lines=11> */
.L_x_3174:
[----:B------:R-:W-:Y:S05]  /*0e70*/  BSYNC.RECONVERGENT B0 ;  /* 0x0000000000007941 */ /* 0x000fea0003800200 */
.L_x_3173:
        /* <DEDUP_REMOVED lines=16> */
[C---:B---3--:R-:W-:Y:S01]  /*0f80*/  FADD.FTZ R109, -R126.reuse, R112 ;  /* 0x000000707e6d7221 */ /* 0x048fe20000010100 */
[C---:B------:R-:W-:Y:S01]  /*0f90*/  FADD.FTZ R125, -R126.reuse, R113 ;  /* 0x000000717e7d7221 */ /* 0x040fe20000010100 */
[C---:B------:R-:W-:Y:S01]  /*0fa0*/  FADD.FTZ R130, -R126.reuse, R114 ;  /* 0x000000727e827221 */ /* 0x040fe20000010100 */
[----:B------:R-:W-:Y:S01]  /*0fb0*/  FADD.FTZ R131, -R126, R115 ;  /* 0x000000737e837221 */ /* 0x000fe20000010100 */
[----:B------:R-:W-:Y:S01]  /*0fc0*/  FMUL.FTZ R109, R109, UR14 ;  /* 0x0000000e6d6d7c20 */ /* 0x000fe20008410000 */
[----:B------:R-:W-:Y:S01]  /*0fd0*/  FMUL.FTZ R112, R125, UR14 ;  /* 0x0000000e7d707c20 */ /* 0x000fe20008410000 */
[----:B----45:R-:W-:Y:S01]  /*0fe0*/  FMUL.FTZ R113, R56, R96 ;  /* 0x0000006038717220 */ /* 0x030fe20000410000 */
[----:B------:R-:W-:Y:S01]  /*0ff0*/  FMUL.FTZ R126, R57, R97 ;  /* 0x00000061397e7220 */ /* 0x000fe20000410000 */
[----:B------:R-:W-:Y:S01]  /*1000*/  FADD.FTZ R8, R8, R96 ;  /* 0x0000006008087221 */ /* 0x000fe20000010000 */
[-C--:B------:R-:W-:Y:S01]  /*1010*/  FFMA.FTZ R20, R96, R109.reuse, R20 ;  /* 0x0000006d60147223 */ /* 0x080fe20000010014 */
[----:B------:R-:W-:Y:S01]  /*1020*/  FMUL.FTZ R115, R58, R98 ;  /* 0x000000623a737220 */ /* 0x000fe20000410000 */
[----:B--2---:R-:W-:Y:S01]  /*1030*/  FFMA.FTZ R114, R60, R100, R113 ;  /* 0x000000643c727223 */ /* 0x004fe20000010071 */
[----:B------:R-:W-:Y:S01]  /*1040*/  FADD.FTZ R32, R32, R100 ;  /* 0x0000006420207221 */ /* 0x000fe20000010000 */
[----:B------:R-:W-:Y:S01]  /*1050*/  FFMA.FTZ R44, R100, R109, R44 ;  /* 0x0000006d642c7223 */ /* 0x000fe2000001002c */
[----:B------:R-:W-:Y:S01]  /*1060*/  FADD.FTZ R33, R33, R101 ;  /* 0x0000006521217221 */ /* 0x000fe20000010000 */
[----:B------:R-:W-:Y:S01]  /*1070*/  FFMA.FTZ R113, R61, R101, R126 ;  /* 0x000000653d717223 */ /* 0x000fe2000001007e */
[----:B------:R-:W-:Y:S01]  /*1080*/  FFMA.FTZ R45, R101, R112, R45 ;  /* 0x00000070652d7223 */ /* 0x000fe2000001002d */
[----:B------:R-:W-:Y:S01]  /*1090*/  FMUL.FTZ R100, R59, R99 ;  /* 0x000000633b647220 */ /* 0x000fe20000410000 */
[----:B------:R-:W-:Y:S01]  /*10a0*/  FADD.FTZ R96, R129, R114 ;  /* 0x0000007281607221 */ /* 0x000fe20000010000 */
[----:B------:R-:W-:Y:S01]  /*10b0*/  FFMA.FTZ R101, R109, R114, R128 ;  /* 0x000000726d657223 */ /* 0x000fe20000010080 */
[----:B0-----:R-:W-:Y:S01]  /*10c0*/  FMUL.FTZ R121, R130, UR14 ;  /* 0x0000000e82797c20 */ /* 0x001fe20008410000 */
[----:B------:R-:W-:Y:S01]  /*10d0*/  FFMA.FTZ R125, R63, R103, R100 ;  /* 0x000000673f7d7223 */ /* 0x000fe20000010064 */
[----:B------:R-:W-:Y:S01]  /*10e0*/  FFMA.FTZ R115, R62, R102, R115 ;  /* 0x000000663e737223 */ /* 0x000fe20000010073 */
        /* <DEDUP_REMOVED lines=8> */
[-C--:B------:R-:W-:Y:S01]  /*1170*/  FFMA.FTZ R46, R102, R121.reuse, R46 ;  /* 0x00000079662e7223 */ /* 0x080fe2000001002e */
[----:B------:R-:W-:Y:S01]  /*1180*/  FADD.FTZ R35, R35, R103 ;  /* 0x0000006723237221 */ /* 0x000fe20000010000 */
[-C--:B------:R-:W-:Y:S01]  /*1190*/  FFMA.FTZ R47, R103, R120.reuse, R47 ;  /* 0x00000078672f7223 */ /* 0x080fe2000001002f */
[----:B------:R-:W-:Y:S01]  /*11a0*/  FADD.FTZ R10, R10, R98 ;  /* 0x000000620a0a7221 */ /* 0x000fe20000010000 */
[----:B------:R-:W-:Y:S01]  /*11b0*/  FFMA.FTZ R22, R98, R121, R22 ;  /* 0x0000007962167223 */ /* 0x000fe20000010016 */
[----:B------:R-:W-:Y:S01]  /*11c0*/  FADD.FTZ R11, R11, R99 ;  /* 0x000000630b0b7221 */ /* 0x000fe20000010000 */
[----:B------:R-:W-:Y:S01]  /*11d0*/  FFMA.FTZ R23, R99, R120, R23 ;  /* 0x0000007863177223 */ /* 0x000fe20000010017 */
[----:B------:R-:W-:Y:S01]  /*11e0*/  FADD.FTZ R129, R96, R125 ;  /* 0x0000007d60817221 */ /* 0x000fe20000010000 */
[----:B------:R-:W-:-:S07]  /*11f0*/  FFMA.FTZ R128, R120, R125, R97 ;  /* 0x0000007d78807223 */ /* 0x000fce0000010061 */
.L_x_3176:
[----:B------:R-:W-:Y:S05]  /*1200*/  BSYNC.RECONVERGENT B0 ;  /* 0x0000000000007941 */ /* 0x000fea0003800200 */
.L_x_3175:
        /* <DEDUP_REMOVED lines=32> */
.L_x_3178:
[----:B------:R-:W-:Y:S05]  /*1410*/  BSYNC.RECONVERGENT B0 ;  /* 0x0000000000007941 */ /* 0x000fea0003800200 */
.L_x_3177:
        /* <DEDUP_REMOVED lines=54> */
.L_x_3183:
        /* <DEDUP_REMOVED lines=17> */
.L_x_3182:
        /* <DEDUP_REMOVED lines=22> */
.L_x_3185:
        /* <DEDUP_REMOVED lines=21> */
.L_x_3181:
        /* <DEDUP_REMOVED lines=22> */
[----:B------:R-:W-:Y:S06]  /*1ca0*/  BRA `(.L_x_3184) ;  /* 0x0000000000ec7947 */ /* 0x000fec0003800000 */
.L_x_3187:
        /* <DEDUP_REMOVED lines=17> */
.L_x_3186:
        /* <DEDUP_REMOVED lines=22> */
.L_x_3188:
        /* <DEDUP_REMOVED lines=20> */
.L_x_3184:
        /* <DEDUP_REMOVED lines=14> */
.L_x_3180:
[----:B------:R-:W-:Y:S05]  /*2140*/  BSYNC.RECONVERGENT B0 ;  /* 0x0000000000007941 */ /* 0x000fea0003800200 */
.L_x_3179:
        /* <DEDUP_REMOVED lines=34> */
.L_x_3193:
        /* <DEDUP_REMOVED lines=17> */
.L_x_3192:
        /* <DEDUP_REMOVED lines=21> */
.L_x_3195:
        /* <DEDUP_REMOVED lines=13> */
.L_x_3191:
        /* <DEDUP_REMOVED lines=29> */
.L_x_3197:
        /* <DEDUP_REMOVED lines=17> */
.L_x_3196:
        /* <DEDUP_REMOVED lines=21> */
.L_x_3198:
        /* <DEDUP_REMOVED lines=12> */
.L_x_3194:
        /* <DEDUP_REMOVED lines=10> */
.L_x_3190:
[----:B------:R-:W-:Y:S05]  /*2c30*/  BSYNC.RECONVERGENT B0 ;  /* 0x0000000000007941 */ /* 0x000fea0003800200 */
.L_x_3189:
        /* <DEDUP_REMOVED lines=34> */
.L_x_3203:
        /* <DEDUP_REMOVED lines=17> */
.L_x_3202:
        /* <DEDUP_REMOVED lines=21> */
.L_x_3205:
        /* <DEDUP_REMOVED lines=13> */
.L_x_3201:
        /* <DEDUP_REMOVED lines=29> */
.L_x_3207:
        /* <DEDUP_REMOVED lines=17> */
.L_x_3206:
        /* <DEDUP_REMOVED lines=21> */
.L_x_3208:
        /* <DEDUP_REMOVED lines=12> */
.L_x_3204:
        /* <DEDUP_REMOVED lines=9> */
.L_x_3200:
[----:B------:R-:W-:Y:S05]  /*3710*/  BSYNC.RECONVERGENT B0 ;  /* 0x0000000000007941 */ /* 0x000fea0003800200 */
.L_x_3199:
[----:B------:R-:W-:Y:S01]  /*3720*/  UPLOP3.LUT UP1, UPT, UPT, UPT, UP1, 0x40, 0x4 ;  /* 0x000000000004789c */ /* 0x000fe20003f2e810 */
[----:B------:R-:W-:Y:S10]  /*3730*/  BRA.U !UP2, `(.L_x_3209) ;  /* 0xffffffcd0ab47547 */ /* 0x000ff4000b83ffff */
.L_x_3170:
        /* <DEDUP_REMOVED lines=19> */
.L_x_3211:
[----:B------:R-:W-:Y:S05]  /*3870*/  BSYNC.RECONVERGENT B0 ;  /* 0x0000000000007941 */ /* 0x000fea0003800200 */
.L_x_3210:
        /* <DEDUP_REMOVED lines=15> */
.L_x_3213:
[----:B------:R-:W-:Y:S05]  /*3970*/  BSYNC.RECONVERGENT B0 ;  /* 0x0000000000007941 */ /* 0x000fea0003800200 */
.L_x_3212:
        /* <DEDUP_REMOVED lines=14> */
.L_x_3214:
        /* <DEDUP_REMOVED lines=10> */
.L_x_3604:


//--------------------- .text._ZN10layer_norm31ln_parallel_residual_bwd_kernelINS_13Kernel_traitsIfffffjLj1536ELj1ELj1ELj4ELj16ENS_18Kernel_traits_baseILj1536EfffffjLj128EEEEELb0ELb0ELb1EEEvNS_9BwdParamsE --------------------------
	.section	.text._ZN10layer_norm31ln_parallel_residual_bwd_kernelINS_13Kernel_traitsIfffffjLj1536ELj1ELj1ELj4ELj16ENS_18Kernel_traits_baseILj1536EfffffjLj128EEEEELb0ELb0ELb1EEEvNS_9BwdParamsE,"ax",@progbits
	.align	128
        .global         _ZN10layer_norm31ln_parallel_residual_bwd_kernelINS_13Kernel_traitsIfffffjLj1536ELj1ELj1ELj4ELj16ENS_18Kernel_traits_baseILj1536EfffffjLj128EEEEELb0ELb0ELb1EEEvNS_9BwdParamsE
        .type           _ZN10layer_norm31ln_parallel_residual_bwd_kernelINS_13Kernel_traitsIfffffjLj1536ELj1ELj1ELj4ELj16ENS_18Kernel_traits_baseILj1536EfffffjLj128EEEEELb0ELb0ELb1EEEvNS_9BwdParamsE,@function
        .size           _ZN10layer_norm31ln_parallel_residual_bwd_kernelINS_13Kernel_traitsIfffffjLj1536ELj1ELj1ELj4ELj16ENS_18Kernel_traits_baseILj1536EfffffjLj128EEEEELb0ELb0ELb1EEEvNS_9BwdParamsE,(.L_x_3605 - _ZN10layer_norm31ln_parallel_residual_bwd_kernelINS_13Kernel_traitsIfffffjLj1536ELj1ELj1ELj4ELj16ENS_18Kernel_traits_baseILj1536EfffffjLj128EEEEELb0ELb0ELb1EEEvNS_9BwdParamsE)
        .other          _ZN10layer_norm31ln_parallel_residual_bwd_kernelINS_13Kernel_traitsIfffffjLj1536ELj1ELj1ELj4ELj16ENS_18Kernel_traits_baseILj1536EfffffjLj128EEEEELb0ELb0ELb1EEEvNS_9BwdParamsE,@"STO_CUDA_ENTRY STV_DEFAULT"
_ZN10layer_norm31ln_parallel_residual_bwd_kernelINS_13Kernel_traitsIfffffjLj1536ELj1ELj1ELj4ELj16ENS_18Kernel_traits_baseILj1536EfffffjLj128EEEEELb0ELb0ELb1EEEvNS_9BwdParamsE:
.text._ZN10layer_norm31ln_parallel_residual_bwd_kernelINS_13Kernel_traitsIfffffjLj1536ELj1ELj1ELj4ELj16ENS_18Kernel_traits_baseILj1536EfffffjLj128EEEEELb0ELb0ELb1EEEvNS_9BwdParamsE:
        /* <DEDUP_REMOVED lines=50> */
[----:B------:R-:W-:Y:S02]  /*0320*/  CS2R R118, SRZ ;  /* 0x0000000000767805 */ /* 0x000fe4000001ff00 */
[----:B------:R-:W-:Y:S02]  /*0330*/  CS2R R132, SRZ ;  /* 0x0000000000847805 */ /* 0x000fe4000001ff00 */
[----:B------:R-:W-:Y:S01]  /*0340*/  CS2R R106, SRZ ;  /* 0x00000000006a7805 */ /* 0x000fe2000001ff00 */
[----:B0-----:R-:W5:Y:S01]  /*0350*/  LDG.E.128 R44, desc[UR20][R4.64] ;  /* 0x00000014042c7981 */ /* 0x001f62000c1e1d00 */
[----:B------:R-:W-:Y:S01]  /*0360*/  UPLOP3.LUT UP1, UPT, UPT, UPT, UPT, 0x40, 0x4 ;  /* 0x000000000004789c */ /* 0x000fe20003f2e870 */
[----:B--2---:R-:W-:-:S02]  /*0370*/  IMAD.WIDE.U32 R8, R100, 0x10, R8 ;  /* 0x0000001064087825 */ /* 0x004fc400078e0008 */
[----:B------:R-:W5:Y:S01]  /*0380*/  LDG.E.128 R40, desc[UR20][R4.64+0x800] ;  /* 0x0008001404287981 */ /* 0x000f62000c1e1d00 */
[----:B------:R-:W-:Y:S02]  /*0390*/  CS2R R108, SRZ ;  /* 0x00000000006c7805 */ /* 0x000fe4000001ff00 */
[----:B------:R-:W-:Y:S02]  /*03a0*/  CS2R R110, SRZ ;  /* 0x00000000006e7805 */ /* 0x000fe4000001ff00 */
[----:B------:R-:W-:Y:S01]  /*03b0*/  CS2R R112, SRZ ;  /* 0x0000000000707805 */ /* 0x000fe2000001ff00 */
[----:B------:R0:W5:Y:S01]  /*03c0*/  LDG.E.128 R36, desc[UR20][R4.64+0x1000] ;  /* 0x0010001404247981 */ /* 0x000162000c1e1d00 */
[----:B------:R-:W-:Y:S01]  /*03d0*/  MOV R135, RZ ;  /* 0x000000ff00877202 */ /* 0x000fe20000000f00 */
[----:B------:R-:W1:Y:S02]  /*03e0*/  LDCU UR23, c[0x0][0x388] ;  /* 0x00007100ff1777ac */ /* 0x000e640008000800 */
[----:B------:R-:W5:Y:S01]  /*03f0*/  LDG.E.128 R32, desc[UR20][R8.64] ;  /* 0x0000001408207981 */ /* 0x000f62000c1e1d00 */
[----:B------:R-:W2:Y:S03]  /*0400*/  LDCU.U8 UR22, c[0x0][0x410] ;  /* 0x00008200ff1677ac */ /* 0x000ea60008000000 */
[----:B------:R-:W5:Y:S01]  /*0410*/  LDG.E.128 R28, desc[UR20][R8.64+0x800] ;  /* 0x00080014081c7981 */ /* 0x000f62000c1e1d00 */
[----:B0-----:R-:W-:Y:S01]  /*0420*/  CS2R R4, SRZ ;  /* 0x0000000000047805 */ /* 0x001fe2000001ff00 */
[----:B------:R-:W0:Y:S02]  /*0430*/  LDCU UR28, c[0x0][0x400] ;  /* 0x00008000ff1c77ac */ /* 0x000e240008000800 */
[----:B------:R3:W5:Y:S01]  /*0440*/  LDG.E.128 R24, desc[UR20][R8.64+0x1000] ;  /* 0x0010001408187981 */ /* 0x000762000c1e1d00 */
[----:B------:R-:W4:Y:S01]  /*0450*/  LDCU.64 UR12, c[0x0][0x470] ;  /* 0x00008e00ff0c77ac */ /* 0x000f220008000a00 */
[----:B------:R-:W0:Y:S01]  /*0460*/  LDCU.64 UR10, c[0x0][0x478] ;  /* 0x00008f00ff0a77ac */ /* 0x000e220008000a00 */
[----:B---3--:R-:W-:Y:S01]  /*0470*/  CS2R R8, SRZ ;  /* 0x0000000000087805 */ /* 0x008fe2000001ff00 */
[----:B------:R-:W3:Y:S01]  /*0480*/  LDCU.128 UR16, c[0x0][0x3c0] ;  /* 0x00007800ff1077ac */ /* 0x000ee20008000c00 */
[----:B------:R-:W0:Y:S01]  /*0490*/  LDCU.64 UR24, c[0x0][0x438] ;  /* 0x00008700ff1877ac */ /* 0x000e220008000a00 */
[----:B-12---:R-:W0:Y:S04]  /*04a0*/  LDCU.64 UR26, c[0x0][0x380] ;  /* 0x00007000ff1a77ac */ /* 0x006e280008000a00 */
.L_x_3242:
[----:B------:R-:W-:Y:S01]  /*04b0*/  UIMAD UR5, UR4, UR23, URZ ;  /* 0x00000017040572a4 */ /* 0x000fe2000f8e02ff */
[----:B--2---:R-:W1:Y:S01]  /*04c0*/  LDC.64 R48, c[0x0][0x3a8] ;  /* 0x0000ea00ff307b82 */ /* 0x004e620000000a00 */
[----:B---3--:R-:W-:Y:S02]  /*04d0*/  UIMAD.WIDE UR14, UR4, 0x4, UR18 ;  /* 0x00000004040e78a5 */ /* 0x008fe4000f8e0212 */
[----:B------:R-:W-:Y:S02]  /*04e0*/  USHF.R.S32.HI UR6, URZ, 0x1f, UR5 ;  /* 0x0000001fff067899 */ /* 0x000fe40008011405 */
[----:B------:R-:W-:Y:S02]  /*04f0*/  UIMAD.WIDE UR8, UR4, 0x4, UR16 ;  /* 0x00000004040878a5 */ /* 0x000fe4000f8e0210 */
[----:B------:R-:W-:Y:S01]  /*0500*/  ULEA.HI UR6, UR6, UR5, URZ, 0x2 ;  /* 0x0000000506067291 */ /* 0x000fe2000f8f10ff */
[----:B------:R-:W2:Y:S01]  /*0510*/  LDC.64 R60, c[0x0][0x430] ;  /* 0x00010c00ff3c7b82 */ /* 0x000ea20000000a00 */
[----:B------:R-:W-:-:S02]  /*0520*/  MOV R54, UR14 ;  /* 0x0000000e00367c02 */ /* 0x000fc40008000f00 */
[----:B------:R-:W-:Y:S02]  /*0530*/  MOV R55, UR15 ;  /* 0x0000000f00377c02 */ /* 0x000fe40008000f00 */
[----:B------:R-:W-:Y:S02]  /*0540*/  MOV R141, UR6 ;  /* 0x00000006008d7c02 */ /* 0x000fe40008000f00 */
[----:B------:R-:W-:Y:S01]  /*0550*/  MOV R50, UR8 ;  /* 0x0000000800327c02 */ /* 0x000fe20008000f00 */
[----:B------:R-:W3:Y:S01]  /*0560*/  LDC.64 R68, c[0x0][0x428] ;  /* 0x00010a00ff447b82 */ /* 0x000ee20000000a00 */
[----:B------:R-:W-:Y:S01]  /*0570*/  LEA.HI.SX32 R141, R141, R100, 0x1e ;  /* 0x000000648d8d7211 */ /* 0x000fe200078ff2ff */
[----:B------:R-:W4:Y:S01]  /*0580*/  LDG.E R136, desc[UR20][R54.64] ;  /* 0x0000001436887981 */ /* 0x000f22000c1e1900 */
[----:B------:R-:W-:Y:S02]  /*0590*/  MOV R51, UR9 ;  /* 0x0000000900337c02 */ /* 0x000fe40008000f00 */
[----:B------:R-:W-:-:S02]  /*05a0*/  IADD3 R139, PT, PT, R141, 0x80, RZ ;  /* 0x000000808d8b7810 */ /* 0x000fc40007ffe0ff */
[C---:B------:R-:W-:Y:S01]  /*05b0*/  IADD3 R137, PT, PT, R141.reuse, 0x100, RZ ;  /* 0x000001008d897810 */ /* 0x040fe20007ffe0ff */
[--C-:B-1----:R-:W-:Y:S01]  /*05c0*/  IMAD.WIDE.U32 R92, R141, 0x10, R48.reuse ;  /* 0x000000108d5c7825 */ /* 0x102fe200078e0030 */
[----:B------:R-:W4:Y:S03]  /*05d0*/  LDG.E R134, desc[UR20][R50.64] ;  /* 0x0000001432867981 */ /* 0x000f26000c1e1900 */
[--C-:B------:R-:W-:Y:S02]  /*05e0*/  IMAD.WIDE.U32 R96, R139, 0x10, R48.reuse ;  /* 0x000000108b607825 */ /* 0x100fe400078e0030 */
[----:B------:R-:W4:Y:S02]  /*05f0*/  LDG.E.128 R92, desc[UR20][R92.64] ;  /* 0x000000145c5c7981 */ /* 0x000f24000c1e1d00 */
[----:B------:R-:W-:Y:S02]  /*0600*/  IMAD.WIDE.U32 R100, R137, 0x10, R48 ;  /* 0x0000001089647825 */ /* 0x000fe400078e0030 */
[----:B------:R-:W4:Y:S02]  /*0610*/  LDG.E.128 R96, desc[UR20][R96.64] ;  /* 0x0000001460607981 */ /* 0x000f24000c1e1d00 */
[----:B--2---:R-:W-:-:S02]  /*0620*/  IMAD.WIDE.U32 R48, R141, 0x10, R60 ;  /* 0x000000108d307825 */ /* 0x004fc400078e003c */
[----:B------:R-:W2:Y:S02]  /*0630*/  LDG.E.128 R100, desc[UR20][R100.64] ;  /* 0x0000001464647981 */ /* 0x000ea4000c1e1d00 */
[----:B---3--:R-:W-:Y:S02]  /*0640*/  IMAD.WIDE.U32 R52, R141, 0x10, R68 ;  /* 0x000000108d347825 */ /* 0x008fe400078e0044 */
[----:B------:R-:W3:Y:S04]  /*0650*/  LDG.E.128 R48, desc[UR20][R48.64] ;  /* 0x0000001430307981 */ /* 0x000ee8000c1e1d00 */
        /* <DEDUP_REMOVED lines=9> */
[----:B0-----:R-:W-:-:S04]  /*06f0*/  ISETP.NE.U32.AND P1, PT, RZ, UR24, PT ;  /* 0x00000018ff007c0c */ /* 0x001fc8000bf25070 */
        /* <DEDUP_REMOVED lines=11> */
[----:B----4-:R-:W-:Y:S02]  /*07b0*/  R2UR UR9, R136 ;  /* 0x00000000880972ca */ /* 0x010fe400000e0000 */
[----:B------:R-:W-:-:S05]  /*07c0*/  FSEL R138, R134, RZ, !P2 ;  /* 0x000000ff868a7208 */ /* 0x000fca0005000000 */
[C---:B------:R-:W-:Y:S01]  /*07d0*/  FADD.FTZ R155, -R138.reuse, R93 ;  /* 0x0000005d8a9b7221 */ /* 0x040fe20000010100 */
[C---:B------:R-:W-:Y:S01]  /*07e0*/  FADD.FTZ R134, -R138.reuse, R92 ;  /* 0x0000005c8a867221 */ /* 0x040fe20000010100 */
[----:B------:R-:W-:-:S04]  /*07f0*/  FADD.FTZ R151, -R138, R95 ;  /* 0x0000005f8a977221 */ /* 0x000fc80000010100 */
[----:B0-----:R-:W-:Y:S01]  /*0800*/  FMUL.FTZ R125, R134, UR9 ;  /* 0x00000009867d7c20 */ /* 0x001fe20008410000 */
[----:B---3--:R-:W-:Y:S01]  /*0810*/  FMUL.FTZ R93, R32, R48 ;  /* 0x00000030205d7220 */ /* 0x008fe20000410000 */
[----:B------:R-:W-:-:S03]  /*0820*/  FMUL.FTZ R146, R33, R49 ;  /* 0x0000003121927220 */ /* 0x000fc60000410000 */
[----:B--2---:R-:W-:Y:S01]  /*0830*/  FFMA.FTZ R148, R44, R52, R93 ;  /* 0x000000342c947223 */ /* 0x004fe2000001005d */
[----:B------:R-:W-:Y:S01]  /*0840*/  FMUL.FTZ R95, R34, R50 ;  /* 0x00000032225f7220 */ /* 0x000fe20000410000 */
[----:B------:R-:W-:Y:S01]  /*0850*/  FFMA.FTZ R146, R45, R53, R146 ;  /* 0x000000352d927223 */ /* 0x000fe20000010092 */
[C---:B------:R-:W-:Y:S01]  /*0860*/  FADD.FTZ R94, -R138.reuse, R94 ;  /* 0x0000005e8a5e7221 */ /* 0x040fe20000010100 */
[----:B------:R-:W-:Y:S01]  /*0870*/  FADD.FTZ R93, RZ, R148 ;  /* 0x00000094ff5d7221 */ /* 0x000fe20000010000 */
[----:B------:R-:W-:Y:S01]  /*0880*/  FMUL.FTZ R155, R155, UR9 ;  /* 0x000000099b9b7c20 */ /* 0x000fe20008410000 */
[----:B-1----:R-:W-:Y:S01]  /*0890*/  FFMA.FTZ R122, R125, R148, RZ ;  /* 0x000000947d7a7223 */ /* 0x002fe200000100ff */
[----:B------:R-:W-:Y:S01]  /*08a0*/  FADD.FTZ R92, -R138, R101 ;  /* 0x000000658a5c7221 */ /* 0x000fe20000010100 */
[----:B------:R-:W-:Y:S01]  /*08b0*/  FMUL.FTZ R142, R35, R51 ;  /* 0x00000033238e7220 */ /* 0x000fe20000410000 */
[----:B------:R-:W-:Y:S01]  /*08c0*/  FFMA.FTZ R144, R46, R54, R95 ;  /* 0x000000362e907223 */ /* 0x000fe2000001005f */
[----:B------:R-:W-:Y:S01]  /*08d0*/  FADD.FTZ R101, R146, R93 ;  /* 0x0000005d92657221 */ /* 0x000fe20000010000 */
[----:B------:R-:W-:Y:S01]  /*08e0*/  FMUL.FTZ R153, R94, UR9 ;  /* 0x000000095e997c20 */ /* 0x000fe20008410000 */
[----:B------:R-:W-:Y:S01]  /*08f0*/  FFMA.FTZ R122, R155, R146, R122 ;  /* 0x000000929b7a7223 */ /* 0x000fe2000001007a */
[----:B------:R-:W-:Y:S01]  /*0900*/  FADD.FTZ R96, -R138, R96 ;  /* 0x000000608a607221 */ /* 0x000fe20000010100 */
[----:B------:R-:W-:Y:S01]  /*0910*/  FFMA.FTZ R142, R47, R55, R142 ;  /* 0x000000372f8e7223 */ /* 0x000fe2000001008e */
[----:B------:R-:W-:Y:S01]  /*0920*/  FADD.FTZ R101, R144, R101 ;  /* 0x0000006590657221 */ /* 0x000fe20000010000 */
[----:B------:R-:W-:Y:S01]  /*0930*/  FMUL.FTZ R151, R151, UR9 ;  /* 0x0000000997977c20 */ /* 0x000fe20008410000 */
[----:B------:R-:W-:Y:S01]  /*0940*/  FMUL.FTZ R143, R28, R56 ;  /* 0x000000381c8f7220 */ /* 0x000fe20000410000 */
[----:B------:R-:W-:Y:S01]  /*0950*/  FFMA.FTZ R122, R153, R144, R122 ;  /* 0x00000090997a7223 */ /* 0x000fe2000001007a */
[----:B------:R-:W-:Y:S01]  /*0960*/  FMUL.FTZ R134, R96, UR9 ;  /* 0x0000000960867c20 */ /* 0x000fe20008410000 */
[----:B------:R-:W-:Y:S01]  /*0970*/  FADD.FTZ R96, R142, R101 ;  /* 0x000000658e607221 */ /* 0x000fe20000010000 */
[----:B------:R-:W-:Y:S01]  /*0980*/  FADD.FTZ R97, -R138, R97 ;  /* 0x000000618a617221 */ /* 0x000fe20000010100 */
[----:B------:R-:W-:Y:S01]  /*0990*/  FMUL.FTZ R94, R29, R57 ;  /* 0x000000391d5e7220 */ /* 0x000fe20000410000 */
[----:B------:R-:W-:Y:S01]  /*09a0*/  FFMA.FTZ R143, R40, R64, R143 ;  /* 0x00000040288f7223 */ /* 0x000fe2000001008f */
[----:B------:R-:W-:Y:S01]  /*09b0*/  FFMA.FTZ R101, R151, R142, R122 ;  /* 0x0000008e97657223 */ /* 0x000fe2000001007a */
[----:B------:R-:W-:Y:S01]  /*09c0*/  FADD.FTZ R98, -R138, R98 ;  /* 0x000000628a627221 */ /* 0x000fe20000010100 */
[----:B------:R-:W-:Y:S01]  /*09d0*/  FMUL.FTZ R147, R30, R58 ;  /* 0x0000003a1e937220 */ /* 0x000fe20000410000 */
[----:B------:R-:W-:Y:S01]  /*09e0*/  FMUL.FTZ R136, R97, UR9 ;  /* 0x0000000961887c20 */ /* 0x000fe20008410000 */
[----:B------:R-:W-:Y:S01]  /*09f0*/  FFMA.FTZ R145, R41, R65, R94 ;  /* 0x0000004129917223 */ /* 0x000fe2000001005e */
[----:B------:R-:W-:Y:S01]  /*0a00*/  FADD.FTZ R96, R143, R96 ;  /* 0x000000608f607221 */ /* 0x000fe20000010000 */
[----:B------:R-:W-:Y:S01]  /*0a10*/  FFMA.FTZ R101, R134, R143, R101 ;  /* 0x0000008f86657223 */ /* 0x000fe20000010065 */
[C---:B------:R-:W-:Y:S01]  /*0a20*/  FADD.FTZ R99, -R138.reuse, R99 ;  /* 0x000000638a637221 */ /* 0x040fe20000010100 */
[C---:B------:R-:W-:Y:S01]  /*0a30*/  FADD.FTZ R100, -R138.reuse, R100 ;  /* 0x000000648a647221 */ /* 0x040fe20000010100 */
[C---:B------:R-:W-:Y:S01]  /*0a40*/  FADD.FTZ R121, -R138.reuse, R102 ;  /* 0x000000668a797221 */ /* 0x040fe20000010100 */
[----:B------:R-:W-:Y:S01]  /*0a50*/  FADD.FTZ R123, -R138, R103 ;  /* 0x000000678a7b7221 */ /* 0x000fe20000010100 */
        /* <DEDUP_REMOVED lines=63> */
.L_x_3217:
[----:B------:R-:W-:Y:S05]  /*0e50*/  BSYNC.RECONVERGENT B0 ;  /* 0x0000000000007941 */ /* 0x000fea0003800200 */
.L_x_3216:
        /* <DEDUP_REMOVED lines=98> */
.L_x_3220:
        /* <DEDUP_REMOVED lines=17> */
.L_x_3219:
        /* <DEDUP_REMOVED lines=22> */
.L_x_3222:
        /* <DEDUP_REMOVED lines=21> */
.L_x_3218:
        /* <DEDUP_REMOVED lines=23> */
.L_x_3224:
        /* <DEDUP_REMOVED lines=17> */
.L_x_3223:
        /* <DEDUP_REMOVED lines=22> */
.L_x_3225:
        /* <DEDUP_REMOVED lines=20> */
.L_x_3221:
        /* <DEDUP_REMOVED lines=37> */
.L_x_3228:
        /* <DEDUP_REMOVED lines=17> */
.L_x_3227:
        /* <DEDUP_REMOVED lines=18> */
.L_x_3230:
        /* <DEDUP_REMOVED lines=13> */
.L_x_3226:
        /* <DEDUP_REMOVED lines=23> */
.L_x_3232:
        /* <DEDUP_REMOVED lines=17> */
.L_x_3231:
        /* <DEDUP_REMOVED lines=18> */
.L_x_3233:
        /* <DEDUP_REMOVED lines=12> */
.L_x_3229:
        /* <DEDUP_REMOVED lines=32> */
.L_x_3236:
        /* <DEDUP_REMOVED lines=17> */
.L_x_3235:
        /* <DEDUP_REMOVED lines=18> */
.L_x_3238:
        /* <DEDUP_REMOVED lines=13> */
.L_x_3234:
        /* <DEDUP_REMOVED lines=23> */
.L_x_3240:
        /* <DEDUP_REMOVED lines=17> */
.L_x_3239:
        /* <DEDUP_REMOVED lines=18> */
.L_x_3241:
        /* <DEDUP_REMOVED lines=12> */
.L_x_3237:
        /* <DEDUP_REMOVED lines=28> */
[----:B--2---:R-:W-:Y:S02]  /*3230*/  MOV R48, R17 ;  /* 0x0000001100307202 */ /* 0x004fe40000000f00 */
        /* <DEDUP_REMOVED lines=29> */
.L_x_3215:
        /* <DEDUP_REMOVED lines=25> */
.L_x_3243:
        /* <DEDUP_REMOVED lines=14> */
.L_x_3605:


//--------------------- .text._ZN10layer_norm31ln_parallel_residual_bwd_kernelINS_13Kernel_traitsIfffffjLj1536ELj1ELj1ELj4ELj16ENS_18Kernel_traits_baseILj1536EfffffjLj128EEEEELb0ELb1ELb0EEEvNS_9BwdParamsE --------------------------
	.section	.text._ZN10layer_norm31ln_parallel_residual_bwd_kernelINS_13Kernel_traitsIfffffjLj1536ELj1ELj1ELj4ELj16ENS_18Kernel_traits_baseILj1536EfffffjLj128EEEEELb0ELb1ELb0EEEvNS_9BwdParamsE,"ax",@progbits
	.align	128
        .global         _ZN10layer_norm31ln_parallel_residual_bwd_kernelINS_13Kernel_traitsIfffffjLj1536ELj1ELj1ELj4ELj16ENS_18Kernel_traits_baseILj1536EfffffjLj128EEEEELb0ELb1ELb0EEEvNS_9BwdParamsE
        .type           _ZN10layer_norm31ln_parallel_residual_bwd_kernelINS_13Kernel_traitsIfffffjLj1536ELj1ELj1ELj4ELj16ENS_18Kernel_traits_baseILj1536EfffffjLj128EEEEELb0ELb1ELb0EEEvNS_9BwdParamsE,@function
        .size           _ZN10layer_norm31ln_parallel_residual_bwd_kernelINS_13Kernel_traitsIfffffjLj1536ELj1ELj1ELj4ELj16ENS_18Kernel_traits_baseILj1536EfffffjLj128EEEEELb0ELb1ELb0EEEvNS_9BwdParamsE,(.L_x_3606 - _ZN10layer_norm31ln_parallel_residual_bwd_kernelINS_13Kernel_traitsIfffffjLj1536ELj1ELj1ELj4ELj16ENS_18Kernel_traits_baseILj1536EfffffjLj128EEEEELb0ELb1ELb0EEEvNS_9BwdParamsE)
        .other          _ZN10layer_norm31ln_parallel_residual_bwd_kernelINS_13Kernel_traitsIfffffjLj1536ELj1ELj1ELj4ELj16ENS_18Kernel_traits_baseILj1536EfffffjLj128EEEEELb0ELb1ELb0EEEvNS_9BwdParamsE,@"STO_CUDA_ENTRY STV_DEFAULT"
_ZN10layer_norm31ln_parallel_residual_bwd_kernelINS_13Kernel_traitsIfffffjLj1536ELj1ELj1ELj4ELj16ENS_18Kernel_traits_baseILj1536EfffffjLj128EEEEELb0ELb1ELb0EEEvNS_9BwdParamsE:
.text._ZN10layer_norm31ln_parallel_residual_bwd_kernelINS_13Kernel_traitsIfffffjLj1536ELj1ELj1ELj4ELj16ENS_18Kernel_traits_baseILj1536EfffffjLj128EEEEELb0ELb1ELb0EEEvNS_9BwdParamsE:
        /* <DEDUP_REMOVED lines=64> */
.L_x_3283:
[----:B0-----:R-:W-:-:S06]  /*0400*/  UIMAD.WIDE UR4, UR9, 0x4, UR14 ;  /* 0x00000004090478a5 */ /* 0x001fcc000f8e020e */
[----:B-12---:R-:W-:Y:S02]  /*0410*/  MOV R64, UR4 ;  /* 0x0000000400407c02 */ /* 0x006fe40008000f00 */
        /* <DEDUP_REMOVED lines=21> */
[----:B----4-:R-:W-:-:S04]  /*0570*/  ISETP.NE.U32.AND P0, PT, RZ, UR22, PT ;  /* 0x00000016ff007c0c */ /* 0x010fc8000bf05070 */
        /* <DEDUP_REMOVED lines=9> */
[----:B------:R-:W-:Y:S01]  /*0610*/  IADD3 R92, PT, PT, R6, 0x80, RZ ;  /* 0x00000080065c7810 */ /* 0x000fe20007ffe0ff */
[C---:B---3--:R-:W-:Y:S01]  /*0620*/  FADD.FTZ R73, -R91.reuse, R64 ;  /* 0x000000405b497221 */ /* 0x048fe20000010100 */
[C---:B------:R-:W-:Y:S01]  /*0630*/  FADD.FTZ R74, -R91.reuse, R65 ;  /* 0x000000415b4a7221 */ /* 0x040fe20000010100 */
[C---:B------:R-:W-:Y:S01]  /*0640*/  FADD.FTZ R67, -R91.reuse, R67 ;  /* 0x000000435b437221 */ /* 0x040fe20000010100 */
[----:B------:R-:W-:Y:S01]  /*0650*/  FADD.FTZ R66, -R91, R66 ;  /* 0x000000425b427221 */ /* 0x000fe20000010100 */
[----:B------:R-:W-:Y:S01]  /*0660*/  FMUL.FTZ R73, R73, UR25 ;  /* 0x0000001949497c20 */ /* 0x000fe20008410000 */
[----:B------:R-:W-:Y:S01]  /*0670*/  FMUL.FTZ R74, R74, UR25 ;  /* 0x000000194a4a7c20 */ /* 0x000fe20008410000 */
[----:B0-----:R-:W-:Y:S01]  /*0680*/  FMUL.FTZ R88, R67, UR25 ;  /* 0x0000001943587c20 */ /* 0x001fe20008410000 */
[----:B------:R-:W-:Y:S01]  /*0690*/  FMUL.FTZ R77, R66, UR25 ;  /* 0x00000019424d7c20 */ /* 0x000fe20008410000 */
[----:B----45:R-:W-:Y:S01]  /*06a0*/  FMUL.FTZ R78, R12, R68 ;  /* 0x000000440c4e7220 */ /* 0x030fe20000410000 */
[----:B------:R-:W-:Y:S01]  /*06b0*/  FMUL.FTZ R83, R13, R69 ;  /* 0x000000450d537220 */ /* 0x000fe20000410000 */
[----:B------:R-:W-:Y:S01]  /*06c0*/  FMUL.FTZ R90, R14, R70 ;  /* 0x000000460e5a7220 */ /* 0x000fe20000410000 */
[----:B------:R-:W-:Y:S01]  /*06d0*/  FMUL.FTZ R89, R15, R71 ;  /* 0x000000470f597220 */ /* 0x000fe20000410000 */
[----:B------:R-:W-:Y:S01]  /*06e0*/  FADD.FTZ R64, RZ, R78 ;  /* 0x0000004eff407221 */ /* 0x000fe20000010000 */
[----:B------:R-:W-:Y:S01]  /*06f0*/  FFMA.FTZ R65, R73, R78, RZ ;  /* 0x0000004e49417223 */ /* 0x000fe200000100ff */
        /* <DEDUP_REMOVED lines=14> */
.L_x_3246:
[----:B----4-:R-:W-:Y:S05]  /*07e0*/  BSYNC.RECONVERGENT B0 ;  /* 0x0000000000007941 */ /* 0x010fea0003800200 */
.L_x_3245:
        /* <DEDUP_REMOVED lines=20> */
[----:B------:R-:W-:Y:S01]  /*0930*/  FMUL.FTZ R75, R66, UR25 ;  /* 0x00000019424b7c20 */ /* 0x000fe20008410000 */
[----:B------:R-:W-:Y:S01]  /*0940*/  FMUL.FTZ R84, R67, UR25 ;  /* 0x0000001943547c20 */ /* 0x000fe20008410000 */
[----:B----45:R-:W-:Y:S01]  /*0950*/  FMUL.FTZ R76, R16, R68 ;  /* 0x00000044104c7220 */ /* 0x030fe20000410000 */
[----:B------:R-:W-:Y:S01]  /*0960*/  FMUL.FTZ R81, R17, R69 ;  /* 0x0000004511517220 */ /* 0x000fe20000410000 */
[----:B0-----:R-:W-:Y:S01]  /*0970*/  FMUL.FTZ R86, R18, R70 ;  /* 0x0000004612567220 */ /* 0x001fe20000410000 */
        /* <DEDUP_REMOVED lines=17> */
.L_x_3248:
[----:B------:R-:W-:Y:S05]  /*0a90*/  BSYNC.RECONVERGENT B0 ;  /* 0x0000000000007941 */ /* 0x000fea0003800200 */
.L_x_3247:
[----:B------:R-:W-:Y:S04]  /*0aa0*/  BSSY.RECONVERGENT B0, `(.L_x_3249) ;  /* 0x0000029000007945 */ /* 0x000fe80003800200 */
[----:B------:R-:W-:Y:S05]  /*0ab0*/  @!P1 BRA `(.L_x_3250) ;  /* 0x00000000009c9947 */ /* 0x000fea0003800000 */
[----:B------:R-:W0:Y:S01]  /*0ac0*/  LDC.64 R64, c[0x0][0x3a8] ;  /* 0x0000ea00ff407b82 */ /* 0x000e220000000a00 */
[----:B------:R-:W-:-:S04]  /*0ad0*/  ISETP.NE.U32.AND P0, PT, RZ, UR22, PT ;  /* 0x00000016ff007c0c */ /* 0x000fc8000bf05070 */
[----:B------:R-:W-:-:S03]  /*0ae0*/  ISETP.NE.AND.EX P0, PT, RZ, UR23, PT, P0 ;  /* 0x00000017ff007c0c */ /* 0x000fc6000bf05300 */
[----:B------:R-:W1:Y:S01]  /*0af0*/  LDC.64 R2, c[0x0][0x428] ;  /* 0x00010a00ff027b82 */ /* 0x000e620000000a00 */
[----:B0-----:R-:W-:-:S06]  /*0b00*/  IMAD.WIDE.U32 R68, R92, 0x10, R64 ;  /* 0x000000105c447825 */ /* 0x001fcc00078e0040 */
[----:B------:R-:W2:Y:S01]  /*0b10*/  LDG.E.128 R68, desc[UR18][R68.64] ;  /* 0x0000001244447981 */ /* 0x000ea2000c1e1d00 */
[C---:B-1----:R-:W-:Y:S02]  /*0b20*/  IMAD.WIDE.U32 R64, R92.reuse, 0x10, R2 ;  /* 0x000000105c407825 */ /* 0x042fe400078e0002 */
[----:B------:R-:W0:Y:S04]  /*0b30*/  @P0 LDC.64 R2, c[0x0][0x438] ;  /* 0x00010e00ff020b82 */ /* 0x000e280000000a00 */
[----:B------:R-:W3:Y:S01]  /*0b40*/  LDG.E.128 R64, desc[UR18][R64.64] ;  /* 0x0000001240407981 */ /* 0x000ee2000c1e1d00 */
[----:B0-----:R-:W-:-:S05]  /*0b50*/  @P0 IMAD.WIDE.U32 R96, R92, 0x10, R2 ;  /* 0x000000105c600825 */ /* 0x001fca00078e0002 */
[----:B------:R0:W5:Y:S01]  /*0b60*/  @P0 LDG.E.128 R56, desc[UR18][R96.64] ;  /* 0x0000001260380981 */ /* 0x000162000c1e1d00 */
[C---:B--2---:R-:W-:Y:S01]  /*0b70*/  FADD.FTZ R5, -R91.reuse, R68 ;  /* 0x000000445b057221 */ /* 0x044fe20000010100 */
[C---:B------:R-:W-:Y:S01]  /*0b80*/  FADD.FTZ R2, -R91.reuse, R69 ;  /* 0x000000455b027221 */ /* 0x040fe20000010100 */
[C---:B------:R-:W-:Y:S01]  /*0b90*/  FADD.FTZ R3, -R91.reuse, R70 ;  /* 0x000000465b037221 */ /* 0x040fe20000010100 */
[----:B------:R-:W-:Y:S01]  /*0ba0*/  FADD.FTZ R71, -R91, R71 ;  /* 0x000000475b477221 */ /* 0x000fe20000010100 */
[----:B------:R-:W-:Y:S01]  /*0bb0*/  FMUL.FTZ R5, R5, UR25 ;  /* 0x0000001905057c20 */ /* 0x000fe20008410000 */
[----:B------:R-:W-:Y:S01]  /*0bc0*/  FMUL.FTZ R2, R2, UR25 ;  /* 0x0000001902027c20 */ /* 0x000fe20008410000 */
[----:B------:R-:W-:Y:S01]  /*0bd0*/  FMUL.FTZ R3, R3, UR25 ;  /* 0x0000001903037c20 */ /* 0x000fe20008410000 */
[----:B------:R-:W-:Y:S01]  /*0be0*/  FMUL.FTZ R80, R71, UR25 ;  /* 0x0000001947507c20 */ /* 0x000fe20008410000 */
[----:B---3-5:R-:W-:Y:S01]  /*0bf0*/  FMUL.FTZ R0, R20, R64 ;  /* 0x0000004014007220 */ /* 0x028fe20000410000 */
[----:B------:R-:W-:Y:S01]  /*0c00*/  FMUL.FTZ R79, R21, R65 ;  /* 0x00000041154f7220 */ /* 0x000fe20000410000 */
[----:B------:R-:W-:Y:S01]  /*0c10*/  FADD.FTZ R40, R40, R64 ;  /* 0x0000004028287221 */ /* 0x000fe20000010000 */
[----:B------:R-:W-:Y:S01]  /*0c20*/  FFMA.FTZ R32, R64, R5, R32 ;  /* 0x0000000540207223 */ /* 0x000fe20000010020 */
[----:B------:R-:W-:Y:S01]  /*0c30*/  FADD.FTZ R94, R94, R0 ;  /* 0x000000005e5e7221 */ /* 0x000fe20000010000 */
[----:B------:R-:W-:Y:S01]  /*0c40*/  FFMA.FTZ R93, R5, R0, R93 ;  /* 0x00000000055d7223 */ /* 0x000fe2000001005d */
[----:B------:R-:W-:Y:S01]  /*0c50*/  FADD.FTZ R41, R41, R65 ;  /* 0x0000004129297221 */ /* 0x000fe20000010000 */
[----:B------:R-:W-:Y:S01]  /*0c60*/  FFMA.FTZ R33, R65, R2, R33 ;  /* 0x0000000241217223 */ /* 0x000fe20000010021 */
[----:B------:R-:W-:Y:S01]  /*0c70*/  FMUL.FTZ R82, R22, R66 ;  /* 0x0000004216527220 */ /* 0x000fe20000410000 */
[----:B------:R-:W-:Y:S01]  /*0c80*/  FADD.FTZ R65, R94, R79 ;  /* 0x0000004f5e417221 */ /* 0x000fe20000010000 */
[----:B------:R-:W-:Y:S01]  /*0c90*/  FFMA.FTZ R64, R2, R79, R93 ;  /* 0x0000004f02407223 */ /* 0x000fe2000001005d */
[----:B------:R-:W-:Y:S01]  /*0ca0*/  FMUL.FTZ R85, R23, R67 ;  /* 0x0000004317557220 */ /* 0x000fe20000410000 */
[----:B------:R-:W-:Y:S01]  /*0cb0*/  FADD.FTZ R42, R42, R66 ;  /* 0x000000422a2a7221 */ /* 0x000fe20000010000 */
[----:B------:R-:W-:Y:S01]  /*0cc0*/  FADD.FTZ R94, R65, R82 ;  /* 0x00000052415e7221 */ /* 0x000fe20000010000 */
[----:B------:R-:W-:Y:S01]  /*0cd0*/  FFMA.FTZ R93, R3, R82, R64 ;  /* 0x00000052035d7223 */ /* 0x000fe20000010040 */
[----:B------:R-:W-:Y:S01]  /*0ce0*/  FFMA.FTZ R34, R66, R3, R34 ;  /* 0x0000000342227223 */ /* 0x000fe20000010022 */
[----:B------:R-:W-:Y:S01]  /*0cf0*/  FADD.FTZ R43, R43, R67 ;  /* 0x000000432b2b7221 */ /* 0x000fe20000010000 */
[----:B------:R-:W-:Y:S01]  /*0d00*/  FFMA.FTZ R35, R67, R80, R35 ;  /* 0x0000005043237223 */ /* 0x000fe20000010023 */
[----:B------:R-:W-:Y:S01]  /*0d10*/  FADD.FTZ R94, R94, R85 ;  /* 0x000000555e5e7221 */ /* 0x000fe20000010000 */
[----:B0-----:R-:W-:-:S07]  /*0d20*/  FFMA.FTZ R93, R80, R85, R93 ;  /* 0x00000055505d7223 */ /* 0x001fce000001005d */
.L_x_3250:
[----:B------:R-:W-:Y:S05]  /*0d30*/  BSYNC.RECONVERGENT B0 ;  /* 0x0000000000007941 */ /* 0x000fea0003800200 */
.L_x_3249:
        /* <DEDUP_REMOVED lines=32> */
.L_x_3252:
[----:B------:R-:W-:Y:S05]  /*0f40*/  BSYNC.RECONVERGENT B0 ;  /* 0x0000000000007941 */ /* 0x000fea0003800200 */
.L_x_3251:
        /* <DEDUP_REMOVED lines=54> */
.L_x_3257:
        /* <DEDUP_REMOVED lines=17> */
.L_x_3256:
        /* <DEDUP_REMOVED lines=22> */
.L_x_3259:
        /* <DEDUP_REMOVED lines=21> */
.L_x_3255:
        /* <DEDUP_REMOVED lines=23> */
.L_x_3261:
        /* <DEDUP_REMOVED lines=17> */
.L_x_3260:
        /* <DEDUP_REMOVED lines=22> */
.L_x_3262:
        /* <DEDUP_REMOVED lines=20> */
.L_x_3258:
[----:B------:R-:W-:-:S04]  /*1b90*/  ISETP.NE.U32.AND P0, PT, RZ, UR4, PT ;  /* 0x00000004ff007c0c */ /* 0x000fc8000bf05070 */
[----:B------:R-:W-:-:S13]  /*1ba0*/  ISETP.NE.AND.EX P0, PT, RZ, UR5, PT, P0 ;  /* 0x00000005ff007c0c */ /* 0x000fda000bf05300 */
[----:B------:R-:W0:Y:S02]  /*1bb0*/  @P0 LDC.64 R70, c[0x0][0x478] ;  /* 0x00011e00ff460b82 */ /* 0x000e240000000a00 */
[----:B0-----:R-:W-:-:S06]  /*1bc0*/  @P0 IMAD.WIDE.U32 R92, R6, 0x10, R70 ;  /* 0x00000010065c0825 */ /* 0x001fcc00078e0046 */
[----:B------:R-:W0:Y:S01]  /*1bd0*/  LDC.64 R70, c[0x0][0x468] ;  /* 0x00011a00ff467b82 */ /* 0x000e220000000a00 */
[----:B------:R1:W-:Y:S01]  /*1be0*/  @P0 STG.E.128 desc[UR18][R92.64], R28 ;  /* 0x0000001c5c000986 */ /* 0x0003e2000c101d12 */
[----:B------:R-:W-:-:S04]  /*1bf0*/  ISETP.NE.U32.AND P0, PT, RZ, UR7, PT ;  /* 0x00000007ff007c0c */ /* 0x000fc8000bf05070 */
[----:B------:R-:W-:-:S13]  /*1c00*/  ISETP.NE.AND.EX P0, PT, RZ, UR8, PT, P0 ;  /* 0x00000008ff007c0c */ /* 0x000fda000bf05300 */
[----:B------:R-:W2:Y:S01]  /*1c10*/  @P0 LDC.64 R94, c[0x0][0x470] ;  /* 0x00011c00ff5e0b82 */ /* 0x000ea20000000a00 */
[----:B0-----:R-:W-:-:S05]  /*1c20*/  IMAD.WIDE.U32 R70, R6, 0x10, R70 ;  /* 0x0000001006467825 */ /* 0x001fca00078e0046 */
[----:B------:R1:W-:Y:S01]  /*1c30*/  STG.E.128 desc[UR18][R70.64], R64 ;  /* 0x0000004046007986 */ /* 0x0003e2000c101d12 */
[C---:B--2---:R-:W-:Y:S01]  /*1c40*/  @P0 IMAD.WIDE.U32 R94, R6.reuse, 0x10, R94 ;  /* 0x00000010065e0825 */ /* 0x044fe200078e005e */
[----:B------:R-:W-:-:S04]  /*1c50*/  IADD3 R6, PT, PT, R6, 0x80, RZ ;  /* 0x0000008006067810 */ /* 0x000fc80007ffe0ff */
[----:B------:R1:W-:Y:S03]  /*1c60*/  @P0 STG.E.128 desc[UR18][R94.64], R60 ;  /* 0x0000003c5e000986 */ /* 0x0003e6000c101d12 */
.L_x_3254:
[----:B------:R-:W-:Y:S05]  /*1c70*/  BSYNC.RECONVERGENT B0 ;  /* 0x0000000000007941 */ /* 0x000fea0003800200 */
.L_x_3253:
        /* <DEDUP_REMOVED lines=34> */
.L_x_3267:
        /* <DEDUP_REMOVED lines=17> */
.L_x_3266:
[----:B-1----:R-:W0:Y:S02]  /*1fb0*/  LDC.64 R64, c[0x0][0x470] ;  /* 0x00011c00ff407b82 */ /* 0x002e240000000a00 */
        /* <DEDUP_REMOVED lines=20> */
.L_x_3269:
        /* <DEDUP_REMOVED lines=13> */
.L_x_3265:
[----:B-1----:R-:W0:Y:S02]  /*21d0*/  LDC.64 R64, c[0x0][0x478] ;  /* 0x00011e00ff407b82 */ /* 0x002e240000000a00 */
        /* <DEDUP_REMOVED lines=28> */
.L_x_3271:
        /* <DEDUP_REMOVED lines=17> */
.L_x_3270:
        /* <DEDUP_REMOVED lines=21> */
.L_x_3272:
        /* <DEDUP_REMOVED lines=12> */
.L_x_3268:
        /* <DEDUP_REMOVED lines=10> */
.L_x_3264:
[----:B------:R-:W-:Y:S05]  /*2760*/  BSYNC.RECONVERGENT B0 ;  /* 0x0000000000007941 */ /* 0x000fea0003800200 */
.L_x_3263:
        /* <DEDUP_REMOVED lines=34> */
.L_x_3277:
        /* <DEDUP_REMOVED lines=17> */
.L_x_3276:
        /* <DEDUP_REMOVED lines=21> */
.L_x_3279:
        /* <DEDUP_REMOVED lines=13> */
.L_x_3275:
[----:B01----:R-:W0:Y:S02]  /*2cc0*/  LDC.64 R64, c[0x0][0x478] ;  /* 0x00011e00ff407b82 */ /* 0x003e240000000a00 */
        /* <DEDUP_REMOVED lines=28> */
.L_x_3281:
        /* <DEDUP_REMOVED lines=17> */
.L_x_3280:
        /* <DEDUP_REMOVED lines=21> */
.L_x_3282:
        /* <DEDUP_REMOVED lines=12> */
.L_x_3278:
[----:B------:R-:W0:Y:S08]  /*31b0*/  @P0 LDC.64 R70, c[0x0][0x478] ;  /* 0x00011e00ff460b82 */ /* 0x000e300000000a00 */
[----:B------:R-:W1:Y:S01]  /*31c0*/  @P5 LDC.64 R94, c[0x0][0x470] ;  /* 0x00011c00ff5e5b82 */ /* 0x000e620000000a00 */
[----:B0-----:R-:W-:-:S07]  /*31d0*/  @P0 IMAD.WIDE.U32 R92, R6, 0x10, R70 ;  /* 0x00000010065c0825 */ /* 0x001fce00078e0046 */
[----:B------:R-:W0:Y:S01]  /*31e0*/  LDC.64 R70, c[0x0][0x468] ;  /* 0x00011a00ff467b82 */ /* 0x000e220000000a00 */
[----:B------:R2:W-:Y:S01]  /*31f0*/  @P0 STG.E.128 desc[UR18][R92.64], R28 ;  /* 0x0000001c5c000986 */ /* 0x0005e2000c101d12 */
[----:B-1----:R-:W-:-:S04]  /*3200*/  @P5 IMAD.WIDE.U32 R94, R6, 0x10, R94 ;  /* 0x00000010065e5825 */ /* 0x002fc800078e005e */
[----:B0-----:R-:W-:-:S05]  /*3210*/  IMAD.WIDE.U32 R70, R6, 0x10, R70 ;  /* 0x0000001006467825 */ /* 0x001fca00078e0046 */
[----:B------:R2:W-:Y:S04]  /*3220*/  STG.E.128 desc[UR18][R70.64], R64 ;  /* 0x0000004046007986 */ /* 0x0005e8000c101d12 */
[----:B------:R2:W-:Y:S02]  /*3230*/  @P5 STG.E.128 desc[UR18][R94.64], R60 ;  /* 0x0000003c5e005986 */ /* 0x0005e4000c101d12 */
.L_x_3274:
[----:B------:R-:W-:Y:S05]  /*3240*/  BSYNC.RECONVERGENT B0 ;  /* 0x0000000000007941 */ /* 0x000fea0003800200 */
.L_x_3273:
[----:B------:R-:W-:Y:S01]  /*3250*/  UPLOP3.LUT UP1, UPT, UPT, UPT, UP1, 0x40, 0x4 ;  /* 0x000000000004789c */ /* 0x000fe20003f2e810 */
[----:B------:R-:W-:Y:S10]  /*3260*/  BRA.U !UP2, `(.L_x_3283) ;  /* 0xffffffd10a647547 */ /* 0x000ff4000b83ffff */
.L_x_3244:
[----:B------:R-:W3:Y:S08]  /*3270*/  S2UR UR4, SR_CTAID.X ;  /* 0x00000000000479c3 */ /* 0x000ef00000002500 */
[----:B------:R-:W4:Y:S08]  /*3280*/  LDC.64 R2, c[0x0][0x440] ;  /* 0x00011000ff027b82 */ /* 0x000f300000000a00 */
[----:B------:R-:W0:Y:S08]  /*3290*/  LDC.64 R4, c[0x0][0x448] ;  /* 0x00011200ff047b82 */ /* 0x000e300000000a00 */
[----:B------:R-:W1:Y:S01]  /*32a0*/  LDC.64 R6, c[0x0][0x440] ;  /* 0x00011000ff067b82 */ /* 0x000e620000000a00 */
[----:B---3--:R-:W-:-:S06]  /*32b0*/  UIMAD UR4, UR4, UR6, URZ ;  /* 0x00000006040472a4 */ /* 0x008fcc000f8e02ff */
[----:B------:R-:W-:Y:S01]  /*32c0*/  MOV R11, UR4 ;  /* 0x00000004000b7c02 */ /* 0x000fe20008000f00 */
[----:B------:R-:W3:Y:S03]  /*32d0*/  LDC.64 R8, c[0x0][0x448] ;  /* 0x00011200ff087b82 */ /* 0x000ee60000000a00 */
[----:B------:R-:W-:-:S05]  /*32e0*/  LEA.HI R11, R11, R68, RZ, 0x1e ;  /* 0x000000440b0b7211 */ /* 0x000fca00078ff0ff */
[----:B----4-:R-:W-:-:S04]  /*32f0*/  @P3 IMAD.WIDE.U32 R2, R11, 0x10, R2 ;  /* 0x000000100b023825 */ /* 0x010fc800078e0002 */
[C---:B0-----:R-:W-:Y:S01]  /*3300*/  @P3 IMAD.WIDE.U32 R4, R11.reuse, 0x10, R4 ;  /* 0x000000100b043825 */ /* 0x041fe200078e0004 */
[----:B------:R-:W-:Y:S01]  /*3310*/  @P3 IADD3 R11, PT, PT, R11, 0x80, RZ ;  /* 0x000000800b0b3810 */ /* 0x000fe20007ffe0ff */
[----:B------:R0:W-:Y:S04]  /*3320*/  @P3 STG.E.128 desc[UR18][R2.64], R36 ;  /* 0x0000002402003986 */ /* 0x0001e8000c101d12 */
[C---:B-1----:R-:W-:Y:S01]  /*3330*/  @P2 IMAD.WIDE.U32 R6, R11.reuse, 0x10, R6 ;  /* 0x000000100b062825 */ /* 0x042fe200078e0006 */
[----:B------:R0:W-:Y:S04]  /*3340*/  @P3 STG.E.128 desc[UR18][R4.64], R24 ;  /* 0x0000001804003986 */ /* 0x0001e8000c101d12 */
[----:B------:R0:W-:Y:S01]  /*3350*/  @P2 STG.E.128 desc[UR18][R6.64], R52 ;  /* 0x0000003406002986 */ /* 0x0001e2000c101d12 */
[----:B---3--:R-:W-:-:S05]  /*3360*/  @P2 IMAD.WIDE.U32 R8, R11, 0x10, R8 ;  /* 0x000000100b082825 */ /* 0x008fca00078e0008 */
        /* <DEDUP_REMOVED lines=10> */
.L_x_3284:
        /* <DEDUP_REMOVED lines=15> */
.L_x_3606:


//--------------------- .text._ZN10layer_norm31ln_parallel_residual_bwd_kernelINS_13Kernel_traitsIfffffjLj1536ELj1ELj1ELj4ELj16ENS_18Kernel_traits_baseILj1536EfffffjLj128EEEEELb0ELb1ELb1EEEvNS_9BwdParamsE --------------------------
	.section	.text._ZN10layer_norm31ln_parallel_residual_bwd_kernelINS_13Kernel_traitsIfffffjLj1536ELj1ELj1ELj4ELj16ENS_18Kernel_traits_baseILj1536EfffffjLj128EEEEELb0ELb1ELb1EEEvNS_9BwdParamsE,"ax",@progbits
	.align	128
        .global         _ZN10layer_norm31ln_parallel_residual_bwd_kernelINS_13Kernel_traitsIfffffjLj1536ELj1ELj1ELj4ELj16ENS_18Kernel_traits_baseILj1536EfffffjLj128EEEEELb0ELb1ELb1EEEvNS_9BwdParamsE
        .type           _ZN10layer_norm31ln_parallel_residual_bwd_kernelINS_13Kernel_traitsIfffffjLj1536ELj1ELj1ELj4ELj16ENS_18Kernel_traits_baseILj1536EfffffjLj128EEEEELb0ELb1ELb1EEEvNS_9BwdParamsE,@function
        .size           _ZN10layer_norm31ln_parallel_residual_bwd_kernelINS_13Kernel_traitsIfffffjLj1536ELj1ELj1ELj4ELj16ENS_18Kernel_traits_baseILj1536EfffffjLj128EEEEELb0ELb1ELb1EEEvNS_9BwdParamsE,(.L_x_3607 - _ZN10layer_norm31ln_parallel_residual_bwd_kernelINS_13Kernel_traitsIfffffjLj1536ELj1ELj1ELj4ELj16ENS_18Kernel_traits_baseILj1536EfffffjLj128EEEEELb0ELb1ELb1EEEvNS_9BwdParamsE)
        .other          _ZN10layer_norm31ln_parallel_residual_bwd_kernelINS_13Kernel_traitsIfffffjLj1536ELj1ELj1ELj4ELj16ENS_18Kernel_traits_baseILj1536EfffffjLj128EEEEELb0ELb1ELb1EEEvNS_9BwdParamsE,@"STO_CUDA_ENTRY STV_DEFAULT"
_ZN10layer_norm31ln_parallel_residual_bwd_kernelINS_13Kernel_traitsIfffffjLj1536ELj1ELj1ELj4ELj16ENS_18Kernel_traits_baseILj1536EfffffjLj128EEEEELb0ELb1ELb1EEEvNS_9BwdParamsE:
.text._ZN10layer_norm31ln_parallel_residual_bwd_kernelINS_13Kernel_traitsIfffffjLj1536ELj1ELj1ELj4ELj16ENS_18Kernel_traits_baseILj1536EfffffjLj128EEEEELb0ELb1ELb1EEEvNS_9BwdParamsE:
        /* <DEDUP_REMOVED lines=31> */
[----:B------:R-:W-:Y:S01]  /*01f0*/  UPLOP3.LUT UP1, UPT, UPT, UPT, UPT, 0x40, 0x4 ;  /* 0x000000000004789c */ /* 0x000fe20003f2e870 */
[----:B------:R-:W4:Y:S01]  /*0200*/  LDCU UR22, c[0x0][0x388] ;  /* 0x00007100ff1677ac */ /* 0x000f220008000800 */
[----:B-1----:R-:W-:Y:S02]  /*0210*/  UISETP.NE.U32.AND UP0, UPT, UR6, URZ, UPT ;  /* 0x000000ff0600728c */ /* 0x002fe4000bf05070 */
[----:B---3--:R-:W-:Y:S01]  /*0220*/  UISETP.NE.AND UP2, UPT, UR5, URZ, UPT ;  /* 0x000000ff0500728c */ /* 0x008fe2000bf45270 */
[----:B0-----:R-:W-:Y:S01]  /*0230*/  IMAD.WIDE.U32 R2, R49, 0x10, R2 ;  /* 0x0000001031027825 */ /* 0x001fe200078e0002 */
[----:B------:R-:W-:Y:S01]  /*0240*/  UISETP.NE.AND.EX UP0, UPT, UR7, URZ, UPT, UP0 ;  /* 0x000000ff0700728c */ /* 0x000fe2000bf05300 */
[----:B------:R-:W-:-:S02]  /*0250*/  CS2R R68, SRZ ;  /* 0x0000000000447805 */ /* 0x000fc4000001ff00 */
[----:B------:R-:W-:Y:S02]  /*0260*/  CS2R R70, SRZ ;  /* 0x0000000000467805 */ /* 0x000fe4000001ff00 */
[----:B------:R-:W-:Y:S01]  /*0270*/  MOV R81, RZ ;  /* 0x000000ff00517202 */ /* 0x000fe20000000f00 */
[----:B--2---:R-:W5:Y:S01]  /*0280*/  LDG.E.128 R20, desc[UR20][R2.64] ;  /* 0x0000001402147981 */ /* 0x004f62000c1e1d00 */
[----:B------:R-:W-:Y:S01]  /*0290*/  PLOP3.LUT P3, PT, PT, PT, UP2, 0x80, 0x8 ;  /* 0x000000000008781c */ /* 0x000fe20003f6f028 */
[----:B------:R-:W0:Y:S01]  /*02a0*/  LDCU.U8 UR28, c[0x0][0x410] ;  /* 0x00008200ff1c77ac */ /* 0x000e220008000000 */
[----:B------:R-:W-:Y:S01]  /*02b0*/  PLOP3.LUT P0, PT, PT, PT, UP0, 0x80, 0x8 ;  /* 0x000000000008781c */ /* 0x000fe20003f0f008 */
[----:B------:R-:W5:Y:S01]  /*02c0*/  LDG.E.128 R16, desc[UR20][R2.64+0x800] ;  /* 0x0008001402107981 */ /* 0x000f62000c1e1d00 */
[----:B------:R-:W1:Y:S03]  /*02d0*/  LDCU UR23, c[0x0][0x400] ;  /* 0x00008000ff1777ac */ /* 0x000e660008000800 */
[----:B------:R2:W5:Y:S01]  /*02e0*/  LDG.E.128 R12, desc[UR20][R2.64+0x1000] ;  /* 0x00100014020c7981 */ /* 0x000562000c1e1d00 */
[----:B------:R-:W3:Y:S01]  /*02f0*/  LDCU.64 UR12, c[0x0][0x470] ;  /* 0x00008e00ff0c77ac */ /* 0x000ee20008000a00 */
[----:B------:R-:W0:Y:S01]  /*0300*/  LDCU.64 UR26, c[0x0][0x438] ;  /* 0x00008700ff1a77ac */ /* 0x000e220008000a00 */
[----:B--2---:R-:W-:Y:S01]  /*0310*/  CS2R R2, SRZ ;  /* 0x0000000000027805 */ /* 0x004fe2000001ff00 */
[----:B------:R-:W2:Y:S01]  /*0320*/  LDCU.64 UR10, c[0x0][0x478] ;  /* 0x00008f00ff0a77ac */ /* 0x000ea20008000a00 */
[----:B------:R-:W0:Y:S01]  /*0330*/  LDCU.128 UR16, c[0x0][0x3c0] ;  /* 0x00007800ff1077ac */ /* 0x000e220008000c00 */
[----:B----4-:R-:W0:Y:S04]  /*0340*/  LDCU.64 UR24, c[0x0][0x380] ;  /* 0x00007000ff1877ac */ /* 0x010e280008000a00 */
.L_x_3312:
[----:B------:R-:W-:Y:S01]  /*0350*/  UIMAD UR5, UR4, UR22, URZ ;  /* 0x00000016040572a4 */ /* 0x000fe2000f8e02ff */
[----:B----4-:R-:W4:Y:S01]  /*0360*/  LDC.64 R52, c[0x0][0x3a8] ;  /* 0x0000ea00ff347b82 */ /* 0x010f220000000a00 */
[----:B0-----:R-:W-:Y:S02]  /*0370*/  UIMAD.WIDE UR14, UR4, 0x4, UR18 ;  /* 0x00000004040e78a5 */ /* 0x001fe4000f8e0212 */
[----:B------:R-:W-:Y:S02]  /*0380*/  USHF.R.S32.HI UR6, URZ, 0x1f, UR5 ;  /* 0x0000001fff067899 */ /* 0x000fe40008011405 */
[----:B------:R-:W-:Y:S02]  /*0390*/  UIMAD.WIDE UR8, UR4, 0x4, UR16 ;  /* 0x00000004040878a5 */ /* 0x000fe4000f8e0210 */
[----:B------:R-:W-:Y:S01]  /*03a0*/  ULEA.HI UR6, UR6, UR5, URZ, 0x2 ;  /* 0x0000000506067291 */ /* 0x000fe2000f8f10ff */
[----:B------:R-:W0:Y:S01]  /*03b0*/  LDC.64 R64, c[0x0][0x428] ;  /* 0x00010a00ff407b82 */ /* 0x000e220000000a00 */
[----:B------:R-:W-:-:S02]  /*03c0*/  MOV R66, UR14 ;  /* 0x0000000e00427c02 */ /* 0x000fc40008000f00 */
[----:B------:R-:W-:Y:S02]  /*03d0*/  MOV R67, UR15 ;  /* 0x0000000f00437c02 */ /* 0x000fe40008000f00 */
[----:B------:R-:W-:Y:S02]  /*03e0*/  MOV R44, UR6 ;  /* 0x00000006002c7c02 */ /* 0x000fe40008000f00 */
[----:B------:R-:W-:Y:S01]  /*03f0*/  MOV R58, UR8 ;  /* 0x00000008003a7c02 */ /* 0x000fe20008000f00 */
[----:B------:R-:W3:Y:S01]  /*0400*/  LDG.E R88, desc[UR20][R66.64] ;  /* 0x0000001442587981 */ /* 0x000ee2000c1e1900 */
[----:B------:R-:W-:Y:S01]  /*0410*/  LEA.HI.SX32 R83, R44, R49, 0x1e ;  /* 0x000000312c537211 */ /* 0x000fe200078ff2ff */
[----:B------:R-:W1:Y:S01]  /*0420*/  @P0 LDC.64 R86, c[0x0][0x438] ;  /* 0x00010e00ff560b82 */ /* 0x000e620000000a00 */
[----:B------:R-:W-:Y:S02]  /*0430*/  MOV R59, UR9 ;  /* 0x00000009003b7c02 */ /* 0x000fe40008000f00 */
[----:B------:R-:W-:-:S02]  /*0440*/  IADD3 R82, PT, PT, R83, 0x80, RZ ;  /* 0x0000008053527810 */ /* 0x000fc40007ffe0ff */
[C---:B------:R-:W-:Y:S01]  /*0450*/  IADD3 R80, PT, PT, R83.reuse, 0x100, RZ ;  /* 0x0000010053507810 */ /* 0x040fe20007ffe0ff */
[C-C-:B----4-:R-:W-:Y:S01]  /*0460*/  IMAD.WIDE.U32 R44, R83.reuse, 0x10, R52.reuse ;  /* 0x00000010532c7825 */ /* 0x150fe200078e0034 */
[----:B------:R-:W4:Y:S01]  /*0470*/  LDG.E R89, desc[UR20][R58.64] ;  /* 0x000000143a597981 */ /* 0x000f22000c1e1900 */
[----:B------:R-:W2:Y:S02]  /*0480*/  @P0 LDC.64 R84, c[0x0][0x438] ;  /* 0x00010e00ff540b82 */ /* 0x000ea40000000a00 */
[--C-:B------:R-:W-:Y:S02]  /*0490*/  IMAD.WIDE.U32 R48, R82, 0x10, R52.reuse ;  /* 0x0000001052307825 */ /* 0x100fe400078e0034 */
[----:B------:R-:W4:Y:S02]  /*04a0*/  LDG.E.128 R44, desc[UR20][R44.64] ;  /* 0x000000142c2c7981 */ /* 0x000f24000c1e1d00 */
[----:B------:R-:W-:Y:S02]  /*04b0*/  IMAD.WIDE.U32 R52, R80, 0x10, R52 ;  /* 0x0000001050347825 */ /* 0x000fe400078e0034 */
[----:B------:R-:W4:Y:S02]  /*04c0*/  LDG.E.128 R48, desc[UR20][R48.64] ;  /* 0x0000001430307981 */ /* 0x000f24000c1e1d00 */
[----:B0-----:R-:W-:-:S02]  /*04d0*/  IMAD.WIDE.U32 R56, R83, 0x10, R64 ;  /* 0x0000001053387825 */ /* 0x001fc400078e0040 */
[----:B------:R-:W4:Y:S04]  /*04e0*/  LDG.E.128 R52, desc[UR20][R52.64] ;  /* 0x0000001434347981 */ /* 0x000f28000c1e1d00 */
[----:B------:R-:W4:Y:S01]  /*04f0*/  LDG.E.128 R56, desc[UR20][R56.64] ;  /* 0x0000001438387981 */ /* 0x000f22000c1e1d00 */
[----:B------:R-:W-:-:S06]  /*0500*/  IMAD.WIDE.U32 R60, R82, 0x10, R64 ;  /* 0x00000010523c7825 */ /* 0x000fcc00078e0040 */
[----:B------:R-:W4:Y:S01]  /*0510*/  LDG.E.128 R60, desc[UR20][R60.64] ;  /* 0x000000143c3c7981 */ /* 0x000f22000c1e1d00 */
[----:B------:R-:W-:-:S06]  /*0520*/  IMAD.WIDE.U32 R64, R80, 0x10, R64 ;  /* 0x0000001050407825 */ /* 0x000fcc00078e0040 */
[----:B------:R-:W4:Y:S01]  /*0530*/  LDG.E.128 R64, desc[UR20][R64.64] ;  /* 0x0000001440407981 */ /* 0x000f22000c1e1d00 */
[----:B-1----:R-:W-:-:S04]  /*0540*/  @P0 IMAD.WIDE.U32 R86, R83, 0x10, R86 ;  /* 0x0000001053560825 */ /* 0x002fc800078e0056 */
[----:B--2---:R-:W-:Y:S01]  /*0550*/  @P0 IMAD.WIDE.U32 R92, R82, 0x10, R84 ;  /* 0x00000010525c0825 */ /* 0x004fe200078e0054 */
[----:B-----5:R0:W5:Y:S04]  /*0560*/  @P0 LDG.E.128 R24, desc[UR20][R86.64] ;  /* 0x0000001456180981 */ /* 0x020168000c1e1d00 */
[----:B------:R-:W5:Y:S01]  /*0570*/  @P0 LDG.E.128 R28, desc[UR20][R92.64] ;  /* 0x000000145c1c0981 */ /* 0x000f62000c1e1d00 */
[----:B------:R-:W-:-:S04]  /*0580*/  ISETP.NE.U32.AND P0, PT, RZ, UR26, PT ;  /* 0x0000001aff007c0c */ /* 0x000fc8000bf05070 */
[----:B------:R-:W-:-:S13]  /*0590*/  ISETP.NE.AND.EX P0, PT, RZ, UR27, PT, P0 ;  /* 0x0000001bff007c0c */ /* 0x000fda000bf05300 */
[----:B------:R-:W1:Y:S02]  /*05a0*/  @P0 LDC.64 R84, c[0x0][0x438] ;  /* 0x00010e00ff540b82 */ /* 0x000e640000000a00 */
[----:B-1----:R-:W-:-:S05]  /*05b0*/  @P0 IMAD.WIDE.U32 R90, R80, 0x10, R84 ;  /* 0x00000010505a0825 */ /* 0x002fca00078e0054 */
[----:B------:R1:W5:Y:S01]  /*05c0*/  @P0 LDG.E.128 R32, desc[UR20][R90.64] ;  /* 0x000000145a200981 */ /* 0x000362000c1e1d00 */
[----:B---3--:R-:W-:Y:S02]  /*05d0*/  R2UR UR9, R88 ;  /* 0x00000000580972ca */ /* 0x008fe400000e0000 */
        /* <DEDUP_REMOVED lines=113> */
.L_x_3287:
[----:B------:R-:W-:Y:S05]  /*0cf0*/  BSYNC.RECONVERGENT B0 ;  /* 0x0000000000007941 */ /* 0x000fea0003800200 */
.L_x_3286:
        /* <DEDUP_REMOVED lines=55> */
.L_x_3290:
        /* <DEDUP_REMOVED lines=17> */
.L_x_3289:
        /* <DEDUP_REMOVED lines=22> */
.L_x_3292:
        /* <DEDUP_REMOVED lines=21> */
.L_x_3288:
        /* <DEDUP_REMOVED lines=23> */
.L_x_3294:
        /* <DEDUP_REMOVED lines=17> */
.L_x_3293:
        /* <DEDUP_REMOVED lines=22> */
.L_x_3295:
        /* <DEDUP_REMOVED lines=20> */
.L_x_3291:
        /* <DEDUP_REMOVED lines=37> */
.L_x_3298:
        /* <DEDUP_REMOVED lines=17> */
.L_x_3297:
        /* <DEDUP_REMOVED lines=18> */
.L_x_3300:
        /* <DEDUP_REMOVED lines=13> */
.L_x_3296:
        /* <DEDUP_REMOVED lines=23> */
.L_x_3302:
        /* <DEDUP_REMOVED lines=17> */
.L_x_3301:
        /* <DEDUP_REMOVED lines=18> */
.L_x_3303:
        /* <DEDUP_REMOVED lines=12> */
.L_x_3299:
        /* <DEDUP_REMOVED lines=32> */
.L_x_3306:
        /* <DEDUP_REMOVED lines=17> */
.L_x_3305:
        /* <DEDUP_REMOVED lines=18> */
.L_x_3308:
        /* <DEDUP_REMOVED lines=13> */
.L_x_3304:
        /* <DEDUP_REMOVED lines=23> */
.L_x_3310:
        /* <DEDUP_REMOVED lines=17> */
.L_x_3309:
        /* <DEDUP_REMOVED lines=18> */
.L_x_3311:
        /* <DEDUP_REMOVED lines=12> */
.L_x_3307:
        /* <DEDUP_REMOVED lines=19> */
[----:B-----5:R-:W-:Y:S02]  /*2d90*/  MOV R24, R7 ;  /* 0x0000000700187202 */ /* 0x020fe40000000f00 */
        /* <DEDUP_REMOVED lines=14> */
.L_x_3285:
        /* <DEDUP_REMOVED lines=15> */
.L_x_3313:
        /* <DEDUP_REMOVED lines=9> */
.L_x_3607:


//--------------------- .text._ZN10layer_norm31ln_parallel_residual_bwd_kernelINS_13Kernel_traitsIfffffjLj1536ELj1ELj1ELj4ELj16ENS_18Kernel_traits_baseILj1536EfffffjLj128EEEEELb1ELb0ELb0EEEvNS_9BwdParamsE --------------------------
	.section	.text._ZN10layer_norm31ln_parallel_residual_bwd_kernelINS_13Kernel_traitsIfffffjLj1536ELj1ELj1ELj4ELj16ENS_18Kernel_traits_baseILj1536EfffffjLj128EEEEELb1ELb0ELb0EEEvNS_9BwdParamsE,"ax",@progbits
	.align	128
        .global         _ZN10layer_norm31ln_parallel_residual_bwd_kernelINS_13Kernel_traitsIfffffjLj1536ELj1ELj1ELj4ELj16ENS_18Kernel_traits_baseILj1536EfffffjLj128EEEEELb1ELb0ELb0EEEvNS_9BwdParamsE
        .type           _ZN10layer_norm31ln_parallel_residual_bwd_kernelINS_13Kernel_traitsIfffffjLj1536ELj1ELj1ELj4ELj16ENS_18Kernel_traits_baseILj1536EfffffjLj128EEEEELb1ELb0ELb0EEEvNS_9BwdParamsE,@function
        .size           _ZN10layer_norm31ln_parallel_residual_bwd_kernelINS_13Kernel_traitsIfffffjLj1536ELj1ELj1ELj4ELj16ENS_18Kernel_traits_baseILj1536EfffffjLj128EEEEELb1ELb0ELb0EEEvNS_9BwdParamsE,(.L_x_3608 - _ZN10layer_norm31ln_parallel_residual_bwd_kernelINS_13Kernel_traitsIfffffjLj1536ELj1ELj1ELj4ELj16ENS_18Kernel_traits_baseILj1536EfffffjLj128EEEEELb1ELb0ELb0EEEvNS_9BwdParamsE)
        .other          _ZN10layer_norm31ln_parallel_residual_bwd_kernelINS_13Kernel_traitsIfffffjLj1536ELj1ELj1ELj4ELj16ENS_18Kernel_traits_baseILj1536EfffffjLj128EEEEELb1ELb0ELb0EEEvNS_9BwdParamsE,@"STO_CUDA_ENTRY STV_DEFAULT"
_ZN10layer_norm31ln_parallel_residual_bwd_kernelINS_13Kernel_traitsIfffffjLj1536ELj1ELj1ELj4ELj16ENS_18Kernel_traits_baseILj1536EfffffjLj128EEEEELb1ELb0ELb0EEEvNS_9BwdParamsE:
.text._ZN10layer_norm31ln_parallel_residual_bwd_kernelINS_13Kernel_traitsIfffffjLj1536ELj1ELj1ELj4ELj16ENS_18Kernel_traits_baseILj1536EfffffjLj128EEEEELb1ELb0ELb0EEEvNS_9BwdParamsE:
        /* <DEDUP_REMOVED lines=12> */
[----:B0-----:R-:W-:-:S05]  /*00c0*/  LOP3.LUT R9, R10, 0x7f, RZ, 0x3c, !PT ;  /* 0x0000007f0a097812 */ /* 0x001fca00078e3cff */
[----:B------:R-:W0:Y:S01]  /*00d0*/  LDC.64 R2, c[0x0][0x3d0] ;  /* 0x0000f400ff027b82 */ /* 0x000e220000000a00 */
[----:B------:R-:W-:Y:S02]  /*00e0*/  MOV R19, R10 ;  /* 0x0000000a00137202 */ /* 0x000fe40000000f00 */
[----:B------:R-:W-:-:S04]  /*00f0*/  LEA.HI.SX32 R9, R0, R9, 0x1e ;  /* 0x0000000900097211 */ /* 0x000fc800078ff2ff */
[C---:B------:R-:W-:Y:S01]  /*0100*/  ISETP.GE.U32.AND P0, PT, R9.reuse, 0x80, PT ;  /* 0x000000800900780c */ /* 0x040fe20003f06070 */
[----:B------:R-:W1:Y:S01]  /*0110*/  LDC.64 R4, c[0x0][0x3d8] ;  /* 0x0000f600ff047b82 */ /* 0x000e620000000a00 */
[C---:B------:R-:W-:Y:S02]  /*0120*/  ISETP.GE.U32.AND P1, PT, R9.reuse, 0x100, PT ;  /* 0x000001000900780c */ /* 0x040fe40003f26070 */
[----:B------:R-:W-:-:S09]  /*0130*/  ISETP.GE.U32.AND P2, PT, R9, 0x180, PT ;  /* 0x000001800900780c */ /* 0x000fd20003f46070 */
[----:B------:R-:W-:-:S05]  /*0140*/  @P0 LOP3.LUT R19, R10, 0x80, RZ, 0xfc, !PT ;  /* 0x000000800a130812 */ /* 0x000fca00078efcff */
[----:B--2---:R-:W-:-:S04]  /*0150*/  @P1 IMAD.WIDE.U32 R6, R19, 0x10, R6 ;  /* 0x0000001013061825 */ /* 0x004fc800078e0006 */
[C---:B----4-:R-:W-:Y:S01]  /*0160*/  @P1 IMAD.WIDE.U32 R12, R19.reuse, 0x10, R12 ;  /* 0x00000010130c1825 */ /* 0x050fe200078e000c */
[----:B------:R-:W-:Y:S01]  /*0170*/  @P1 IADD3 R19, PT, PT, R19, 0x80, RZ ;  /* 0x0000008013131810 */ /* 0x000fe20007ffe0ff */
[----:B---3--:R2:W5:Y:S02]  /*0180*/  @P1 LDG.E.128 R96, desc[UR10][R6.64] ;  /* 0x0000000a06601981 */ /* 0x008564000c1e1d00 */
[----:B0-----:R-:W-:Y:S02]  /*0190*/  @P0 IMAD.WIDE.U32 R2, R10, 0x10, R2 ;  /* 0x000000100a020825 */ /* 0x001fe400078e0002 */
[----:B------:R2:W5:Y:S02]  /*01a0*/  @P1 LDG.E.128 R92, desc[UR10][R12.64] ;  /* 0x0000000a0c5c1981 */ /* 0x000564000c1e1d00 */
[C---:B------:R-:W-:Y:S02]  /*01b0*/  @P2 IMAD.WIDE.U32 R14, R19.reuse, 0x10, R14 ;  /* 0x00000010130e2825 */ /* 0x040fe400078e000e */
[----:B------:R2:W5:Y:S02]  /*01c0*/  @P0 LDG.E.128 R80, desc[UR10][R2.64] ;  /* 0x0000000a02500981 */ /* 0x000564000c1e1d00 */
[----:B-1----:R-:W-:-:S02]  /*01d0*/  @P2 IMAD.WIDE.U32 R16, R19, 0x10, R16 ;  /* 0x0000001013102825 */ /* 0x002fc400078e0010 */
[----:B------:R2:W5:Y:S02]  /*01e0*/  @P2 LDG.E.128 R88, desc[UR10][R14.64] ;  /* 0x0000000a0e582981 */ /* 0x000564000c1e1d00 */
[----:B------:R-:W-:Y:S02]  /*01f0*/  @P0 IMAD.WIDE.U32 R4, R10, 0x10, R4 ;  /* 0x000000100a040825 */ /* 0x000fe400078e0004 */
        /* <DEDUP_REMOVED lines=30> */
[----:B------:R-:W-:Y:S02]  /*03e0*/  MOV R8, UR9 ;  /* 0x0000000900087c02 */ /* 0x000fe40008000f00 */
        /* <DEDUP_REMOVED lines=32> */
.L_x_3353:
[----:B0--34-:R-:W0:Y:S08]  /*05f0*/  LDC.64 R108, c[0x0][0x3c0] ;  /* 0x0000f000ff6c7b82 */ /* 0x019e300000000a00 */
[----:B------:R-:W1:Y:S08]  /*0600*/  LDC.64 R110, c[0x0][0x3c8] ;  /* 0x0000f200ff6e7b82 */ /* 0x000e700000000a00 */
        /* <DEDUP_REMOVED lines=8> */
[----:B------:R-:W-:Y:S02]  /*0690*/  ISETP.GE.U32.AND P2, PT, R9, 0x180, PT ;  /* 0x000001800900780c */ /* 0x000fe40003f46070 */
[----:B------:R-:W-:Y:S02]  /*06a0*/  CS2R R146, SRZ ;  /* 0x0000000000927805 */ /* 0x000fe4000001ff00 */
[----:B------:R-:W-:-:S04]  /*06b0*/  SHF.R.S32.HI R113, RZ, 0x1f, R6 ;  /* 0x0000001fff717819 */ /* 0x000fc80000011406 */
[----:B------:R-:W-:-:S04]  /*06c0*/  LEA.HI R113, R113, R6, RZ, 0x2 ;  /* 0x0000000671717211 */ /* 0x000fc800078f10ff */
[----:B------:R-:W-:-:S04]  /*06d0*/  LEA.HI.SX32 R6, R113, R10, 0x1e ;  /* 0x0000000a71067211 */ /* 0x000fc800078ff2ff */
[----:B------:R-:W-:Y:S02]  /*06e0*/  MOV R149, R6 ;  /* 0x0000000600957202 */ /* 0x000fe40000000f00 */
[----:B---3--:R-:W-:Y:S01]  /*06f0*/  FSEL R140, R108, RZ, !P3 ;  /* 0x000000ff6c8c7208 */ /* 0x008fe20005800000 */
[----:B0-----:R-:W-:Y:S06]  /*0700*/  @!P0 BRA `(.L_x_3316) ;  /* 0x0000000000fc8947 */ /* 0x001fec0003800000 */
[----:B------:R-:W0:Y:S01]  /*0710*/  LDC.64 R116, c[0x0][0x3a8] ;  /* 0x0000ea00ff747b82 */ /* 0x000e220000000a00 */
[----:B----4-:R-:W-:-:S07]  /*0720*/  ISETP.NE.U32.AND P3, PT, RZ, UR14, PT ;  /* 0x0000000eff007c0c */ /* 0x010fce000bf65070 */
[----:B------:R-:W1:Y:S08]  /*0730*/  LDC.64 R108, c[0x0][0x430] ;  /* 0x00010c00ff6c7b82 */ /* 0x000e700000000a00 */
[----:B------:R-:W2:Y:S01]  /*0740*/  LDC.64 R112, c[0x0][0x428] ;  /* 0x00010a00ff707b82 */ /* 0x000ea20000000a00 */
[----:B0-----:R-:W-:-:S07]  /*0750*/  IMAD.WIDE.U32 R116, R6, 0x10, R116 ;  /* 0x0000001006747825 */ /* 0x001fce00078e0074 */
[----:B------:R-:W0:Y:S01]  /*0760*/  LDC.64 R142, c[0x0][0x3b0] ;  /* 0x0000ec00ff8e7b82 */ /* 0x000e220000000a00 */
[----:B------:R-:W3:Y:S01]  /*0770*/  LDG.E.128 R116, desc[UR10][R116.64] ;  /* 0x0000000a74747981 */ /* 0x000ee2000c1e1d00 */
[----:B-1----:R-:W-:-:S06]  /*0780*/  IMAD.WIDE.U32 R108, R6, 0x10, R108 ;  /* 0x00000010066c7825 */ /* 0x002fcc00078e006c */
[----:B------:R-:W4:Y:S01]  /*0790*/  LDG.E.128 R108, desc[UR10][R108.64] ;  /* 0x0000000a6c6c7981 */ /* 0x000f22000c1e1d00 */
[----:B--2---:R-:W-:-:S06]  /*07a0*/  IMAD.WIDE.U32 R112, R6, 0x10, R112 ;  /* 0x0000001006707825 */ /* 0x004fcc00078e0070 */
[----:B------:R-:W2:Y:S01]  /*07b0*/  LDG.E.128 R112, desc[UR10][R112.64] ;  /* 0x0000000a70707981 */ /* 0x000ea2000c1e1d00 */
[----:B0-----:R-:W-:-:S05]  /*07c0*/  IMAD.WIDE.U32 R142, R6, 0x4, R142 ;  /* 0x00000004068e7825 */ /* 0x001fca00078e008e */
[----:B------:R-:W5:Y:S01]  /*07d0*/  LDG.E R4, desc[UR10][R142.64] ;  /* 0x0000000a8e047981 */ /* 0x000f62000c1e1900 */
[----:B------:R-:W-:Y:S02]  /*07e0*/  ISETP.NE.U32.AND P0, PT, RZ, UR18, PT ;  /* 0x00000012ff007c0c */ /* 0x000fe4000bf05070 */
[----:B------:R-:W-:Y:S02]  /*07f0*/  ISETP.NE.AND.EX P3, PT, RZ, UR15, PT, P3 ;  /* 0x0000000fff007c0c */ /* 0x000fe4000bf65330 */
[----:B------:R-:W-:-:S11]  /*0800*/  ISETP.NE.AND.EX P0, PT, RZ, UR19, PT, P0 ;  /* 0x00000013ff007c0c */ /* 0x000fd6000bf05300 */
[----:B------:R-:W0:Y:S08]  /*0810*/  @P3 LDC.64 R124, c[0x0][0x3b8] ;  /* 0x0000ee00ff7c3b82 */ /* 0x000e300000000a00 */
[----:B------:R-:W1:Y:S01]  /*0820*/  @P0 LDC.64 R132, c[0x0][0x438] ;  /* 0x00010e00ff840b82 */ /* 0x000e620000000a00 */
[----:B0-----:R-:W-:-:S05]  /*0830*/  @P3 IMAD.WIDE.U32 R124, R6, 0x4, R124 ;  /* 0x00000004067c3825 */ /* 0x001fca00078e007c */
[----:B------:R-:W5:Y:S01]  /*0840*/  @P3 LDG.E R5, desc[UR10][R124.64] ;  /* 0x0000000a7c053981 */ /* 0x000f62000c1e1900 */
[----:B-1----:R-:W-:-:S05]  /*0850*/  @P0 IMAD.WIDE.U32 R132, R6, 0x10, R132 ;  /* 0x0000001006840825 */ /* 0x002fca00078e0084 */
[----:B------:R0:W5:Y:S01]  /*0860*/  @P0 LDG.E.128 R24, desc[UR10][R132.64] ;  /* 0x0000000a84180981 */ /* 0x000162000c1e1d00 */
[----:B------:R-:W-:Y:S01]  /*0870*/  IADD3 R149, PT, PT, R6, 0x80, RZ ;  /* 0x0000008006957810 */ /* 0x000fe20007ffe0ff */
[C---:B---3--:R-:W-:Y:S01]  /*0880*/  FADD.FTZ R116, -R140.reuse, R116 ;  /* 0x000000748c747221 */ /* 0x048fe20000010100 */
[C---:B------:R-:W-:Y:S01]  /*0890*/  FADD.FTZ R126, -R140.reuse, R117 ;  /* 0x000000758c7e7221 */ /* 0x040fe20000010100 */
[----:B------:R-:W-:Y:S02]  /*08a0*/  FADD.FTZ R144, -R140, R118 ;  /* 0x000000768c907221 */ /* 0x000fe40000010100 */
[C---:B-----5:R-:W-:Y:S01]  /*08b0*/  FMUL.FTZ R3, R7.reuse, R116 ;  /* 0x0000007407037220 */ /* 0x060fe20000410000 */
[----:B------:R-:W-:Y:S01]  /*08c0*/  FMUL.FTZ R126, R7, R126 ;  /* 0x0000007e077e7220 */ /* 0x000fe20000410000 */
[----:B----4-:R-:W-:Y:S01]  /*08d0*/  FMUL.FTZ R117, R76, R108 ;  /* 0x0000006c4c757220 */ /* 0x010fe20000410000 */
[----:B------:R-:W-:Y:S01]  /*08e0*/  FMUL.FTZ R118, R77, R109 ;  /* 0x0000006d4d767220 */ /* 0x000fe20000410000 */
[----:B------:R-:W-:Y:S01]  /*08f0*/  FADD.FTZ R36, R36, R108 ;  /* 0x0000006c24247221 */ /* 0x000fe20000010000 */
[-C--:B------:R-:W-:Y:S01]  /*0900*/  FFMA.FTZ R48, R108, R3.reuse, R48 ;  /* 0x000000036c307223 */ /* 0x080fe20000010030 */
[----:B0-----:R-:W-:Y:S01]  /*0910*/  FMUL.FTZ R133, R78, R110 ;  /* 0x0000006e4e857220 */ /* 0x001fe20000410000 */
[----:B--2---:R-:W-:Y:S01]  /*0920*/  FFMA.FTZ R124, R80, R112, R117 ;  /* 0x00000070507c7223 */ /* 0x004fe20000010075 */
[----:B------:R-:W-:Y:S01]  /*0930*/  FADD.FTZ R60, R60, R112 ;  /* 0x000000703c3c7221 */ /* 0x000fe20000010000 */
[----:B------:R-:W-:Y:S01]  /*0940*/  FFMA.FTZ R72, R112, R3, R72 ;  /* 0x0000000370487223 */ /* 0x000fe20000010048 */
[----:B------:R-:W-:Y:S01]  /*0950*/  FADD.FTZ R61, R61, R113 ;  /* 0x000000713d3d7221 */ /* 0x000fe20000010000 */
[----:B------:R-:W-:Y:S01]  /*0960*/  FFMA.FTZ R125, R81, R113, R118 ;  /* 0x00000071517d7223 */ /* 0x000fe20000010076 */
[----:B------:R-:W-:Y:S01]  /*0970*/  FFMA.FTZ R73, R113, R126, R73 ;  /* 0x0000007e71497223 */ /* 0x000fe20000010049 */
[----:B------:R-:W-:Y:S01]  /*0980*/  FMUL.FTZ R112, R79, R111 ;  /* 0x0000006f4f707220 */ /* 0x000fe20000410000 */
[----:B------:R-:W-:Y:S01]  /*0990*/  FADD.FTZ R108, RZ, R124 ;  /* 0x0000007cff6c7221 */ /* 0x000fe20000010000 */
[----:B------:R-:W-:Y:S01]  /*09a0*/  FFMA.FTZ R113, R3, R124, RZ ;  /* 0x0000007c03717223 */ /* 0x000fe200000100ff */
[----:B------:R-:W-:Y:S01]  /*09b0*/  FADD.FTZ R146, -R140, R119 ;  /* 0x000000778c927221 */ /* 0x000fe20000010100 */
[----:B------:R-:W-:Y:S01]  /*09c0*/  FFMA.FTZ R141, R83, R115, R112 ;  /* 0x00000073538d7223 */ /* 0x000fe20000010070 */
[----:B------:R-:W-:Y:S01]  /*09d0*/  FMUL.FTZ R135, R7, R144 ;  /* 0x0000009007877220 */ /* 0x000fe20000410000 */
        /* <DEDUP_REMOVED lines=18> */
.L_x_3316:
[----:B----4-:R-:W-:Y:S05]  /*0b00*/  BSYNC.RECONVERGENT B0 ;  /* 0x0000000000007941 */ /* 0x010fea0003800200 */
.L_x_3315:
[----:B------:R-:W-:Y:S04]  /*0b10*/  BSSY.RECONVERGENT B0, `(.L_x_3317) ;  /* 0x0000041000007945 */ /* 0x000fe80003800200 */
[----:B------:R-:W-:Y:S05]  /*0b20*/  @!P1 BRA `(.L_x_3318) ;  /* 0x0000000000fc9947 */ /* 0x000fea0003800000 */
[----:B------:R-:W0:Y:S01]  /*0b30*/  LDC.64 R108, c[0x0][0x3a8] ;  /* 0x0000ea00ff6c7b82 */ /* 0x000e220000000a00 */
[----:B------:R-:W-:Y:S02]  /*0b40*/  ISETP.NE.U32.AND P3, PT, RZ, UR14, PT ;  /* 0x0000000eff007c0c */ /* 0x000fe4000bf65070 */
[----:B------:R-:W-:-:S05]  /*0b50*/  ISETP.NE.U32.AND P0, PT, RZ, UR18, PT ;  /* 0x00000012ff007c0c */ /* 0x000fca000bf05070 */
[----:B------:R-:W1:Y:S08]  /*0b60*/  LDC.64 R112, c[0x0][0x430] ;  /* 0x00010c00ff707b82 */ /* 0x000e700000000a00 */
[----:B------:R-:W2:Y:S01]  /*0b70*/  LDC.64 R116, c[0x0][0x428] ;  /* 0x00010a00ff747b82 */ /* 0x000ea20000000a00 */
[----:B------:R-:W-:Y:S01]  /*0b80*/  ISETP.NE.AND.EX P3, PT, RZ, UR15, PT, P3 ;  /* 0x0000000fff007c0c */ /* 0x000fe2000bf65330 */
[----:B0-----:R-:W-:-:S06]  /*0b90*/  IMAD.WIDE.U32 R108, R149, 0x10, R108 ;  /* 0x00000010956c7825 */ /* 0x001fcc00078e006c */
[----:B------:R-:W0:Y:S01]  /*0ba0*/  LDC.64 R144, c[0x0][0x3b0] ;  /* 0x0000ec00ff907b82 */ /* 0x000e220000000a00 */
[----:B------:R-:W3:Y:S01]  /*0bb0*/  LDG.E.128 R108, desc[UR10][R108.64] ;  /* 0x0000000a6c6c7981 */ /* 0x000ee2000c1e1d00 */
[----:B-1----:R-:W-:-:S06]  /*0bc0*/  IMAD.WIDE.U32 R112, R149, 0x10, R112 ;  /* 0x0000001095707825 */ /* 0x002fcc00078e0070 */
[----:B------:R-:W1:Y:S01]  /*0bd0*/  @P3 LDC.64 R142, c[0x0][0x3b8] ;  /* 0x0000ee00ff8e3b82 */ /* 0x000e620000000a00 */
[----:B------:R-:W4:Y:S01]  /*0be0*/  LDG.E.128 R112, desc[UR10][R112.64] ;  /* 0x0000000a70707981 */ /* 0x000f22000c1e1d00 */
[----:B--2---:R-:W-:-:S06]  /*0bf0*/  IMAD.WIDE.U32 R116, R149, 0x10, R116 ;  /* 0x0000001095747825 */ /* 0x004fcc00078e0074 */
[----:B------:R-:W2:Y:S01]  /*0c00*/  LDG.E.128 R116, desc[UR10][R116.64] ;  /* 0x0000000a74747981 */ /* 0x000ea2000c1e1d00 */
[----:B0-----:R-:W-:-:S05]  /*0c10*/  IMAD.WIDE.U32 R144, R149, 0x4, R144 ;  /* 0x0000000495907825 */ /* 0x001fca00078e0090 */
[----:B------:R-:W5:Y:S01]  /*0c20*/  LDG.E R0, desc[UR10][R144.64] ;  /* 0x0000000a90007981 */ /* 0x000f62000c1e1900 */
[----:B-1----:R-:W-:-:S05]  /*0c30*/  @P3 IMAD.WIDE.U32 R142, R149, 0x4, R142 ;  /* 0x00000004958e3825 */ /* 0x002fca00078e008e */
[----:B------:R-:W5:Y:S01]  /*0c40*/  @P3 LDG.E R2, desc[UR10][R142.64] ;  /* 0x0000000a8e023981 */ /* 0x000f62000c1e1900 */
[----:B------:R-:W-:-:S13]  /*0c50*/  ISETP.NE.AND.EX P0, PT, RZ, UR19, PT, P0 ;  /* 0x00000013ff007c0c */ /* 0x000fda000bf05300 */
[----:B------:R-:W0:Y:S02]  /*0c60*/  @P0 LDC.64 R136, c[0x0][0x438] ;  /* 0x00010e00ff880b82 */ /* 0x000e240000000a00 */
[----:B0-----:R-:W-:-:S05]  /*0c70*/  @P0 IMAD.WIDE.U32 R136, R149, 0x10, R136 ;  /* 0x0000001095880825 */ /* 0x001fca00078e0088 */
[----:B------:R0:W5:Y:S01]  /*0c80*/  @P0 LDG.E.128 R20, desc[UR10][R136.64] ;  /* 0x0000000a88140981 */ /* 0x000162000c1e1d00 */
[----:B------:R-:W-:Y:S01]  /*0c90*/  IADD3 R149, PT, PT, R149, 0x80, RZ ;  /* 0x0000008095957810 */ /* 0x000fe20007ffe0ff */
[C---:B---3--:R-:W-:Y:S01]  /*0ca0*/  FADD.FTZ R108, -R140.reuse, R108 ;  /* 0x0000006c8c6c7221 */ /* 0x048fe20000010100 */
[----:B------:R-:W-:-:S03]  /*0cb0*/  FADD.FTZ R128, -R140, R109 ;  /* 0x0000006d8c807221 */ /* 0x000fc60000010100 */
[----:B-----5:R-:W-:Y:S01]  /*0cc0*/  FMUL.FTZ R121, R7, R108 ;  /* 0x0000006c07797220 */ /* 0x020fe20000410000 */
[----:B----4-:R-:W-:Y:S01]  /*0cd0*/  FMUL.FTZ R109, R92, R112 ;  /* 0x000000705c6d7220 */ /* 0x010fe20000410000 */
[----:B------:R-:W-:Y:S01]  /*0ce0*/  FMUL.FTZ R108, R93, R113 ;  /* 0x000000715d6c7220 */ /* 0x000fe20000410000 */
[----:B------:R-:W-:Y:S02]  /*0cf0*/  FADD.FTZ R110, -R140, R110 ;  /* 0x0000006e8c6e7221 */ /* 0x000fe40000010100 */
[----:B--2---:R-:W-:Y:S01]  /*0d00*/  FFMA.FTZ R122, R96, R116, R109 ;  /* 0x00000074607a7223 */ /* 0x004fe2000001006d */
[----:B------:R-:W-:Y:S01]  /*0d10*/  FMUL.FTZ R109, R94, R114 ;  /* 0x000000725e6d7220 */ /* 0x000fe20000410000 */
[----:B------:R-:W-:Y:S01]  /*0d20*/  FFMA.FTZ R131, R97, R117, R108 ;  /* 0x0000007561837223 */ /* 0x000fe2000001006c */
[----:B------:R-:W-:Y:S01]  /*0d30*/  FMUL.FTZ R128, R7, R128 ;  /* 0x0000008007807220 */ /* 0x000fe20000410000 */
[----:B------:R-:W-:Y:S01]  /*0d40*/  FADD.FTZ R108, R147, R122 ;  /* 0x0000007a936c7221 */ /* 0x000fe20000010000 */
[----:B------:R-:W-:Y:S01]  /*0d50*/  FFMA.FTZ R134, R98, R118, R109 ;  /* 0x0000007662867223 */ /* 0x000fe2000001006d */
[----:B------:R-:W-:Y:S01]  /*0d60*/  FFMA.FTZ R109, R121, R122, R146 ;  /* 0x0000007a796d7223 */ /* 0x000fe20000010092 */
[----:B------:R-:W-:Y:S01]  /*0d70*/  FADD.FTZ R138, -R140, R111 ;  /* 0x0000006f8c8a7221 */ /* 0x000fe20000010100 */
[----:B------:R-:W-:Y:S01]  /*0d80*/  FADD.FTZ R111, R108, R131 ;  /* 0x000000836c6f7221 */ /* 0x000fe20000010000 */
[----:B0-----:R-:W-:Y:S01]  /*0d90*/  FMUL.FTZ R137, R7, R110 ;  /* 0x0000006e07897220 */ /* 0x001fe20000410000 */
[----:B------:R-:W-:Y:S01]  /*0da0*/  FMUL.FTZ R136, R95, R115 ;  /* 0x000000735f887220 */ /* 0x000fe20000410000 */
[----:B------:R-:W-:Y:S01]  /*0db0*/  FFMA.FTZ R108, R128, R131, R109 ;  /* 0x00000083806c7223 */ /* 0x000fe2000001006d */
[----:B------:R-:W-:Y:S01]  /*0dc0*/  FMUL.FTZ R138, R7, R138 ;  /* 0x0000008a078a7220 */ /* 0x000fe20000410000 */
[----:B------:R-:W-:Y:S01]  /*0dd0*/  FADD.FTZ R111, R111, R134 ;  /* 0x000000866f6f7221 */ /* 0x000fe20000010000 */
[----:B------:R-:W-:Y:S01]  /*0de0*/  FFMA.FTZ R136, R99, R119, R136 ;  /* 0x0000007763887223 */ /* 0x000fe20000010088 */
        /* <DEDUP_REMOVED lines=19> */
.L_x_3318:
[----:B------:R-:W-:Y:S05]  /*0f20*/  BSYNC.RECONVERGENT B0 ;  /* 0x0000000000007941 */ /* 0x000fea0003800200 */
.L_x_3317:
        /* <DEDUP_REMOVED lines=8> */
[----:B------:R-:W-:Y:S01]  /*0fb0*/  ISETP.NE.AND.EX P0, PT, RZ, UR19, PT, P0 ;  /* 0x00000013ff007c0c */ /* 0x000fe2000bf05300 */
[----:B0-----:R-:W-:-:S06]  /*0fc0*/  IMAD.WIDE.U32 R116, R149, 0x10, R116 ;  /* 0x0000001095747825 */ /* 0x001fcc00078e0074 */
[----:B------:R-:W0:Y:S01]  /*0fd0*/  LDC.64 R144, c[0x0][0x3b0] ;  /* 0x0000ec00ff907b82 */ /* 0x000e220000000a00 */
[----:B------:R-:W3:Y:S01]  /*0fe0*/  LDG.E.128 R116, desc[UR10][R116.64] ;  /* 0x0000000a74747981 */ /* 0x000ee2000c1e1d00 */
[----:B-1----:R-:W-:-:S06]  /*0ff0*/  IMAD.WIDE.U32 R108, R149, 0x10, R108 ;  /* 0x00000010956c7825 */ /* 0x002fcc00078e006c */
[----:B------:R-:W1:Y:S01]  /*1000*/  @P3 LDC.64 R142, c[0x0][0x3b8] ;  /* 0x0000ee00ff8e3b82 */ /* 0x000e620000000a00 */
[----:B------:R-:W4:Y:S07]  /*1010*/  LDG.E.128 R108, desc[UR10][R108.64] ;  /* 0x0000000a6c6c7981 */ /* 0x000f2e000c1e1d00 */
[----:B------:R-:W1:Y:S01]  /*1020*/  @P0 LDC.64 R14, c[0x0][0x438] ;  /* 0x00010e00ff0e0b82 */ /* 0x000e620000000a00 */
[----:B--2---:R-:W-:-:S06]  /*1030*/  IMAD.WIDE.U32 R112, R149, 0x10, R112 ;  /* 0x0000001095707825 */ /* 0x004fcc00078e0070 */
[----:B------:R-:W2:Y:S01]  /*1040*/  LDG.E.128 R112, desc[UR10][R112.64] ;  /* 0x0000000a70707981 */ /* 0x000ea2000c1e1d00 */
[----:B0-----:R-:W-:-:S05]  /*1050*/  IMAD.WIDE.U32 R144, R149, 0x4, R144 ;  /* 0x0000000495907825 */ /* 0x001fca00078e0090 */
[----:B------:R0:W5:Y:S01]  /*1060*/  LDG.E R12, desc[UR10][R144.64] ;  /* 0x0000000a900c7981 */ /* 0x000162000c1e1900 */
[----:B-1----:R-:W-:-:S05]  /*1070*/  @P3 IMAD.WIDE.U32 R142, R149, 0x4, R142 ;  /* 0x00000004958e3825 */ /* 0x002fca00078e008e */
[----:B------:R0:W5:Y:S01]  /*1080*/  @P3 LDG.E R13, desc[UR10][R142.64] ;  /* 0x0000000a8e0d3981 */ /* 0x000162000c1e1900 */
[----:B------:R-:W-:-:S05]  /*1090*/  @P0 IMAD.WIDE.U32 R148, R149, 0x10, R14 ;  /* 0x0000001095940825 */ /* 0x000fca00078e000e */
[----:B------:R0:W5:Y:S01]  /*10a0*/  @P0 LDG.E.128 R16, desc[UR10][R148.64] ;  /* 0x0000000a94100981 */ /* 0x000162000c1e1d00 */
        /* <DEDUP_REMOVED lines=39> */
[----:B0-----:R-:W-:-:S07]  /*1320*/  FFMA.FTZ R146, R130, R139, R109 ;  /* 0x0000008b82927223 */ /* 0x001fce000001006d */
.L_x_3320:
[----:B------:R-:W-:Y:S05]  /*1330*/  BSYNC.RECONVERGENT B0 ;  /* 0x0000000000007941 */ /* 0x000fea0003800200 */
.L_x_3319:
        /* <DEDUP_REMOVED lines=32> */
.L_x_3322:
[----:B------:R-:W-:Y:S05]  /*1540*/  BSYNC.RECONVERGENT B0 ;  /* 0x0000000000007941 */ /* 0x000fea0003800200 */
.L_x_3321:
        /* <DEDUP_REMOVED lines=48> */
[C---:B-----5:R-:W-:Y:S01]  /*1850*/  FMUL.FTZ R108, R7.reuse, R108 ;  /* 0x0000006c076c7220 */ /* 0x060fe20000410000 */
        /* <DEDUP_REMOVED lines=16> */
.L_x_3327:
        /* <DEDUP_REMOVED lines=11> */
[----:B------:R-:W-:Y:S01]  /*1a10*/  FMUL.FTZ R102, R7, R110 ;  /* 0x0000006e07667220 */ /* 0x000fe20000410000 */
        /* <DEDUP_REMOVED lines=13> */
.L_x_3326:
        /* <DEDUP_REMOVED lines=11> */
[C---:B------:R-:W-:Y:S01]  /*1ba0*/  LOP3.LUT P5, RZ, R4.reuse, 0xff, RZ, 0xc0, !PT ;  /* 0x000000ff04ff7812 */ /* 0x040fe200078ac0ff */
        /* <DEDUP_REMOVED lines=18> */
.L_x_3329:
        /* <DEDUP_REMOVED lines=25> */
.L_x_3325:
        /* <DEDUP_REMOVED lines=15> */
[----:B------:R-:W-:Y:S01]  /*1f50*/  FADD.FTZ R110, R133, -R108 ;  /* 0x8000006c856e7221 */ /* 0x000fe20000010000 */
        /* <DEDUP_REMOVED lines=8> */
[C---:B------:R-:W-:Y:S01]  /*1fe0*/  SEL R108, R104.reuse, RZ, P4 ;  /* 0x000000ff686c7207 */ /* 0x040fe20002000000 */
[----:B------:R-:W-:Y:S01]  /*1ff0*/  FMUL.FTZ R112, R7, R112 ;  /* 0x0000007007707220 */ /* 0x000fe20000410000 */
[----:B------:R-:W-:Y:S02]  /*2000*/  SEL R104, R104, RZ, P5 ;  /* 0x000000ff68687207 */ /* 0x000fe40002800000 */
[----:B------:R-:W-:Y:S01]  /*2010*/  LOP3.LUT P4, RZ, R4, 0xff00, RZ, 0xc0, !PT ;  /* 0x0000ff0004ff7812 */ /* 0x000fe2000788c0ff */
[----:B------:R-:W-:Y:S01]  /*2020*/  FMUL.FTZ R112, R112, UR16 ;  /* 0x0000001070707c20 */ /* 0x000fe20008410000 */
[----:B------:R-:W-:Y:S02]  /*2030*/  LOP3.LUT P5, RZ, R5, 0xff00, RZ, 0xc0, !PT ;  /* 0x0000ff0005ff7812 */ /* 0x000fe400078ac0ff */
[C---:B------:R-:W-:Y:S02]  /*2040*/  SEL R109, R106.reuse, RZ, P4 ;  /* 0x000000ff6a6d7207 */ /* 0x040fe40002000000 */
[----:B------:R-:W-:-:S02]  /*2050*/  SEL R105, R106, RZ, P5 ;  /* 0x000000ff6a697207 */ /* 0x000fc40002800000 */
[C---:B------:R-:W-:Y:S02]  /*2060*/  LOP3.LUT P4, RZ, R4.reuse, 0xff0000, RZ, 0xc0, !PT ;  /* 0x00ff000004ff7812 */ /* 0x040fe4000788c0ff */
        /* <DEDUP_REMOVED lines=8> */
.L_x_3331:
        /* <DEDUP_REMOVED lines=33> */
.L_x_3330:
        /* <DEDUP_REMOVED lines=28> */
[C---:B------:R-:W-:Y:S02]  /*24c0*/  LOP3.LUT P5, RZ, R4.reuse, 0xff0000, RZ, 0xc0, !PT ;  /* 0x00ff000004ff7812 */ /* 0x040fe400078ac0ff */
        /* <DEDUP_REMOVED lines=9> */
.L_x_3332:
        /* <DEDUP_REMOVED lines=31> */
[----:B------:R-:W-:-:S09]  /*2750*/  SEL R107, R107, RZ, P4 ;  /* 0x000000ff6b6b7207 */ /* 0x000fd20002000000 */
.L_x_3328:
        /* <DEDUP_REMOVED lines=14> */
.L_x_3324:
[----:B------:R-:W-:Y:S05]  /*2840*/  BSYNC.RECONVERGENT B0 ;  /* 0x0000000000007941 */ /* 0x000fea0003800200 */
.L_x_3323:
        /* <DEDUP_REMOVED lines=23> */
[----:B------:R-:W-:Y:S01]  /*29c0*/  FMUL.FTZ R105, R101, UR16 ;  /* 0x0000001065697c20 */ /* 0x000fe20008410000 */
[----:B------:R-:W-:Y:S01]  /*29d0*/  FFMA.FTZ R103, R138, R119, R140 ;  /* 0x000000778a677223 */ /* 0x000fe2000001008c */
[----:B------:R-:W-:-:S02]  /*29e0*/  FMUL.FTZ R106, R102, UR16 ;  /* 0x00000010666a7c20 */ /* 0x000fc40008410000 */
[----:B------:R-:W-:Y:S01]  /*29f0*/  SEL R108, R104, RZ, P6 ;  /* 0x000000ff686c7207 */ /* 0x000fe20003000000 */
[----:B------:R-:W-:Y:S01]  /*2a00*/  FADD.FTZ R112, R136, -R103 ;  /* 0x8000006788707221 */ /* 0x000fe20000010000 */
[----:B------:R-:W-:-:S03]  /*2a10*/  LOP3.LUT P6, RZ, R2, 0xff, RZ, 0xc0, !PT ;  /* 0x000000ff02ff7812 */ /* 0x000fc600078cc0ff */
[----:B------:R-:W-:Y:S01]  /*2a20*/  FFMA.FTZ R103, R7, R112, R23 ;  /* 0x0000007007677223 */ /* 0x000fe20000010017 */
[----:B------:R-:W-:Y:S02]  /*2a30*/  SEL R104, R104, RZ, P6 ;  /* 0x000000ff68687207 */ /* 0x000fe40003000000 */
[----:B------:R-:W-:Y:S01]  /*2a40*/  LOP3.LUT P6, RZ, R0, 0xff00, RZ, 0xc0, !PT ;  /* 0x0000ff0000ff7812 */ /* 0x000fe200078cc0ff */
[----:B------:R-:W-:-:S03]  /*2a50*/  FMUL.FTZ R107, R103, UR16 ;  /* 0x00000010676b7c20 */ /* 0x000fc60008410000 */
        /* <DEDUP_REMOVED lines=12> */
.L_x_3337:
        /* <DEDUP_REMOVED lines=25> */
[----:B------:R-:W-:-:S03]  /*2cb0*/  ISETP.GE.U32.AND P6, PT, R0, 0x1000000, PT ;  /* 0x010000000000780c */ /* 0x000fc60003fc6070 */
[----:B------:R-:W-:-:S04]  /*2cc0*/  FADD.FTZ R112, R136, -R107 ;  /* 0x8000006b88707221 */ /* 0x000fc80000010000 */
[----:B------:R-:W-:-:S04]  /*2cd0*/  FFMA.FTZ R112, R7, R112, R23 ;  /* 0x0000007007707223 */ /* 0x000fc80000010017 */
[----:B------:R-:W-:-:S05]  /*2ce0*/  FMUL.FTZ R112, R112, UR16 ;  /* 0x0000001070707c20 */ /* 0x000fca0008410000 */
[----:B------:R-:W-:Y:S02]  /*2cf0*/  SEL R111, R112, RZ, P6 ;  /* 0x000000ff706f7207 */ /* 0x000fe40003000000 */
[----:B------:R-:W-:-:S04]  /*2d00*/  ISETP.GE.U32.AND P6, PT, R2, 0x1000000, PT ;  /* 0x010000000200780c */ /* 0x000fc80003fc6070 */
[----:B------:R-:W-:Y:S01]  /*2d10*/  SEL R107, R112, RZ, P6 ;  /* 0x000000ff706b7207 */ /* 0x000fe20003000000 */
[----:B------:R-:W-:Y:S08]  /*2d20*/  BRA `(.L_x_3338) ;  /* 0x0000000800d07947 */ /* 0x000ff00003800000 */
.L_x_3336:
[----:B0-----:R-:W0:Y:S02]  /*2d30*/  LDC.64 R104, c[0x0][0x478] ;  /* 0x00011e00ff687b82 */ /* 0x001e240000000a00 */
[----:B0-----:R-:W-:-:S04]  /*2d40*/  ISETP.NE.U32.AND P5, PT, R104, RZ, PT ;  /* 0x000000ff6800720c */ /* 0x001fc80003fa5070 */
[----:B------:R-:W-:-:S13]  /*2d50*/  ISETP.NE.AND.EX P5, PT, R105, RZ, PT, P5 ;  /* 0x000000ff6900720c */ /* 0x000fda0003fa5350 */
[----:B------:R-:W-:Y:S05]  /*2d60*/  @!P5 BRA `(.L_x_3339) ;  /* 0x000000000084d947 */ /* 0x000fea0003800000 */
[-CC-:B------:R-:W-:Y:S01]  /*2d70*/  FFMA.FTZ R101, R121, R119.reuse, R140.reuse ;  /* 0x0000007779657223 */ /* 0x180fe2000001008c */
[-CC-:B------:R-:W-:Y:S01]  /*2d80*/  FFMA.FTZ R102, R128, R119.reuse, R140.reuse ;  /* 0x0000007780667223 */ /* 0x180fe2000001008c */
[----:B------:R-:W-:Y:S01]  /*2d90*/  LOP3.LUT P6, RZ, R0, 0xff, RZ, 0xc0, !PT ;  /* 0x000000ff00ff7812 */ /* 0x000fe200078cc0ff */
[----:B------:R-:W-:Y:S01]  /*2da0*/  FFMA.FTZ R103, R137, R119, R140 ;  /* 0x0000007789677223 */ /* 0x000fe2000001008c */
[----:B------:R-:W-:Y:S01]  /*2db0*/  FADD.FTZ R100, R122, -R101 ;  /* 0x800000657a647221 */ /* 0x000fe20000010000 */
[----:B------:R-:W-:-:S03]  /*2dc0*/  FADD.FTZ R102, R131, -R102 ;  /* 0x8000006683667221 */ /* 0x000fc60000010000 */
[C---:B-----5:R-:W-:Y:S01]  /*2dd0*/  FMUL.FTZ R100, R7.reuse, R100 ;  /* 0x0000006407647220 */ /* 0x060fe20000410000 */
[----:B------:R-:W-:Y:S01]  /*2de0*/  FMUL.FTZ R101, R7, R102 ;  /* 0x0000006607657220 */ /* 0x000fe20000410000 */
[----:B------:R-:W-:Y:S01]  /*2df0*/  FADD.FTZ R102, R134, -R103 ;  /* 0x8000006786667221 */ /* 0x000fe20000010000 */
[----:B------:R-:W-:Y:S01]  /*2e00*/  FFMA.FTZ R103, R138, R119, R140 ;  /* 0x000000778a677223 */ /* 0x000fe2000001008c */
[----:B------:R-:W-:Y:S01]  /*2e10*/  FMUL.FTZ R104, R100, UR16 ;  /* 0x0000001064687c20 */ /* 0x000fe20008410000 */
[----:B------:R-:W-:Y:S01]  /*2e20*/  FMUL.FTZ R105, R101, UR16 ;  /* 0x0000001065697c20 */ /* 0x000fe20008410000 */
[C---:B------:R-:W-:Y:S01]  /*2e30*/  FMUL.FTZ R102, R7.reuse, R102 ;  /* 0x0000006607667220 */ /* 0x040fe20000410000 */
[----:B------:R-:W-:Y:S02]  /*2e40*/  FADD.FTZ R112, R136, -R103 ;  /* 0x8000006788707221 */ /* 0x000fe40000010000 */
[----:B------:R-:W-:Y:S01]  /*2e50*/  SEL R108, R104, RZ, P6 ;  /* 0x000000ff686c7207 */ /* 0x000fe20003000000 */
[----:B------:R-:W-:Y:S01]  /*2e60*/  FMUL.FTZ R106, R102, UR16 ;  /* 0x00000010666a7c20 */ /* 0x000fe20008410000 */
[----:B------:R-:W-:Y:S01]  /*2e70*/  LOP3.LUT P6, RZ, R2, 0xff, RZ, 0xc0, !PT ;  /* 0x000000ff02ff7812 */ /* 0x000fe200078cc0ff */
[----:B------:R-:W-:-:S03]  /*2e80*/  FMUL.FTZ R103, R7, R112 ;  /* 0x0000007007677220 */ /* 0x000fc60000410000 */
        /* <DEDUP_REMOVED lines=15> */
.L_x_3339:
[-CC-:B------:R-:W-:Y:S01]  /*2f80*/  FFMA.FTZ R105, R121, R119.reuse, R140.reuse ;  /* 0x0000007779697223 */ /* 0x180fe2000001008c */
[-CC-:B------:R-:W-:Y:S01]  /*2f90*/  FFMA.FTZ R106, R128, R119.reuse, R140.reuse ;  /* 0x00000077806a7223 */ /* 0x180fe2000001008c */
[----:B------:R-:W-:Y:S01]  /*2fa0*/  LOP3.LUT P6, RZ, R0, 0xff, RZ, 0xc0, !PT ;  /* 0x000000ff00ff7812 */ /* 0x000fe200078cc0ff */
[----:B------:R-:W-:Y:S01]  /*2fb0*/  FFMA.FTZ R107, R137, R119, R140 ;  /* 0x00000077896b7223 */ /* 0x000fe2000001008c */
[----:B------:R-:W-:Y:S01]  /*2fc0*/  FADD.FTZ R104, R122, -R105 ;  /* 0x800000697a687221 */ /* 0x000fe20000010000 */
[----:B------:R-:W-:-:S03]  /*2fd0*/  FADD.FTZ R106, R131, -R106 ;  /* 0x8000006a836a7221 */ /* 0x000fc60000010000 */
[C---:B-----5:R-:W-:Y:S01]  /*2fe0*/  FMUL.FTZ R104, R7.reuse, R104 ;  /* 0x0000006807687220 */ /* 0x060fe20000410000 */
[----:B------:R-:W-:-:S03]  /*2ff0*/  FMUL.FTZ R106, R7, R106 ;  /* 0x0000006a076a7220 */ /* 0x000fc60000410000 */
[----:B------:R-:W-:Y:S01]  /*3000*/  FMUL.FTZ R104, R104, UR16 ;  /* 0x0000001068687c20 */ /* 0x000fe20008410000 */
[----:B------:R-:W-:-:S04]  /*3010*/  FMUL.FTZ R106, R106, UR16 ;  /* 0x000000106a6a7c20 */ /* 0x000fc80008410000 */
[----:B------:R-:W-:Y:S02]  /*3020*/  SEL R108, R104, RZ, P6 ;  /* 0x000000ff686c7207 */ /* 0x000fe40003000000 */
[----:B------:R-:W-:-:S04]  /*3030*/  LOP3.LUT P6, RZ, R2, 0xff, RZ, 0xc0, !PT ;  /* 0x000000ff02ff7812 */ /* 0x000fc800078cc0ff */
[----:B------:R-:W-:Y:S02]  /*3040*/  SEL R104, R104, RZ, P6 ;  /* 0x000000ff68687207 */ /* 0x000fe40003000000 */
[----:B------:R-:W-:-:S04]  /*3050*/  LOP3.LUT P6, RZ, R0, 0xff00, RZ, 0xc0, !PT ;  /* 0x0000ff0000ff7812 */ /* 0x000fc800078cc0ff */
[----:B------:R-:W-:Y:S02]  /*3060*/  SEL R109, R106, RZ, P6 ;  /* 0x000000ff6a6d7207 */ /* 0x000fe40003000000 */
[----:B------:R-:W-:-:S04]  /*3070*/  LOP3.LUT P6, RZ, R2, 0xff00, RZ, 0xc0, !PT ;  /* 0x0000ff0002ff7812 */ /* 0x000fc800078cc0ff */
[----:B------:R-:W-:Y:S01]  /*3080*/  SEL R105, R106, RZ, P6 ;  /* 0x000000ff6a697207 */ /* 0x000fe20003000000 */
[----:B------:R-:W-:Y:S01]  /*3090*/  FADD.FTZ R106, R134, -R107 ;  /* 0x8000006b866a7221 */ /* 0x000fe20000010000 */
[----:B------:R-:W-:Y:S01]  /*30a0*/  FFMA.FTZ R107, R138, R119, R140 ;  /* 0x000000778a6b7223 */ /* 0x000fe2000001008c */
[----:B------:R-:W-:Y:S02]  /*30b0*/  LOP3.LUT P6, RZ, R0, 0xff0000, RZ, 0xc0, !PT ;  /* 0x00ff000000ff7812 */ /* 0x000fe400078cc0ff */
[----:B------:R-:W-:Y:S01]  /*30c0*/  FMUL.FTZ R106, R7, R106 ;  /* 0x0000006a076a7220 */ /* 0x000fe20000410000 */
[----:B------:R-:W-:-:S03]  /*30d0*/  FADD.FTZ R112, R136, -R107 ;  /* 0x8000006b88707221 */ /* 0x000fc60000010000 */
[----:B------:R-:W-:Y:S01]  /*30e0*/  FMUL.FTZ R106, R106, UR16 ;  /* 0x000000106a6a7c20 */ /* 0x000fe20008410000 */
[----:B------:R-:W-:-:S04]  /*30f0*/  FMUL.FTZ R112, R7, R112 ;  /* 0x0000007007707220 */ /* 0x000fc80000410000 */
[----:B------:R-:W-:Y:S01]  /*3100*/  SEL R110, R106, RZ, P6 ;  /* 0x000000ff6a6e7207 */ /* 0x000fe20003000000 */
[----:B------:R-:W-:Y:S01]  /*3110*/  FMUL.FTZ R112, R112, UR16 ;  /* 0x0000001070707c20 */ /* 0x000fe20008410000 */
[----:B------:R-:W-:-:S04]  /*3120*/  LOP3.LUT P6, RZ, R2, 0xff0000, RZ, 0xc0, !PT ;  /* 0x00ff000002ff7812 */ /* 0x000fc800078cc0ff */
[----:B------:R-:W-:Y:S02]  /*3130*/  SEL R106, R106, RZ, P6 ;  /* 0x000000ff6a6a7207 */ /* 0x000fe40003000000 */
[----:B------:R-:W-:-:S04]  /*3140*/  ISETP.GE.U32.AND P6, PT, R0, 0x1000000, PT ;  /* 0x010000000000780c */ /* 0x000fc80003fc6070 */
[----:B------:R-:W-:Y:S02]  /*3150*/  SEL R111, R112, RZ, P6 ;  /* 0x000000ff706f7207 */ /* 0x000fe40003000000 */
[----:B------:R-:W-:-:S04]  /*3160*/  ISETP.GE.U32.AND P6, PT, R2, 0x1000000, PT ;  /* 0x010000000200780c */ /* 0x000fc80003fc6070 */
[----:B------:R-:W-:Y:S01]  /*3170*/  SEL R107, R112, RZ, P6 ;  /* 0x000000ff706b7207 */ /* 0x000fe20003000000 */
[----:B------:R-:W-:Y:S08]  /*3180*/  BRA `(.L_x_3338) ;  /* 0x0000000400b87947 */ /* 0x000ff00003800000 */
.L_x_3335:
        /* <DEDUP_REMOVED lines=9> */
[----:B------:R-:W-:Y:S01]  /*3220*/  FFMA.FTZ R103, R137, R119, R140 ;  /* 0x0000007789677223 */ /* 0x000fe2000001008c */
[----:B------:R-:W-:Y:S01]  /*3230*/  LOP3.LUT P6, RZ, R0, 0xff, RZ, 0xc0, !PT ;  /* 0x000000ff00ff7812 */ /* 0x000fe200078cc0ff */
[----:B------:R-:W-:Y:S01]  /*3240*/  FADD.FTZ R101, R122, -R101 ;  /* 0x800000657a657221 */ /* 0x000fe20000010000 */
[----:B------:R-:W-:Y:S01]  /*3250*/  FADD.FTZ R102, R131, -R102 ;  /* 0x8000006683667221 */ /* 0x000fe20000010000 */
[----:B------:R-:W-:Y:S02]  /*3260*/  FADD.FTZ R103, R134, -R103 ;  /* 0x8000006786677221 */ /* 0x000fe40000010000 */
        /* <DEDUP_REMOVED lines=8> */
[----:B------:R-:W-:Y:S02]  /*32f0*/  SEL R108, R108, RZ, P6 ;  /* 0x000000ff6c6c7207 */ /* 0x000fe40003000000 */
[----:B------:R-:W-:Y:S01]  /*3300*/  LOP3.LUT P6, RZ, R0, 0xff00, RZ, 0xc0, !PT ;  /* 0x0000ff0000ff7812 */ /* 0x000fe200078cc0ff */
[----:B------:R-:W-:-:S03]  /*3310*/  FFMA.FTZ R103, R7, R112, R23 ;  /* 0x0000007007677223 */ /* 0x000fc60000010017 */
[----:B------:R-:W-:Y:S01]  /*3320*/  SEL R109, R109, RZ, P6 ;  /* 0x000000ff6d6d7207 */ /* 0x000fe20003000000 */
[----:B------:R-:W-:Y:S01]  /*3330*/  FMUL.FTZ R111, R103, UR16 ;  /* 0x00000010676f7c20 */ /* 0x000fe20008410000 */
[----:B------:R-:W-:-:S04]  /*3340*/  LOP3.LUT P6, RZ, R0, 0xff0000, RZ, 0xc0, !PT ;  /* 0x00ff000000ff7812 */ /* 0x000fc800078cc0ff */
[----:B------:R-:W-:Y:S02]  /*3350*/  SEL R110, R110, RZ, P6 ;  /* 0x000000ff6e6e7207 */ /* 0x000fe40003000000 */
[----:B------:R-:W-:-:S04]  /*3360*/  ISETP.GE.U32.AND P6, PT, R0, 0x1000000, PT ;  /* 0x010000000000780c */ /* 0x000fc80003fc6070 */
[----:B------:R-:W-:Y:S01]  /*3370*/  SEL R111, R111, RZ, P6 ;  /* 0x000000ff6f6f7207 */ /* 0x000fe20003000000 */
[----:B------:R-:W-:Y:S08]  /*3380*/  BRA `(.L_x_3338) ;  /* 0x0000000400387947 */ /* 0x000ff00003800000 */
.L_x_3341:
        /* <DEDUP_REMOVED lines=9> */
[----:B------:R-:W-:-:S02]  /*3420*/  FFMA.FTZ R111, R7, R111, R22 ;  /* 0x0000006f076f7223 */ /* 0x000fc40000010016 */
[----:B------:R-:W-:Y:S01]  /*3430*/  FMUL.FTZ R109, R109, UR16 ;  /* 0x000000106d6d7c20 */ /* 0x000fe20008410000 */
[----:B------:R-:W-:Y:S01]  /*3440*/  FMUL.FTZ R110, R110, UR16 ;  /* 0x000000106e6e7c20 */ /* 0x000fe20008410000 */
[----:B------:R-:W-:-:S03]  /*3450*/  FMUL.FTZ R111, R111, UR16 ;  /* 0x000000106f6f7c20 */ /* 0x000fc60008410000 */
        /* <DEDUP_REMOVED lines=10> */
[----:B------:R-:W-:Y:S01]  /*3500*/  SEL R111, R112, RZ, P6 ;  /* 0x000000ff706f7207 */ /* 0x000fe20003000000 */
[----:B------:R-:W-:Y:S06]  /*3510*/  BRA `(.L_x_3338) ;  /* 0x0000000000d47947 */ /* 0x000fec0003800000 */
.L_x_3340:
        /* <DEDUP_REMOVED lines=26> */
[----:B------:R-:W-:-:S04]  /*36c0*/  ISETP.GE.U32.AND P6, PT, R0, 0x1000000, PT ;  /* 0x010000000000780c */ /* 0x000fc80003fc6070 */
[----:B------:R-:W-:Y:S01]  /*36d0*/  SEL R111, R111, RZ, P6 ;  /* 0x000000ff6f6f7207 */ /* 0x000fe20003000000 */
[----:B------:R-:W-:Y:S08]  /*36e0*/  BRA `(.L_x_3338) ;  /* 0x0000000000607947 */ /* 0x000ff00003800000 */
.L_x_3342:
        /* <DEDUP_REMOVED lines=22> */
[----:B------:R-:W-:-:S04]  /*3850*/  ISETP.GE.U32.AND P6, PT, R0, 0x1000000, PT ;  /* 0x010000000000780c */ /* 0x000fc80003fc6070 */
[----:B------:R-:W-:-:S09]  /*3860*/  SEL R111, R112, RZ, P6 ;  /* 0x000000ff706f7207 */ /* 0x000fd20003000000 */
.L_x_3338:
        /* <DEDUP_REMOVED lines=10> */
.L_x_3334:
[----:B------:R-:W-:Y:S05]  /*3910*/  BSYNC.RECONVERGENT B0 ;  /* 0x0000000000007941 */ /* 0x000fea0003800200 */
.L_x_3333:
        /* <DEDUP_REMOVED lines=12> */
[-CC-:B0--3--:R-:W-:Y:S01]  /*39e0*/  FFMA.FTZ R101, R15, R119.reuse, R140.reuse ;  /* 0x000000770f657223 */ /* 0x189fe2000001008c */
[----:B------:R-:W-:Y:S01]  /*39f0*/  FFMA.FTZ R102, R120, R119, R140 ;  /* 0x0000007778667223 */ /* 0x000fe2000001008c */
[----:B------:R-:W-:Y:S02]  /*3a00*/  LOP3.LUT P6, RZ, R12, 0xff, RZ, 0xc0, !PT ;  /* 0x000000ff0cff7812 */ /* 0x000fe400078cc0ff */
[----:B------:R-:W-:Y:S01]  /*3a10*/  FADD.FTZ R101, R14, -R101 ;  /* 0x800000650e657221 */ /* 0x000fe20000010000 */
[----:B------:R-:W-:-:S03]  /*3a20*/  FADD.FTZ R102, R123, -R102 ;  /* 0x800000667b667221 */ /* 0x000fc60000010000 */
[C---:B-----5:R-:W-:Y:S01]  /*3a30*/  FFMA.FTZ R100, R7.reuse, R101, R16 ;  /* 0x0000006507647223 */ /* 0x060fe20000010010 */
[----:B------:R-:W-:Y:S01]  /*3a40*/  FFMA.FTZ R101, R7, R102, R17 ;  /* 0x0000006607657223 */ /* 0x000fe20000010011 */
[-CC-:B------:R-:W-:Y:S01]  /*3a50*/  FFMA.FTZ R102, R129, R119.reuse, R140.reuse ;  /* 0x0000007781667223 */ /* 0x180fe2000001008c */
[----:B------:R-:W-:Y:S01]  /*3a60*/  FFMA.FTZ R140, R130, R119, R140 ;  /* 0x00000077828c7223 */ /* 0x000fe2000001008c */
[----:B------:R-:W-:Y:S01]  /*3a70*/  FMUL.FTZ R104, R100, UR16 ;  /* 0x0000001064687c20 */ /* 0x000fe20008410000 */
[----:B------:R-:W-:Y:S01]  /*3a80*/  FMUL.FTZ R105, R101, UR16 ;  /* 0x0000001065697c20 */ /* 0x000fe20008410000 */
[----:B------:R-:W-:Y:S01]  /*3a90*/  FADD.FTZ R102, R127, -R102 ;  /* 0x800000667f667221 */ /* 0x000fe20000010000 */
[----:B------:R-:W-:Y:S02]  /*3aa0*/  FADD.FTZ R140, R139, -R140 ;  /* 0x8000008c8b8c7221 */ /* 0x000fe40000010000 */
[----:B------:R-:W-:Y:S01]  /*3ab0*/  SEL R108, R104, RZ, P6 ;  /* 0x000000ff686c7207 */ /* 0x000fe20003000000 */
[----:B------:R-:W-:Y:S01]  /*3ac0*/  FFMA.FTZ R102, R7, R102, R18 ;  /* 0x0000006607667223 */ /* 0x000fe20000010012 */
[----:B------:R-:W-:Y:S01]  /*3ad0*/  LOP3.LUT P6, RZ, R13, 0xff, RZ, 0xc0, !PT ;  /* 0x000000ff0dff7812 */ /* 0x000fe200078cc0ff */
[----:B------:R-:W-:-:S02]  /*3ae0*/  FFMA.FTZ R103, R7, R140, R19 ;  /* 0x0000008c07677223 */ /* 0x000fc40000010013 */
        /* <DEDUP_REMOVED lines=16> */
.L_x_3347:
[-CC-:B0--3--:R-:W-:Y:S01]  /*3bf0*/  FFMA.FTZ R105, R15, R119.reuse, R140.reuse ;  /* 0x000000770f697223 */ /* 0x189fe2000001008c */
[----:B------:R-:W-:Y:S01]  /*3c00*/  FFMA.FTZ R106, R120, R119, R140 ;  /* 0x00000077786a7223 */ /* 0x000fe2000001008c */
[----:B------:R-:W-:Y:S02]  /*3c10*/  LOP3.LUT P6, RZ, R12, 0xff, RZ, 0xc0, !PT ;  /* 0x000000ff0cff7812 */ /* 0x000fe400078cc0ff */
[----:B------:R-:W-:Y:S01]  /*3c20*/  FADD.FTZ R105, R14, -R105 ;  /* 0x800000690e697221 */ /* 0x000fe20000010000 */
[----:B------:R-:W-:-:S03]  /*3c30*/  FADD.FTZ R106, R123, -R106 ;  /* 0x8000006a7b6a7221 */ /* 0x000fc60000010000 */
[C---:B-----5:R-:W-:Y:S01]  /*3c40*/  FFMA.FTZ R105, R7.reuse, R105, R16 ;  /* 0x0000006907697223 */ /* 0x060fe20000010010 */
[----:B------:R-:W-:-:S03]  /*3c50*/  FFMA.FTZ R106, R7, R106, R17 ;  /* 0x0000006a076a7223 */ /* 0x000fc60000010011 */
        /* <DEDUP_REMOVED lines=26> */
.L_x_3346:
[----:B0--3--:R-:W0:Y:S02]  /*3e00*/  LDC.64 R104, c[0x0][0x478] ;  /* 0x00011e00ff687b82 */ /* 0x009e240000000a00 */
[----:B0-----:R-:W-:-:S04]  /*3e10*/  ISETP.NE.U32.AND P5, PT, R104, RZ, PT ;  /* 0x000000ff6800720c */ /* 0x001fc80003fa5070 */
[----:B------:R-:W-:-:S13]  /*3e20*/  ISETP.NE.AND.EX P5, PT, R105, RZ, PT, P5 ;  /* 0x000000ff6900720c */ /* 0x000fda0003fa5350 */
[----:B------:R-:W-:Y:S05]  /*3e30*/  @!P5 BRA `(.L_x_3349) ;  /* 0x000000000084d947 */ /* 0x000fea0003800000 */
[-CC-:B------:R-:W-:Y:S01]  /*3e40*/  FFMA.FTZ R101, R15, R119.reuse, R140.reuse ;  /* 0x000000770f657223 */ /* 0x180fe2000001008c */
[----:B------:R-:W-:Y:S01]  /*3e50*/  FFMA.FTZ R102, R120, R119, R140 ;  /* 0x0000007778667223 */ /* 0x000fe2000001008c */
[----:B------:R-:W-:Y:S02]  /*3e60*/  LOP3.LUT P6, RZ, R12, 0xff, RZ, 0xc0, !PT ;  /* 0x000000ff0cff7812 */ /* 0x000fe400078cc0ff */
[----:B------:R-:W-:Y:S01]  /*3e70*/  FADD.FTZ R100, R14, -R101 ;  /* 0x800000650e647221 */ /* 0x000fe20000010000 */
[----:B------:R-:W-:-:S03]  /*3e80*/  FADD.FTZ R102, R123, -R102 ;  /* 0x800000667b667221 */ /* 0x000fc60000010000 */
[C---:B-----5:R-:W-:Y:S01]  /*3e90*/  FMUL.FTZ R100, R7.reuse, R100 ;  /* 0x0000006407647220 */ /* 0x060fe20000410000 */
[----:B------:R-:W-:Y:S01]  /*3ea0*/  FMUL.FTZ R101, R7, R102 ;  /* 0x0000006607657220 */ /* 0x000fe20000410000 */
[-CC-:B------:R-:W-:Y:S01]  /*3eb0*/  FFMA.FTZ R102, R129, R119.reuse, R140.reuse ;  /* 0x0000007781667223 */ /* 0x180fe2000001008c */
[----:B------:R-:W-:Y:S01]  /*3ec0*/  FFMA.FTZ R140, R130, R119, R140 ;  /* 0x00000077828c7223 */ /* 0x000fe2000001008c */
[----:B------:R-:W-:Y:S01]  /*3ed0*/  FMUL.FTZ R104, R100, UR16 ;  /* 0x0000001064687c20 */ /* 0x000fe20008410000 */
[----:B------:R-:W-:Y:S01]  /*3ee0*/  FMUL.FTZ R105, R101, UR16 ;  /* 0x0000001065697c20 */ /* 0x000fe20008410000 */
        /* <DEDUP_REMOVED lines=22> */
.L_x_3349:
[-CC-:B------:R-:W-:Y:S01]  /*4050*/  FFMA.FTZ R105, R15, R119.reuse, R140.reuse ;  /* 0x000000770f697223 */ /* 0x180fe2000001008c */
[----:B------:R-:W-:Y:S01]  /*4060*/  FFMA.FTZ R106, R120, R119, R140 ;  /* 0x00000077786a7223 */ /* 0x000fe2000001008c */
[----:B------:R-:W-:Y:S02]  /*4070*/  LOP3.LUT P6, RZ, R12, 0xff, RZ, 0xc0, !PT ;  /* 0x000000ff0cff7812 */ /* 0x000fe400078cc0ff */
        /* <DEDUP_REMOVED lines=30> */
.L_x_3345:
[----:B------:R-:W-:-:S04]  /*4260*/  UISETP.NE.U32.AND UP0, UPT, UR18, URZ, UPT ;  /* 0x000000ff1200728c */ /* 0x000fc8000bf05070 */
[----:B------:R-:W-:-:S09]  /*4270*/  UISETP.NE.AND.EX UP0, UPT, UR19, URZ, UPT, UP0 ;  /* 0x000000ff1300728c */ /* 0x000fd2000bf05300 */
[----:B------:R-:W-:Y:S05]  /*4280*/  BRA.U !UP0, `(.L_x_3350) ;  /* 0x0000000108d87547 */ /* 0x000fea000b800000 */
        /* <DEDUP_REMOVED lines=18> */
[C---:B------:R-:W-:Y:S01]  /*43b0*/  FFMA.FTZ R102, R7.reuse, R102, R18 ;  /* 0x0000006607667223 */ /* 0x040fe20000010012 */
[----:B------:R-:W-:Y:S01]  /*43c0*/  LOP3.LUT P6, RZ, R12, 0xff00, RZ, 0xc0, !PT ;  /* 0x0000ff000cff7812 */ /* 0x000fe200078cc0ff */
[----:B------:R-:W-:-:S02]  /*43d0*/  FFMA.FTZ R103, R7, R140, R19 ;  /* 0x0000008c07677223 */ /* 0x000fc40000010013 */
[----:B------:R-:W-:Y:S01]  /*43e0*/  FMUL.FTZ R110, R102, UR16 ;  /* 0x00000010666e7c20 */ /* 0x000fe20008410000 */
[----:B------:R-:W-:Y:S01]  /*43f0*/  SEL R109, R109, RZ, P6 ;  /* 0x000000ff6d6d7207 */ /* 0x000fe20003000000 */
[----:B------:R-:W-:Y:S01]  /*4400*/  FMUL.FTZ R111, R103, UR16 ;  /* 0x00000010676f7c20 */ /* 0x000fe20008410000 */
[----:B------:R-:W-:-:S04]  /*4410*/  LOP3.LUT P6, RZ, R12, 0xff0000, RZ, 0xc0, !PT ;  /* 0x00ff00000cff7812 */ /* 0x000fc800078cc0ff */
[----:B------:R-:W-:Y:S02]  /*4420*/  SEL R110, R110, RZ, P6 ;  /* 0x000000ff6e6e7207 */ /* 0x000fe40003000000 */
[----:B------:R-:W-:-:S04]  /*4430*/  ISETP.GE.U32.AND P6, PT, R12, 0x1000000, PT ;  /* 0x010000000c00780c */ /* 0x000fc80003fc6070 */
[----:B------:R-:W-:Y:S01]  /*4440*/  SEL R111, R111, RZ, P6 ;  /* 0x000000ff6f6f7207 */ /* 0x000fe20003000000 */
[----:B------:R-:W-:Y:S08]  /*4450*/  BRA `(.L_x_3348) ;  /* 0x0000000400387947 */ /* 0x000ff00003800000 */
.L_x_3351:
        /* <DEDUP_REMOVED lines=22> */
[----:B------:R-:W-:-:S04]  /*45c0*/  LOP3.LUT P6, RZ, R12, 0xff0000, RZ, 0xc0, !PT ;  /* 0x00ff00000cff7812 */ /* 0x000fc800078cc0ff */
[----:B------:R-:W-:Y:S01]  /*45d0*/  SEL R110, R140, RZ, P6 ;  /* 0x000000ff8c6e7207 */ /* 0x000fe20003000000 */
[----:B------:R-:W-:Y:S08]  /*45e0*/  BRA `(.L_x_3348) ;  /* 0x0000000000d47947 */ /* 0x000ff00003800000 */
.L_x_3350:
        /* <DEDUP_REMOVED lines=18> */
[C---:B------:R-:W-:Y:S01]  /*4710*/  FMUL.FTZ R102, R7.reuse, R102 ;  /* 0x0000006607667220 */ /* 0x040fe20000410000 */
[----:B------:R-:W-:Y:S01]  /*4720*/  LOP3.LUT P6, RZ, R12, 0xff00, RZ, 0xc0, !PT ;  /* 0x0000ff000cff7812 */ /* 0x000fe200078cc0ff */
[----:B------:R-:W-:-:S02]  /*4730*/  FMUL.FTZ R103, R7, R140 ;  /* 0x0000008c07677220 */ /* 0x000fc40000410000 */
        /* <DEDUP_REMOVED lines=8> */
.L_x_3352:
[-CC-:B------:R-:W-:Y:S01]  /*47c0*/  FFMA.FTZ R108, R130, R119.reuse, R140.reuse ;  /* 0x00000077826c7223 */ /* 0x180fe2000001008c */
[----:B------:R-:W-:Y:S01]  /*47d0*/  ISETP.GE.U32.AND P6, PT, R12, 0x1000000, PT ;  /* 0x010000000c00780c */ /* 0x000fe20003fc6070 */
[-CC-:B------:R-:W-:Y:S01]  /*47e0*/  FFMA.FTZ R109, R15, R119.reuse, R140.reuse ;  /* 0x000000770f6d7223 */ /* 0x180fe2000001008c */
[-C--:B------:R-:W-:Y:S01]  /*47f0*/  FFMA.FTZ R110, R120, R119.reuse, R140 ;  /* 0x00000077786e7223 */ /* 0x080fe2000001008c */
[----:B------:R-:W-:Y:S01]  /*4800*/  FADD.FTZ R108, R139, -R108 ;  /* 0x8000006c8b6c7221 */ /* 0x000fe20000010000 */
[----:B------:R-:W-:Y:S02]  /*4810*/  FFMA.FTZ R140, R129, R119, R140 ;  /* 0x00000077818c7223 */ /* 0x000fe4000001008c */
[----:B------:R-:W-:Y:S01]  /*4820*/  FADD.FTZ R110, R123, -R110 ;  /* 0x8000006e7b6e7221 */ /* 0x000fe20000010000 */
[----:B-----5:R-:W-:Y:S01]  /*4830*/  FMUL.FTZ R108, R7, R108 ;  /* 0x0000006c076c7220 */ /* 0x020fe20000410000 */
[----:B------:R-:W-:Y:S02]  /*4840*/  FADD.FTZ R140, R127, -R140 ;  /* 0x8000008c7f8c7221 */ /* 0x000fe40000010000 */
[C---:B------:R-:W-:Y:S01]  /*4850*/  FMUL.FTZ R110, R7.reuse, R110 ;  /* 0x0000006e076e7220 */ /* 0x040fe20000410000 */
[----:B------:R-:W-:Y:S01]  /*4860*/  FMUL.FTZ R108, R108, UR16 ;  /* 0x000000106c6c7c20 */ /* 0x000fe20008410000 */
[----:B------:R-:W-:-:S02]  /*4870*/  FMUL.FTZ R140, R7, R140 ;  /* 0x0000008c078c7220 */ /* 0x000fc40000410000 */
[----:B------:R-:W-:Y:S02]  /*4880*/  FMUL.FTZ R110, R110, UR16 ;  /* 0x000000106e6e7c20 */ /* 0x000fe40008410000 */
[----:B------:R-:W-:Y:S01]  /*4890*/  SEL R111, R108, RZ, P6 ;  /* 0x000000ff6c6f7207 */ /* 0x000fe20003000000 */
[----:B------:R-:W-:Y:S01]  /*48a0*/  FADD.FTZ R108, R14, -R109 ;  /* 0x8000006d0e6c7221 */ /* 0x000fe20000010000 */
[----:B------:R-:W-:Y:S01]  /*48b0*/  LOP3.LUT P6, RZ, R12, 0xff, RZ, 0xc0, !PT ;  /* 0x000000ff0cff7812 */ /* 0x000fe200078cc0ff */
[----:B------:R-:W-:Y:S02]  /*48c0*/  FMUL.FTZ R140, R140, UR16 ;  /* 0x000000108c8c7c20 */ /* 0x000fe40008410000 */
[----:B------:R-:W-:-:S04]  /*48d0*/  FMUL.FTZ R108, R7, R108 ;  /* 0x0000006c076c7220 */ /* 0x000fc80000410000 */
[----:B------:R-:W-:-:S05]  /*48e0*/  FMUL.FTZ R108, R108, UR16 ;  /* 0x000000106c6c7c20 */ /* 0x000fca0008410000 */
[----:B------:R-:W-:Y:S02]  /*48f0*/  SEL R108, R108, RZ, P6 ;  /* 0x000000ff6c6c7207 */ /* 0x000fe40003000000 */
[----:B------:R-:W-:-:S04]  /*4900*/  LOP3.LUT P6, RZ, R12, 0xff00, RZ, 0xc0, !PT ;  /* 0x0000ff000cff7812 */ /* 0x000fc800078cc0ff */
[----:B------:R-:W-:Y:S02]  /*4910*/  SEL R109, R110, RZ, P6 ;  /* 0x000000ff6e6d7207 */ /* 0x000fe40003000000 */
[----:B------:R-:W-:-:S04]  /*4920*/  LOP3.LUT P6, RZ, R12, 0xff0000, RZ, 0xc0, !PT ;  /* 0x00ff00000cff7812 */ /* 0x000fc800078cc0ff */
[----:B------:R-:W-:-:S09]  /*4930*/  SEL R110, R140, RZ, P6 ;  /* 0x000000ff8c6e7207 */ /* 0x000fd20003000000 */
.L_x_3348:
        /* <DEDUP_REMOVED lines=9> */
.L_x_3344:
[----:B------:R-:W-:Y:S05]  /*49d0*/  BSYNC.RECONVERGENT B0 ;  /* 0x0000000000007941 */ /* 0x000fea0003800200 */
.L_x_3343:
[----:B------:R-:W-:Y:S01]  /*49e0*/  ISETP.NE.AND P4, PT, R118, RZ, PT ;  /* 0x000000ff7600720c */ /* 0x000fe20003f85270 */
[----:B------:R-:W-:-:S12]  /*49f0*/  UPLOP3.LUT UP1, UPT, UPT, UPT, UP1, 0x40, 0x4 ;  /* 0x000000000004789c */ /* 0x000fd80003f2e810 */
[----:B------:R-:W-:Y:S05]  /*4a00*/  @!P4 BRA `(.L_x_3353) ;  /* 0xffffffb800f8c947 */ /* 0x000fea000383ffff */
.L_x_3314:
[----:B------:R-:W-:Y:S01]  /*4a10*/  IMAD R11, R11, UR9, RZ ;  /* 0x000000090b0b7c24 */ /* 0x000fe2000f8e02ff */
[----:B------:R-:W-:Y:S04]  /*4a20*/  BSSY.RECONVERGENT B0, `(.L_x_3354) ;  /* 0x0000010000007945 */ /* 0x000fe80003800200 */
[----:B------:R-:W-:Y:S01]  /*4a30*/  LEA.HI R11, R11, R10, RZ, 0x1e ;  /* 0x0000000a0b0b7211 */ /* 0x000fe200078ff0ff */
[----:B------:R-:W-:Y:S06]  /*4a40*/  @!P0 BRA `(.L_x_3355) ;  /* 0x0000000000348947 */ /* 0x000fec0003800000 */
[----:B------:R-:W1:Y:S08]  /*4a50*/  LDC.64 R2, c[0x0][0x440] ;  /* 0x00011000ff027b82 */ /* 0x000e700000000a00 */
[----:B------:R-:W2:Y:S08]  /*4a60*/  LDC.64 R4, c[0x0][0x448] ;  /* 0x00011200ff047b82 */ /* 0x000eb00000000a00 */
[----:B-----5:R-:W0:Y:S08]  /*4a70*/  LDC.64 R6, c[0x0][0x450] ;  /* 0x00011400ff067b82 */ /* 0x020e300000000a00 */
        /* <DEDUP_REMOVED lines=10> */
.L_x_3355:
[----:B------:R-:W-:Y:S05]  /*4b20*/  BSYNC.RECONVERGENT B0 ;  /* 0x0000000000007941 */ /* 0x000fea0003800200 */
.L_x_3354:
[----:B------:R-:W-:Y:S04]  /*4b30*/  BSSY.RECONVERGENT B0, `(.L_x_3356) ;  /* 0x000000f000007945 */ /* 0x000fe80003800200 */
[----:B------:R-:W-:Y:S05]  /*4b40*/  @!P1 BRA `(.L_x_3357) ;  /* 0x0000000000349947 */ /* 0x000fea0003800000 */
[----:B-1----:R-:W1:Y:S08]  /*4b50*/  LDC.64 R2, c[0x0][0x440] ;  /* 0x00011000ff027b82 */ /* 0x002e700000000a00 */
        /* <DEDUP_REMOVED lines=12> */
.L_x_3357:
[----:B------:R-:W-:Y:S05]  /*4c20*/  BSYNC.RECONVERGENT B0 ;  /* 0x0000000000007941 */ /* 0x000fea0003800200 */
.L_x_3356:
[----:B------:R-:W-:Y:S05]  /*4c30*/  @!P2 EXIT ;  /* 0x000000000000a94d */ /* 0x000fea0003800000 */
[----:B-1----:R-:W1:Y:S08]  /*4c40*/  LDC.64 R2, c[0x0][0x440] ;  /* 0x00011000ff027b82 */ /* 0x002e700000000a00 */
[----:B------:R-:W2:Y:S08]  /*4c50*/  LDC.64 R4, c[0x0][0x448] ;  /* 0x00011200ff047b82 */ /* 0x000eb00000000a00 */
[----:B-----5:R-:W0:Y:S08]  /*4c60*/  LDC.64 R6, c[0x0][0x450] ;  /* 0x00011400ff067b82 */ /* 0x020e300000000a00 */
        /* <DEDUP_REMOVED lines=10> */
.L_x_3358:
        /* <DEDUP_REMOVED lines=15> */
.L_x_3608:


//--------------------- .text._ZN10layer_norm31ln_parallel_residual_bwd_kernelINS_13Kernel_traitsIfffffjLj1536ELj1ELj1ELj4ELj16ENS_18Kernel_traits_baseILj1536EfffffjLj128EEEEELb1ELb0ELb1EEEvNS_9BwdParamsE --------------------------
	.section	.text._ZN10layer_norm31ln_parallel_residual_bwd_kernelINS_13Kernel_traitsIfffffjLj1536ELj1ELj1ELj4ELj16ENS_18Kernel_traits_baseILj1536EfffffjLj128EEEEELb1ELb0ELb1EEEvNS_9BwdParamsE,"ax",@progbits
	.align	128
        .global         _ZN10layer_norm31ln_parallel_residual_bwd_kernelINS_13Kernel_traitsIfffffjLj1536ELj1ELj1ELj4ELj16ENS_18Kernel_traits_baseILj1536EfffffjLj128EEEEELb1ELb0ELb1EEEvNS_9BwdParamsE
        .type           _ZN10layer_norm31ln_parallel_residual_bwd_kernelINS_13Kernel_traitsIfffffjLj1536ELj1ELj1ELj4ELj16ENS_18Kernel_traits_baseILj1536EfffffjLj128EEEEELb1ELb0ELb1EEEvNS_9BwdParamsE,@function
        .size           _ZN10layer_norm31ln_parallel_residual_bwd_kernelINS_13Kernel_traitsIfffffjLj1536ELj1ELj1ELj4ELj16ENS_18Kernel_traits_baseILj1536EfffffjLj128EEEEELb1ELb0ELb1EEEvNS_9BwdParamsE,(.L_x_3609 - _ZN10layer_norm31ln_parallel_residual_bwd_kernelINS_13Kernel_traitsIfffffjLj1536ELj1ELj1ELj4ELj16ENS_18Kernel_traits_baseILj1536EfffffjLj128EEEEELb1ELb0ELb1EEEvNS_9BwdParamsE)
        .other          _ZN10layer_norm31ln_parallel_residual_bwd_kernelINS_13Kernel_traitsIfffffjLj1536ELj1ELj1ELj4ELj16ENS_18Kernel_traits_baseILj1536EfffffjLj128EEEEELb1ELb0ELb1EEEvNS_9BwdParamsE,@"STO_CUDA_ENTRY STV_DEFAULT"
_ZN10layer_norm31ln_parallel_residual_bwd_kernelINS_13Kernel_traitsIfffffjLj1536ELj1ELj1ELj4ELj16ENS_18Kernel_traits_baseILj1536EfffffjLj128EEEEELb1ELb0ELb1EEEvNS_9BwdParamsE:
.text._ZN10layer_norm31ln_parallel_residual_bwd_kernelINS_13Kernel_traitsIfffffjLj1536ELj1ELj1ELj4ELj16ENS_18Kernel_traits_baseILj1536EfffffjLj128EEEEELb1ELb0ELb1EEEvNS_9BwdParamsE:
        /* <DEDUP_REMOVED lines=38> */
[----:B------:R-:W-:-:S02]  /*0260*/  SHF.R.U32.HI R135, RZ, 0x5, R105 ;  /* 0x00000005ff877819 */ /* 0x000fc40000011669 */
[----:B------:R-:W-:Y:S02]  /*0270*/  CS2R R22, SRZ ;  /* 0x0000000000167805 */ /* 0x000fe4000001ff00 */
[----:B------:R-:W-:Y:S02]  /*0280*/  CS2R R20, SRZ ;  /* 0x0000000000147805 */ /* 0x000fe4000001ff00 */
[----:B------:R-:W-:Y:S02]  /*0290*/  CS2R R18, SRZ ;  /* 0x0000000000127805 */ /* 0x000fe4000001ff00 */
[----:B------:R-:W-:Y:S02]  /*02a0*/  CS2R R16, SRZ ;  /* 0x0000000000107805 */ /* 0x000fe4000001ff00 */
[----:B------:R-:W-:Y:S02]  /*02b0*/  CS2R R114, SRZ ;  /* 0x0000000000727805 */ /* 0x000fe4000001ff00 */
[----:B------:R-:W-:Y:S01]  /*02c0*/  CS2R R118, SRZ ;  /* 0x0000000000767805 */ /* 0x000fe2000001ff00 */
[----:B--2---:R-:W-:Y:S01]  /*02d0*/  UISETP.NE.U32.AND UP0, UPT, UR4, URZ, UPT ;  /* 0x000000ff0400728c */ /* 0x004fe2000bf05070 */
[----:B------:R-:W-:-:S02]  /*02e0*/  CS2R R122, SRZ ;  /* 0x00000000007a7805 */ /* 0x000fc4000001ff00 */
[----:B------:R-:W-:Y:S02]  /*02f0*/  CS2R R126, SRZ ;  /* 0x00000000007e7805 */ /* 0x000fe4000001ff00 */
[----:B------:R-:W-:Y:S01]  /*0300*/  CS2R R14, SRZ ;  /* 0x00000000000e7805 */ /* 0x000fe2000001ff00 */
[----:B------:R-:W-:Y:S01]  /*0310*/  UISETP.NE.AND.EX UP0, UPT, UR5, URZ, UPT, UP0 ;  /* 0x000000ff0500728c */ /* 0x000fe2000bf05300 */
[----:B-1----:R-:W-:Y:S01]  /*0320*/  IMAD.WIDE.U32 R2, R105, 0x10, R2 ;  /* 0x0000001069027825 */ /* 0x002fe200078e0002 */
[----:B---3--:R-:W-:Y:S01]  /*0330*/  UISETP.NE.AND UP1, UPT, UR10, URZ, UPT ;  /* 0x000000ff0a00728c */ /* 0x008fe2000bf25270 */
[----:B------:R-:W-:Y:S02]  /*0340*/  CS2R R12, SRZ ;  /* 0x00000000000c7805 */ /* 0x000fe4000001ff00 */
[----:B------:R-:W-:Y:S02]  /*0350*/  CS2R R10, SRZ ;  /* 0x00000000000a7805 */ /* 0x000fe4000001ff00 */
[----:B------:R-:W-:Y:S01]  /*0360*/  CS2R R8, SRZ ;  /* 0x0000000000087805 */ /* 0x000fe2000001ff00 */
[----:B0-----:R-:W5:Y:S01]  /*0370*/  LDG.E.128 R44, desc[UR8][R2.64] ;  /* 0x00000008022c7981 */ /* 0x001f62000c1e1d00 */
[----:B------:R-:W-:-:S02]  /*0380*/  CS2R R6, SRZ ;  /* 0x0000000000067805 */ /* 0x000fc4000001ff00 */
[----:B------:R-:W-:Y:S01]  /*0390*/  MOV R0, RZ ;  /* 0x000000ff00007202 */ /* 0x000fe20000000f00 */
[----:B----4-:R-:W-:Y:S01]  /*03a0*/  IMAD.WIDE.U32 R4, R105, 0x10, R4 ;  /* 0x0000001069047825 */ /* 0x010fe200078e0004 */
[----:B------:R-:W5:Y:S01]  /*03b0*/  LDG.E.128 R40, desc[UR8][R2.64+0x800] ;  /* 0x0008000802287981 */ /* 0x000f62000c1e1d00 */
[----:B------:R-:W-:Y:S02]  /*03c0*/  CS2R R116, SRZ ;  /* 0x0000000000747805 */ /* 0x000fe4000001ff00 */
[----:B------:R-:W-:Y:S02]  /*03d0*/  CS2R R120, SRZ ;  /* 0x0000000000787805 */ /* 0x000fe4000001ff00 */
[----:B------:R-:W-:Y:S01]  /*03e0*/  CS2R R124, SRZ ;  /* 0x00000000007c7805 */ /* 0x000fe2000001ff00 */
[----:B------:R0:W5:Y:S01]  /*03f0*/  LDG.E.128 R36, desc[UR8][R2.64+0x1000] ;  /* 0x0010000802247981 */ /* 0x000162000c1e1d00 */
[----:B------:R-:W-:Y:S02]  /*0400*/  CS2R R106, SRZ ;  /* 0x00000000006a7805 */ /* 0x000fe4000001ff00 */
[----:B------:R-:W-:-:S02]  /*0410*/  CS2R R108, SRZ ;  /* 0x00000000006c7805 */ /* 0x000fc4000001ff00 */
[----:B------:R-:W-:Y:S01]  /*0420*/  CS2R R110, SRZ ;  /* 0x00000000006e7805 */ /* 0x000fe2000001ff00 */
[----:B------:R-:W5:Y:S01]  /*0430*/  LDG.E.128 R32, desc[UR8][R4.64] ;  /* 0x0000000804207981 */ /* 0x000f62000c1e1d00 */
[----:B------:R-:W-:Y:S02]  /*0440*/  CS2R R112, SRZ ;  /* 0x0000000000707805 */ /* 0x000fe4000001ff00 */
[----:B------:R-:W-:Y:S01]  /*0450*/  PLOP3.LUT P4, PT, PT, PT, UP1, 0x80, 0x8 ;  /* 0x000000000008781c */ /* 0x000fe20003f8f018 */
[----:B------:R-:W1:Y:S01]  /*0460*/  LDCU UR6, c[0x0][0x408] ;  /* 0x00008100ff0677ac */ /* 0x000e620008000800 */
[----:B------:R-:W5:Y:S01]  /*0470*/  LDG.E.128 R28, desc[UR8][R4.64+0x800] ;  /* 0x00080008041c7981 */ /* 0x000f62000c1e1d00 */
[----:B------:R-:W-:Y:S02]  /*0480*/  PLOP3.LUT P2, PT, PT, PT, UP0, 0x80, 0x8 ;  /* 0x000000000008781c */ /* 0x000fe40003f4f008 */
[----:B0-----:R-:W-:Y:S02]  /*0490*/  CS2R R2, SRZ ;  /* 0x0000000000027805 */ /* 0x001fe4000001ff00 */
[----:B------:R-:W-:Y:S01]  /*04a0*/  MOV R134, RZ ;  /* 0x000000ff00867202 */ /* 0x000fe20000000f00 */
[----:B------:R0:W5:Y:S01]  /*04b0*/  LDG.E.128 R24, desc[UR8][R4.64+0x1000] ;  /* 0x0010000804187981 */ /* 0x000162000c1e1d00 */
[----:B------:R-:W-:Y:S01]  /*04c0*/  MOV R133, UR7 ;  /* 0x0000000700857c02 */ /* 0x000fe20008000f00 */
[----:B------:R-:W2:Y:S01]  /*04d0*/  LDCU UR11, c[0x0][0x388] ;  /* 0x00007100ff0b77ac */ /* 0x000ea20008000800 */
[----:B------:R-:W3:Y:S01]  /*04e0*/  LDCU UR14, c[0x0][0x400] ;  /* 0x00008000ff0e77ac */ /* 0x000ee20008000800 */
[----:B0-----:R-:W-:Y:S01]  /*04f0*/  CS2R R4, SRZ ;  /* 0x0000000000047805 */ /* 0x001fe2000001ff00 */
[----:B------:R-:W0:Y:S01]  /*0500*/  LDCU.64 UR4, c[0x0][0x478] ;  /* 0x00008f00ff0477ac */ /* 0x000e220008000a00 */
[----:B-1----:R-:W4:Y:S05]  /*0510*/  LDCU.64 UR12, c[0x0][0x470] ;  /* 0x00008e00ff0c77ac */ /* 0x002f2a0008000a00 */
.L_x_3384:
[----:B------:R-:W1:Y:S01]  /*0520*/  LDC.64 R78, c[0x0][0x3c0] ;  /* 0x0000f000ff4e7b82 */ /* 0x000e620000000a00 */
[----:B0-2---:R-:W-:-:S05]  /*0530*/  IMAD R68, R133, UR11, RZ ;  /* 0x0000000b85447c24 */ /* 0x005fca000f8e02ff */
[----:B------:R-:W-:Y:S02]  /*0540*/  SHF.R.S32.HI R69, RZ, 0x1f, R68 ;  /* 0x0000001fff457819 */ /* 0x000fe40000011444 */
[----:B------:R-:W2:Y:S02]  /*0550*/  LDC.64 R76, c[0x0][0x3a8] ;  /* 0x0000ea00ff4c7b82 */ /* 0x000ea40000000a00 */
[----:B------:R-:W-:-:S04]  /*0560*/  LEA.HI R138, R69, R68, RZ, 0x2 ;  /* 0x00000044458a7211 */ /* 0x000fc800078f10ff */
[----:B------:R-:W-:Y:S02]  /*0570*/  LEA.HI.SX32 R138, R138, R105, 0x1e ;  /* 0x000000698a8a7211 */ /* 0x000fe400078ff2ff */
[----:B------:R-:W3:Y:S08]  /*0580*/  LDC.64 R96, c[0x0][0x430] ;  /* 0x00010c00ff607b82 */ /* 0x000ef00000000a00 */
[----:B------:R-:W0:Y:S08]  /*0590*/  LDC.64 R86, c[0x0][0x3c8] ;  /* 0x0000f200ff567b82 */ /* 0x000e300000000a00 */
[----:B------:R-:W0:Y:S01]  /*05a0*/  LDC.64 R100, c[0x0][0x428] ;  /* 0x00010a00ff647b82 */ /* 0x000e220000000a00 */
[C---:B------:R-:W-:Y:S01]  /*05b0*/  IADD3 R136, PT, PT, R138.reuse, 0x80, RZ ;  /* 0x000000808a887810 */ /* 0x040fe20007ffe0ff */
[----:B-1----:R-:W-:Y:S01]  /*05c0*/  IMAD.WIDE R78, R133, 0x4, R78 ;  /* 0x00000004854e7825 */ /* 0x002fe200078e024e */
[----:B------:R-:W-:-:S03]  /*05d0*/  IADD3 R132, PT, PT, R138, 0x100, RZ ;  /* 0x000001008a847810 */ /* 0x000fc60007ffe0ff */
[--C-:B--2---:R-:W-:Y:S01]  /*05e0*/  IMAD.WIDE.U32 R68, R138, 0x10, R76.reuse ;  /* 0x000000108a447825 */ /* 0x104fe200078e004c */
[----:B------:R-:W2:Y:S01]  /*05f0*/  LDG.E R139, desc[UR8][R78.64] ;  /* 0x000000084e8b7981 */ /* 0x000ea2000c1e1900 */
[----:B----4-:R-:W-:Y:S01]  /*0600*/  ISETP.NE.U32.AND P1, PT, RZ, UR12, PT ;  /* 0x0000000cff007c0c */ /* 0x010fe2000bf25070 */
[----:B------:R-:W1:Y:S01]  /*0610*/  LDC.64 R146, c[0x0][0x3b0] ;  /* 0x0000ec00ff927b82 */ /* 0x000e620000000a00 */
[--C-:B------:R-:W-:Y:S02]  /*0620*/  IMAD.WIDE.U32 R72, R136, 0x10, R76.reuse ;  /* 0x0000001088487825 */ /* 0x100fe400078e004c */
[----:B------:R-:W4:Y:S02]  /*0630*/  LDG.E.128 R68, desc[UR8][R68.64] ;  /* 0x0000000844447981 */ /* 0x000f24000c1e1d00 */
[----:B------:R-:W-:Y:S02]  /*0640*/  IMAD.WIDE.U32 R76, R132, 0x10, R76 ;  /* 0x00000010844c7825 */ /* 0x000fe400078e004c */
[----:B------:R-:W4:Y:S01]  /*0650*/  LDG.E.128 R72, desc[UR8][R72.64] ;  /* 0x0000000848487981 */ /* 0x000f22000c1e1d00 */
[----:B------:R-:W1:Y:S01]  /*0660*/  @P2 LDC.64 R148, c[0x0][0x438] ;  /* 0x00010e00ff942b82 */ /* 0x000e620000000a00 */
[----:B---3--:R-:W-:-:S02]  /*0670*/  IMAD.WIDE.U32 R80, R138, 0x10, R96 ;  /* 0x000000108a507825 */ /* 0x008fc400078e0060 */
[----:B------:R-:W3:Y:S02]  /*0680*/  LDG.E.128 R76, desc[UR8][R76.64] ;  /* 0x000000084c4c7981 */ /* 0x000ee4000c1e1d00 */
[----:B0-----:R-:W-:Y:S02]  /*0690*/  IMAD.WIDE R86, R133, 0x4, R86 ;  /* 0x0000000485567825 */ /* 0x001fe400078e0256 */
[----:B------:R-:W3:Y:S01]  /*06a0*/  LDG.E.128 R80, desc[UR8][R80.64] ;  /* 0x0000000850507981 */ /* 0x000ee2000c1e1d00 */
[----:B------:R-:W0:Y:S01]  /*06b0*/  @P2 LDC.64 R144, c[0x0][0x438] ;  /* 0x00010e00ff902b82 */ /* 0x000e220000000a00 */
[----:B------:R-:W-:Y:S02]  /*06c0*/  IMAD.WIDE.U32 R84, R138, 0x10, R100 ;  /* 0x000000108a547825 */ /* 0x000fe400078e0064 */
[----:B------:R-:W3:Y:S02]  /*06d0*/  LDG.E R137, desc[UR8][R86.64] ;  /* 0x0000000856897981 */ /* 0x000ee4000c1e1900 */
[----:B------:R-:W-:-:S04]  /*06e0*/  IMAD.WIDE.U32 R88, R136, 0x10, R96 ;  /* 0x0000001088587825 */ /* 0x000fc800078e0060 */
[----:B------:R-:W-:Y:S02]  /*06f0*/  IMAD.WIDE.U32 R92, R136, 0x10, R100 ;  /* 0x00000010885c7825 */ /* 0x000fe400078e0064 */
[----:B------:R-:W3:Y:S04]  /*0700*/  LDG.E.128 R88, desc[UR8][R88.64] ;  /* 0x0000000858587981 */ /* 0x000ee8000c1e1d00 */
        /* <DEDUP_REMOVED lines=8> */
[----:B------:R-:W0:Y:S01]  /*0790*/  @P1 LDC.64 R140, c[0x0][0x3b8] ;  /* 0x0000ee00ff8c1b82 */ /* 0x000e220000000a00 */
[----:B-1----:R-:W-:-:S04]  /*07a0*/  IMAD.WIDE.U32 R150, R136, 0x4, R146 ;  /* 0x0000000488967825 */ /* 0x002fc800078e0092 */
[----:B------:R-:W-:-:S05]  /*07b0*/  IMAD.WIDE.U32 R152, R138, 0x4, R146 ;  /* 0x000000048a987825 */ /* 0x000fca00078e0092 */
[----:B-----5:R-:W5:Y:S01]  /*07c0*/  LDG.E R155, desc[UR8][R152.64] ;  /* 0x00000008989b7981 */ /* 0x020f62000c1e1900 */
[----:B0-----:R-:W-:-:S05]  /*07d0*/  @P1 IMAD.WIDE.U32 R142, R138, 0x4, R142 ;  /* 0x000000048a8e1825 */ /* 0x001fca00078e008e */
[----:B------:R0:W5:Y:S01]  /*07e0*/  @P1 LDG.E R131, desc[UR8][R142.64] ;  /* 0x000000088e831981 */ /* 0x000162000c1e1900 */
[----:B------:R-:W-:-:S05]  /*07f0*/  @P1 IMAD.WIDE.U32 R140, R136, 0x4, R140 ;  /* 0x00000004888c1825 */ /* 0x000fca00078e008c */
[----:B------:R1:W5:Y:S01]  /*0800*/  @P1 LDG.E R130, desc[UR8][R140.64] ;  /* 0x000000088c821981 */ /* 0x000362000c1e1900 */
[----:B0-----:R-:W0:Y:S08]  /*0810*/  @P2 LDC.64 R142, c[0x0][0x438] ;  /* 0x00010e00ff8e2b82 */ /* 0x001e300000000a00 */
[----:B-1----:R-:W1:Y:S01]  /*0820*/  @P1 LDC.64 R140, c[0x0][0x3b8] ;  /* 0x0000ee00ff8c1b82 */ /* 0x002e620000000a00 */
[----:B------:R-:W-:-:S05]  /*0830*/  @P2 IMAD.WIDE.U32 R148, R138, 0x10, R148 ;  /* 0x000000108a942825 */ /* 0x000fca00078e0094 */
[----:B------:R-:W5:Y:S01]  /*0840*/  @P2 LDG.E.128 R48, desc[UR8][R148.64] ;  /* 0x0000000894302981 */ /* 0x000f62000c1e1d00 */
[----:B------:R-:W-:-:S05]  /*0850*/  @P2 IMAD.WIDE.U32 R144, R136, 0x10, R144 ;  /* 0x0000001088902825 */ /* 0x000fca00078e0090 */
[----:B------:R-:W5:Y:S01]  /*0860*/  @P2 LDG.E.128 R52, desc[UR8][R144.64] ;  /* 0x0000000890342981 */ /* 0x000f62000c1e1d00 */
[----:B0-----:R-:W-:-:S05]  /*0870*/  @P2 IMAD.WIDE.U32 R142, R132, 0x10, R142 ;  /* 0x00000010848e2825 */ /* 0x001fca00078e008e */
[----:B------:R-:W5:Y:S01]  /*0880*/  @P2 LDG.E.128 R56, desc[UR8][R142.64] ;  /* 0x000000088e382981 */ /* 0x000f62000c1e1d00 */
[----:B-1----:R-:W-:-:S05]  /*0890*/  @P1 IMAD.WIDE.U32 R140, R132, 0x4, R140 ;  /* 0x00000004848c1825 */ /* 0x002fca00078e008c */
[----:B------:R-:W5:Y:S01]  /*08a0*/  @P1 LDG.E R129, desc[UR8][R140.64] ;  /* 0x000000088c811981 */ /* 0x000f62000c1e1900 */
[----:B--2---:R-:W-:-:S05]  /*08b0*/  FSEL R139, R139, RZ, !P4 ;  /* 0x000000ff8b8b7208 */ /* 0x004fca0006000000 */
[C---:B----4-:R-:W-:Y:S01]  /*08c0*/  FADD.FTZ R163, -R139.reuse, R68 ;  /* 0x000000448ba37221 */ /* 0x050fe20000010100 */
[C---:B------:R-:W-:Y:S01]  /*08d0*/  FADD.FTZ R158, -R139.reuse, R69 ;  /* 0x000000458b9e7221 */ /* 0x040fe20000010100 */
[C---:B------:R-:W-:Y:S01]  /*08e0*/  FADD.FTZ R70, -R139.reuse, R70 ;  /* 0x000000468b467221 */ /* 0x040fe20000010100 */
[C---:B------:R-:W-:Y:S01]  /*08f0*/  FADD.FTZ R71, -R139.reuse, R71 ;  /* 0x000000478b477221 */ /* 0x040fe20000010100 */
[C---:B------:R-:W-:Y:S01]  /*0900*/  FADD.FTZ R72, -R139.reuse, R72 ;  /* 0x000000488b487221 */ /* 0x040fe20000010100 */
[C---:B------:R-:W-:Y:S01]  /*0910*/  FADD.FTZ R73, -R139.reuse, R73 ;  /* 0x000000498b497221 */ /* 0x040fe20000010100 */
[C---:B------:R-:W-:Y:S01]  /*0920*/  FADD.FTZ R74, -R139.reuse, R74 ;  /* 0x0000004a8b4a7221 */ /* 0x040fe20000010100 */
[C---:B------:R-:W-:Y:S01]  /*0930*/  FADD.FTZ R75, -R139.reuse, R75 ;  /* 0x0000004b8b4b7221 */ /* 0x040fe20000010100 */
[C---:B---3--:R-:W-:Y:S01]  /*0940*/  FADD.FTZ R76, -R139.reuse, R76 ;  /* 0x0000004c8b4c7221 */ /* 0x048fe20000010100 */
[C---:B------:R-:W-:Y:S01]  /*0950*/  FADD.FTZ R77, -R139.reuse, R77 ;  /* 0x0000004d8b4d7221 */ /* 0x040fe20000010100 */
[C---:B------:R-:W-:Y:S01]  /*0960*/  FADD.FTZ R69, -R139.reuse, R78 ;  /* 0x0000004e8b457221 */ /* 0x040fe20000010100 */
[----:B------:R-:W-:Y:S01]  /*0970*/  FADD.FTZ R68, -R139, R79 ;  /* 0x0000004f8b447221 */ /* 0x000fe20000010100 */
[----:B------:R-:W-:Y:S01]  /*0980*/  FMUL.FTZ R139, R32, R80 ;  /* 0x00000050208b7220 */ /* 0x000fe20000410000 */
[----:B------:R-:W-:-:S02]  /*0990*/  IMAD.WIDE.U32 R78, R132, 0x4, R146 ;  /* 0x00000004844e7825 */ /* 0x000fc400078e0092 */
[----:B------:R0:W5:Y:S02]  /*09a0*/  LDG.E R146, desc[UR8][R150.64] ;  /* 0x0000000896927981 */ /* 0x000164000c1e1900 */
[C---:B------:R-:W-:Y:S01]  /*09b0*/  FMUL.FTZ R163, R137.reuse, R163 ;  /* 0x000000a389a37220 */ /* 0x040fe20000410000 */
[C---:B------:R-:W-:Y:S01]  /*09c0*/  FMUL.FTZ R157, R137.reuse, R70 ;  /* 0x00000046899d7220 */ /* 0x040fe20000410000 */
[C---:B------:R-:W-:Y:S01]  /*09d0*/  FMUL.FTZ R156, R137.reuse, R71 ;  /* 0x00000047899c7220 */ /* 0x040fe20000410000 */
[----:B------:R1:W5:Y:S01]  /*09e0*/  LDG.E R78, desc[UR8][R78.64] ;  /* 0x000000084e4e7981 */ /* 0x000362000c1e1900 */
[----:B------:R-:W-:Y:S01]  /*09f0*/  FMUL.FTZ R158, R137, R158 ;  /* 0x0000009e899e7220 */ /* 0x000fe20000410000 */
[----:B0-----:R-:W-:Y:S01]  /*0a00*/  FMUL.FTZ R150, R33, R81 ;  /* 0x0000005121967220 */ /* 0x001fe20000410000 */
[----:B------:R-:W-:Y:S01]  /*0a10*/  FFMA.FTZ R162, R44, R84, R139 ;  /* 0x000000542ca27223 */ /* 0x000fe2000001008b */
[----:B-1----:R-:W-:Y:S02]  /*0a20*/  FMUL.FTZ R79, R34, R82 ;  /* 0x00000052224f7220 */ /* 0x002fe40000410000 */
[----:B------:R-:W-:Y:S01]  /*0a30*/  FFMA.FTZ R159, R45, R85, R150 ;  /* 0x000000552d9f7223 */ /* 0x000fe20000010096 */
[----:B------:R-:W-:Y:S01]  /*0a40*/  FADD.FTZ R70, RZ, R162 ;  /* 0x000000a2ff467221 */ /* 0x000fe20000010000 */
[----:B------:R-:W-:Y:S01]  /*0a50*/  FFMA.FTZ R71, R163, R162, RZ ;  /* 0x000000a2a3477223 */ /* 0x000fe200000100ff */
[----:B------:R-:W-:Y:S01]  /*0a60*/  FMUL.FTZ R151, R137, R73 ;  /* 0x0000004989977220 */ /* 0x000fe20000410000 */
[----:B------:R-:W-:Y:S01]  /*0a70*/  FMUL.FTZ R152, R35, R83 ;  /* 0x0000005323987220 */ /* 0x000fe20000410000 */
[----:B------:R-:W-:Y:S01]  /*0a80*/  FFMA.FTZ R160, R46, R86, R79 ;  /* 0x000000562ea07223 */ /* 0x000fe2000001004f */
[----:B------:R-:W-:Y:S01]  /*0a90*/  FADD.FTZ R73, R159, R70 ;  /* 0x000000469f497221 */ /* 0x000fe20000010000 */
[----:B------:R-:W-:Y:S01]  /*0aa0*/  FFMA.FTZ R70, R158, R159, R71 ;  /* 0x0000009f9e467223 */ /* 0x000fe20000010047 */
[----:B------:R-:W-:Y:S01]  /*0ab0*/  FMUL.FTZ R150, R137, R72 ;  /* 0x0000004889967220 */ /* 0x000fe20000410000 */
[----:B------:R-:W-:Y:S01]  /*0ac0*/  FFMA.FTZ R161, R47, R87, R152 ;  /* 0x000000572fa17223 */ /* 0x000fe20000010098 */
[----:B------:R-:W-:Y:S01]  /*0ad0*/  FMUL.FTZ R153, R28, R88 ;  /* 0x000000581c997220 */ /* 0x000fe20000410000 */
[----:B------:R-:W-:Y:S01]  /*0ae0*/  FADD.FTZ R72, R160, R73 ;  /* 0x00000049a0487221 */ /* 0x000fe20000010000 */
[----:B------:R-:W-:Y:S01]  /*0af0*/  FFMA.FTZ R71, R157, R160, R70 ;  /* 0x000000a09d477223 */ /* 0x000fe20000010046 */
[----:B------:R-:W-:Y:S01]  /*0b00*/  FMUL.FTZ R154, R29, R89 ;  /* 0x000000591d9a7220 */ /* 0x000fe20000410000 */
[----:B------:R-:W-:Y:S01]  /*0b10*/  FFMA.FTZ R153, R40, R92, R153 ;  /* 0x0000005c28997223 */ /* 0x000fe20000010099 */
[----:B------:R-:W-:Y:S01]  /*0b20*/  FADD.FTZ R72, R161, R72 ;  /* 0x00000048a1487221 */ /* 0x000fe20000010000 */
[----:B------:R-:W-:Y:S01]  /*0b30*/  FMUL.FTZ R70, R31, R91 ;  /* 0x0000005b1f467220 */ /* 0x000fe20000410000 */
[----:B------:R-:W-:Y:S01]  /*0b40*/  FFMA.FTZ R73, R156, R161, R71 ;  /* 0x000000a19c497223 */ /* 0x000fe20000010047 */
[----:B------:R-:W-:Y:S01]  /*0b50*/  FFMA.FTZ R154, R41, R93, R154 ;  /* 0x0000005d299a7223 */ /* 0x000fe2000001009a */
[----:B------:R-:W-:Y:S01]  /*0b60*/  FMUL.FTZ R149, R30, R90 ;  /* 0x0000005a1e957220 */ /* 0x000fe20000410000 */
[----:B------:R-:W-:Y:S01]  /*0b70*/  FADD.FTZ R71, R153, R72 ;  /* 0x0000004899477221 */ /* 0x000fe20000010000 */
[----:B------:R-:W-:Y:S01]  /*0b80*/  FFMA.FTZ R147, R43, R95, R70 ;  /* 0x0000005f2b937223 */ /* 0x000fe20000010046 */
[----:B------:R-:W-:Y:S01]  /*0b90*/  FFMA.FTZ R70, R150, R153, R73 ;  /* 0x0000009996467223 */ /* 0x000fe20000010049 */
[----:B------:R-:W-:Y:S01]  /*0ba0*/  FFMA.FTZ R149, R42, R94, R149 ;  /* 0x0000005e2a957223 */ /* 0x000fe20000010095 */
[----:B------:R-:W-:Y:S01]  /*0bb0*/  FADD.FTZ R72, R154, R71 ;  /* 0x000000479a487221 */ /* 0x000fe20000010000 */
[----:B------:R-:W-:Y:S01]  /*0bc0*/  FMUL.FTZ R152, R137, R74 ;  /* 0x0000004a89987220 */ /* 0x000fe20000410000 */
[----:B------:R-:W-:Y:S01]  /*0bd0*/  FFMA.FTZ R71, R151, R154, R70 ;  /* 0x0000009a97477223 */ /* 0x000fe20000010046 */
[----:B------:R-:W-:Y:S01]  /*0be0*/  FMUL.FTZ R143, R24, R96 ;  /* 0x00000060188f7220 */ /* 0x000fe20000410000 */
[----:B------:R-:W-:Y:S01]  /*0bf0*/  FADD.FTZ R72, R149, R72 ;  /* 0x0000004895487221 */ /* 0x000fe20000010000 */
[----:B------:R-:W-:Y:S01]  /*0c00*/  FMUL.FTZ R148, R137, R75 ;  /* 0x0000004b89947220 */ /* 0x000fe20000410000 */
        /* <DEDUP_REMOVED lines=9> */
[C---:B------:R-:W-:Y:S01]  /*0ca0*/  FMUL.FTZ R145, R137.reuse, R69 ;  /* 0x0000004589917220 */ /* 0x040fe20000410000 */
[----:B------:R-:W-:Y:S01]  /*0cb0*/  FMUL.FTZ R142, R137, R77 ;  /* 0x0000004d898e7220 */ /* 0x000fe20000410000 */
[----:B------:R-:W-:Y:S01]  /*0cc0*/  FFMA.FTZ R69, R141, R143, R70 ;  /* 0x0000008f8d457223 */ /* 0x000fe20000010046 */
[----:B------:R-:W-:Y:S01]  /*0cd0*/  FFMA.FTZ R139, R38, R102, R139 ;  /* 0x00000066268b7223 */ /* 0x000fe2000001008b */
        /* <DEDUP_REMOVED lines=24> */
[----:B------:R-:W-:Y:S01]  /*0e60*/  LOP3.LUT P2, RZ, R105, 0x1f, RZ, 0xc0, !PT ;  /* 0x0000001f69ff7812 */ /* 0x000fe2000784c0ff */
[----:B0-----:R-:W-:Y:S01]  /*0e70*/  FADD.FTZ R70, R75, R70 ;  /* 0x000000464b467221 */ /* 0x001fe20000010000 */
[----:B-1----:R-:W-:-:S04]  /*0e80*/  FADD.FTZ R71, R74, R69 ;  /* 0x000000454a477221 */ /* 0x002fc80000010000 */
[----:B------:R-:W0:Y:S04]  /*0e90*/  SHFL.DOWN PT, R69, R70, 0x1, 0x1f ;  /* 0x08201f0046457f89 */ /* 0x000e2800000e0000 */
[----:B------:R-:W1:Y:S01]  /*0ea0*/  SHFL.DOWN PT, R72, R71, 0x1, 0x1f ;  /* 0x08201f0047487f89 */ /* 0x000e6200000e0000 */
[----:B------:R-:W-:Y:S02]  /*0eb0*/  PLOP3.LUT P0, PT, PT, PT, PT, 0x80, 0x8 ;  /* 0x000000000008781c */ /* 0x000fe40003f0f070 */
[----:B------:R-:W-:Y:S02]  /*0ec0*/  MOV R68, 0x400 ;  /* 0x0000040000447802 */ /* 0x000fe40000000f00 */
[----:B------:R-:W-:Y:S02]  /*0ed0*/  @!P2 PLOP3.LUT P0, PT, P3, PT, PT, 0x80, 0x8 ;  /* 0x000000000008a81c */ /* 0x000fe40001f0f070 */
[----:B--2---:R-:W-:-:S04]  /*0ee0*/  LEA R76, R77, R68, 0x18 ;  /* 0x000000444d4c7211 */ /* 0x004fc800078ec0ff */
[----:B------:R-:W-:Y:S01]  /*0ef0*/  IADD3 R77, PT, PT, R76, 0x1820, RZ ;  /* 0x000018204c4d7810 */ /* 0x000fe20007ffe0ff */
[----:B0-----:R-:W-:Y:S01]  /*0f00*/  FADD.FTZ R68, R70, R69 ;  /* 0x0000004546447221 */ /* 0x001fe20000010000 */
[----:B-1----:R-:W-:Y:S02]  /*0f10*/  FADD.FTZ R69, R71, R72 ;  /* 0x0000004847457221 */ /* 0x002fe40000010000 */
[----:B------:R-:W-:-:S03]  /*0f20*/  @!P2 MOV R72, R77 ;  /* 0x0000004d0048a202 */ /* 0x000fc60000000f00 */
[----:B------:R-:W-:-:S04]  /*0f30*/  @!P0 IADD3 R72, PT, PT, R76, 0x1800, RZ ;  /* 0x000018004c488810 */ /* 0x000fc80007ffe0ff */
[----:B------:R-:W-:-:S05]  /*0f40*/  @!P2 LEA R70, R135, R72, 0x3 ;  /* 0x000000488746a211 */ /* 0x000fca00078e18ff */
        /* <DEDUP_REMOVED lines=105> */
.L_x_3362:
        /* <DEDUP_REMOVED lines=25> */
.L_x_3361:
        /* <DEDUP_REMOVED lines=28> */
.L_x_3364:
        /* <DEDUP_REMOVED lines=25> */
.L_x_3360:
        /* <DEDUP_REMOVED lines=40> */
.L_x_3366:
        /* <DEDUP_REMOVED lines=33> */
.L_x_3365:
        /* <DEDUP_REMOVED lines=36> */
.L_x_3367:
        /* <DEDUP_REMOVED lines=32> */
.L_x_3363:
        /* <DEDUP_REMOVED lines=49> */
.L_x_3370:
        /* <DEDUP_REMOVED lines=33> */
.L_x_3369:
        /* <DEDUP_REMOVED lines=34> */
.L_x_3372:
        /* <DEDUP_REMOVED lines=33> */
.L_x_3368:
        /* <DEDUP_REMOVED lines=29> */
.L_x_3374:
        /* <DEDUP_REMOVED lines=25> */
.L_x_3373:
        /* <DEDUP_REMOVED lines=26> */
.L_x_3375:
        /* <DEDUP_REMOVED lines=24> */
.L_x_3371:
        /* <DEDUP_REMOVED lines=44> */
.L_x_3378:
        /* <DEDUP_REMOVED lines=33> */
.L_x_3377:
        /* <DEDUP_REMOVED lines=34> */
.L_x_3380:
        /* <DEDUP_REMOVED lines=33> */
.L_x_3376:
[----:B------:R-:W-:Y:S05]  /*3c60*/  @!P2 BRA `(.L_x_3381) ;  /* 0x0000000000cca947 */ /* 0x000fea0003800000 */
[----:B------:R-:W-:Y:S05]  /*3c70*/  @!P0 BRA `(.L_x_3382) ;  /* 0x0000000000648947 */ /* 0x000fea0003800000 */
[-CC-:B0-----:R-:W-:Y:S01]  /*3c80*/  FFMA.FTZ R60, R141, R85.reuse, R84.reuse ;  /* 0x000000558d3c7223 */ /* 0x181fe20000010054 */
        /* <DEDUP_REMOVED lines=24> */
.L_x_3382:
        /* <DEDUP_REMOVED lines=25> */
.L_x_3381:
        /* <DEDUP_REMOVED lines=26> */
.L_x_3383:
        /* <DEDUP_REMOVED lines=23> */
[----:B------:R-:W-:-:S09]  /*42b0*/  SEL R71, R84, RZ, P6 ;  /* 0x000000ff54477207 */ /* 0x000fd20003000000 */
.L_x_3379:
        /* <DEDUP_REMOVED lines=58> */
.L_x_3359:
        /* <DEDUP_REMOVED lines=24> */
.L_x_3385:
        /* <DEDUP_REMOVED lines=10> */
.L_x_3609:


//--------------------- .text._ZN10layer_norm22ln_bwd_finalize_kernelINS_22Kernel_traits_finalizeILj1536EfffffjLb0ELj1024ELj4ENS_18Kernel_traits_baseILj1536EfffffjLj1024EEEEELb0ELb0EEEvNS_9BwdParamsE --------------------------
	.section	.text._ZN10layer_norm22ln_bwd_finalize_kernelINS_22Kernel_traits_finalizeILj1536EfffffjLb0ELj1024ELj4ENS_18Kernel_traits_baseILj1536EfffffjLj1024EEEEELb0ELb0EEEvNS_9BwdParamsE,"ax",@progbits
	.align	128
        .global         _ZN10layer_norm22ln_bwd_finalize_kernelINS_22Kernel_traits_finalizeILj1536EfffffjLb0ELj1024ELj4ENS_18Kernel_traits_baseILj1536EfffffjLj1024EEEEELb0ELb0EEEvNS_9BwdParamsE
        .type           _ZN10layer_norm22ln_bwd_finalize_kernelINS_22Kernel_traits_finalizeILj1536EfffffjLb0ELj1024ELj4ENS_18Kernel_traits_baseILj1536EfffffjLj1024EEEEELb0ELb0EEEvNS_9BwdParamsE,@function
        .size           _ZN10layer_norm22ln_bwd_finalize_kernelINS_22Kernel_traits_finalizeILj1536EfffffjLb0ELj1024ELj4ENS_18Kernel_traits_baseILj1536EfffffjLj1024EEEEELb0ELb0EEEvNS_9BwdParamsE,(.L_x_3610 - _ZN10layer_norm22ln_bwd_finalize_kernelINS_22Kernel_traits_finalizeILj1536EfffffjLb0ELj1024ELj4ENS_18Kernel_traits_baseILj1536EfffffjLj1024EEEEELb0ELb0EEEvNS_9BwdParamsE)
        .other          _ZN10layer_norm22ln_bwd_finalize_kernelINS_22Kernel_traits_finalizeILj1536EfffffjLb0ELj1024ELj4ENS_18Kernel_traits_baseILj1536EfffffjLj1024EEEEELb0ELb0EEEvNS_9BwdParamsE,@"STO_CUDA_ENTRY STV_DEFAULT"
_ZN10layer_norm22ln_bwd_finalize_kernelINS_22Kernel_traits_finalizeILj1536EfffffjLb0ELj1024ELj4ENS_18Kernel_traits_baseILj1536EfffffjLj1024EEEEELb0ELb0EEEvNS_9BwdParamsE:
.text._ZN10layer_norm22ln_bwd_finalize_kernelINS_22Kernel_traits_finalizeILj1536EfffffjLb0ELj1024ELj4ENS_18Kernel_traits_baseILj1536EfffffjLj1024EEEEELb0ELb0EEEvNS_9BwdParamsE:
        /* <DEDUP_REMOVED lines=78> */
.L_x_3390:
        /* <DEDUP_REMOVED lines=118> */
.L_x_3389:
[----:B------:R-:W-:Y:S05]  /*0c40*/  BSYNC.RECONVERGENT B1 ;  /* 0x0000000000017941 */ /* 0x000fea0003800200 */
.L_x_3388:
        /* <DEDUP_REMOVED lines=68> */
.L_x_3392:
[----:B------:R-:W-:Y:S05]  /*1090*/  BSYNC.RECONVERGENT B1 ;  /* 0x0000000000017941 */ /* 0x000fea0003800200 */
.L_x_3391:
        /* <DEDUP_REMOVED lines=37> */
.L_x_3394:
[----:B------:R-:W-:Y:S05]  /*12f0*/  BSYNC.RECONVERGENT B1 ;  /* 0x0000000000017941 */ /* 0x000fea0003800200 */
.L_x_3393:
[----:B------:R-:W-:Y:S05]  /*1300*/  @!P1 BRA `(.L_x_3387) ;  /* 0x00000000003c9947 */ /* 0x000fea0003800000 */
[----:B------:R-:W0:Y:S01]  /*1310*/  LDC.64 R8, c[0x0][0x440] ;  /* 0x00011000ff087b82 */ /* 0x000e220000000a00 */
[----:B------:R-:W-:Y:S01]  /*1320*/  IMAD R0, R3, R54, R0 ;  /* 0x0000003603007224 */ /* 0x000fe200078e0200 */
[----:B------:R-:W-:-:S04]  /*1330*/  IADD3 R12, PT, PT, -R55, RZ, RZ ;  /* 0x000000ff370c7210 */ /* 0x000fc80007ffe1ff */
[----:B------:R-:W-:Y:S02]  /*1340*/  IADD3 R3, PT, PT, R57, R0, RZ ;  /* 0x0000000039037210 */ /* 0x000fe40007ffe0ff */
[----:B------:R-:W1:Y:S05]  /*1350*/  LDC.64 R10, c[0x0][0x448] ;  /* 0x00011200ff0a7b82 */ /* 0x000e6a0000000a00 */
.L_x_3395:
        /* <DEDUP_REMOVED lines=10> */
.L_x_3387:
[----:B------:R-:W-:Y:S05]  /*1400*/  BSYNC.RECONVERGENT B0 ;  /* 0x0000000000007941 */ /* 0x000fea0003800200 */
.L_x_3386:
        /* <DEDUP_REMOVED lines=60> */
.L_x_3396:
        /* <DEDUP_REMOVED lines=11> */
.L_x_3610:


//--------------------- .text._ZN10layer_norm40ln_parallel_residual_bwd_finalize_kernelINS_22Kernel_traits_finalizeILj1536EfffffjLb0ELj1024ELj4ENS_18Kernel_traits_baseILj1536EfffffjLj1024EEEEELb0EEEvNS_9BwdParamsE --------------------------
	.section	.text._ZN10layer_norm40ln_parallel_residual_bwd_finalize_kernelINS_22Kernel_traits_finalizeILj1536EfffffjLb0ELj1024ELj4ENS_18Kernel_traits_baseILj1536EfffffjLj1024EEEEELb0EEEvNS_9BwdParamsE,"ax",@progbits
	.align	128
        .global         _ZN10layer_norm40ln_parallel_residual_bwd_finalize_kernelINS_22Kernel_traits_finalizeILj1536EfffffjLb0ELj1024ELj4ENS_18Kernel_traits_baseILj1536EfffffjLj1024EEEEELb0EEEvNS_9BwdParamsE
        .type           _ZN10layer_norm40ln_parallel_residual_bwd_finalize_kernelINS_22Kernel_traits_finalizeILj1536EfffffjLb0ELj1024ELj4ENS_18Kernel_traits_baseILj1536EfffffjLj1024EEEEELb0EEEvNS_9BwdParamsE,@function
        .size           _ZN10layer_norm40ln_parallel_residual_bwd_finalize_kernelINS_22Kernel_traits_finalizeILj1536EfffffjLb0ELj1024ELj4ENS_18Kernel_traits_baseILj1536EfffffjLj1024EEEEELb0EEEvNS_9BwdParamsE,(.L_x_3611 - _ZN10layer_norm40ln_parallel_residual_bwd_finalize_kernelINS_22Kernel_traits_finalizeILj1536EfffffjLb0ELj1024ELj4ENS_18Kernel_traits_baseILj1536EfffffjLj1024EEEEELb0EEEvNS_9BwdParamsE)
        .other          _ZN10layer_norm40ln_parallel_residual_bwd_finalize_kernelINS_22Kernel_traits_finalizeILj1536EfffffjLb0ELj1024ELj4ENS_18Kernel_traits_baseILj1536EfffffjLj1024EEEEELb0EEEvNS_9BwdParamsE,@"STO_CUDA_ENTRY STV_DEFAULT"
_ZN10layer_norm40ln_parallel_residual_bwd_finalize_kernelINS_22Kernel_traits_finalizeILj1536EfffffjLb0ELj1024ELj4ENS_18Kernel_traits_baseILj1536EfffffjLj1024EEEEELb0EEEvNS_9BwdParamsE:
.text._ZN10layer_norm40ln_parallel_residual_bwd_finalize_kernelINS_22Kernel_traits_finalizeILj1536EfffffjLb0ELj1024ELj4ENS_18Kernel_traits_baseILj1536EfffffjLj1024EEEEELb0EEEvNS_9BwdParamsE:
        /* <DEDUP_REMOVED lines=58> */
.L_x_3401:
        /* <DEDUP_REMOVED lines=112> */
.L_x_3400:
[----:B------:R-:W-:Y:S05]  /*0aa0*/  BSYNC.RECONVERGENT B1 ;  /* 0x0000000000017941 */ /* 0x000fea0003800200 */
.L_x_3399:
        /* <DEDUP_REMOVED lines=66> */
.L_x_3403:
[----:B------:R-:W-:Y:S05]  /*0ed0*/  BSYNC.RECONVERGENT B1 ;  /* 0x0000000000017941 */ /* 0x000fea0003800200 */
.L_x_3402:
        /* <DEDUP_REMOVED lines=36> */
.L_x_3405:
[----:B------:R-:W-:Y:S05]  /*1120*/  BSYNC.RECONVERGENT B1 ;  /* 0x0000000000017941 */ /* 0x000fea0003800200 */
.L_x_3404:
        /* <DEDUP_REMOVED lines=18> */
.L_x_3398:
[----:B------:R-:W-:Y:S05]  /*1250*/  BSYNC.RECONVERGENT B0 ;  /* 0x0000000000007941 */ /* 0x000fea0003800200 */
.L_x_3397:
        /* <DEDUP_REMOVED lines=92> */
.L_x_3406:
        /* <DEDUP_REMOVED lines=14> */
.L_x_3611:


//--------------------- .text._ZN10layer_norm31ln_parallel_residual_bwd_kernelINS_13Kernel_traitsIfffffjLj1536ELj1ELj1ELj4ELj16ENS_18Kernel_traits_baseILj1536EfffffjLj128EEEEELb1ELb1ELb0EEEvNS_9BwdParamsE --------------------------
	.section	.text._ZN10layer_norm31ln_parallel_residual_bwd_kernelINS_13Kernel_traitsIfffffjLj1536ELj1ELj1ELj4ELj16ENS_18Kernel_traits_baseILj1536EfffffjLj128EEEEELb1ELb1ELb0EEEvNS_9BwdParamsE,"ax",@progbits
	.align	128
        .global         _ZN10layer_norm31ln_parallel_residual_bwd_kernelINS_13Kernel_traitsIfffffjLj1536ELj1ELj1ELj4ELj16ENS_18Kernel_traits_baseILj1536EfffffjLj128EEEEELb1ELb1ELb0EEEvNS_9BwdParamsE
        .type           _ZN10layer_norm31ln_parallel_residual_bwd_kernelINS_13Kernel_traitsIfffffjLj1536ELj1ELj1ELj4ELj16ENS_18Kernel_traits_baseILj1536EfffffjLj128EEEEELb1ELb1ELb0EEEvNS_9BwdParamsE,@function
        .size           _ZN10layer_norm31ln_parallel_residual_bwd_kernelINS_13Kernel_traitsIfffffjLj1536ELj1ELj1ELj4ELj16ENS_18Kernel_traits_baseILj1536EfffffjLj128EEEEELb1ELb1ELb0EEEvNS_9BwdParamsE,(.L_x_3612 - _ZN10layer_norm31ln_parallel_residual_bwd_kernelINS_13Kernel_traitsIfffffjLj1536ELj1ELj1ELj4ELj16ENS_18Kernel_traits_baseILj1536EfffffjLj128EEEEELb1ELb1ELb0EEEvNS_9BwdParamsE)
        .other          _ZN10layer_norm31ln_parallel_residual_bwd_kernelINS_13Kernel_traitsIfffffjLj1536ELj1ELj1ELj4ELj16ENS_18Kernel_traits_baseILj1536EfffffjLj128EEEEELb1ELb1ELb0EEEvNS_9BwdParamsE,@"STO_CUDA_ENTRY STV_DEFAULT"
_ZN10layer_norm31ln_parallel_residual_bwd_kernelINS_13Kernel_traitsIfffffjLj1536ELj1ELj1ELj4ELj16ENS_18Kernel_traits_baseILj1536EfffffjLj128EEEEELb1ELb1ELb0EEEvNS_9BwdParamsE:
.text._ZN10layer_norm31ln_parallel_residual_bwd_kernelINS_13Kernel_traitsIfffffjLj1536ELj1ELj1ELj4ELj16ENS_18Kernel_traits_baseILj1536EfffffjLj128EEEEELb1ELb1ELb0EEEvNS_9BwdParamsE:
        /* <DEDUP_REMOVED lines=64> */
.L_x_3446:
[----:B-1----:R-:W-:Y:S02]  /*0400*/  UIMAD.WIDE UR18, UR4, 0x4, UR14 ;  /* 0x00000004041278a5 */ /* 0x002fe4000f8e020e */
[----:B------:R-:W-:-:S04]  /*0410*/  UIMAD.WIDE UR16, UR4, 0x4, UR12 ;  /* 0x00000004041078a5 */ /* 0x000fc8000f8e020c */
[----:B0--3--:R-:W-:Y:S02]  /*0420*/  MOV R74, UR18 ;  /* 0x00000012004a7c02 */ /* 0x009fe40008000f00 */
[----:B------:R-:W-:Y:S02]  /*0430*/  MOV R75, UR19 ;  /* 0x00000013004b7c02 */ /* 0x000fe40008000f00 */
[----:B------:R-:W-:Y:S02]  /*0440*/  MOV R72, UR16 ;  /* 0x0000001000487c02 */ /* 0x000fe40008000f00 */
[----:B------:R-:W-:Y:S01]  /*0450*/  MOV R73, UR17 ;  /* 0x0000001100497c02 */ /* 0x000fe20008000f00 */
[----:B------:R-:W3:Y:S04]  /*0460*/  LDG.E R74, desc[UR20][R74.64] ;  /* 0x000000144a4a7981 */ /* 0x000ee8000c1e1900 */
[----:B------:R-:W4:Y:S01]  /*0470*/  LDG.E R72, desc[UR20][R72.64] ;  /* 0x0000001448487981 */ /* 0x000f22000c1e1900 */
        /* <DEDUP_REMOVED lines=12> */
[----:B---3--:R-:W-:Y:S02]  /*0540*/  R2UR UR16, R74 ;  /* 0x000000004a1072ca */ /* 0x008fe400000e0000 */
[----:B----4-:R-:W-:Y:S01]  /*0550*/  FSEL R97, R72, RZ, P0 ;  /* 0x000000ff48617208 */ /* 0x010fe20000000000 */
        /* <DEDUP_REMOVED lines=17> */
[----:B------:R4:W5:Y:S01]  /*0670*/  @P1 LDG.E R2, desc[UR20][R88.64] ;  /* 0x0000001458021981 */ /* 0x000962000c1e1900 */
[----:B-1----:R-:W-:-:S05]  /*0680*/  @P0 IMAD.WIDE.U32 R90, R4, 0x10, R90 ;  /* 0x00000010045a0825 */ /* 0x002fca00078e005a */
[----:B------:R0:W5:Y:S01]  /*0690*/  @P0 LDG.E.128 R52, desc[UR20][R90.64] ;  /* 0x000000145a340981 */ /* 0x000162000c1e1d00 */
[----:B------:R-:W-:Y:S01]  /*06a0*/  IADD3 R99, PT, PT, R4, 0x80, RZ ;  /* 0x0000008004637810 */ /* 0x000fe20007ffe0ff */
[C---:B---3--:R-:W-:Y:S01]  /*06b0*/  FADD.FTZ R3, -R97.reuse, R72 ;  /* 0x0000004861037221 */ /* 0x048fe20000010100 */
[----:B------:R-:W-:-:S03]  /*06c0*/  FADD.FTZ R73, -R97, R73 ;  /* 0x0000004961497221 */ /* 0x000fc60000010100 */
[----:B------:R-:W-:Y:S01]  /*06d0*/  FMUL.FTZ R3, R3, UR16 ;  /* 0x0000001003037c20 */ /* 0x000fe20008410000 */
[----:B----45:R-:W-:Y:S01]  /*06e0*/  FMUL.FTZ R88, R20, R76 ;  /* 0x0000004c14587220 */ /* 0x030fe20000410000 */
[----:B------:R-:W-:Y:S01]  /*06f0*/  FMUL.FTZ R84, R73, UR16 ;  /* 0x0000001049547c20 */ /* 0x000fe20008410000 */
[----:B0-----:R-:W-:Y:S01]  /*0700*/  FMUL.FTZ R91, R21, R77 ;  /* 0x0000004d155b7220 */ /* 0x001fe20000410000 */
[----:B------:R-:W-:Y:S01]  /*0710*/  FADD.FTZ R74, -R97, R74 ;  /* 0x0000004a614a7221 */ /* 0x000fe20000010100 */
[----:B------:R-:W-:Y:S01]  /*0720*/  FADD.FTZ R72, RZ, R88 ;  /* 0x00000058ff487221 */ /* 0x000fe20000010000 */
[----:B------:R-:W-:Y:S01]  /*0730*/  FFMA.FTZ R73, R3, R88, RZ ;  /* 0x0000005803497223 */ /* 0x000fe200000100ff */
[----:B------:R-:W-:Y:S01]  /*0740*/  FADD.FTZ R92, -R97, R75 ;  /* 0x0000004b615c7221 */ /* 0x000fe20000010100 */
[----:B------:R-:W-:Y:S01]  /*0750*/  FMUL.FTZ R89, R74, UR16 ;  /* 0x000000104a597c20 */ /* 0x000fe20008410000 */
[----:B------:R-:W-:Y:S01]  /*0760*/  FADD.FTZ R75, R72, R91 ;  /* 0x0000005b484b7221 */ /* 0x000fe20000010000 */
[----:B------:R-:W-:Y:S01]  /*0770*/  FMUL.FTZ R100, R22, R78 ;  /* 0x0000004e16647220 */ /* 0x000fe20000410000 */
        /* <DEDUP_REMOVED lines=15> */
.L_x_3409:
[----:B------:R-:W-:Y:S05]  /*0870*/  BSYNC.RECONVERGENT B0 ;  /* 0x0000000000007941 */ /* 0x000fea0003800200 */
.L_x_3408:
        /* <DEDUP_REMOVED lines=19> */
[----:B-1----:R-:W-:-:S05]  /*09b0*/  @P1 IMAD.WIDE.U32 R86, R99, 0x4, R86 ;  /* 0x0000000463561825 */ /* 0x002fca00078e0056 */
[----:B------:R4:W5:Y:S01]  /*09c0*/  @P1 LDG.E R7, desc[UR20][R86.64] ;  /* 0x0000001456071981 */ /* 0x000962000c1e1900 */
[----:B------:R-:W-:Y:S01]  /*09d0*/  IADD3 R99, PT, PT, R99, 0x80, RZ ;  /* 0x0000008063637810 */ /* 0x000fe20007ffe0ff */
[C---:B---3--:R-:W-:Y:S01]  /*09e0*/  FADD.FTZ R11, -R97.reuse, R76 ;  /* 0x0000004c610b7221 */ /* 0x048fe20000010100 */
[----:B------:R-:W-:-:S03]  /*09f0*/  FADD.FTZ R14, -R97, R77 ;  /* 0x0000004d610e7221 */ /* 0x000fc60000010100 */
[----:B------:R-:W-:Y:S01]  /*0a00*/  FMUL.FTZ R11, R11, UR16 ;  /* 0x000000100b0b7c20 */ /* 0x000fe20008410000 */
[----:B------:R-:W-:Y:S01]  /*0a10*/  FMUL.FTZ R14, R14, UR16 ;  /* 0x000000100e0e7c20 */ /* 0x000fe20008410000 */
[----:B----45:R-:W-:Y:S01]  /*0a20*/  FMUL.FTZ R86, R16, R72 ;  /* 0x0000004810567220 */ /* 0x030fe20000410000 */
[----:B------:R-:W-:Y:S01]  /*0a30*/  FADD.FTZ R44, R44, R72 ;  /* 0x000000482c2c7221 */ /* 0x000fe20000010000 */
[----:B------:R-:W-:Y:S01]  /*0a40*/  FFMA.FTZ R32, R72, R11, R32 ;  /* 0x0000000b48207223 */ /* 0x000fe20000010020 */
[----:B------:R-:W-:Y:S01]  /*0a50*/  FADD.FTZ R78, -R97, R78 ;  /* 0x0000004e614e7221 */ /* 0x000fe20000010100 */
[----:B------:R-:W-:Y:S01]  /*0a60*/  FADD.FTZ R45, R45, R73 ;  /* 0x000000492d2d7221 */ /* 0x000fe20000010000 */
[----:B------:R-:W-:Y:S01]  /*0a70*/  FFMA.FTZ R33, R73, R14, R33 ;  /* 0x0000000e49217223 */ /* 0x000fe20000010021 */
[----:B------:R-:W-:Y:S01]  /*0a80*/  FMUL.FTZ R87, R17, R73 ;  /* 0x0000004911577220 */ /* 0x000fe20000410000 */
[----:B------:R-:W-:Y:S01]  /*0a90*/  FADD.FTZ R72, R101, R86 ;  /* 0x0000005665487221 */ /* 0x000fe20000010000 */
[----:B------:R-:W-:Y:S01]  /*0aa0*/  FFMA.FTZ R73, R11, R86, R106 ;  /* 0x000000560b497223 */ /* 0x000fe2000001006a */
[----:B------:R-:W-:Y:S01]  /*0ab0*/  FMUL.FTZ R85, R78, UR16 ;  /* 0x000000104e557c20 */ /* 0x000fe20008410000 */
[----:B------:R-:W-:Y:S01]  /*0ac0*/  FADD.FTZ R79, -R97, R79 ;  /* 0x0000004f614f7221 */ /* 0x000fe20000010100 */
[----:B------:R-:W-:Y:S01]  /*0ad0*/  FADD.FTZ R77, R72, R87 ;  /* 0x00000057484d7221 */ /* 0x000fe20000010000 */
[----:B------:R-:W-:Y:S01]  /*0ae0*/  FMUL.FTZ R94, R18, R74 ;  /* 0x0000004a125e7220 */ /* 0x000fe20000410000 */
        /* <DEDUP_REMOVED lines=11> */
.L_x_3411:
[----:B------:R-:W-:Y:S05]  /*0ba0*/  BSYNC.RECONVERGENT B0 ;  /* 0x0000000000007941 */ /* 0x000fea0003800200 */
.L_x_3410:
        /* <DEDUP_REMOVED lines=21> */
[C---:B---3--:R-:W-:Y:S01]  /*0d00*/  FADD.FTZ R13, -R97.reuse, R72 ;  /* 0x00000048610d7221 */ /* 0x048fe20000010100 */
[----:B------:R-:W-:-:S03]  /*0d10*/  FADD.FTZ R12, -R97, R73 ;  /* 0x00000049610c7221 */ /* 0x000fc60000010100 */
[----:B------:R-:W-:Y:S01]  /*0d20*/  FMUL.FTZ R13, R13, UR16 ;  /* 0x000000100d0d7c20 */ /* 0x000fe20008410000 */
[----:B------:R-:W-:Y:S01]  /*0d30*/  FMUL.FTZ R12, R12, UR16 ;  /* 0x000000100c0c7c20 */ /* 0x000fe20008410000 */
[----:B------:R-:W-:Y:S01]  /*0d40*/  FADD.FTZ R15, -R97, R74 ;  /* 0x0000004a610f7221 */ /* 0x000fe20000010100 */
[----:B----4-:R-:W-:Y:S01]  /*0d50*/  FADD.FTZ R48, R48, R80 ;  /* 0x0000005030307221 */ /* 0x010fe20000010000 */
[----:B------:R-:W-:Y:S01]  /*0d60*/  FFMA.FTZ R36, R80, R13, R36 ;  /* 0x0000000d50247223 */ /* 0x000fe20000010024 */
[----:B-----5:R-:W-:Y:S01]  /*0d70*/  FMUL.FTZ R80, R24, R80 ;  /* 0x0000005018507220 */ /* 0x020fe20000410000 */
[----:B------:R-:W-:Y:S01]  /*0d80*/  FADD.FTZ R49, R49, R81 ;  /* 0x0000005131317221 */ /* 0x000fe20000010000 */
[----:B------:R-:W-:Y:S01]  /*0d90*/  FFMA.FTZ R37, R81, R12, R37 ;  /* 0x0000000c51257223 */ /* 0x000fe20000010025 */
[----:B------:R-:W-:Y:S01]  /*0da0*/  FMUL.FTZ R81, R25, R81 ;  /* 0x0000005119517220 */ /* 0x000fe20000410000 */
[----:B------:R-:W-:Y:S01]  /*0db0*/  FMUL.FTZ R15, R15, UR16 ;  /* 0x000000100f0f7c20 */ /* 0x000fe20008410000 */
[----:B------:R-:W-:Y:S01]  /*0dc0*/  FADD.FTZ R72, R101, R80 ;  /* 0x0000005065487221 */ /* 0x000fe20000010000 */
[----:B------:R-:W-:Y:S01]  /*0dd0*/  FFMA.FTZ R73, R13, R80, R106 ;  /* 0x000000500d497223 */ /* 0x000fe2000001006a */
[----:B------:R-:W-:Y:S01]  /*0de0*/  FADD.FTZ R97, -R97, R75 ;  /* 0x0000004b61617221 */ /* 0x000fe20000010100 */
[----:B------:R-:W-:Y:S01]  /*0df0*/  FADD.FTZ R50, R50, R82 ;  /* 0x0000005232327221 */ /* 0x000fe20000010000 */
[----:B------:R-:W-:Y:S01]  /*0e00*/  FFMA.FTZ R38, R82, R15, R38 ;  /* 0x0000000f52267223 */ /* 0x000fe20000010026 */
[----:B------:R-:W-:Y:S01]  /*0e10*/  FADD.FTZ R75, R72, R81 ;  /* 0x00000051484b7221 */ /* 0x000fe20000010000 */
[----:B------:R-:W-:Y:S01]  /*0e20*/  FMUL.FTZ R82, R26, R82 ;  /* 0x000000521a527220 */ /* 0x000fe20000410000 */
[----:B------:R-:W-:Y:S01]  /*0e30*/  FFMA.FTZ R72, R12, R81, R73 ;  /* 0x000000510c487223 */ /* 0x000fe20000010049 */
[----:B------:R-:W-:Y:S01]  /*0e40*/  FMUL.FTZ R95, R27, R83 ;  /* 0x000000531b5f7220 */ /* 0x000fe20000410000 */
[----:B0-----:R-:W-:Y:S01]  /*0e50*/  FMUL.FTZ R98, R97, UR16 ;  /* 0x0000001061627c20 */ /* 0x001fe20008410000 */
[----:B------:R-:W-:Y:S01]  /*0e60*/  FADD.FTZ R74, R75, R82 ;  /* 0x000000524b4a7221 */ /* 0x000fe20000010000 */
[----:B------:R-:W-:Y:S01]  /*0e70*/  FFMA.FTZ R73, R15, R82, R72 ;  /* 0x000000520f497223 */ /* 0x000fe20000010048 */
[----:B------:R-:W-:Y:S01]  /*0e80*/  FADD.FTZ R51, R51, R83 ;  /* 0x0000005333337221 */ /* 0x000fe20000010000 */
[----:B------:R-:W-:Y:S01]  /*0e90*/  FFMA.FTZ R39, R83, R98, R39 ;  /* 0x0000006253277223 */ /* 0x000fe20000010027 */
[----:B------:R-:W-:Y:S01]  /*0ea0*/  FADD.FTZ R101, R74, R95 ;  /* 0x0000005f4a657221 */ /* 0x000fe20000010000 */
[----:B------:R-:W-:-:S07]  /*0eb0*/  FFMA.FTZ R106, R98, R95, R73 ;  /* 0x0000005f626a7223 */ /* 0x000fce0000010049 */
.L_x_3413:
[----:B------:R-:W-:Y:S05]  /*0ec0*/  BSYNC.RECONVERGENT B0 ;  /* 0x0000000000007941 */ /* 0x000fea0003800200 */
.L_x_3412:
        /* <DEDUP_REMOVED lines=32> */
.L_x_3415:
[----:B------:R-:W-:Y:S05]  /*10d0*/  BSYNC.RECONVERGENT B0 ;  /* 0x0000000000007941 */ /* 0x000fea0003800200 */
.L_x_3414:
        /* <DEDUP_REMOVED lines=55> */
[C---:B------:R-:W-:Y:S01]  /*1450*/  LOP3.LUT P4, RZ, R0.reuse, 0xff00, RZ, 0xc0, !PT ;  /* 0x0000ff0000ff7812 */ /* 0x040fe2000788c0ff */
[----:B------:R-:W-:Y:S01]  /*1460*/  FMUL.FTZ R75, R75, UR28 ;  /* 0x0000001c4b4b7c20 */ /* 0x000fe20008410000 */
[C---:B------:R-:W-:Y:S01]  /*1470*/  LOP3.LUT P5, RZ, R0.reuse, 0xff0000, RZ, 0xc0, !PT ;  /* 0x00ff000000ff7812 */ /* 0x040fe200078ac0ff */
[----:B------:R-:W-:Y:S01]  /*1480*/  FMUL.FTZ R77, R77, UR28 ;  /* 0x0000001c4d4d7c20 */ /* 0x000fe20008410000 */
[----:B------:R-:W-:-:S02]  /*1490*/  ISETP.GE.U32.AND P6, PT, R0, 0x1000000, PT ;  /* 0x010000000000780c */ /* 0x000fc40003fc6070 */
[----:B------:R-:W-:Y:S02]  /*14a0*/  SEL R72, R73, RZ, P0 ;  /* 0x000000ff49487207 */ /* 0x000fe40000000000 */
[----:B------:R-:W-:Y:S02]  /*14b0*/  SEL R73, R74, RZ, P4 ;  /* 0x000000ff4a497207 */ /* 0x000fe40002000000 */
[----:B------:R-:W-:Y:S02]  /*14c0*/  SEL R74, R75, RZ, P5 ;  /* 0x000000ff4b4a7207 */ /* 0x000fe40002800000 */
[----:B------:R-:W-:Y:S01]  /*14d0*/  SEL R75, R77, RZ, P6 ;  /* 0x000000ff4d4b7207 */ /* 0x000fe20003000000 */
[----:B------:R-:W-:Y:S06]  /*14e0*/  BRA `(.L_x_3421) ;  /* 0x0000000c00807947 */ /* 0x000fec0003800000 */
.L_x_3420:
        /* <DEDUP_REMOVED lines=25> */
.L_x_3419:
        /* <DEDUP_REMOVED lines=30> */
.L_x_3422:
        /* <DEDUP_REMOVED lines=25> */
.L_x_3418:
        /* <DEDUP_REMOVED lines=41> */
.L_x_3424:
        /* <DEDUP_REMOVED lines=16> */
[----:B------:R-:W-:Y:S01]  /*1d80*/  LOP3.LUT P6, RZ, R2, 0xff, RZ, 0xc0, !PT ;  /* 0x000000ff02ff7812 */ /* 0x000fe200078cc0ff */
        /* <DEDUP_REMOVED lines=16> */
.L_x_3423:
        /* <DEDUP_REMOVED lines=18> */
[----:B------:R-:W-:Y:S01]  /*1fb0*/  LOP3.LUT P6, RZ, R2, 0xff, RZ, 0xc0, !PT ;  /* 0x000000ff02ff7812 */ /* 0x000fe200078cc0ff */
        /* <DEDUP_REMOVED lines=19> */
.L_x_3425:
        /* <DEDUP_REMOVED lines=32> */
.L_x_3421:
        /* <DEDUP_REMOVED lines=14> */
.L_x_3417:
[----:B------:R-:W-:Y:S05]  /*23d0*/  BSYNC.RECONVERGENT B0 ;  /* 0x0000000000007941 */ /* 0x000fea0003800200 */
.L_x_3416:
        /* <DEDUP_REMOVED lines=14> */
[----:B------:R-:W-:Y:S01]  /*24c0*/  LOP3.LUT P5, RZ, R8, 0xff, RZ, 0xc0, !PT ;  /* 0x000000ff08ff7812 */ /* 0x000fe200078ac0ff */
        /* <DEDUP_REMOVED lines=29> */
.L_x_3430:
[--C-:B0-----:R-:W-:Y:S01]  /*26a0*/  FFMA.FTZ R69, R11, UR9, R83.reuse ;  /* 0x000000090b457c23 */ /* 0x101fe20008010053 */
        /* <DEDUP_REMOVED lines=22> */
[C---:B------:R-:W-:Y:S02]  /*2810*/  SEL R73, R70.reuse, RZ, P6 ;  /* 0x000000ff46497207 */ /* 0x040fe40003000000 */
        /* <DEDUP_REMOVED lines=9> */
.L_x_3429:
        /* <DEDUP_REMOVED lines=36> */
.L_x_3432:
        /* <DEDUP_REMOVED lines=33> */
.L_x_3428:
        /* <DEDUP_REMOVED lines=31> */
.L_x_3434:
        /* <DEDUP_REMOVED lines=25> */
.L_x_3433:
        /* <DEDUP_REMOVED lines=28> */
.L_x_3435:
        /* <DEDUP_REMOVED lines=24> */
.L_x_3431:
        /* <DEDUP_REMOVED lines=13> */
.L_x_3427:
[----:B------:R-:W-:Y:S05]  /*3490*/  BSYNC.RECONVERGENT B0 ;  /* 0x0000000000007941 */ /* 0x000fea0003800200 */
.L_x_3426:
        /* <DEDUP_REMOVED lines=28> */
[----:B------:R-:W-:Y:S01]  /*3660*/  SEL R72, R68, RZ, P5 ;  /* 0x000000ff44487207 */ /* 0x000fe20002800000 */
[----:B------:R-:W-:Y:S01]  /*3670*/  FFMA.FTZ R67, R74, UR16, R63 ;  /* 0x000000104a437c23 */ /* 0x000fe2000801003f */
[----:B------:R-:W-:-:S02]  /*3680*/  LOP3.LUT P5, RZ, R10, 0xff00, RZ, 0xc0, !PT ;  /* 0x0000ff000aff7812 */ /* 0x000fc400078ac0ff */
[----:B------:R-:W-:Y:S01]  /*3690*/  SEL R68, R68, RZ, P4 ;  /* 0x000000ff44447207 */ /* 0x000fe20002000000 */
[----:B------:R-:W-:Y:S01]  /*36a0*/  FMUL.FTZ R71, R67, UR28 ;  /* 0x0000001c43477c20 */ /* 0x000fe20008410000 */
[----:B------:R-:W-:Y:S02]  /*36b0*/  LOP3.LUT P4, RZ, R9, 0xff0000, RZ, 0xc0, !PT ;  /* 0x00ff000009ff7812 */ /* 0x000fe4000788c0ff */
[C---:B------:R-:W-:Y:S02]  /*36c0*/  SEL R73, R69.reuse, RZ, P6 ;  /* 0x000000ff45497207 */ /* 0x040fe40003000000 */
[----:B------:R-:W-:Y:S02]  /*36d0*/  SEL R69, R69, RZ, P5 ;  /* 0x000000ff45457207 */ /* 0x000fe40002800000 */
[----:B------:R-:W-:Y:S02]  /*36e0*/  ISETP.GE.U32.AND P5, PT, R9, 0x1000000, PT ;  /* 0x010000000900780c */ /* 0x000fe40003fa6070 */
[----:B------:R-:W-:-:S02]  /*36f0*/  SEL R74, R70, RZ, P4 ;  /* 0x000000ff464a7207 */ /* 0x000fc40002000000 */
[C---:B------:R-:W-:Y:S02]  /*3700*/  LOP3.LUT P6, RZ, R10.reuse, 0xff0000, RZ, 0xc0, !PT ;  /* 0x00ff00000aff7812 */ /* 0x040fe400078cc0ff */
[----:B------:R-:W-:Y:S02]  /*3710*/  ISETP.GE.U32.AND P4, PT, R10, 0x1000000, PT ;  /* 0x010000000a00780c */ /* 0x000fe40003f86070 */
[C---:B------:R-:W-:Y:S02]  /*3720*/  SEL R75, R71.reuse, RZ, P5 ;  /* 0x000000ff474b7207 */ /* 0x040fe40002800000 */
[----:B------:R-:W-:Y:S02]  /*3730*/  SEL R70, R70, RZ, P6 ;  /* 0x000000ff46467207 */ /* 0x000fe40003000000 */
[----:B------:R-:W-:Y:S01]  /*3740*/  SEL R71, R71, RZ, P4 ;  /* 0x000000ff47477207 */ /* 0x000fe20002000000 */
[----:B------:R-:W-:Y:S06]  /*3750*/  BRA `(.L_x_3441) ;  /* 0x0000000c00487947 */ /* 0x000fec0003800000 */
.L_x_3440:
        /* <DEDUP_REMOVED lines=15> */
[----:B------:R-:W-:Y:S01]  /*3850*/  FMUL.FTZ R83, R83, UR28 ;  /* 0x0000001c53537c20 */ /* 0x000fe20008410000 */
[----:B------:R-:W-:Y:S01]  /*3860*/  LOP3.LUT P6, RZ, R9, 0xff00, RZ, 0xc0, !PT ;  /* 0x0000ff0009ff7812 */ /* 0x000fe200078cc0ff */
[----:B------:R-:W-:Y:S01]  /*3870*/  FFMA.FTZ R71, R74, UR16, R63 ;  /* 0x000000104a477c23 */ /* 0x000fe2000801003f */
[----:B------:R-:W-:-:S02]  /*3880*/  SEL R72, R69, RZ, P5 ;  /* 0x000000ff45487207 */ /* 0x000fc40002800000 */
[----:B------:R-:W-:Y:S01]  /*3890*/  LOP3.LUT P5, RZ, R10, 0xff00, RZ, 0xc0, !PT ;  /* 0x0000ff000aff7812 */ /* 0x000fe200078ac0ff */
[----:B------:R-:W-:Y:S01]  /*38a0*/  FMUL.FTZ R71, R71, UR28 ;  /* 0x0000001c47477c20 */ /* 0x000fe20008410000 */
[----:B------:R-:W-:Y:S02]  /*38b0*/  SEL R68, R69, RZ, P4 ;  /* 0x000000ff45447207 */ /* 0x000fe40002000000 */
[C---:B------:R-:W-:Y:S02]  /*38c0*/  LOP3.LUT P4, RZ, R9.reuse, 0xff0000, RZ, 0xc0, !PT ;  /* 0x00ff000009ff7812 */ /* 0x040fe4000788c0ff */
[C---:B------:R-:W-:Y:S02]  /*38d0*/  SEL R69, R70.reuse, RZ, P5 ;  /* 0x000000ff46457207 */ /* 0x040fe40002800000 */
[----:B------:R-:W-:Y:S02]  /*38e0*/  SEL R73, R70, RZ, P6 ;  /* 0x000000ff46497207 */ /* 0x000fe40003000000 */
[----:B------:R-:W-:-:S02]  /*38f0*/  ISETP.GE.U32.AND P5, PT, R9, 0x1000000, PT ;  /* 0x010000000900780c */ /* 0x000fc40003fa6070 */
[----:B------:R-:W-:Y:S02]  /*3900*/  SEL R74, R83, RZ, P4 ;  /* 0x000000ff534a7207 */ /* 0x000fe40002000000 */
[C---:B------:R-:W-:Y:S02]  /*3910*/  LOP3.LUT P6, RZ, R10.reuse, 0xff0000, RZ, 0xc0, !PT ;  /* 0x00ff00000aff7812 */ /* 0x040fe400078cc0ff */
[----:B------:R-:W-:Y:S02]  /*3920*/  ISETP.GE.U32.AND P4, PT, R10, 0x1000000, PT ;  /* 0x010000000a00780c */ /* 0x000fe40003f86070 */
[----:B------:R-:W-:Y:S02]  /*3930*/  SEL R75, R71, RZ, P5 ;  /* 0x000000ff474b7207 */ /* 0x000fe40002800000 */
[----:B------:R-:W-:Y:S02]  /*3940*/  SEL R70, R83, RZ, P6 ;  /* 0x000000ff53467207 */ /* 0x000fe40003000000 */
[----:B------:R-:W-:Y:S01]  /*3950*/  SEL R71, R71, RZ, P4 ;  /* 0x000000ff47477207 */ /* 0x000fe20002000000 */
[----:B------:R-:W-:Y:S06]  /*3960*/  BRA `(.L_x_3441) ;  /* 0x0000000800c47947 */ /* 0x000fec0003800000 */
.L_x_3439:
        /* <DEDUP_REMOVED lines=20> */
[----:B------:R-:W-:Y:S01]  /*3ab0*/  SEL R72, R68, RZ, P5 ;  /* 0x000000ff44487207 */ /* 0x000fe20002800000 */
[----:B------:R-:W-:Y:S01]  /*3ac0*/  FMUL.FTZ R67, R67, UR16 ;  /* 0x0000001043437c20 */ /* 0x000fe20008410000 */
        /* <DEDUP_REMOVED lines=14> */
.L_x_3442:
        /* <DEDUP_REMOVED lines=15> */
[----:B------:R-:W-:Y:S01]  /*3ca0*/  FMUL.FTZ R83, R83, UR28 ;  /* 0x0000001c53537c20 */ /* 0x000fe20008410000 */
[----:B------:R-:W-:Y:S01]  /*3cb0*/  LOP3.LUT P6, RZ, R9, 0xff00, RZ, 0xc0, !PT ;  /* 0x0000ff0009ff7812 */ /* 0x000fe200078cc0ff */
[----:B------:R-:W-:Y:S01]  /*3cc0*/  FMUL.FTZ R71, R74, UR16 ;  /* 0x000000104a477c20 */ /* 0x000fe20008410000 */
        /* <DEDUP_REMOVED lines=15> */
.L_x_3438:
        /* <DEDUP_REMOVED lines=31> */
.L_x_3444:
[--C-:B01----:R-:W-:Y:S01]  /*3fb0*/  FFMA.FTZ R72, R98, UR9, R83.reuse ;  /* 0x0000000962487c23 */ /* 0x103fe20008010053 */
[--C-:B------:R-:W-:Y:S01]  /*3fc0*/  FFMA.FTZ R73, R13, UR9, R83.reuse ;  /* 0x000000090d497c23 */ /* 0x100fe20008010053 */
[----:B------:R-:W-:Y:S02]  /*3fd0*/  ISETP.GE.U32.AND P6, PT, R9, 0x1000000, PT ;  /* 0x010000000900780c */ /* 0x000fe40003fc6070 */
[----:B------:R-:W-:Y:S01]  /*3fe0*/  FADD.FTZ R74, R95, -R72 ;  /* 0x800000485f4a7221 */ /* 0x000fe20000010000 */
[--C-:B------:R-:W-:Y:S01]  /*3ff0*/  FFMA.FTZ R72, R12, UR9, R83.reuse ;  /* 0x000000090c487c23 */ /* 0x100fe20008010053 */
[----:B------:R-:W-:Y:S01]  /*4000*/  FFMA.FTZ R83, R15, UR9, R83 ;  /* 0x000000090f537c23 */ /* 0x000fe20008010053 */
[----:B------:R-:W-:Y:S01]  /*4010*/  FADD.FTZ R73, R80, -R73 ;  /* 0x8000004950497221 */ /* 0x000fe20000010000 */
[----:B------:R-:W-:Y:S01]  /*4020*/  FFMA.FTZ R74, R74, UR16, R63 ;  /* 0x000000104a4a7c23 */ /* 0x000fe2000801003f */
[----:B------:R-:W-:Y:S01]  /*4030*/  FADD.FTZ R72, R81, -R72 ;  /* 0x8000004851487221 */ /* 0x000fe20000010000 */
[----:B------:R-:W-:Y:S01]  /*4040*/  FADD.FTZ R83, R82, -R83 ;  /* 0x8000005352537221 */ /* 0x000fe20000010000 */
[----:B------:R-:W-:Y:S01]  /*4050*/  FFMA.FTZ R73, R73, UR16, R60 ;  /* 0x0000001049497c23 */ /* 0x000fe2000801003c */
[----:B------:R-:W-:Y:S01]  /*4060*/  FMUL.FTZ R74, R74, UR28 ;  /* 0x0000001c4a4a7c20 */ /* 0x000fe20008410000 */
[----:B------:R-:W-:Y:S01]  /*4070*/  FFMA.FTZ R72, R72, UR16, R61 ;  /* 0x0000001048487c23 */ /* 0x000fe2000801003d */
[----:B------:R-:W-:Y:S01]  /*4080*/  FFMA.FTZ R83, R83, UR16, R62 ;  /* 0x0000001053537c23 */ /* 0x000fe2000801003e */
[----:B------:R-:W-:Y:S01]  /*4090*/  FMUL.FTZ R73, R73, UR28 ;  /* 0x0000001c49497c20 */ /* 0x000fe20008410000 */
[----:B------:R-:W-:-:S02]  /*40a0*/  LOP3.LUT P4, RZ, R9, 0xff, RZ, 0xc0, !PT ;  /* 0x000000ff09ff7812 */ /* 0x000fc4000788c0ff */
[----:B------:R-:W-:Y:S01]  /*40b0*/  SEL R75, R74, RZ, P6 ;  /* 0x000000ff4a4b7207 */ /* 0x000fe20003000000 */
[----:B------:R-:W-:Y:S01]  /*40c0*/  FMUL.FTZ R74, R72, UR28 ;  /* 0x0000001c484a7c20 */ /* 0x000fe20008410000 */
[----:B------:R-:W-:Y:S01]  /*40d0*/  LOP3.LUT P5, RZ, R9, 0xff00, RZ, 0xc0, !PT ;  /* 0x0000ff0009ff7812 */ /* 0x000fe200078ac0ff */
[----:B------:R-:W-:Y:S01]  /*40e0*/  FMUL.FTZ R83, R83, UR28 ;  /* 0x0000001c53537c20 */ /* 0x000fe20008410000 */
[----:B------:R-:W-:Y:S02]  /*40f0*/  LOP3.LUT P6, RZ, R9, 0xff0000, RZ, 0xc0, !PT ;  /* 0x00ff000009ff7812 */ /* 0x000fe400078cc0ff */
[----:B------:R-:W-:Y:S02]  /*4100*/  SEL R72, R73, RZ, P4 ;  /* 0x000000ff49487207 */ /* 0x000fe40002000000 */
[----:B------:R-:W-:Y:S02]  /*4110*/  SEL R73, R74, RZ, P5 ;  /* 0x000000ff4a497207 */ /* 0x000fe40002800000 */
[----:B------:R-:W-:Y:S01]  /*4120*/  SEL R74, R83, RZ, P6 ;  /* 0x000000ff534a7207 */ /* 0x000fe20003000000 */
[----:B------:R-:W-:Y:S06]  /*4130*/  BRA `(.L_x_3441) ;  /* 0x0000000000d07947 */ /* 0x000fec0003800000 */
.L_x_3443:
        /* <DEDUP_REMOVED lines=28> */
.L_x_3445:
[--C-:B01----:R-:W-:Y:S01]  /*4300*/  FFMA.FTZ R72, R98, UR9, R83.reuse ;  /* 0x0000000962487c23 */ /* 0x103fe20008010053 */
[--C-:B------:R-:W-:Y:S01]  /*4310*/  FFMA.FTZ R73, R13, UR9, R83.reuse ;  /* 0x000000090d497c23 */ /* 0x100fe20008010053 */
[----:B------:R-:W-:Y:S02]  /*4320*/  ISETP.GE.U32.AND P6, PT, R9, 0x1000000, PT ;  /* 0x010000000900780c */ /* 0x000fe40003fc6070 */
[----:B------:R-:W-:Y:S01]  /*4330*/  FADD.FTZ R74, R95, -R72 ;  /* 0x800000485f4a7221 */ /* 0x000fe20000010000 */
[--C-:B------:R-:W-:Y:S01]  /*4340*/  FFMA.FTZ R72, R12, UR9, R83.reuse ;  /* 0x000000090c487c23 */ /* 0x100fe20008010053 */
[----:B------:R-:W-:Y:S01]  /*4350*/  FFMA.FTZ R83, R15, UR9, R83 ;  /* 0x000000090f537c23 */ /* 0x000fe20008010053 */
[----:B------:R-:W-:Y:S01]  /*4360*/  FADD.FTZ R73, R80, -R73 ;  /* 0x8000004950497221 */ /* 0x000fe20000010000 */
[----:B------:R-:W-:Y:S01]  /*4370*/  FMUL.FTZ R74, R74, UR16 ;  /* 0x000000104a4a7c20 */ /* 0x000fe20008410000 */
[----:B------:R-:W-:Y:S01]  /*4380*/  FADD.FTZ R72, R81, -R72 ;  /* 0x8000004851487221 */ /* 0x000fe20000010000 */
[----:B------:R-:W-:Y:S01]  /*4390*/  FADD.FTZ R83, R82, -R83 ;  /* 0x8000005352537221 */ /* 0x000fe20000010000 */
[----:B------:R-:W-:Y:S01]  /*43a0*/  FMUL.FTZ R73, R73, UR16 ;  /* 0x0000001049497c20 */ /* 0x000fe20008410000 */
        /* <DEDUP_REMOVED lines=12> */
[----:B------:R-:W-:-:S07]  /*4470*/  SEL R74, R83, RZ, P6 ;  /* 0x000000ff534a7207 */ /* 0x000fce0003000000 */
.L_x_3441:
        /* <DEDUP_REMOVED lines=12> */
.L_x_3437:
[----:B------:R-:W-:Y:S05]  /*4540*/  BSYNC.RECONVERGENT B0 ;  /* 0x0000000000007941 */ /* 0x000fea0003800200 */
.L_x_3436:
[----:B------:R-:W-:Y:S01]  /*4550*/  UPLOP3.LUT UP1, UPT, UPT, UPT, UP1, 0x40, 0x4 ;  /* 0x000000000004789c */ /* 0x000fe20003f2e810 */
[----:B------:R-:W-:Y:S10]  /*4560*/  BRA.U !UP3, `(.L_x_3446) ;  /* 0xffffffbd0ba47547 */ /* 0x000ff4000b83ffff */
.L_x_3407:
[----:B------:R-:W2:Y:S01]  /*4570*/  LDC.64 R2, c[0x0][0x440] ;  /* 0x00011000ff027b82 */ /* 0x000ea20000000a00 */
        /* <DEDUP_REMOVED lines=24> */
.L_x_3447:
        /* <DEDUP_REMOVED lines=16> */
.L_x_3612:


//--------------------- .text._ZN10layer_norm22ln_bwd_finalize_kernelINS_22Kernel_traits_finalizeILj1536EfffffjLb0ELj1024ELj4ENS_18Kernel_traits_baseILj1536EfffffjLj1024EEEEELb0ELb1EEEvNS_9BwdParamsE --------------------------
	.section	.text._ZN10layer_norm22ln_bwd_finalize_kernelINS_22Kernel_traits_finalizeILj1536EfffffjLb0ELj1024ELj4ENS_18Kernel_traits_baseILj1536EfffffjLj1024EEEEELb0ELb1EEEvNS_9BwdParamsE,"ax",@progbits
	.align	128
        .global         _ZN10layer_norm22ln_bwd_finalize_kernelINS_22Kernel_traits_finalizeILj1536EfffffjLb0ELj1024ELj4ENS_18Kernel_traits_baseILj1536EfffffjLj1024EEEEELb0ELb1EEEvNS_9BwdParamsE
        .type           _ZN10layer_norm22ln_bwd_finalize_kernelINS_22Kernel_traits_finalizeILj1536EfffffjLb0ELj1024ELj4ENS_18Kernel_traits_baseILj1536EfffffjLj1024EEEEELb0ELb1EEEvNS_9BwdParamsE,@function
        .size           _ZN10layer_norm22ln_bwd_finalize_kernelINS_22Kernel_traits_finalizeILj1536EfffffjLb0ELj1024ELj4ENS_18Kernel_traits_baseILj1536EfffffjLj1024EEEEELb0ELb1EEEvNS_9BwdParamsE,(.L_x_3613 - _ZN10layer_norm22ln_bwd_finalize_kernelINS_22Kernel_traits_finalizeILj1536EfffffjLb0ELj1024ELj4ENS_18Kernel_traits_baseILj1536EfffffjLj1024EEEEELb0ELb1EEEvNS_9BwdParamsE)
        .other          _ZN10layer_norm22ln_bwd_finalize_kernelINS_22Kernel_traits_finalizeILj1536EfffffjLb0ELj1024ELj4ENS_18Kernel_traits_baseILj1536EfffffjLj1024EEEEELb0ELb1EEEvNS_9BwdParamsE,@"STO_CUDA_ENTRY STV_DEFAULT"
_ZN10layer_norm22ln_bwd_finalize_kernelINS_22Kernel_traits_finalizeILj1536EfffffjLb0ELj1024ELj4ENS_18Kernel_traits_baseILj1536EfffffjLj1024EEEEELb0ELb1EEEvNS_9BwdParamsE:
.text._ZN10layer_norm22ln_bwd_finalize_kernelINS_22Kernel_traits_finalizeILj1536EfffffjLb0ELj1024ELj4ENS_18Kernel_traits_baseILj1536EfffffjLj1024EEEEELb0ELb1EEEvNS_9BwdParamsE:
        /* <DEDUP_REMOVED lines=77> */
.L_x_3452:
        /* <DEDUP_REMOVED lines=118> */
.L_x_3451:
[----:B------:R-:W-:Y:S05]  /*0c30*/  BSYNC.RECONVERGENT B1 ;  /* 0x0000000000017941 */ /* 0x000fea0003800200 */
.L_x_3450:
        /* <DEDUP_REMOVED lines=69> */
.L_x_3454:
[----:B------:R-:W-:Y:S05]  /*1090*/  BSYNC.RECONVERGENT B1 ;  /* 0x0000000000017941 */ /* 0x000fea0003800200 */
.L_x_3453:
        /* <DEDUP_REMOVED lines=38> */
.L_x_3456:
[----:B------:R-:W-:Y:S05]  /*1300*/  BSYNC.RECONVERGENT B1 ;  /* 0x0000000000017941 */ /* 0x000fea0003800200 */
.L_x_3455:
[----:B------:R-:W-:Y:S05]  /*1310*/  @!P1 BRA `(.L_x_3449) ;  /* 0x0000000000409947 */ /* 0x000fea0003800000 */
[----:B------:R-:W0:Y:S01]  /*1320*/  LDC R14, c[0x0][0x388] ;  /* 0x0000e200ff0e7b82 */ /* 0x000e220000000800 */
[----:B------:R-:W-:-:S07]  /*1330*/  IADD3 R12, PT, PT, -R54, RZ, RZ ;  /* 0x000000ff360c7210 */ /* 0x000fce0007ffe1ff */
[----:B------:R-:W1:Y:S08]  /*1340*/  LDC.64 R8, c[0x0][0x440] ;  /* 0x00011000ff087b82 */ /* 0x000e700000000a00 */
[----:B------:R-:W2:Y:S01]  /*1350*/  LDC.64 R10, c[0x0][0x448] ;  /* 0x00011200ff0a7b82 */ /* 0x000ea20000000a00 */
[----:B0-----:R-:W-:-:S05]  /*1360*/  IMAD R0, R3, R14, R0 ;  /* 0x0000000e03007224 */ /* 0x001fca00078e0200 */
[----:B------:R-:W-:-:S07]  /*1370*/  IADD3 R3, PT, PT, R57, R0, RZ ;  /* 0x0000000039037210 */ /* 0x000fce0007ffe0ff */
.L_x_3457:
        /* <DEDUP_REMOVED lines=10> */
.L_x_3449:
[----:B------:R-:W-:Y:S05]  /*1420*/  BSYNC.RECONVERGENT B0 ;  /* 0x0000000000007941 */ /* 0x000fea0003800200 */
.L_x_3448:
        /* <DEDUP_REMOVED lines=57> */
.L_x_3458:
        /* <DEDUP_REMOVED lines=12> */
.L_x_3613:


//--------------------- .text._ZN10layer_norm40ln_parallel_residual_bwd_finalize_kernelINS_22Kernel_traits_finalizeILj1536EfffffjLb0ELj1024ELj4ENS_18Kernel_traits_baseILj1536EfffffjLj1024EEEEELb1EEEvNS_9BwdParamsE --------------------------
	.section	.text._ZN10layer_norm40ln_parallel_residual_bwd_finalize_kernelINS_22Kernel_traits_finalizeILj1536EfffffjLb0ELj1024ELj4ENS_18Kernel_traits_baseILj1536EfffffjLj1024EEEEELb1EEEvNS_9BwdParamsE,"ax",@progbits
	.align	128
        .global         _ZN10layer_norm40ln_parallel_residual_bwd_finalize_kernelINS_22Kernel_traits_finalizeILj1536EfffffjLb0ELj1024ELj4ENS_18Kernel_traits_baseILj1536EfffffjLj1024EEEEELb1EEEvNS_9BwdParamsE
        .type           _ZN10layer_norm40ln_parallel_residual_bwd_finalize_kernelINS_22Kernel_traits_finalizeILj1536EfffffjLb0ELj1024ELj4ENS_18Kernel_traits_baseILj1536EfffffjLj1024EEEEELb1EEEvNS_9BwdParamsE,@function
        .size           _ZN10layer_norm40ln_parallel_residual_bwd_finalize_kernelINS_22Kernel_traits_finalizeILj1536EfffffjLb0ELj1024ELj4ENS_18Kernel_traits_baseILj1536EfffffjLj1024EEEEELb1EEEvNS_9BwdParamsE,(.L_x_3614 - _ZN10layer_norm40ln_parallel_residual_bwd_finalize_kernelINS_22Kernel_traits_finalizeILj1536EfffffjLb0ELj1024ELj4ENS_18Kernel_traits_baseILj1536EfffffjLj1024EEEEELb1EEEvNS_9BwdParamsE)
        .other          _ZN10layer_norm40ln_parallel_residual_bwd_finalize_kernelINS_22Kernel_traits_finalizeILj1536EfffffjLb0ELj1024ELj4ENS_18Kernel_traits_baseILj1536EfffffjLj1024EEEEELb1EEEvNS_9BwdParamsE,@"STO_CUDA_ENTRY STV_DEFAULT"
_ZN10layer_norm40ln_parallel_residual_bwd_finalize_kernelINS_22Kernel_traits_finalizeILj1536EfffffjLb0ELj1024ELj4ENS_18Kernel_traits_baseILj1536EfffffjLj1024EEEEELb1EEEvNS_9BwdParamsE:
.text._ZN10layer_norm40ln_parallel_residual_bwd_finalize_kernelINS_22Kernel_traits_finalizeILj1536EfffffjLb0ELj1024ELj4ENS_18Kernel_traits_baseILj1536EfffffjLj1024EEEEELb1EEEvNS_9BwdParamsE:
        /* <DEDUP_REMOVED lines=57> */
.L_x_3463:
        /* <DEDUP_REMOVED lines=112> */
.L_x_3462:
[----:B------:R-:W-:Y:S05]  /*0a90*/  BSYNC.RECONVERGENT B1 ;  /* 0x0000000000017941 */ /* 0x000fea0003800200 */
.L_x_3461:
        /* <DEDUP_REMOVED lines=67> */
.L_x_3465:
[----:B------:R-:W-:Y:S05]  /*0ed0*/  BSYNC.RECONVERGENT B1 ;  /* 0x0000000000017941 */ /* 0x000fea0003800200 */
.L_x_3464:
        /* <DEDUP_REMOVED lines=37> */
.L_x_3467:
[----:B------:R-:W-:Y:S05]  /*1130*/  BSYNC.RECONVERGENT B1 ;  /* 0x0000000000017941 */ /* 0x000fea0003800200 */
.L_x_3466:
        /* <DEDUP_REMOVED lines=19> */
.L_x_3460:
[----:B------:R-:W-:Y:S05]  /*1270*/  BSYNC.RECONVERGENT B0 ;  /* 0x0000000000007941 */ /* 0x000fea0003800200 */
.L_x_3459:
        /* <DEDUP_REMOVED lines=89> */
.L_x_3468:
        /* <DEDUP_REMOVED lines=15> */
.L_x_3614:


//--------------------- .text._ZN10layer_norm31ln_parallel_residual_bwd_kernelINS_13Kernel_traitsIfffffjLj1536ELj1ELj1ELj4ELj16ENS_18Kernel_traits_baseILj1536EfffffjLj128EEEEELb1ELb1ELb1EEEvNS_9BwdParamsE --------------------------
	.section	.text._ZN10layer_norm31ln_parallel_residual_bwd_kernelINS_13Kernel_traitsIfffffjLj1536ELj1ELj1ELj4ELj16ENS_18Kernel_traits_baseILj1536EfffffjLj128EEEEELb1ELb1ELb1EEEvNS_9BwdParamsE,"ax",@progbits
	.align	128
        .global         _ZN10layer_norm31ln_parallel_residual_bwd_kernelINS_13Kernel_traitsIfffffjLj1536ELj1ELj1ELj4ELj16ENS_18Kernel_traits_baseILj1536EfffffjLj128EEEEELb1ELb1ELb1EEEvNS_9BwdParamsE
        .type           _ZN10layer_norm31ln_parallel_residual_bwd_kernelINS_13Kernel_traitsIfffffjLj1536ELj1ELj1ELj4ELj16ENS_18Kernel_traits_baseILj1536EfffffjLj128EEEEELb1ELb1ELb1EEEvNS_9BwdParamsE,@function
        .size           _ZN10layer_norm31ln_parallel_residual_bwd_kernelINS_13Kernel_traitsIfffffjLj1536ELj1ELj1ELj4ELj16ENS_18Kernel_traits_baseILj1536EfffffjLj128EEEEELb1ELb1ELb1EEEvNS_9BwdParamsE,(.L_x_3615 - _ZN10layer_norm31ln_parallel_residual_bwd_kernelINS_13Kernel_traitsIfffffjLj1536ELj1ELj1ELj4ELj16ENS_18Kernel_traits_baseILj1536EfffffjLj128EEEEELb1ELb1ELb1EEEvNS_9BwdParamsE)
        .other          _ZN10layer_norm31ln_parallel_residual_bwd_kernelINS_13Kernel_traitsIfffffjLj1536ELj1ELj1ELj4ELj16ENS_18Kernel_traits_baseILj1536EfffffjLj128EEEEELb1ELb1ELb1EEEvNS_9BwdParamsE,@"STO_CUDA_ENTRY STV_DEFAULT"
_ZN10layer_norm31ln_parallel_residual_bwd_kernelINS_13Kernel_traitsIfffffjLj1536ELj1ELj1ELj4ELj16ENS_18Kernel_traits_baseILj1536EfffffjLj128EEEEELb1ELb1ELb1EEEvNS_9BwdParamsE:
.text._ZN10layer_norm31ln_parallel_residual_bwd_kernelINS_13Kernel_traitsIfffffjLj1536ELj1ELj1ELj4ELj16ENS_18Kernel_traits_baseILj1536EfffffjLj128EEEEELb1ELb1ELb1EEEvNS_9BwdParamsE:
        /* <DEDUP_REMOVED lines=23> */
[----:B------:R-:W-:Y:S02]  /*0170*/  PLOP3.LUT P3, PT, PT, PT, PT, 0x8, 0x80 ;  /* 0x000000000080781c */ /* 0x000fe40003f6e170 */
[----:B------:R-:W-:Y:S02]  /*0180*/  CS2R R12, SRZ ;  /* 0x00000000000c7805 */ /* 0x000fe4000001ff00 */
[----:B------:R-:W-:Y:S02]  /*0190*/  SHF.R.U32.HI R3, RZ, 0x5, R2 ;  /* 0x00000005ff037819 */ /* 0x000fe40000011602 */
[----:B------:R-:W-:-:S02]  /*01a0*/  CS2R R18, SRZ ;  /* 0x0000000000127805 */ /* 0x000fc4000001ff00 */
[----:B------:R-:W-:Y:S02]  /*01b0*/  CS2R R14, SRZ ;  /* 0x00000000000e7805 */ /* 0x000fe4000001ff00 */
[----:B------:R-:W-:Y:S02]  /*01c0*/  CS2R R16, SRZ ;  /* 0x0000000000107805 */ /* 0x000fe4000001ff00 */
[----:B------:R-:W-:Y:S02]  /*01d0*/  CS2R R76, SRZ ;  /* 0x00000000004c7805 */ /* 0x000fe4000001ff00 */
[----:B------:R-:W-:Y:S02]  /*01e0*/  CS2R R78, SRZ ;  /* 0x00000000004e7805 */ /* 0x000fe4000001ff00 */
[----:B------:R-:W-:Y:S02]  /*01f0*/  CS2R R80, SRZ ;  /* 0x0000000000507805 */ /* 0x000fe4000001ff00 */
[----:B------:R-:W-:-:S02]  /*0200*/  CS2R R6, SRZ ;  /* 0x0000000000067805 */ /* 0x000fc4000001ff00 */
[----:B------:R-:W-:Y:S01]  /*0210*/  MOV R104, RZ ;  /* 0x000000ff00687202 */ /* 0x000fe20000000f00 */
[----:B------:R-:W4:Y:S01]  /*0220*/  LDCU UR8, c[0x0][0x408] ;  /* 0x00008100ff0877ac */ /* 0x000f220008000800 */
[----:B-1----:R-:W-:Y:S01]  /*0230*/  UISETP.NE.U32.AND UP0, UPT, UR4, URZ, UPT ;  /* 0x000000ff0400728c */ /* 0x002fe2000bf05070 */
[----:B0-----:R-:W-:Y:S01]  /*0240*/  IMAD.WIDE.U32 R4, R2, 0x10, R4 ;  /* 0x0000001002047825 */ /* 0x001fe200078e0004 */
[----:B---3--:R-:W-:Y:S02]  /*0250*/  UISETP.NE.AND UP1, UPT, UR24, URZ, UPT ;  /* 0x000000ff1800728c */ /* 0x008fe4000bf25270 */
[----:B------:R-:W-:Y:S01]  /*0260*/  UISETP.NE.AND.EX UP0, UPT, UR5, URZ, UPT, UP0 ;  /* 0x000000ff0500728c */ /* 0x000fe2000bf05300 */
[----:B------:R-:W-:Y:S01]  /*0270*/  CS2R R8, SRZ ;  /* 0x0000000000087805 */ /* 0x000fe2000001ff00 */
[----:B--2---:R-:W5:Y:S01]  /*0280*/  LDG.E.128 R28, desc[UR22][R4.64] ;  /* 0x00000016041c7981 */ /* 0x004f62000c1e1d00 */
[----:B------:R-:W-:Y:S02]  /*0290*/  CS2R R10, SRZ ;  /* 0x00000000000a7805 */ /* 0x000fe4000001ff00 */
[----:B------:R-:W-:Y:S01]  /*02a0*/  PLOP3.LUT P4, PT, PT, PT, UP1, 0x80, 0x8 ;  /* 0x000000000008781c */ /* 0x000fe20003f8f018 */
[----:B------:R-:W0:Y:S01]  /*02b0*/  LDCU UR25, c[0x0][0x388] ;  /* 0x00007100ff1977ac */ /* 0x000e220008000800 */
[----:B------:R-:W5:Y:S01]  /*02c0*/  LDG.E.128 R24, desc[UR22][R4.64+0x800] ;  /* 0x0008001604187981 */ /* 0x000f62000c1e1d00 */
[----:B------:R-:W-:Y:S01]  /*02d0*/  PLOP3.LUT P2, PT, PT, PT, UP0, 0x80, 0x8 ;  /* 0x000000000008781c */ /* 0x000fe20003f4f008 */
[----:B------:R-:W1:Y:S02]  /*02e0*/  LDCU UR30, c[0x0][0x400] ;  /* 0x00008000ff1e77ac */ /* 0x000e640008000800 */
[----:B------:R2:W5:Y:S01]  /*02f0*/  LDG.E.128 R20, desc[UR22][R4.64+0x1000] ;  /* 0x0010001604147981 */ /* 0x000562000c1e1d00 */
[----:B------:R-:W3:Y:S01]  /*0300*/  LDCU.64 UR14, c[0x0][0x478] ;  /* 0x00008f00ff0e77ac */ /* 0x000ee20008000a00 */
[----:B------:R-:W0:Y:S01]  /*0310*/  LDCU.64 UR12, c[0x0][0x438] ;  /* 0x00008700ff0c77ac */ /* 0x000e220008000a00 */
[----:B--2---:R-:W-:Y:S01]  /*0320*/  CS2R R4, SRZ ;  /* 0x0000000000047805 */ /* 0x004fe2000001ff00 */
[----:B------:R-:W2:Y:S01]  /*0330*/  LDCU.128 UR16, c[0x0][0x3c0] ;  /* 0x00007800ff1077ac */ /* 0x000ea20008000c00 */
[----:B------:R-:W0:Y:S01]  /*0340*/  LDCU.64 UR26, c[0x0][0x380] ;  /* 0x00007000ff1a77ac */ /* 0x000e220008000a00 */
[----:B------:R-:W0:Y:S01]  /*0350*/  LDCU.64 UR28, c[0x0][0x470] ;  /* 0x00008e00ff1c77ac */ /* 0x000e220008000a00 */
[----:B----4-:R-:W-:-:S05]  /*0360*/  UMOV UR4, UR7 ;  /* 0x0000000700047c82 */ /* 0x010fca0008000000 */
.L_x_3494:
[----:B0-----:R-:W-:Y:S01]  /*0370*/  UIMAD UR5, UR4, UR25, URZ ;  /* 0x00000019040572a4 */ /* 0x001fe2000f8e02ff */
[----:B----4-:R-:W0:Y:S01]  /*0380*/  LDC.64 R60, c[0x0][0x3a8] ;  /* 0x0000ea00ff3c7b82 */ /* 0x010e220000000a00 */
[----:B--2---:R-:W-:Y:S02]  /*0390*/  UIMAD.WIDE UR20, UR4, 0x4, UR18 ;  /* 0x00000004041478a5 */ /* 0x004fe4000f8e0212 */
        /* <DEDUP_REMOVED lines=8> */
[----:B------:R-:W4:Y:S01]  /*0420*/  LDG.E R108, desc[UR22][R108.64] ;  /* 0x000000166c6c7981 */ /* 0x000f22000c1e1900 */
[----:B------:R-:W-:Y:S01]  /*0430*/  LEA.HI.SX32 R107, R107, R2, 0x1e ;  /* 0x000000026b6b7211 */ /* 0x000fe200078ff2ff */
[----:B------:R-:W1:Y:S01]  /*0440*/  LDC.64 R82, c[0x0][0x3b0] ;  /* 0x0000ec00ff527b82 */ /* 0x000e620000000a00 */
[----:B------:R-:W-:Y:S02]  /*0450*/  MOV R67, UR11 ;  /* 0x0000000b00437c02 */ /* 0x000fe40008000f00 */
[----:B------:R-:W-:-:S02]  /*0460*/  IADD3 R105, PT, PT, R107, 0x80, RZ ;  /* 0x000000806b697810 */ /* 0x000fc40007ffe0ff */
[C---:B------:R-:W-:Y:S01]  /*0470*/  IADD3 R101, PT, PT, R107.reuse, 0x100, RZ ;  /* 0x000001006b657810 */ /* 0x040fe20007ffe0ff */
[--C-:B0-----:R-:W-:Y:S01]  /*0480*/  IMAD.WIDE.U32 R52, R107, 0x10, R60.reuse ;  /* 0x000000106b347825 */ /* 0x101fe200078e003c */
[----:B------:R-:W3:Y:S01]  /*0490*/  LDG.E R106, desc[UR22][R66.64] ;  /* 0x00000016426a7981 */ /* 0x000ee2000c1e1900 */
[----:B------:R-:W-:Y:S01]  /*04a0*/  ISETP.NE.U32.AND P1, PT, RZ, UR28, PT ;  /* 0x0000001cff007c0c */ /* 0x000fe2000bf25070 */
[----:B------:R-:W0:Y:S01]  /*04b0*/  @P2 LDC.64 R90, c[0x0][0x438] ;  /* 0x00010e00ff5a2b82 */ /* 0x000e220000000a00 */
[--C-:B------:R-:W-:Y:S02]  /*04c0*/  IMAD.WIDE.U32 R56, R105, 0x10, R60.reuse ;  /* 0x0000001069387825 */ /* 0x100fe400078e003c */
[----:B------:R-:W3:Y:S02]  /*04d0*/  LDG.E.128 R52, desc[UR22][R52.64] ;  /* 0x0000001634347981 */ /* 0x000ee4000c1e1d00 */
[----:B------:R-:W-:Y:S02]  /*04e0*/  IMAD.WIDE.U32 R60, R101, 0x10, R60 ;  /* 0x00000010653c7825 */ /* 0x000fe400078e003c */
[----:B------:R-:W3:Y:S01]  /*04f0*/  LDG.E.128 R56, desc[UR22][R56.64] ;  /* 0x0000001638387981 */ /* 0x000ee2000c1e1d00 */
[----:B------:R-:W0:Y:S01]  /*0500*/  @P2 LDC.64 R92, c[0x0][0x438] ;  /* 0x00010e00ff5c2b82 */ /* 0x000e220000000a00 */
[----:B--2---:R-:W-:-:S02]  /*0510*/  IMAD.WIDE.U32 R64, R107, 0x10, R72 ;  /* 0x000000106b407825 */ /* 0x004fc400078e0048 */
[----:B------:R-:W2:Y:S04]  /*0520*/  LDG.E.128 R60, desc[UR22][R60.64] ;  /* 0x000000163c3c7981 */ /* 0x000ea8000c1e1d00 */
[----:B------:R-:W2:Y:S01]  /*0530*/  LDG.E.128 R64, desc[UR22][R64.64] ;  /* 0x0000001640407981 */ /* 0x000ea2000c1e1d00 */
[--C-:B------:R-:W-:Y:S01]  /*0540*/  IMAD.WIDE.U32 R68, R105, 0x10, R72.reuse ;  /* 0x0000001069447825 */ /* 0x100fe200078e0048 */
[----:B------:R-:W0:Y:S05]  /*0550*/  @P2 LDC.64 R88, c[0x0][0x438] ;  /* 0x00010e00ff582b82 */ /* 0x000e2a0000000a00 */
[----:B------:R-:W2:Y:S01]  /*0560*/  LDG.E.128 R68, desc[UR22][R68.64] ;  /* 0x0000001644447981 */ /* 0x000ea2000c1e1d00 */
[----:B------:R-:W-:-:S06]  /*0570*/  IMAD.WIDE.U32 R72, R101, 0x10, R72 ;  /* 0x0000001065487825 */ /* 0x000fcc00078e0048 */
[----:B------:R-:W2:Y:S01]  /*0580*/  LDG.E.128 R72, desc[UR22][R72.64] ;  /* 0x0000001648487981 */ /* 0x000ea2000c1e1d00 */
[----:B------:R-:W-:-:S13]  /*0590*/  ISETP.NE.AND.EX P1, PT, RZ, UR29, PT, P1 ;  /* 0x0000001dff007c0c */ /* 0x000fda000bf25310 */
[----:B------:R-:W0:Y:S08]  /*05a0*/  @P1 LDC.64 R84, c[0x0][0x3b8] ;  /* 0x0000ee00ff541b82 */ /* 0x000e300000000a00 */
[----:B------:R-:W0:Y:S01]  /*05b0*/  @P1 LDC.64 R86, c[0x0][0x3b8] ;  /* 0x0000ee00ff561b82 */ /* 0x000e220000000a00 */
[----:B-1----:R-:W-:-:S06]  /*05c0*/  IMAD.WIDE.U32 R98, R105, 0x4, R82 ;  /* 0x0000000469627825 */ /* 0x002fcc00078e0052 */
[----:B-----5:R-:W5:Y:S01]  /*05d0*/  LDG.E R98, desc[UR22][R98.64] ;  /* 0x0000001662627981 */ /* 0x020f62000c1e1900 */
[----:B------:R-:W1:Y:S01]  /*05e0*/  @P1 LDC.64 R94, c[0x0][0x3b8] ;  /* 0x0000ee00ff5e1b82 */ /* 0x000e620000000a00 */
[----:B0-----:R-:W-:-:S05]  /*05f0*/  @P1 IMAD.WIDE.U32 R84, R105, 0x4, R84 ;  /* 0x0000000469541825 */ /* 0x001fca00078e0054 */
[----:B------:R2:W5:Y:S01]  /*0600*/  @P1 LDG.E R100, desc[UR22][R84.64] ;  /* 0x0000001654641981 */ /* 0x000562000c1e1900 */
[----:B------:R-:W-:-:S05]  /*0610*/  @P1 IMAD.WIDE.U32 R86, R101, 0x4, R86 ;  /* 0x0000000465561825 */ /* 0x000fca00078e0056 */
[----:B------:R0:W5:Y:S01]  /*0620*/  @P1 LDG.E R102, desc[UR22][R86.64] ;  /* 0x0000001656661981 */ /* 0x000162000c1e1900 */
[----:B------:R-:W-:-:S04]  /*0630*/  @P2 IMAD.WIDE.U32 R90, R105, 0x10, R90 ;  /* 0x00000010695a2825 */ /* 0x000fc800078e005a */
[----:B------:R-:W-:Y:S01]  /*0640*/  @P2 IMAD.WIDE.U32 R92, R101, 0x10, R92 ;  /* 0x00000010655c2825 */ /* 0x000fe200078e005c */
[----:B------:R0:W5:Y:S03]  /*0650*/  @P2 LDG.E.128 R36, desc[UR22][R90.64] ;  /* 0x000000165a242981 */ /* 0x000166000c1e1d00 */
[C---:B-1----:R-:W-:Y:S01]  /*0660*/  @P1 IMAD.WIDE.U32 R94, R107.reuse, 0x4, R94 ;  /* 0x000000046b5e1825 */ /* 0x042fe200078e005e */
[----:B------:R1:W5:Y:S04]  /*0670*/  @P2 LDG.E.128 R40, desc[UR22][R92.64] ;  /* 0x000000165c282981 */ /* 0x000368000c1e1d00 */
[----:B------:R1:W5:Y:S01]  /*0680*/  @P1 LDG.E R0, desc[UR22][R94.64] ;  /* 0x000000165e001981 */ /* 0x000362000c1e1900 */
[----:B------:R-:W-:-:S04]  /*0690*/  IMAD.WIDE.U32 R96, R107, 0x4, R82 ;  /* 0x000000046b607825 */ /* 0x000fc800078e0052 */
[----:B------:R-:W-:Y:S02]  /*06a0*/  IMAD.WIDE.U32 R82, R101, 0x4, R82 ;  /* 0x0000000465527825 */ /* 0x000fe400078e0052 */
[----:B------:R1:W5:Y:S04]  /*06b0*/  LDG.E R96, desc[UR22][R96.64] ;  /* 0x0000001660607981 */ /* 0x000368000c1e1900 */
[----:B------:R1:W5:Y:S01]  /*06c0*/  LDG.E R82, desc[UR22][R82.64] ;  /* 0x0000001652527981 */ /* 0x000362000c1e1900 */
[----:B------:R-:W-:-:S05]  /*06d0*/  @P2 IMAD.WIDE.U32 R88, R107, 0x10, R88 ;  /* 0x000000106b582825 */ /* 0x000fca00078e0058 */
[----:B------:R1:W5:Y:S01]  /*06e0*/  @P2 LDG.E.128 R32, desc[UR22][R88.64] ;  /* 0x0000001658202981 */ /* 0x000362000c1e1d00 */
[----:B------:R-:W-:Y:S02]  /*06f0*/  LOP3.LUT P2, RZ, R2, 0x1f, RZ, 0xc0, !PT ;  /* 0x0000001f02ff7812 */ /* 0x000fe4000784c0ff */
[----:B----4-:R-:W-:Y:S02]  /*0700*/  R2UR UR11, R108 ;  /* 0x000000006c0b72ca */ /* 0x010fe400000e0000 */
[----:B---3--:R-:W-:-:S05]  /*0710*/  FSEL R106, R106, RZ, !P4 ;  /* 0x000000ff6a6a7208 */ /* 0x008fca0006000000 */
[C---:B------:R-:W-:Y:S01]  /*0720*/  FADD.FTZ R52, -R106.reuse, R52 ;  /* 0x000000346a347221 */ /* 0x040fe20000010100 */
[C---:B------:R-:W-:Y:S01]  /*0730*/  FADD.FTZ R53, -R106.reuse, R53 ;  /* 0x000000356a357221 */ /* 0x040fe20000010100 */
[C---:B------:R-:W-:Y:S01]  /*0740*/  FADD.FTZ R54, -R106.reuse, R54 ;  /* 0x000000366a367221 */ /* 0x040fe20000010100 */
[C---:B--2---:R-:W-:Y:S01]  /*0750*/  FADD.FTZ R84, -R106.reuse, R60 ;  /* 0x0000003c6a547221 */ /* 0x044fe20000010100 */
[----:B0-----:R-:W-:Y:S02]  /*0760*/  FADD.FTZ R86, -R106, R61 ;  /* 0x0000003d6a567221 */ /* 0x001fe40000010100 */
        /* <DEDUP_REMOVED lines=18> */
[----:B-1----:R-:W-:Y:S01]  /*0890*/  FMUL.FTZ R92, R56, UR11 ;  /* 0x0000000b385c7c20 */ /* 0x002fe20008410000 */
[----:B------:R-:W-:Y:S01]  /*08a0*/  FADD.FTZ R52, R52, R111 ;  /* 0x0000006f34347221 */ /* 0x000fe20000010000 */
[----:B------:R-:W-:Y:S01]  /*08b0*/  FFMA.FTZ R53, R114, R111, R53 ;  /* 0x0000006f72357223 */ /* 0x000fe20000010035 */
[----:B------:R-:W-:Y:S01]  /*08c0*/  FADD.FTZ R58, -R106, R58 ;  /* 0x0000003a6a3a7221 */ /* 0x000fe20000010100 */
[----:B------:R-:W-:Y:S01]  /*08d0*/  FMUL.FTZ R93, R25, R69 ;  /* 0x00000045195d7220 */ /* 0x000fe20000410000 */
[----:B------:R-:W-:Y:S01]  /*08e0*/  FMUL.FTZ R94, R57, UR11 ;  /* 0x0000000b395e7c20 */ /* 0x000fe20008410000 */
        /* <DEDUP_REMOVED lines=144> */
.L_x_3472:
        /* <DEDUP_REMOVED lines=25> */
.L_x_3471:
        /* <DEDUP_REMOVED lines=30> */
.L_x_3474:
        /* <DEDUP_REMOVED lines=25> */
.L_x_3470:
        /* <DEDUP_REMOVED lines=43> */
.L_x_3476:
        /* <DEDUP_REMOVED lines=33> */
.L_x_3475:
        /* <DEDUP_REMOVED lines=38> */
.L_x_3477:
        /* <DEDUP_REMOVED lines=32> */
.L_x_3473:
        /* <DEDUP_REMOVED lines=49> */
.L_x_3480:
        /* <DEDUP_REMOVED lines=33> */
.L_x_3479:
        /* <DEDUP_REMOVED lines=34> */
.L_x_3482:
        /* <DEDUP_REMOVED lines=33> */
.L_x_3478:
        /* <DEDUP_REMOVED lines=29> */
.L_x_3484:
        /* <DEDUP_REMOVED lines=25> */
.L_x_3483:
        /* <DEDUP_REMOVED lines=26> */
.L_x_3485:
        /* <DEDUP_REMOVED lines=24> */
.L_x_3481:
        /* <DEDUP_REMOVED lines=44> */
.L_x_3488:
        /* <DEDUP_REMOVED lines=33> */
.L_x_3487:
        /* <DEDUP_REMOVED lines=34> */
.L_x_3490:
        /* <DEDUP_REMOVED lines=33> */
.L_x_3486:
        /* <DEDUP_REMOVED lines=27> */
.L_x_3492:
        /* <DEDUP_REMOVED lines=25> */
.L_x_3491:
        /* <DEDUP_REMOVED lines=26> */
.L_x_3493:
        /* <DEDUP_REMOVED lines=24> */
.L_x_3489:
        /* <DEDUP_REMOVED lines=34> */
.L_x_3469:
        /* <DEDUP_REMOVED lines=14> */
.L_x_3495:
        /* <DEDUP_REMOVED lines=12> */
.L_x_3615:


//--------------------- .nv.shared._ZN10layer_norm31ln_parallel_residual_bwd_kernelINS_13Kernel_traitsI13__nv_bfloat16S2_S2_S2_fjLj1536ELj1ELj1ELj4ELj8ENS_18Kernel_traits_baseILj1536ES2_S2_S2_S2_fjLj128EEEEELb0ELb0ELb0EEEvNS_9BwdParamsE --------------------------
	.section	.nv.shared._ZN10layer_norm31ln_parallel_residual_bwd_kernelINS_13Kernel_traitsI13__nv_bfloat16S2_S2_S2_fjLj1536ELj1ELj1ELj4ELj8ENS_18Kernel_traits_baseILj1536ES2_S2_S2_S2_fjLj128EEEEELb0ELb0ELb0EEEvNS_9BwdParamsE,"aw",@nobits
	.sectionflags	@""
	.align	16
	.zero		1024


//--------------------- .nv.shared.reserved.0     --------------------------
	.section	.nv.shared.reserved.0,"aw",@nobits
	.weak		__nv_reservedSMEM_offset_0_alias
	.size		__nv_reservedSMEM_offset_0_alias, 0, 64
	.other		__nv_reservedSMEM_offset_0_alias,@"STO_CUDA_RESERVED_SHARED STV_DEFAULT"
__nv_reservedSMEM_offset_0_alias:
	.zero		0
	.zero		64


//--------------------- .nv.shared._ZN10layer_norm31ln_parallel_residual_bwd_kernelINS_13Kernel_traitsI13__nv_bfloat16S2_S2_S2_fjLj1536ELj1ELj1ELj4ELj8ENS_18Kernel_traits_baseILj1536ES2_S2_S2_S2_fjLj128EEEEELb0ELb0ELb1EEEvNS_9BwdParamsE --------------------------
	.section	.nv.shared._ZN10layer_norm31ln_parallel_residual_bwd_kernelINS_13Kernel_traitsI13__nv_bfloat16S2_S2_S2_fjLj1536ELj1ELj1ELj4ELj8ENS_18Kernel_traits_baseILj1536ES2_S2_S2_S2_fjLj128EEEEELb0ELb0ELb1EEEvNS_9BwdParamsE,"aw",@nobits
	.sectionflags	@""
	.align	16
	.zero		1024


//--------------------- .nv.shared._ZN10layer_norm31ln_parallel_residual_bwd_kernelINS_13Kernel_traitsI13__nv_bfloat16S2_S2_S2_fjLj1536ELj1ELj1ELj4ELj8ENS_18Kernel_traits_baseILj1536ES2_S2_S2_S2_fjLj128EEEEELb0ELb1ELb0EEEvNS_9BwdParamsE --------------------------
	.section	.nv.shared._ZN10layer_norm31ln_parallel_residual_bwd_kernelINS_13Kernel_traitsI13__nv_bfloat16S2_S2_S2_fjLj1536ELj1ELj1ELj4ELj8ENS_18Kernel_traits_baseILj1536ES2_S2_S2_S2_fjLj128EEEEELb0ELb1ELb0EEEvNS_9BwdParamsE,"aw",@nobits
	.sectionflags	@""
	.align	16
	.zero		1024


//--------------------- .nv.shared._ZN10layer_norm31ln_parallel_residual_bwd_kernelINS_13Kernel_traitsI13__nv_bfloat16S2_S2_S2_fjLj1536ELj1ELj1ELj4ELj8ENS_18Kernel_traits_baseILj1536ES2_S2_S2_S2_fjLj128EEEEELb0ELb1ELb1EEEvNS_9BwdParamsE --------------------------
	.section	.nv.shared._ZN10layer_norm31ln_parallel_residual_bwd_kernelINS_13Kernel_traitsI13__nv_bfloat16S2_S2_S2_fjLj1536ELj1ELj1ELj4ELj8ENS_18Kernel_traits_baseILj1536ES2_S2_S2_S2_fjLj128EEEEELb0ELb1ELb1EEEvNS_9BwdParamsE,"aw",@nobits
	.sectionflags	@""
	.align	16
	.zero		1024


//--------------------- .nv.shared._ZN10layer_norm31ln_parallel_residual_bwd_kernelINS_13Kernel_traitsI13__nv_bfloat16S2_S2_S2_fjLj1536ELj1ELj1ELj4ELj8ENS_18Kernel_traits_baseILj1536ES2_S2_S2_S2_fjLj128EEEEELb1ELb0ELb0EEEvNS_9BwdParamsE --------------------------
	.section	.nv.shared._ZN10layer_norm31ln_parallel_residual_bwd_kernelINS_13Kernel_traitsI13__nv_bfloat16S2_S2_S2_fjLj1536ELj1ELj1ELj4ELj8ENS_18Kernel_traits_baseILj1536ES2_S2_S2_S2_fjLj128EEEEELb1ELb0ELb0EEEvNS_9BwdParamsE,"aw",@nobits
	.sectionflags	@""
	.align	16
	.zero		1024


//--------------------- .nv.shared._ZN10layer_norm31ln_parallel_residual_bwd_kernelINS_13Kernel_traitsI13__nv_bfloat16S2_S2_S2_fjLj1536ELj1ELj1ELj4ELj8ENS_18Kernel_traits_baseILj1536ES2_S2_S2_S2_fjLj128EEEEELb1ELb0ELb1EEEvNS_9BwdParamsE --------------------------
	.section	.nv.shared._ZN10layer_norm31ln_parallel_residual_bwd_kernelINS_13Kernel_traitsI13__nv_bfloat16S2_S2_S2_fjLj1536ELj1ELj1ELj4ELj8ENS_18Kernel_traits_baseILj1536ES2_S2_S2_S2_fjLj128EEEEELb1ELb0ELb1EEEvNS_9BwdParamsE,"aw",@nobits
	.sectionflags	@""
	.align	16
	.zero		1024


//--------------------- .nv.shared._ZN10layer_norm22ln_bwd_finalize_kernelINS_22Kernel_traits_finalizeILj1536E13__nv_bfloat16S2_S2_S2_fjLb0ELj1024ELj4ENS_18Kernel_traits_baseILj1536ES2_S2_S2_S2_fjLj1024EEEEELb0ELb0EEEvNS_9BwdParamsE --------------------------
	.section	.nv.shared._ZN10layer_norm22ln_bwd_finalize_kernelINS_22Kernel_traits_finalizeILj1536E13__nv_bfloat16S2_S2_S2_fjLb0ELj1024ELj4ENS_18Kernel_traits_baseILj1536ES2_S2_S2_S2_fjLj1024EEEEELb0ELb0EEEvNS_9BwdParamsE,"aw",@nobits
	.sectionflags	@""
	.align	16
.nv.shared._ZN10layer_norm22ln_bwd_finalize_kernelINS_22Kernel_traits_finalizeILj1536E13__nv_bfloat16S2_S2_S2_fjLb0ELj1024ELj4ENS_18Kernel_traits_baseILj1536ES2_S2_S2_S2_fjLj1024EEEEELb0ELb0EEEvNS_9BwdParamsE:
	.zero		9472


//--------------------- .nv.shared._ZN10layer_norm40ln_parallel_residual_bwd_finalize_kernelINS_22Kernel_traits_finalizeILj1536E13__nv_bfloat16S2_S2_S2_fjLb0ELj1024ELj4ENS_18Kernel_traits_baseILj1536ES2_S2_S2_S2_fjLj1024EEEEELb0EEEvNS_9BwdParamsE --------------------------
	.section	.nv.shared._ZN10layer_norm40ln_parallel_residual_bwd_finalize_kernelINS_22Kernel_traits_finalizeILj1536E13__nv_bfloat16S2_S2_S2_fjLb0ELj1024ELj4ENS_18Kernel_traits_baseILj1536ES2_S2_S2_S2_fjLj1024EEEEELb0EEEvNS_9BwdParamsE,"aw",@nobits
	.sectionflags	@""
	.align	16
.nv.shared._ZN10layer_norm40ln_parallel_residual_bwd_finalize_kernelINS_22Kernel_traits_finalizeILj1536E13__nv_bfloat16S2_S2_S2_fjLb0ELj1024ELj4ENS_18Kernel_traits_baseILj1536ES2_S2_S2_S2_fjLj1024EEEEELb0EEEvNS_9BwdParamsE:
	.zero		17920


//--------------------- .nv.shared._ZN10layer_norm31ln_parallel_residual_bwd_kernelINS_13Kernel_traitsI13__nv_bfloat16S2_S2_S2_fjLj1536ELj1ELj1ELj4ELj8ENS_18Kernel_traits_baseILj1536ES2_S2_S2_S2_fjLj128EEEEELb1ELb1ELb0EEEvNS_9BwdParamsE --------------------------
	.section	.nv.shared._ZN10layer_norm31ln_parallel_residual_bwd_kernelINS_13Kernel_traitsI13__nv_bfloat16S2_S2_S2_fjLj1536ELj1ELj1ELj4ELj8ENS_18Kernel_traits_baseILj1536ES2_S2_S2_S2_fjLj128EEEEELb1ELb1ELb0EEEvNS_9BwdParamsE,"aw",@nobits
	.sectionflags	@""
	.align	16
	.zero		1024


//--------------------- .nv.shared._ZN10layer_norm22ln_bwd_finalize_kernelINS_22Kernel_traits_finalizeILj1536E13__nv_bfloat16S2_S2_S2_fjLb0ELj1024ELj4ENS_18Kernel_traits_baseILj1536ES2_S2_S2_S2_fjLj1024EEEEELb0ELb1EEEvNS_9BwdParamsE --------------------------
	.section	.nv.shared._ZN10layer_norm22ln_bwd_finalize_kernelINS_22Kernel_traits_finalizeILj1536E13__nv_bfloat16S2_S2_S2_fjLb0ELj1024ELj4ENS_18Kernel_traits_baseILj1536ES2_S2_S2_S2_fjLj1024EEEEELb0ELb1EEEvNS_9BwdParamsE,"aw",@nobits
	.sectionflags	@""
	.align	16
.nv.shared._ZN10layer_norm22ln_bwd_finalize_kernelINS_22Kernel_traits_finalizeILj1536E13__nv_bfloat16S2_S2_S2_fjLb0ELj1024ELj4ENS_18Kernel_traits_baseILj1536ES2_S2_S2_S2_fjLj1024EEEEELb0ELb1EEEvNS_9BwdParamsE:
	.zero		9472


//--------------------- .nv.shared._ZN10layer_norm40ln_parallel_residual_bwd_finalize_kernelINS_22Kernel_traits_finalizeILj1536E13__nv_bfloat16S2_S2_S2_fjLb0ELj1024ELj4ENS_18Kernel_traits_baseILj1536ES2_S2_S2_S2_fjLj1024EEEEELb1EEEvNS_9BwdParamsE --------------------------
	.section	.nv.shared._ZN10layer_norm40ln_parallel_residual_bwd_finalize_kernelINS_22Kernel_traits_finalizeILj1536E13__nv_bfloat16S2_S2_S2_fjLb0ELj1024ELj4ENS_18Kernel_traits_baseILj1536ES2_S2_S2_S2_fjLj1024EEEEELb1EEEvNS_9BwdParamsE,"aw",@nobits
	.sectionflags	@""
	.align	16
.nv.shared._ZN10layer_norm40ln_parallel_residual_bwd_finalize_kernelINS_22Kernel_traits_finalizeILj1536E13__nv_bfloat16S2_S2_S2_fjLb0ELj1024ELj4ENS_18Kernel_traits_baseILj1536ES2_S2_S2_S2_fjLj1024EEEEELb1EEEvNS_9BwdParamsE:
	.zero		17920


//--------------------- .nv.shared._ZN10layer_norm31ln_parallel_residual_bwd_kernelINS_13Kernel_traitsI13__nv_bfloat16S2_S2_S2_fjLj1536ELj1ELj1ELj4ELj8ENS_18Kernel_traits_baseILj1536ES2_S2_S2_S2_fjLj128EEEEELb1ELb1ELb1EEEvNS_9BwdParamsE --------------------------
	.section	.nv.shared._ZN10layer_norm31ln_parallel_residual_bwd_kernelINS_13Kernel_traitsI13__nv_bfloat16S2_S2_S2_fjLj1536ELj1ELj1ELj4ELj8ENS_18Kernel_traits_baseILj1536ES2_S2_S2_S2_fjLj128EEEEELb1ELb1ELb1EEEvNS_9BwdParamsE,"aw",@nobits
	.sectionflags	@""
	.align	16
	.zero		1024


//--------------------- .nv.shared._ZN10layer_norm31ln_parallel_residual_bwd_kernelINS_13Kernel_traitsI6__halfS2_S2_S2_fjLj1536ELj1ELj1ELj4ELj8ENS_18Kernel_traits_baseILj1536ES2_S2_S2_S2_fjLj128EEEEELb0ELb0ELb0EEEvNS_9BwdParamsE --------------------------
	.section	.nv.shared._ZN10layer_norm31ln_parallel_residual_bwd_kernelINS_13Kernel_traitsI6__halfS2_S2_S2_fjLj1536ELj1ELj1ELj4ELj8ENS_18Kernel_traits_baseILj1536ES2_S2_S2_S2_fjLj128EEEEELb0ELb0ELb0EEEvNS_9BwdParamsE,"aw",@nobits
	.sectionflags	@""
	.align	16
	.zero		1024


//--------------------- .nv.shared._ZN10layer_norm31ln_parallel_residual_bwd_kernelINS_13Kernel_traitsI6__halfS2_S2_S2_fjLj1536ELj1ELj1ELj4ELj8ENS_18Kernel_traits_baseILj1536ES2_S2_S2_S2_fjLj128EEEEELb0ELb0ELb1EEEvNS_9BwdParamsE --------------------------
	.section	.nv.shared._ZN10layer_norm31ln_parallel_residual_bwd_kernelINS_13Kernel_traitsI6__halfS2_S2_S2_fjLj1536ELj1ELj1ELj4ELj8ENS_18Kernel_traits_baseILj1536ES2_S2_S2_S2_fjLj128EEEEELb0ELb0ELb1EEEvNS_9BwdParamsE,"aw",@nobits
	.sectionflags	@""
	.align	16
	.zero		1024


//--------------------- .nv.shared._ZN10layer_norm31ln_parallel_residual_bwd_kernelINS_13Kernel_traitsI6__halfS2_S2_S2_fjLj1536ELj1ELj1ELj4ELj8ENS_18Kernel_traits_baseILj1536ES2_S2_S2_S2_fjLj128EEEEELb0ELb1ELb0EEEvNS_9BwdParamsE --------------------------
	.section	.nv.shared._ZN10layer_norm31ln_parallel_residual_bwd_kernelINS_13Kernel_traitsI6__halfS2_S2_S2_fjLj1536ELj1ELj1ELj4ELj8ENS_18Kernel_traits_baseILj1536ES2_S2_S2_S2_fjLj128EEEEELb0ELb1ELb0EEEvNS_9BwdParamsE,"aw",@nobits
	.sectionflags	@""
	.align	16
	.zero		1024


//--------------------- .nv.shared._ZN10layer_norm31ln_parallel_residual_bwd_kernelINS_13Kernel_traitsI6__halfS2_S2_S2_fjLj1536ELj1ELj1ELj4ELj8ENS_18Kernel_traits_baseILj1536ES2_S2_S2_S2_fjLj128EEEEELb0ELb1ELb1EEEvNS_9BwdParamsE --------------------------
	.section	.nv.shared._ZN10layer_norm31ln_parallel_residual_bwd_kernelINS_13Kernel_traitsI6__halfS2_S2_S2_fjLj1536ELj1ELj1ELj4ELj8ENS_18Kernel_traits_baseILj1536ES2_S2_S2_S2_fjLj128EEEEELb0ELb1ELb1EEEvNS_9BwdParamsE,"aw",@nobits
	.sectionflags	@""
	.align	16
	.zero		1024


//--------------------- .nv.shared._ZN10layer_norm31ln_parallel_residual_bwd_kernelINS_13Kernel_traitsI6__halfS2_S2_S2_fjLj1536ELj1ELj1ELj4ELj8ENS_18Kernel_traits_baseILj1536ES2_S2_S2_S2_fjLj128EEEEELb1ELb0ELb0EEEvNS_9BwdParamsE --------------------------
	.section	.nv.shared._ZN10layer_norm31ln_parallel_residual_bwd_kernelINS_13Kernel_traitsI6__halfS2_S2_S2_fjLj1536ELj1ELj1ELj4ELj8ENS_18Kernel_traits_baseILj1536ES2_S2_S2_S2_fjLj128EEEEELb1ELb0ELb0EEEvNS_9BwdParamsE,"aw",@nobits
	.sectionflags	@""
	.align	16
	.zero		1024


//--------------------- .nv.shared._ZN10layer_norm31ln_parallel_residual_bwd_kernelINS_13Kernel_traitsI6__halfS2_S2_S2_fjLj1536ELj1ELj1ELj4ELj8ENS_18Kernel_traits_baseILj1536ES2_S2_S2_S2_fjLj128EEEEELb1ELb0ELb1EEEvNS_9BwdParamsE --------------------------
	.section	.nv.shared._ZN10layer_norm31ln_parallel_residual_bwd_kernelINS_13Kernel_traitsI6__halfS2_S2_S2_fjLj1536ELj1ELj1ELj4ELj8ENS_18Kernel_traits_baseILj1536ES2_S2_S2_S2_fjLj128EEEEELb1ELb0ELb1EEEvNS_9BwdParamsE,"aw",@nobits
	.sectionflags	@""
	.align	16
	.zero		1024


//--------------------- .nv.shared._ZN10layer_norm22ln_bwd_finalize_kernelINS_22Kernel_traits_finalizeILj1536E6__halfS2_S2_S2_fjLb0ELj1024ELj4ENS_18Kernel_traits_baseILj1536ES2_S2_S2_S2_fjLj1024EEEEELb0ELb0EEEvNS_9BwdParamsE --------------------------
	.section	.nv.shared._ZN10layer_norm22ln_bwd_finalize_kernelINS_22Kernel_traits_finalizeILj1536E6__halfS2_S2_S2_fjLb0ELj1024ELj4ENS_18Kernel_traits_baseILj1536ES2_S2_S2_S2_fjLj1024EEEEELb0ELb0EEEvNS_9BwdParamsE,"aw",@nobits
	.sectionflags	@""
	.align	16
.nv.shared._ZN10layer_norm22ln_bwd_finalize_kernelINS_22Kernel_traits_finalizeILj1536E6__halfS2_S2_S2_fjLb0ELj1024ELj4ENS_18Kernel_traits_baseILj1536ES2_S2_S2_S2_fjLj1024EEEEELb0ELb0EEEvNS_9BwdParamsE:
	.zero		9472


//--------------------- .nv.shared._ZN10layer_norm40ln_parallel_residual_bwd_finalize_kernelINS_22Kernel_traits_finalizeILj1536E6__halfS2_S2_S2_fjLb0ELj1024ELj4ENS_18Kernel_traits_baseILj1536ES2_S2_S2_S2_fjLj1024EEEEELb0EEEvNS_9BwdParamsE --------------------------
	.section	.nv.shared._ZN10layer_norm40ln_parallel_residual_bwd_finalize_kernelINS_22Kernel_traits_finalizeILj1536E6__halfS2_S2_S2_fjLb0ELj1024ELj4ENS_18Kernel_traits_baseILj1536ES2_S2_S2_S2_fjLj1024EEEEELb0EEEvNS_9BwdParamsE,"aw",@nobits
	.sectionflags	@""
	.align	16
.nv.shared._ZN10layer_norm40ln_parallel_residual_bwd_finalize_kernelINS_22Kernel_traits_finalizeILj1536E6__halfS2_S2_S2_fjLb0ELj1024ELj4ENS_18Kernel_traits_baseILj1536ES2_S2_S2_S2_fjLj1024EEEEELb0EEEvNS_9BwdParamsE:
	.zero		17920


//--------------------- .nv.shared._ZN10layer_norm31ln_parallel_residual_bwd_kernelINS_13Kernel_traitsI6__halfS2_S2_S2_fjLj1536ELj1ELj1ELj4ELj8ENS_18Kernel_traits_baseILj1536ES2_S2_S2_S2_fjLj128EEEEELb1ELb1ELb0EEEvNS_9BwdParamsE --------------------------
	.section	.nv.shared._ZN10layer_norm31ln_parallel_residual_bwd_kernelINS_13Kernel_traitsI6__halfS2_S2_S2_fjLj1536ELj1ELj1ELj4ELj8ENS_18Kernel_traits_baseILj1536ES2_S2_S2_S2_fjLj128EEEEELb1ELb1ELb0EEEvNS_9BwdParamsE,"aw",@nobits
	.sectionflags	@""
	.align	16
	.zero		1024


//--------------------- .nv.shared._ZN10layer_norm22ln_bwd_finalize_kernelINS_22Kernel_traits_finalizeILj1536E6__halfS2_S2_S2_fjLb0ELj1024ELj4ENS_18Kernel_traits_baseILj1536ES2_S2_S2_S2_fjLj1024EEEEELb0ELb1EEEvNS_9BwdParamsE --------------------------
	.section	.nv.shared._ZN10layer_norm22ln_bwd_finalize_kernelINS_22Kernel_traits_finalizeILj1536E6__halfS2_S2_S2_fjLb0ELj1024ELj4ENS_18Kernel_traits_baseILj1536ES2_S2_S2_S2_fjLj1024EEEEELb0ELb1EEEvNS_9BwdParamsE,"aw",@nobits
	.sectionflags	@""
	.align	16
.nv.shared._ZN10layer_norm22ln_bwd_finalize_kernelINS_22Kernel_traits_finalizeILj1536E6__halfS2_S2_S2_fjLb0ELj1024ELj4ENS_18Kernel_traits_baseILj1536ES2_S2_S2_S2_fjLj1024EEEEELb0ELb1EEEvNS_9BwdParamsE:
	.zero		9472


//--------------------- .nv.shared._ZN10layer_norm40ln_parallel_residual_bwd_finalize_kernelINS_22Kernel_traits_finalizeILj1536E6__halfS2_S2_S2_fjLb0ELj1024ELj4ENS_18Kernel_traits_baseILj1536ES2_S2_S2_S2_fjLj1024EEEEELb1EEEvNS_9BwdParamsE --------------------------
	.section	.nv.shared._ZN10layer_norm40ln_parallel_residual_bwd_finalize_kernelINS_22Kernel_traits_finalizeILj1536E6__halfS2_S2_S2_fjLb0ELj1024ELj4ENS_18Kernel_traits_baseILj1536ES2_S2_S2_S2_fjLj1024EEEEELb1EEEvNS_9BwdParamsE,"aw",@nobits
	.sectionflags	@""
	.align	16
.nv.shared._ZN10layer_norm40ln_parallel_residual_bwd_finalize_kernelINS_22Kernel_traits_finalizeILj1536E6__halfS2_S2_S2_fjLb0ELj1024ELj4ENS_18Kernel_traits_baseILj1536ES2_S2_S2_S2_fjLj1024EEEEELb1EEEvNS_9BwdParamsE:
	.zero		17920


//--------------------- .nv.shared._ZN10layer_norm31ln_parallel_residual_bwd_kernelINS_13Kernel_traitsI6__halfS2_S2_S2_fjLj1536ELj1ELj1ELj4ELj8ENS_18Kernel_traits_baseILj1536ES2_S2_S2_S2_fjLj128EEEEELb1ELb1ELb1EEEvNS_9BwdParamsE --------------------------
	.section	.nv.shared._ZN10layer_norm31ln_parallel_residual_bwd_kernelINS_13Kernel_traitsI6__halfS2_S2_S2_fjLj1536ELj1ELj1ELj4ELj8ENS_18Kernel_traits_baseILj1536ES2_S2_S2_S2_fjLj128EEEEELb1ELb1ELb1EEEvNS_9BwdParamsE,"aw",@nobits
	.sectionflags	@""
	.align	16
	.zero		1024


//--------------------- .nv.shared._ZN10layer_norm31ln_parallel_residual_bwd_kernelINS_13Kernel_traitsIf13__nv_bfloat16S2_S2_fjLj1536ELj1ELj1ELj4ELj8ENS_18Kernel_traits_baseILj1536EfS2_S2_S2_fjLj128EEEEELb0ELb0ELb0EEEvNS_9BwdParamsE --------------------------
	.section	.nv.shared._ZN10layer_norm31ln_parallel_residual_bwd_kernelINS_13Kernel_traitsIf13__nv_bfloat16S2_S2_fjLj1536ELj1ELj1ELj4ELj8ENS_18Kernel_traits_baseILj1536EfS2_S2_S2_fjLj128EEEEELb0ELb0ELb0EEEvNS_9BwdParamsE,"aw",@nobits
	.sectionflags	@""
	.align	16
	.zero		1024


//--------------------- .nv.shared._ZN10layer_norm31ln_parallel_residual_bwd_kernelINS_13Kernel_traitsIf13__nv_bfloat16S2_S2_fjLj1536ELj1ELj1ELj4ELj8ENS_18Kernel_traits_baseILj1536EfS2_S2_S2_fjLj128EEEEELb0ELb0ELb1EEEvNS_9BwdParamsE --------------------------
	.section	.nv.shared._ZN10layer_norm31ln_parallel_residual_bwd_kernelINS_13Kernel_traitsIf13__nv_bfloat16S2_S2_fjLj1536ELj1ELj1ELj4ELj8ENS_18Kernel_traits_baseILj1536EfS2_S2_S2_fjLj128EEEEELb0ELb0ELb1EEEvNS_9BwdParamsE,"aw",@nobits
	.sectionflags	@""
	.align	16
	.zero		1024


//--------------------- .nv.shared._ZN10layer_norm31ln_parallel_residual_bwd_kernelINS_13Kernel_traitsIf13__nv_bfloat16S2_S2_fjLj1536ELj1ELj1ELj4ELj8ENS_18Kernel_traits_baseILj1536EfS2_S2_S2_fjLj128EEEEELb0ELb1ELb0EEEvNS_9BwdParamsE --------------------------
	.section	.nv.shared._ZN10layer_norm31ln_parallel_residual_bwd_kernelINS_13Kernel_traitsIf13__nv_bfloat16S2_S2_fjLj1536ELj1ELj1ELj4ELj8ENS_18Kernel_traits_baseILj1536EfS2_S2_S2_fjLj128EEEEELb0ELb1ELb0EEEvNS_9BwdParamsE,"aw",@nobits
	.sectionflags	@""
	.align	16
	.zero		1024


//--------------------- .nv.shared._ZN10layer_norm31ln_parallel_residual_bwd_kernelINS_13Kernel_traitsIf13__nv_bfloat16S2_S2_fjLj1536ELj1ELj1ELj4ELj8ENS_18Kernel_traits_baseILj1536EfS2_S2_S2_fjLj128EEEEELb0ELb1ELb1EEEvNS_9BwdParamsE --------------------------
	.section	.nv.shared._ZN10layer_norm31ln_parallel_residual_bwd_kernelINS_13Kernel_traitsIf13__nv_bfloat16S2_S2_fjLj1536ELj1ELj1ELj4ELj8ENS_18Kernel_traits_baseILj1536EfS2_S2_S2_fjLj128EEEEELb0ELb1ELb1EEEvNS_9BwdParamsE,"aw",@nobits
	.sectionflags	@""
	.align	16
	.zero		1024


//--------------------- .nv.shared._ZN10layer_norm31ln_parallel_residual_bwd_kernelINS_13Kernel_traitsIf13__nv_bfloat16S2_S2_fjLj1536ELj1ELj1ELj4ELj8ENS_18Kernel_traits_baseILj1536EfS2_S2_S2_fjLj128EEEEELb1ELb0ELb0EEEvNS_9BwdParamsE --------------------------
	.section	.nv.shared._ZN10layer_norm31ln_parallel_residual_bwd_kernelINS_13Kernel_traitsIf13__nv_bfloat16S2_S2_fjLj1536ELj1ELj1ELj4ELj8ENS_18Kernel_traits_baseILj1536EfS2_S2_S2_fjLj128EEEEELb1ELb0ELb0EEEvNS_9BwdParamsE,"aw",@nobits
	.sectionflags	@""
	.align	16
	.zero		1024


//--------------------- .nv.shared._ZN10layer_norm31ln_parallel_residual_bwd_kernelINS_13Kernel_traitsIf13__nv_bfloat16S2_S2_fjLj1536ELj1ELj1ELj4ELj8ENS_18Kernel_traits_baseILj1536EfS2_S2_S2_fjLj128EEEEELb1ELb0ELb1EEEvNS_9BwdParamsE --------------------------
	.section	.nv.shared._ZN10layer_norm31ln_parallel_residual_bwd_kernelINS_13Kernel_traitsIf13__nv_bfloat16S2_S2_fjLj1536ELj1ELj1ELj4ELj8ENS_18Kernel_traits_baseILj1536EfS2_S2_S2_fjLj128EEEEELb1ELb0ELb1EEEvNS_9BwdParamsE,"aw",@nobits
	.sectionflags	@""
	.align	16
	.zero		1024


//--------------------- .nv.shared._ZN10layer_norm22ln_bwd_finalize_kernelINS_22Kernel_traits_finalizeILj1536Ef13__nv_bfloat16S2_S2_fjLb0ELj1024ELj4ENS_18Kernel_traits_baseILj1536EfS2_S2_S2_fjLj1024EEEEELb0ELb0EEEvNS_9BwdParamsE --------------------------
	.section	.nv.shared._ZN10layer_norm22ln_bwd_finalize_kernelINS_22Kernel_traits_finalizeILj1536Ef13__nv_bfloat16S2_S2_fjLb0ELj1024ELj4ENS_18Kernel_traits_baseILj1536EfS2_S2_S2_fjLj1024EEEEELb0ELb0EEEvNS_9BwdParamsE,"aw",@nobits
	.sectionflags	@""
	.align	16
.nv.shared._ZN10layer_norm22ln_bwd_finalize_kernelINS_22Kernel_traits_finalizeILj1536Ef13__nv_bfloat16S2_S2_fjLb0ELj1024ELj4ENS_18Kernel_traits_baseILj1536EfS2_S2_S2_fjLj1024EEEEELb0ELb0EEEvNS_9BwdParamsE:
	.zero		9472


//--------------------- .nv.shared._ZN10layer_norm40ln_parallel_residual_bwd_finalize_kernelINS_22Kernel_traits_finalizeILj1536Ef13__nv_bfloat16S2_S2_fjLb0ELj1024ELj4ENS_18Kernel_traits_baseILj1536EfS2_S2_S2_fjLj1024EEEEELb0EEEvNS_9BwdParamsE --------------------------
	.section	.nv.shared._ZN10layer_norm40ln_parallel_residual_bwd_finalize_kernelINS_22Kernel_traits_finalizeILj1536Ef13__nv_bfloat16S2_S2_fjLb0ELj1024ELj4ENS_18Kernel_traits_baseILj1536EfS2_S2_S2_fjLj1024EEEEELb0EEEvNS_9BwdParamsE,"aw",@nobits
	.sectionflags	@""
	.align	16
.nv.shared._ZN10layer_norm40ln_parallel_residual_bwd_finalize_kernelINS_22Kernel_traits_finalizeILj1536Ef13__nv_bfloat16S2_S2_fjLb0ELj1024ELj4ENS_18Kernel_traits_baseILj1536EfS2_S2_S2_fjLj1024EEEEELb0EEEvNS_9BwdParamsE:
	.zero		17920


//--------------------- .nv.shared._ZN10layer_norm31ln_parallel_residual_bwd_kernelINS_13Kernel_traitsIf13__nv_bfloat16S2_S2_fjLj1536ELj1ELj1ELj4ELj8ENS_18Kernel_traits_baseILj1536EfS2_S2_S2_fjLj128EEEEELb1ELb1ELb0EEEvNS_9BwdParamsE --------------------------
	.section	.nv.shared._ZN10layer_norm31ln_parallel_residual_bwd_kernelINS_13Kernel_traitsIf13__nv_bfloat16S2_S2_fjLj1536ELj1ELj1ELj4ELj8ENS_18Kernel_traits_baseILj1536EfS2_S2_S2_fjLj128EEEEELb1ELb1ELb0EEEvNS_9BwdParamsE,"aw",@nobits
	.sectionflags	@""
	.align	16
	.zero		1024


//--------------------- .nv.shared._ZN10layer_norm22ln_bwd_finalize_kernelINS_22Kernel_traits_finalizeILj1536Ef13__nv_bfloat16S2_S2_fjLb0ELj1024ELj4ENS_18Kernel_traits_baseILj1536EfS2_S2_S2_fjLj1024EEEEELb0ELb1EEEvNS_9BwdParamsE --------------------------
	.section	.nv.shared._ZN10layer_norm22ln_bwd_finalize_kernelINS_22Kernel_traits_finalizeILj1536Ef13__nv_bfloat16S2_S2_fjLb0ELj1024ELj4ENS_18Kernel_traits_baseILj1536EfS2_S2_S2_fjLj1024EEEEELb0ELb1EEEvNS_9BwdParamsE,"aw",@nobits
	.sectionflags	@""
	.align	16
.nv.shared._ZN10layer_norm22ln_bwd_finalize_kernelINS_22Kernel_traits_finalizeILj1536Ef13__nv_bfloat16S2_S2_fjLb0ELj1024ELj4ENS_18Kernel_traits_baseILj1536EfS2_S2_S2_fjLj1024EEEEELb0ELb1EEEvNS_9BwdParamsE:
	.zero		9472


//--------------------- .nv.shared._ZN10layer_norm40ln_parallel_residual_bwd_finalize_kernelINS_22Kernel_traits_finalizeILj1536Ef13__nv_bfloat16S2_S2_fjLb0ELj1024ELj4ENS_18Kernel_traits_baseILj1536EfS2_S2_S2_fjLj1024EEEEELb1EEEvNS_9BwdParamsE --------------------------
	.section	.nv.shared._ZN10layer_norm40ln_parallel_residual_bwd_finalize_kernelINS_22Kernel_traits_finalizeILj1536Ef13__nv_bfloat16S2_S2_fjLb0ELj1024ELj4ENS_18Kernel_traits_baseILj1536EfS2_S2_S2_fjLj1024EEEEELb1EEEvNS_9BwdParamsE,"aw",@nobits
	.sectionflags	@""
	.align	16
.nv.shared._ZN10layer_norm40ln_parallel_residual_bwd_finalize_kernelINS_22Kernel_traits_finalizeILj1536Ef13__nv_bfloat16S2_S2_fjLb0ELj1024ELj4ENS_18Kernel_traits_baseILj1536EfS2_S2_S2_fjLj1024EEEEELb1EEEvNS_9BwdParamsE:
	.zero		17920


//--------------------- .nv.shared._ZN10layer_norm31ln_parallel_residual_bwd_kernelINS_13Kernel_traitsIf13__nv_bfloat16S2_S2_fjLj1536ELj1ELj1ELj4ELj8ENS_18Kernel_traits_baseILj1536EfS2_S2_S2_fjLj128EEEEELb1ELb1ELb1EEEvNS_9BwdParamsE --------------------------
	.section	.nv.shared._ZN10layer_norm31ln_parallel_residual_bwd_kernelINS_13Kernel_traitsIf13__nv_bfloat16S2_S2_fjLj1536ELj1ELj1ELj4ELj8ENS_18Kernel_traits_baseILj1536EfS2_S2_S2_fjLj128EEEEELb1ELb1ELb1EEEvNS_9BwdParamsE,"aw",@nobits
	.sectionflags	@""
	.align	16
	.zero		1024


//--------------------- .nv.shared._ZN10layer_norm31ln_parallel_residual_bwd_kernelINS_13Kernel_traitsI13__nv_bfloat16S2_fS2_fjLj1536ELj1ELj1ELj4ELj8ENS_18Kernel_traits_baseILj1536ES2_S2_fS2_fjLj128EEEEELb0ELb0ELb0EEEvNS_9BwdParamsE --------------------------
	.section	.nv.shared._ZN10layer_norm31ln_parallel_residual_bwd_kernelINS_13Kernel_traitsI13__nv_bfloat16S2_fS2_fjLj1536ELj1ELj1ELj4ELj8ENS_18Kernel_traits_baseILj1536ES2_S2_fS2_fjLj128EEEEELb0ELb0ELb0EEEvNS_9BwdParamsE,"aw",@nobits
	.sectionflags	@""
	.align	16
	.zero		1024


//--------------------- .nv.shared._ZN10layer_norm31ln_parallel_residual_bwd_kernelINS_13Kernel_traitsI13__nv_bfloat16S2_fS2_fjLj1536ELj1ELj1ELj4ELj8ENS_18Kernel_traits_baseILj1536ES2_S2_fS2_fjLj128EEEEELb0ELb0ELb1EEEvNS_9BwdParamsE --------------------------
	.section	.nv.shared._ZN10layer_norm31ln_parallel_residual_bwd_kernelINS_13Kernel_traitsI13__nv_bfloat16S2_fS2_fjLj1536ELj1ELj1ELj4ELj8ENS_18Kernel_traits_baseILj1536ES2_S2_fS2_fjLj128EEEEELb0ELb0ELb1EEEvNS_9BwdParamsE,"aw",@nobits
	.sectionflags	@""
	.align	16
	.zero		1024


//--------------------- .nv.shared._ZN10layer_norm31ln_parallel_residual_bwd_kernelINS_13Kernel_traitsI13__nv_bfloat16S2_fS2_fjLj1536ELj1ELj1ELj4ELj8ENS_18Kernel_traits_baseILj1536ES2_S2_fS2_fjLj128EEEEELb0ELb1ELb0EEEvNS_9BwdParamsE --------------------------
	.section	.nv.shared._ZN10layer_norm31ln_parallel_residual_bwd_kernelINS_13Kernel_traitsI13__nv_bfloat16S2_fS2_fjLj1536ELj1ELj1ELj4ELj8ENS_18Kernel_traits_baseILj1536ES2_S2_fS2_fjLj128EEEEELb0ELb1ELb0EEEvNS_9BwdParamsE,"aw",@nobits
	.sectionflags	@""
	.align	16
	.zero		1024


//--------------------- .nv.shared._ZN10layer_norm31ln_parallel_residual_bwd_kernelINS_13Kernel_traitsI13__nv_bfloat16S2_fS2_fjLj1536ELj1ELj1ELj4ELj8ENS_18Kernel_traits_baseILj1536ES2_S2_fS2_fjLj128EEEEELb0ELb1ELb1EEEvNS_9BwdParamsE --------------------------
	.section	.nv.shared._ZN10layer_norm31ln_parallel_residual_bwd_kernelINS_13Kernel_traitsI13__nv_bfloat16S2_fS2_fjLj1536ELj1ELj1ELj4ELj8ENS_18Kernel_traits_baseILj1536ES2_S2_fS2_fjLj128EEEEELb0ELb1ELb1EEEvNS_9BwdParamsE,"aw",@nobits
	.sectionflags	@""
	.align	16
	.zero		1024


//--------------------- .nv.shared._ZN10layer_norm31ln_parallel_residual_bwd_kernelINS_13Kernel_traitsI13__nv_bfloat16S2_fS2_fjLj1536ELj1ELj1ELj4ELj8ENS_18Kernel_traits_baseILj1536ES2_S2_fS2_fjLj128EEEEELb1ELb0ELb0EEEvNS_9BwdParamsE --------------------------
	.section	.nv.shared._ZN10layer_norm31ln_parallel_residual_bwd_kernelINS_13Kernel_traitsI13__nv_bfloat16S2_fS2_fjLj1536ELj1ELj1ELj4ELj8ENS_18Kernel_traits_baseILj1536ES2_S2_fS2_fjLj128EEEEELb1ELb0ELb0EEEvNS_9BwdParamsE,"aw",@nobits
	.sectionflags	@""
	.align	16
	.zero		1024


//--------------------- .nv.shared._ZN10layer_norm31ln_parallel_residual_bwd_kernelINS_13Kernel_traitsI13__nv_bfloat16S2_fS2_fjLj1536ELj1ELj1ELj4ELj8ENS_18Kernel_traits_baseILj1536ES2_S2_fS2_fjLj128EEEEELb1ELb0ELb1EEEvNS_9BwdParamsE --------------------------
	.section	.nv.shared._ZN10layer_norm31ln_parallel_residual_bwd_kernelINS_13Kernel_traitsI13__nv_bfloat16S2_fS2_fjLj1536ELj1ELj1ELj4ELj8ENS_18Kernel_traits_baseILj1536ES2_S2_fS2_fjLj128EEEEELb1ELb0ELb1EEEvNS_9BwdParamsE,"aw",@nobits
	.sectionflags	@""
	.align	16
	.zero		1024


//--------------------- .nv.shared._ZN10layer_norm22ln_bwd_finalize_kernelINS_22Kernel_traits_finalizeILj1536E13__nv_bfloat16S2_fS2_fjLb0ELj1024ELj4ENS_18Kernel_traits_baseILj1536ES2_S2_fS2_fjLj1024EEEEELb0ELb0EEEvNS_9BwdParamsE --------------------------
	.section	.nv.shared._ZN10layer_norm22ln_bwd_finalize_kernelINS_22Kernel_traits_finalizeILj1536E13__nv_bfloat16S2_fS2_fjLb0ELj1024ELj4ENS_18Kernel_traits_baseILj1536ES2_S2_fS2_fjLj1024EEEEELb0ELb0EEEvNS_9BwdParamsE,"aw",@nobits
	.sectionflags	@""
	.align	16
.nv.shared._ZN10layer_norm22ln_bwd_finalize_kernelINS_22Kernel_traits_finalizeILj1536E13__nv_bfloat16S2_fS2_fjLb0ELj1024ELj4ENS_18Kernel_traits_baseILj1536ES2_S2_fS2_fjLj1024EEEEELb0ELb0EEEvNS_9BwdParamsE:
	.zero		9472


//--------------------- .nv.shared._ZN10layer_norm40ln_parallel_residual_bwd_finalize_kernelINS_22Kernel_traits_finalizeILj1536E13__nv_bfloat16S2_fS2_fjLb0ELj1024ELj4ENS_18Kernel_traits_baseILj1536ES2_S2_fS2_fjLj1024EEEEELb0EEEvNS_9BwdParamsE --------------------------
	.section	.nv.shared._ZN10layer_norm40ln_parallel_residual_bwd_finalize_kernelINS_22Kernel_traits_finalizeILj1536E13__nv_bfloat16S2_fS2_fjLb0ELj1024ELj4ENS_18Kernel_traits_baseILj1536ES2_S2_fS2_fjLj1024EEEEELb0EEEvNS_9BwdParamsE,"aw",@nobits
	.sectionflags	@""
	.align	16
.nv.shared._ZN10layer_norm40ln_parallel_residual_bwd_finalize_kernelINS_22Kernel_traits_finalizeILj1536E13__nv_bfloat16S2_fS2_fjLb0ELj1024ELj4ENS_18Kernel_traits_baseILj1536ES2_S2_fS2_fjLj1024EEEEELb0EEEvNS_9BwdParamsE:
	.zero		17920


//--------------------- .nv.shared._ZN10layer_norm31ln_parallel_residual_bwd_kernelINS_13Kernel_traitsI13__nv_bfloat16S2_fS2_fjLj1536ELj1ELj1ELj4ELj8ENS_18Kernel_traits_baseILj1536ES2_S2_fS2_fjLj128EEEEELb1ELb1ELb0EEEvNS_9BwdParamsE --------------------------
	.section	.nv.shared._ZN10layer_norm31ln_parallel_residual_bwd_kernelINS_13Kernel_traitsI13__nv_bfloat16S2_fS2_fjLj1536ELj1ELj1ELj4ELj8ENS_18Kernel_traits_baseILj1536ES2_S2_fS2_fjLj128EEEEELb1ELb1ELb0EEEvNS_9BwdParamsE,"aw",@nobits
	.sectionflags	@""
	.align	16
	.zero		1024


//--------------------- .nv.shared._ZN10layer_norm22ln_bwd_finalize_kernelINS_22Kernel_traits_finalizeILj1536E13__nv_bfloat16S2_fS2_fjLb0ELj1024ELj4ENS_18Kernel_traits_baseILj1536ES2_S2_fS2_fjLj1024EEEEELb0ELb1EEEvNS_9BwdParamsE --------------------------
	.section	.nv.shared._ZN10layer_norm22ln_bwd_finalize_kernelINS_22Kernel_traits_finalizeILj1536E13__nv_bfloat16S2_fS2_fjLb0ELj1024ELj4ENS_18Kernel_traits_baseILj1536ES2_S2_fS2_fjLj1024EEEEELb0ELb1EEEvNS_9BwdParamsE,"aw",@nobits
	.sectionflags	@""
	.align	16
.nv.shared._ZN10layer_norm22ln_bwd_finalize_kernelINS_22Kernel_traits_finalizeILj1536E13__nv_bfloat16S2_fS2_fjLb0ELj1024ELj4ENS_18Kernel_traits_baseILj1536ES2_S2_fS2_fjLj1024EEEEELb0ELb1EEEvNS_9BwdParamsE:
	.zero		9472


//--------------------- .nv.shared._ZN10layer_norm40ln_parallel_residual_bwd_finalize_kernelINS_22Kernel_traits_finalizeILj1536E13__nv_bfloat16S2_fS2_fjLb0ELj1024ELj4ENS_18Kernel_traits_baseILj1536ES2_S2_fS2_fjLj1024EEEEELb1EEEvNS_9BwdParamsE --------------------------
	.section	.nv.shared._ZN10layer_norm40ln_parallel_residual_bwd_finalize_kernelINS_22Kernel_traits_finalizeILj1536E13__nv_bfloat16S2_fS2_fjLb0ELj1024ELj4ENS_18Kernel_traits_baseILj1536ES2_S2_fS2_fjLj1024EEEEELb1EEEvNS_9BwdParamsE,"aw",@nobits
	.sectionflags	@""
	.align	16
.nv.shared._ZN10layer_norm40ln_parallel_residual_bwd_finalize_kernelINS_22Kernel_traits_finalizeILj1536E13__nv_bfloat16S2_fS2_fjLb0ELj1024ELj4ENS_18Kernel_traits_baseILj1536ES2_S2_fS2_fjLj1024EEEEELb1EEEvNS_9BwdParamsE:
	.zero		17920


//--------------------- .nv.shared._ZN10layer_norm31ln_parallel_residual_bwd_kernelINS_13Kernel_traitsI13__nv_bfloat16S2_fS2_fjLj1536ELj1ELj1ELj4ELj8ENS_18Kernel_traits_baseILj1536ES2_S2_fS2_fjLj128EEEEELb1ELb1ELb1EEEvNS_9BwdParamsE --------------------------
	.section	.nv.shared._ZN10layer_norm31ln_parallel_residual_bwd_kernelINS_13Kernel_traitsI13__nv_bfloat16S2_fS2_fjLj1536ELj1ELj1ELj4ELj8ENS_18Kernel_traits_baseILj1536ES2_S2_fS2_fjLj128EEEEELb1ELb1ELb1EEEvNS_9BwdParamsE,"aw",@nobits
	.sectionflags	@""
	.align	16
	.zero		1024


//--------------------- .nv.shared._ZN10layer_norm31ln_parallel_residual_bwd_kernelINS_13Kernel_traitsIf13__nv_bfloat16fS2_fjLj1536ELj1ELj1ELj4ELj8ENS_18Kernel_traits_baseILj1536EfS2_fS2_fjLj128EEEEELb0ELb0ELb0EEEvNS_9BwdParamsE --------------------------
	.section	.nv.shared._ZN10layer_norm31ln_parallel_residual_bwd_kernelINS_13Kernel_traitsIf13__nv_bfloat16fS2_fjLj1536ELj1ELj1ELj4ELj8ENS_18Kernel_traits_baseILj1536EfS2_fS2_fjLj128EEEEELb0ELb0ELb0EEEvNS_9BwdParamsE,"aw",@nobits
	.sectionflags	@""
	.align	16
	.zero		1024


//--------------------- .nv.shared._ZN10layer_norm31ln_parallel_residual_bwd_kernelINS_13Kernel_traitsIf13__nv_bfloat16fS2_fjLj1536ELj1ELj1ELj4ELj8ENS_18Kernel_traits_baseILj1536EfS2_fS2_fjLj128EEEEELb0ELb0ELb1EEEvNS_9BwdParamsE --------------------------
	.section	.nv.shared._ZN10layer_norm31ln_parallel_residual_bwd_kernelINS_13Kernel_traitsIf13__nv_bfloat16fS2_fjLj1536ELj1ELj1ELj4ELj8ENS_18Kernel_traits_baseILj1536EfS2_fS2_fjLj128EEEEELb0ELb0ELb1EEEvNS_9BwdParamsE,"aw",@nobits
	.sectionflags	@""
	.align	16
	.zero		1024


//--------------------- .nv.shared._ZN10layer_norm31ln_parallel_residual_bwd_kernelINS_13Kernel_traitsIf13__nv_bfloat16fS2_fjLj1536ELj1ELj1ELj4ELj8ENS_18Kernel_traits_baseILj1536EfS2_fS2_fjLj128EEEEELb0ELb1ELb0EEEvNS_9BwdParamsE --------------------------
	.section	.nv.shared._ZN10layer_norm31ln_parallel_residual_bwd_kernelINS_13Kernel_traitsIf13__nv_bfloat16fS2_fjLj1536ELj1ELj1ELj4ELj8ENS_18Kernel_traits_baseILj1536EfS2_fS2_fjLj128EEEEELb0ELb1ELb0EEEvNS_9BwdParamsE,"aw",@nobits
	.sectionflags	@""
	.align	16
	.zero		1024


//--------------------- .nv.shared._ZN10layer_norm31ln_parallel_residual_bwd_kernelINS_13Kernel_traitsIf13__nv_bfloat16fS2_fjLj1536ELj1ELj1ELj4ELj8ENS_18Kernel_traits_baseILj1536EfS2_fS2_fjLj128EEEEELb0ELb1ELb1EEEvNS_9BwdParamsE --------------------------
	.section	.nv.shared._ZN10layer_norm31ln_parallel_residual_bwd_kernelINS_13Kernel_traitsIf13__nv_bfloat16fS2_fjLj1536ELj1ELj1ELj4ELj8ENS_18Kernel_traits_baseILj1536EfS2_fS2_fjLj128EEEEELb0ELb1ELb1EEEvNS_9BwdParamsE,"aw",@nobits
	.sectionflags	@""
	.align	16
	.zero		1024


//--------------------- .nv.shared._ZN10layer_norm31ln_parallel_residual_bwd_kernelINS_13Kernel_traitsIf13__nv_bfloat16fS2_fjLj1536ELj1ELj1ELj4ELj8ENS_18Kernel_traits_baseILj1536EfS2_fS2_fjLj128EEEEELb1ELb0ELb0EEEvNS_9BwdParamsE --------------------------
	.section	.nv.shared._ZN10layer_norm31ln_parallel_residual_bwd_kernelINS_13Kernel_traitsIf13__nv_bfloat16fS2_fjLj1536ELj1ELj1ELj4ELj8ENS_18Kernel_traits_baseILj1536EfS2_fS2_fjLj128EEEEELb1ELb0ELb0EEEvNS_9BwdParamsE,"aw",@nobits
	.sectionflags	@""
	.align	16
	.zero		1024


//--------------------- .nv.shared._ZN10layer_norm31ln_parallel_residual_bwd_kernelINS_13Kernel_traitsIf13__nv_bfloat16fS2_fjLj1536ELj1ELj1ELj4ELj8ENS_18Kernel_traits_baseILj1536EfS2_fS2_fjLj128EEEEELb1ELb0ELb1EEEvNS_9BwdParamsE --------------------------
	.section	.nv.shared._ZN10layer_norm31ln_parallel_residual_bwd_kernelINS_13Kernel_traitsIf13__nv_bfloat16fS2_fjLj1536ELj1ELj1ELj4ELj8ENS_18Kernel_traits_baseILj1536EfS2_fS2_fjLj128EEEEELb1ELb0ELb1EEEvNS_9BwdParamsE,"aw",@nobits
	.sectionflags	@""
	.align	16
	.zero		1024


//--------------------- .nv.shared._ZN10layer_norm22ln_bwd_finalize_kernelINS_22Kernel_traits_finalizeILj1536Ef13__nv_bfloat16fS2_fjLb0ELj1024ELj4ENS_18Kernel_traits_baseILj1536EfS2_fS2_fjLj1024EEEEELb0ELb0EEEvNS_9BwdParamsE --------------------------
	.section	.nv.shared._ZN10layer_norm22ln_bwd_finalize_kernelINS_22Kernel_traits_finalizeILj1536Ef13__nv_bfloat16fS2_fjLb0ELj1024ELj4ENS_18Kernel_traits_baseILj1536EfS2_fS2_fjLj1024EEEEELb0ELb0EEEvNS_9BwdParamsE,"aw",@nobits
	.sectionflags	@""
	.align	16
.nv.shared._ZN10layer_norm22ln_bwd_finalize_kernelINS_22Kernel_traits_finalizeILj1536Ef13__nv_bfloat16fS2_fjLb0ELj1024ELj4ENS_18Kernel_traits_baseILj1536EfS2_fS2_fjLj1024EEEEELb0ELb0EEEvNS_9BwdParamsE:
	.zero		9472


//--------------------- .nv.shared._ZN10layer_norm40ln_parallel_residual_bwd_finalize_kernelINS_22Kernel_traits_finalizeILj1536Ef13__nv_bfloat16fS2_fjLb0ELj1024ELj4ENS_18Kernel_traits_baseILj1536EfS2_fS2_fjLj1024EEEEELb0EEEvNS_9BwdParamsE --------------------------
	.section	.nv.shared._ZN10layer_norm40ln_parallel_residual_bwd_finalize_kernelINS_22Kernel_traits_finalizeILj1536Ef13__nv_bfloat16fS2_fjLb0ELj1024ELj4ENS_18Kernel_traits_baseILj1536EfS2_fS2_fjLj1024EEEEELb0EEEvNS_9BwdParamsE,"aw",@nobits
	.sectionflags	@""
	.align	16
.nv.shared._ZN10layer_norm40ln_parallel_residual_bwd_finalize_kernelINS_22Kernel_traits_finalizeILj1536Ef13__nv_bfloat16fS2_fjLb0ELj1024ELj4ENS_18Kernel_traits_baseILj1536EfS2_fS2_fjLj1024EEEEELb0EEEvNS_9BwdParamsE:
	.zero		17920


//--------------------- .nv.shared._ZN10layer_norm31ln_parallel_residual_bwd_kernelINS_13Kernel_traitsIf13__nv_bfloat16fS2_fjLj1536ELj1ELj1ELj4ELj8ENS_18Kernel_traits_baseILj1536EfS2_fS2_fjLj128EEEEELb1ELb1ELb0EEEvNS_9BwdParamsE --------------------------
	.section	.nv.shared._ZN10layer_norm31ln_parallel_residual_bwd_kernelINS_13Kernel_traitsIf13__nv_bfloat16fS2_fjLj1536ELj1ELj1ELj4ELj8ENS_18Kernel_traits_baseILj1536EfS2_fS2_fjLj128EEEEELb1ELb1ELb0EEEvNS_9BwdParamsE,"aw",@nobits
	.sectionflags	@""
	.align	16
	.zero		1024


//--------------------- .nv.shared._ZN10layer_norm22ln_bwd_finalize_kernelINS_22Kernel_traits_finalizeILj1536Ef13__nv_bfloat16fS2_fjLb0ELj1024ELj4ENS_18Kernel_traits_baseILj1536EfS2_fS2_fjLj1024EEEEELb0ELb1EEEvNS_9BwdParamsE --------------------------
	.section	.nv.shared._ZN10layer_norm22ln_bwd_finalize_kernelINS_22Kernel_traits_finalizeILj1536Ef13__nv_bfloat16fS2_fjLb0ELj1024ELj4ENS_18Kernel_traits_baseILj1536EfS2_fS2_fjLj1024EEEEELb0ELb1EEEvNS_9BwdParamsE,"aw",@nobits
	.sectionflags	@""
	.align	16
.nv.shared._ZN10layer_norm22ln_bwd_finalize_kernelINS_22Kernel_traits_finalizeILj1536Ef13__nv_bfloat16fS2_fjLb0ELj1024ELj4ENS_18Kernel_traits_baseILj1536EfS2_fS2_fjLj1024EEEEELb0ELb1EEEvNS_9BwdParamsE:
	.zero		9472


//--------------------- .nv.shared._ZN10layer_norm40ln_parallel_residual_bwd_finalize_kernelINS_22Kernel_traits_finalizeILj1536Ef13__nv_bfloat16fS2_fjLb0ELj1024ELj4ENS_18Kernel_traits_baseILj1536EfS2_fS2_fjLj1024EEEEELb1EEEvNS_9BwdParamsE --------------------------
	.section	.nv.shared._ZN10layer_norm40ln_parallel_residual_bwd_finalize_kernelINS_22Kernel_traits_finalizeILj1536Ef13__nv_bfloat16fS2_fjLb0ELj1024ELj4ENS_18Kernel_traits_baseILj1536EfS2_fS2_fjLj1024EEEEELb1EEEvNS_9BwdParamsE,"aw",@nobits
	.sectionflags	@""
	.align	16
.nv.shared._ZN10layer_norm40ln_parallel_residual_bwd_finalize_kernelINS_22Kernel_traits_finalizeILj1536Ef13__nv_bfloat16fS2_fjLb0ELj1024ELj4ENS_18Kernel_traits_baseILj1536EfS2_fS2_fjLj1024EEEEELb1EEEvNS_9BwdParamsE:
	.zero		17920


//--------------------- .nv.shared._ZN10layer_norm31ln_parallel_residual_bwd_kernelINS_13Kernel_traitsIf13__nv_bfloat16fS2_fjLj1536ELj1ELj1ELj4ELj8ENS_18Kernel_traits_baseILj1536EfS2_fS2_fjLj128EEEEELb1ELb1ELb1EEEvNS_9BwdParamsE --------------------------
	.section	.nv.shared._ZN10layer_norm31ln_parallel_residual_bwd_kernelINS_13Kernel_traitsIf13__nv_bfloat16fS2_fjLj1536ELj1ELj1ELj4ELj8ENS_18Kernel_traits_baseILj1536EfS2_fS2_fjLj128EEEEELb1ELb1ELb1EEEvNS_9BwdParamsE,"aw",@nobits
	.sectionflags	@""
	.align	16
	.zero		1024


//--------------------- .nv.shared._ZN10layer_norm31ln_parallel_residual_bwd_kernelINS_13Kernel_traitsIf6__halfS2_S2_fjLj1536ELj1ELj1ELj4ELj8ENS_18Kernel_traits_baseILj1536EfS2_S2_S2_fjLj128EEEEELb0ELb0ELb0EEEvNS_9BwdParamsE --------------------------
	.section	.nv.shared._ZN10layer_norm31ln_parallel_residual_bwd_kernelINS_13Kernel_traitsIf6__halfS2_S2_fjLj1536ELj1ELj1ELj4ELj8ENS_18Kernel_traits_baseILj1536EfS2_S2_S2_fjLj128EEEEELb0ELb0ELb0EEEvNS_9BwdParamsE,"aw",@nobits
	.sectionflags	@""
	.align	16
	.zero		1024


//--------------------- .nv.shared._ZN10layer_norm31ln_parallel_residual_bwd_kernelINS_13Kernel_traitsIf6__halfS2_S2_fjLj1536ELj1ELj1ELj4ELj8ENS_18Kernel_traits_baseILj1536EfS2_S2_S2_fjLj128EEEEELb0ELb0ELb1EEEvNS_9BwdParamsE --------------------------
	.section	.nv.shared._ZN10layer_norm31ln_parallel_residual_bwd_kernelINS_13Kernel_traitsIf6__halfS2_S2_fjLj1536ELj1ELj1ELj4ELj8ENS_18Kernel_traits_baseILj1536EfS2_S2_S2_fjLj128EEEEELb0ELb0ELb1EEEvNS_9BwdParamsE,"aw",@nobits
	.sectionflags	@""
	.align	16
	.zero		1024


//--------------------- .nv.shared._ZN10layer_norm31ln_parallel_residual_bwd_kernelINS_13Kernel_traitsIf6__halfS2_S2_fjLj1536ELj1ELj1ELj4ELj8ENS_18Kernel_traits_baseILj1536EfS2_S2_S2_fjLj128EEEEELb0ELb1ELb0EEEvNS_9BwdParamsE --------------------------
	.section	.nv.shared._ZN10layer_norm31ln_parallel_residual_bwd_kernelINS_13Kernel_traitsIf6__halfS2_S2_fjLj1536ELj1ELj1ELj4ELj8ENS_18Kernel_traits_baseILj1536EfS2_S2_S2_fjLj128EEEEELb0ELb1ELb0EEEvNS_9BwdParamsE,"aw",@nobits
	.sectionflags	@""
	.align	16
	.zero		1024


//--------------------- .nv.shared._ZN10layer_norm31ln_parallel_residual_bwd_kernelINS_13Kernel_traitsIf6__halfS2_S2_fjLj1536ELj1ELj1ELj4ELj8ENS_18Kernel_traits_baseILj1536EfS2_S2_S2_fjLj128EEEEELb0ELb1ELb1EEEvNS_9BwdParamsE --------------------------
	.section	.nv.shared._ZN10layer_norm31ln_parallel_residual_bwd_kernelINS_13Kernel_traitsIf6__halfS2_S2_fjLj1536ELj1ELj1ELj4ELj8ENS_18Kernel_traits_baseILj1536EfS2_S2_S2_fjLj128EEEEELb0ELb1ELb1EEEvNS_9BwdParamsE,"aw",@nobits
	.sectionflags	@""
	.align	16
	.zero		1024


//--------------------- .nv.shared._ZN10layer_norm31ln_parallel_residual_bwd_kernelINS_13Kernel_traitsIf6__halfS2_S2_fjLj1536ELj1ELj1ELj4ELj8ENS_18Kernel_traits_baseILj1536EfS2_S2_S2_fjLj128EEEEELb1ELb0ELb0EEEvNS_9BwdParamsE --------------------------
	.section	.nv.shared._ZN10layer_norm31ln_parallel_residual_bwd_kernelINS_13Kernel_traitsIf6__halfS2_S2_fjLj1536ELj1ELj1ELj4ELj8ENS_18Kernel_traits_baseILj1536EfS2_S2_S2_fjLj128EEEEELb1ELb0ELb0EEEvNS_9BwdParamsE,"aw",@nobits
	.sectionflags	@""
	.align	16
	.zero		1024


//--------------------- .nv.shared._ZN10layer_norm31ln_parallel_residual_bwd_kernelINS_13Kernel_traitsIf6__halfS2_S2_fjLj1536ELj1ELj1ELj4ELj8ENS_18Kernel_traits_baseILj1536EfS2_S2_S2_fjLj128EEEEELb1ELb0ELb1EEEvNS_9BwdParamsE --------------------------
	.section	.nv.shared._ZN10layer_norm31ln_parallel_residual_bwd_kernelINS_13Kernel_traitsIf6__halfS2_S2_fjLj1536ELj1ELj1ELj4ELj8ENS_18Kernel_traits_baseILj1536EfS2_S2_S2_fjLj128EEEEELb1ELb0ELb1EEEvNS_9BwdParamsE,"aw",@nobits
	.sectionflags	@""
	.align	16
	.zero		1024


//--------------------- .nv.shared._ZN10layer_norm22ln_bwd_finalize_kernelINS_22Kernel_traits_finalizeILj1536Ef6__halfS2_S2_fjLb0ELj1024ELj4ENS_18Kernel_traits_baseILj1536EfS2_S2_S2_fjLj1024EEEEELb0ELb0EEEvNS_9BwdParamsE --------------------------
	.section	.nv.shared._ZN10layer_norm22ln_bwd_finalize_kernelINS_22Kernel_traits_finalizeILj1536Ef6__halfS2_S2_fjLb0ELj1024ELj4ENS_18Kernel_traits_baseILj1536EfS2_S2_S2_fjLj1024EEEEELb0ELb0EEEvNS_9BwdParamsE,"aw",@nobits
	.sectionflags	@""
	.align	16
.nv.shared._ZN10layer_norm22ln_bwd_finalize_kernelINS_22Kernel_traits_finalizeILj1536Ef6__halfS2_S2_fjLb0ELj1024ELj4ENS_18Kernel_traits_baseILj1536EfS2_S2_S2_fjLj1024EEEEELb0ELb0EEEvNS_9BwdParamsE:
	.zero		9472


//--------------------- .nv.shared._ZN10layer_norm40ln_parallel_residual_bwd_finalize_kernelINS_22Kernel_traits_finalizeILj1536Ef6__halfS2_S2_fjLb0ELj1024ELj4ENS_18Kernel_traits_baseILj1536EfS2_S2_S2_fjLj1024EEEEELb0EEEvNS_9BwdParamsE --------------------------
	.section	.nv.shared._ZN10layer_norm40ln_parallel_residual_bwd_finalize_kernelINS_22Kernel_traits_finalizeILj1536Ef6__halfS2_S2_fjLb0ELj1024ELj4ENS_18Kernel_traits_baseILj1536EfS2_S2_S2_fjLj1024EEEEELb0EEEvNS_9BwdParamsE,"aw",@nobits
	.sectionflags	@""
	.align	16
.nv.shared._ZN10layer_norm40ln_parallel_residual_bwd_finalize_kernelINS_22Kernel_traits_finalizeILj1536Ef6__halfS2_S2_fjLb0ELj1024ELj4ENS_18Kernel_traits_baseILj1536EfS2_S2_S2_fjLj1024EEEEELb0EEEvNS_9BwdParamsE:
	.zero		17920


//--------------------- .nv.shared._ZN10layer_norm31ln_parallel_residual_bwd_kernelINS_13Kernel_traitsIf6__halfS2_S2_fjLj1536ELj1ELj1ELj4ELj8ENS_18Kernel_traits_baseILj1536EfS2_S2_S2_fjLj128EEEEELb1ELb1ELb0EEEvNS_9BwdParamsE --------------------------
	.section	.nv.shared._ZN10layer_norm31ln_parallel_residual_bwd_kernelINS_13Kernel_traitsIf6__halfS2_S2_fjLj1536ELj1ELj1ELj4ELj8ENS_18Kernel_traits_baseILj1536EfS2_S2_S2_fjLj128EEEEELb1ELb1ELb0EEEvNS_9BwdParamsE,"aw",@nobits
	.sectionflags	@""
	.align	16
	.zero		1024


//--------------------- .nv.shared._ZN10layer_norm22ln_bwd_finalize_kernelINS_22Kernel_traits_finalizeILj1536Ef6__halfS2_S2_fjLb0ELj1024ELj4ENS_18Kernel_traits_baseILj1536EfS2_S2_S2_fjLj1024EEEEELb0ELb1EEEvNS_9BwdParamsE --------------------------
	.section	.nv.shared._ZN10layer_norm22ln_bwd_finalize_kernelINS_22Kernel_traits_finalizeILj1536Ef6__halfS2_S2_fjLb0ELj1024ELj4ENS_18Kernel_traits_baseILj1536EfS2_S2_S2_fjLj1024EEEEELb0ELb1EEEvNS_9BwdParamsE,"aw",@nobits
	.sectionflags	@""
	.align	16
.nv.shared._ZN10layer_norm22ln_bwd_finalize_kernelINS_22Kernel_traits_finalizeILj1536Ef6__halfS2_S2_fjLb0ELj1024ELj4ENS_18Kernel_traits_baseILj1536EfS2_S2_S2_fjLj1024EEEEELb0ELb1EEEvNS_9BwdParamsE:
	.zero		9472


//--------------------- .nv.shared._ZN10layer_norm40ln_parallel_residual_bwd_finalize_kernelINS_22Kernel_traits_finalizeILj1536Ef6__halfS2_S2_fjLb0ELj1024ELj4ENS_18Kernel_traits_baseILj1536EfS2_S2_S2_fjLj1024EEEEELb1EEEvNS_9BwdParamsE --------------------------
	.section	.nv.shared._ZN10layer_norm40ln_parallel_residual_bwd_finalize_kernelINS_22Kernel_traits_finalizeILj1536Ef6__halfS2_S2_fjLb0ELj1024ELj4ENS_18Kernel_traits_baseILj1536EfS2_S2_S2_fjLj1024EEEEELb1EEEvNS_9BwdParamsE,"aw",@nobits
	.sectionflags	@""
	.align	16
.nv.shared._ZN10layer_norm40ln_parallel_residual_bwd_finalize_kernelINS_22Kernel_traits_finalizeILj1536Ef6__halfS2_S2_fjLb0ELj1024ELj4ENS_18Kernel_traits_baseILj1536EfS2_S2_S2_fjLj1024EEEEELb1EEEvNS_9BwdParamsE:
	.zero		17920


//--------------------- .nv.shared._ZN10layer_norm31ln_parallel_residual_bwd_kernelINS_13Kernel_traitsIf6__halfS2_S2_fjLj1536ELj1ELj1ELj4ELj8ENS_18Kernel_traits_baseILj1536EfS2_S2_S2_fjLj128EEEEELb1ELb1ELb1EEEvNS_9BwdParamsE --------------------------
	.section	.nv.shared._ZN10layer_norm31ln_parallel_residual_bwd_kernelINS_13Kernel_traitsIf6__halfS2_S2_fjLj1536ELj1ELj1ELj4ELj8ENS_18Kernel_traits_baseILj1536EfS2_S2_S2_fjLj128EEEEELb1ELb1ELb1EEEvNS_9BwdParamsE,"aw",@nobits
	.sectionflags	@""
	.align	16
	.zero		1024


//--------------------- .nv.shared._ZN10layer_norm31ln_parallel_residual_bwd_kernelINS_13Kernel_traitsI6__halfS2_fS2_fjLj1536ELj1ELj1ELj4ELj8ENS_18Kernel_traits_baseILj1536ES2_S2_fS2_fjLj128EEEEELb0ELb0ELb0EEEvNS_9BwdParamsE --------------------------
	.section	.nv.shared._ZN10layer_norm31ln_parallel_residual_bwd_kernelINS_13Kernel_traitsI6__halfS2_fS2_fjLj1536ELj1ELj1ELj4ELj8ENS_18Kernel_traits_baseILj1536ES2_S2_fS2_fjLj128EEEEELb0ELb0ELb0EEEvNS_9BwdParamsE,"aw",@nobits
	.sectionflags	@""
	.align	16
	.zero		1024


//--------------------- .nv.shared._ZN10layer_norm31ln_parallel_residual_bwd_kernelINS_13Kernel_traitsI6__halfS2_fS2_fjLj1536ELj1ELj1ELj4ELj8ENS_18Kernel_traits_baseILj1536ES2_S2_fS2_fjLj128EEEEELb0ELb0ELb1EEEvNS_9BwdParamsE --------------------------
	.section	.nv.shared._ZN10layer_norm31ln_parallel_residual_bwd_kernelINS_13Kernel_traitsI6__halfS2_fS2_fjLj1536ELj1ELj1ELj4ELj8ENS_18Kernel_traits_baseILj1536ES2_S2_fS2_fjLj128EEEEELb0ELb0ELb1EEEvNS_9BwdParamsE,"aw",@nobits
	.sectionflags	@""
	.align	16
	.zero		1024


//--------------------- .nv.shared._ZN10layer_norm31ln_parallel_residual_bwd_kernelINS_13Kernel_traitsI6__halfS2_fS2_fjLj1536ELj1ELj1ELj4ELj8ENS_18Kernel_traits_baseILj1536ES2_S2_fS2_fjLj128EEEEELb0ELb1ELb0EEEvNS_9BwdParamsE --------------------------
	.section	.nv.shared._ZN10layer_norm31ln_parallel_residual_bwd_kernelINS_13Kernel_traitsI6__halfS2_fS2_fjLj1536ELj1ELj1ELj4ELj8ENS_18Kernel_traits_baseILj1536ES2_S2_fS2_fjLj128EEEEELb0ELb1ELb0EEEvNS_9BwdParamsE,"aw",@nobits
	.sectionflags	@""
	.align	16
	.zero		1024


//--------------------- .nv.shared._ZN10layer_norm31ln_parallel_residual_bwd_kernelINS_13Kernel_traitsI6__halfS2_fS2_fjLj1536ELj1ELj1ELj4ELj8ENS_18Kernel_traits_baseILj1536ES2_S2_fS2_fjLj128EEEEELb0ELb1ELb1EEEvNS_9BwdParamsE --------------------------
	.section	.nv.shared._ZN10layer_norm31ln_parallel_residual_bwd_kernelINS_13Kernel_traitsI6__halfS2_fS2_fjLj1536ELj1ELj1ELj4ELj8ENS_18Kernel_traits_baseILj1536ES2_S2_fS2_fjLj128EEEEELb0ELb1ELb1EEEvNS_9BwdParamsE,"aw",@nobits
	.sectionflags	@""
	.align	16
	.zero		1024


//--------------------- .nv.shared._ZN10layer_norm31ln_parallel_residual_bwd_kernelINS_13Kernel_traitsI6__halfS2_fS2_fjLj1536ELj1ELj1ELj4ELj8ENS_18Kernel_traits_baseILj1536ES2_S2_fS2_fjLj128EEEEELb1ELb0ELb0EEEvNS_9BwdParamsE --------------------------
	.section	.nv.shared._ZN10layer_norm31ln_parallel_residual_bwd_kernelINS_13Kernel_traitsI6__halfS2_fS2_fjLj1536ELj1ELj1ELj4ELj8ENS_18Kernel_traits_baseILj1536ES2_S2_fS2_fjLj128EEEEELb1ELb0ELb0EEEvNS_9BwdParamsE,"aw",@nobits
	.sectionflags	@""
	.align	16
	.zero		1024


//--------------------- .nv.shared._ZN10layer_norm31ln_parallel_residual_bwd_kernelINS_13Kernel_traitsI6__halfS2_fS2_fjLj1536ELj1ELj1ELj4ELj8ENS_18Kernel_traits_baseILj1536ES2_S2_fS2_fjLj128EEEEELb1ELb0ELb1EEEvNS_9BwdParamsE --------------------------
	.section	.nv.shared._ZN10layer_norm31ln_parallel_residual_bwd_kernelINS_13Kernel_traitsI6__halfS2_fS2_fjLj1536ELj1ELj1ELj4ELj8ENS_18Kernel_traits_baseILj1536ES2_S2_fS2_fjLj128EEEEELb1ELb0ELb1EEEvNS_9BwdParamsE,"aw",@nobits
	.sectionflags	@""
	.align	16
	.zero		1024


//--------------------- .nv.shared._ZN10layer_norm22ln_bwd_finalize_kernelINS_22Kernel_traits_finalizeILj1536E6__halfS2_fS2_fjLb0ELj1024ELj4ENS_18Kernel_traits_baseILj1536ES2_S2_fS2_fjLj1024EEEEELb0ELb0EEEvNS_9BwdParamsE --------------------------
	.section	.nv.shared._ZN10layer_norm22ln_bwd_finalize_kernelINS_22Kernel_traits_finalizeILj1536E6__halfS2_fS2_fjLb0ELj1024ELj4ENS_18Kernel_traits_baseILj1536ES2_S2_fS2_fjLj1024EEEEELb0ELb0EEEvNS_9BwdParamsE,"aw",@nobits
	.sectionflags	@""
	.align	16
.nv.shared._ZN10layer_norm22ln_bwd_finalize_kernelINS_22Kernel_traits_finalizeILj1536E6__halfS2_fS2_fjLb0ELj1024ELj4ENS_18Kernel_traits_baseILj1536ES2_S2_fS2_fjLj1024EEEEELb0ELb0EEEvNS_9BwdParamsE:
	.zero		9472


//--------------------- .nv.shared._ZN10layer_norm40ln_parallel_residual_bwd_finalize_kernelINS_22Kernel_traits_finalizeILj1536E6__halfS2_fS2_fjLb0ELj1024ELj4ENS_18Kernel_traits_baseILj1536ES2_S2_fS2_fjLj1024EEEEELb0EEEvNS_9BwdParamsE --------------------------
	.section	.nv.shared._ZN10layer_norm40ln_parallel_residual_bwd_finalize_kernelINS_22Kernel_traits_finalizeILj1536E6__halfS2_fS2_fjLb0ELj1024ELj4ENS_18Kernel_traits_baseILj1536ES2_S2_fS2_fjLj1024EEEEELb0EEEvNS_9BwdParamsE,"aw",@nobits
	.sectionflags	@""
	.align	16
.nv.shared._ZN10layer_norm40ln_parallel_residual_bwd_finalize_kernelINS_22Kernel_traits_finalizeILj1536E6__halfS2_fS2_fjLb0ELj1024ELj4ENS_18Kernel_traits_baseILj1536ES2_S2_fS2_fjLj1024EEEEELb0EEEvNS_9BwdParamsE:
	.zero		17920


//--------------------- .nv.shared._ZN10layer_norm31ln_parallel_residual_bwd_kernelINS_13Kernel_traitsI6__halfS2_fS2_fjLj1536ELj1ELj1ELj4ELj8ENS_18Kernel_traits_baseILj1536ES2_S2_fS2_fjLj128EEEEELb1ELb1ELb0EEEvNS_9BwdParamsE --------------------------
	.section	.nv.shared._ZN10layer_norm31ln_parallel_residual_bwd_kernelINS_13Kernel_traitsI6__halfS2_fS2_fjLj1536ELj1ELj1ELj4ELj8ENS_18Kernel_traits_baseILj1536ES2_S2_fS2_fjLj128EEEEELb1ELb1ELb0EEEvNS_9BwdParamsE,"aw",@nobits
	.sectionflags	@""
	.align	16
	.zero		1024


//--------------------- .nv.shared._ZN10layer_norm22ln_bwd_finalize_kernelINS_22Kernel_traits_finalizeILj1536E6__halfS2_fS2_fjLb0ELj1024ELj4ENS_18Kernel_traits_baseILj1536ES2_S2_fS2_fjLj1024EEEEELb0ELb1EEEvNS_9BwdParamsE --------------------------
	.section	.nv.shared._ZN10layer_norm22ln_bwd_finalize_kernelINS_22Kernel_traits_finalizeILj1536E6__halfS2_fS2_fjLb0ELj1024ELj4ENS_18Kernel_traits_baseILj1536ES2_S2_fS2_fjLj1024EEEEELb0ELb1EEEvNS_9BwdParamsE,"aw",@nobits
	.sectionflags	@""
	.align	16
.nv.shared._ZN10layer_norm22ln_bwd_finalize_kernelINS_22Kernel_traits_finalizeILj1536E6__halfS2_fS2_fjLb0ELj1024ELj4ENS_18Kernel_traits_baseILj1536ES2_S2_fS2_fjLj1024EEEEELb0ELb1EEEvNS_9BwdParamsE:
	.zero		9472


//--------------------- .nv.shared._ZN10layer_norm40ln_parallel_residual_bwd_finalize_kernelINS_22Kernel_traits_finalizeILj1536E6__halfS2_fS2_fjLb0ELj1024ELj4ENS_18Kernel_traits_baseILj1536ES2_S2_fS2_fjLj1024EEEEELb1EEEvNS_9BwdParamsE --------------------------
	.section	.nv.shared._ZN10layer_norm40ln_parallel_residual_bwd_finalize_kernelINS_22Kernel_traits_finalizeILj1536E6__halfS2_fS2_fjLb0ELj1024ELj4ENS_18Kernel_traits_baseILj1536ES2_S2_fS2_fjLj1024EEEEELb1EEEvNS_9BwdParamsE,"aw",@nobits
	.sectionflags	@""
	.align	16
.nv.shared._ZN10layer_norm40ln_parallel_residual_bwd_finalize_kernelINS_22Kernel_traits_finalizeILj1536E6__halfS2_fS2_fjLb0ELj1024ELj4ENS_18Kernel_traits_baseILj1536ES2_S2_fS2_fjLj1024EEEEELb1EEEvNS_9BwdParamsE:
	.zero		17920


//--------------------- .nv.shared._ZN10layer_norm31ln_parallel_residual_bwd_kernelINS_13Kernel_traitsI6__halfS2_fS2_fjLj1536ELj1ELj1ELj4ELj8ENS_18Kernel_traits_baseILj1536ES2_S2_fS2_fjLj128EEEEELb1ELb1ELb1EEEvNS_9BwdParamsE --------------------------
	.section	.nv.shared._ZN10layer_norm31ln_parallel_residual_bwd_kernelINS_13Kernel_traitsI6__halfS2_fS2_fjLj1536ELj1ELj1ELj4ELj8ENS_18Kernel_traits_baseILj1536ES2_S2_fS2_fjLj128EEEEELb1ELb1ELb1EEEvNS_9BwdParamsE,"aw",@nobits
	.sectionflags	@""
	.align	16
	.zero		1024


//--------------------- .nv.shared._ZN10layer_norm31ln_parallel_residual_bwd_kernelINS_13Kernel_traitsIf6__halffS2_fjLj1536ELj1ELj1ELj4ELj8ENS_18Kernel_traits_baseILj1536EfS2_fS2_fjLj128EEEEELb0ELb0ELb0EEEvNS_9BwdParamsE --------------------------
	.section	.nv.shared._ZN10layer_norm31ln_parallel_residual_bwd_kernelINS_13Kernel_traitsIf6__halffS2_fjLj1536ELj1ELj1ELj4ELj8ENS_18Kernel_traits_baseILj1536EfS2_fS2_fjLj128EEEEELb0ELb0ELb0EEEvNS_9BwdParamsE,"aw",@nobits
	.sectionflags	@""
	.align	16
	.zero		1024


//--------------------- .nv.shared._ZN10layer_norm31ln_parallel_residual_bwd_kernelINS_13Kernel_traitsIf6__halffS2_fjLj1536ELj1ELj1ELj4ELj8ENS_18Kernel_traits_baseILj1536EfS2_fS2_fjLj128EEEEELb0ELb0ELb1EEEvNS_9BwdParamsE --------------------------
	.section	.nv.shared._ZN10layer_norm31ln_parallel_residual_bwd_kernelINS_13Kernel_traitsIf6__halffS2_fjLj1536ELj1ELj1ELj4ELj8ENS_18Kernel_traits_baseILj1536EfS2_fS2_fjLj128EEEEELb0ELb0ELb1EEEvNS_9BwdParamsE,"aw",@nobits
	.sectionflags	@""
	.align	16
	.zero		1024


//--------------------- .nv.shared._ZN10layer_norm31ln_parallel_residual_bwd_kernelINS_13Kernel_traitsIf6__halffS2_fjLj1536ELj1ELj1ELj4ELj8ENS_18Kernel_traits_baseILj1536EfS2_fS2_fjLj128EEEEELb0ELb1ELb0EEEvNS_9BwdParamsE --------------------------
	.section	.nv.shared._ZN10layer_norm31ln_parallel_residual_bwd_kernelINS_13Kernel_traitsIf6__halffS2_fjLj1536ELj1ELj1ELj4ELj8ENS_18Kernel_traits_baseILj1536EfS2_fS2_fjLj128EEEEELb0ELb1ELb0EEEvNS_9BwdParamsE,"aw",@nobits
	.sectionflags	@""
	.align	16
	.zero		1024


//--------------------- .nv.shared._ZN10layer_norm31ln_parallel_residual_bwd_kernelINS_13Kernel_traitsIf6__halffS2_fjLj1536ELj1ELj1ELj4ELj8ENS_18Kernel_traits_baseILj1536EfS2_fS2_fjLj128EEEEELb0ELb1ELb1EEEvNS_9BwdParamsE --------------------------
	.section	.nv.shared._ZN10layer_norm31ln_parallel_residual_bwd_kernelINS_13Kernel_traitsIf6__halffS2_fjLj1536ELj1ELj1ELj4ELj8ENS_18Kernel_traits_baseILj1536EfS2_fS2_fjLj128EEEEELb0ELb1ELb1EEEvNS_9BwdParamsE,"aw",@nobits
	.sectionflags	@""
	.align	16
	.zero		1024


//--------------------- .nv.shared._ZN10layer_norm31ln_parallel_residual_bwd_kernelINS_13Kernel_traitsIf6__halffS2_fjLj1536ELj1ELj1ELj4ELj8ENS_18Kernel_traits_baseILj1536EfS2_fS2_fjLj128EEEEELb1ELb0ELb0EEEvNS_9BwdParamsE --------------------------
	.section	.nv.shared._ZN10layer_norm31ln_parallel_residual_bwd_kernelINS_13Kernel_traitsIf6__halffS2_fjLj1536ELj1ELj1ELj4ELj8ENS_18Kernel_traits_baseILj1536EfS2_fS2_fjLj128EEEEELb1ELb0ELb0EEEvNS_9BwdParamsE,"aw",@nobits
	.sectionflags	@""
	.align	16
	.zero		1024


//--------------------- .nv.shared._ZN10layer_norm31ln_parallel_residual_bwd_kernelINS_13Kernel_traitsIf6__halffS2_fjLj1536ELj1ELj1ELj4ELj8ENS_18Kernel_traits_baseILj1536EfS2_fS2_fjLj128EEEEELb1ELb0ELb1EEEvNS_9BwdParamsE --------------------------
	.section	.nv.shared._ZN10layer_norm31ln_parallel_residual_bwd_kernelINS_13Kernel_traitsIf6__halffS2_fjLj1536ELj1ELj1ELj4ELj8ENS_18Kernel_traits_baseILj1536EfS2_fS2_fjLj128EEEEELb1ELb0ELb1EEEvNS_9BwdParamsE,"aw",@nobits
	.sectionflags	@""
	.align	16
	.zero		1024


//--------------------- .nv.shared._ZN10layer_norm22ln_bwd_finalize_kernelINS_22Kernel_traits_finalizeILj1536Ef6__halffS2_fjLb0ELj1024ELj4ENS_18Kernel_traits_baseILj1536EfS2_fS2_fjLj1024EEEEELb0ELb0EEEvNS_9BwdParamsE --------------------------
	.section	.nv.shared._ZN10layer_norm22ln_bwd_finalize_kernelINS_22Kernel_traits_finalizeILj1536Ef6__halffS2_fjLb0ELj1024ELj4ENS_18Kernel_traits_baseILj1536EfS2_fS2_fjLj1024EEEEELb0ELb0EEEvNS_9BwdParamsE,"aw",@nobits
	.sectionflags	@""
	.align	16
.nv.shared._ZN10layer_norm22ln_bwd_finalize_kernelINS_22Kernel_traits_finalizeILj1536Ef6__halffS2_fjLb0ELj1024ELj4ENS_18Kernel_traits_baseILj1536EfS2_fS2_fjLj1024EEEEELb0ELb0EEEvNS_9BwdParamsE:
	.zero		9472


//--------------------- .nv.shared._ZN10layer_norm40ln_parallel_residual_bwd_finalize_kernelINS_22Kernel_traits_finalizeILj1536Ef6__halffS2_fjLb0ELj1024ELj4ENS_18Kernel_traits_baseILj1536EfS2_fS2_fjLj1024EEEEELb0EEEvNS_9BwdParamsE --------------------------
	.section	.nv.shared._ZN10layer_norm40ln_parallel_residual_bwd_finalize_kernelINS_22Kernel_traits_finalizeILj1536Ef6__halffS2_fjLb0ELj1024ELj4ENS_18Kernel_traits_baseILj1536EfS2_fS2_fjLj1024EEEEELb0EEEvNS_9BwdParamsE,"aw",@nobits
	.sectionflags	@""
	.align	16
.nv.shared._ZN10layer_norm40ln_parallel_residual_bwd_finalize_kernelINS_22Kernel_traits_finalizeILj1536Ef6__halffS2_fjLb0ELj1024ELj4ENS_18Kernel_traits_baseILj1536EfS2_fS2_fjLj1024EEEEELb0EEEvNS_9BwdParamsE:
	.zero		17920


//--------------------- .nv.shared._ZN10layer_norm31ln_parallel_residual_bwd_kernelINS_13Kernel_traitsIf6__halffS2_fjLj1536ELj1ELj1ELj4ELj8ENS_18Kernel_traits_baseILj1536EfS2_fS2_fjLj128EEEEELb1ELb1ELb0EEEvNS_9BwdParamsE --------------------------
	.section	.nv.shared._ZN10layer_norm31ln_parallel_residual_bwd_kernelINS_13Kernel_traitsIf6__halffS2_fjLj1536ELj1ELj1ELj4ELj8ENS_18Kernel_traits_baseILj1536EfS2_fS2_fjLj128EEEEELb1ELb1ELb0EEEvNS_9BwdParamsE,"aw",@nobits
	.sectionflags	@""
	.align	16
	.zero		1024


//--------------------- .nv.shared._ZN10layer_norm22ln_bwd_finalize_kernelINS_22Kernel_traits_finalizeILj1536Ef6__halffS2_fjLb0ELj1024ELj4ENS_18Kernel_traits_baseILj1536EfS2_fS2_fjLj1024EEEEELb0ELb1EEEvNS_9BwdParamsE --------------------------
	.section	.nv.shared._ZN10layer_norm22ln_bwd_finalize_kernelINS_22Kernel_traits_finalizeILj1536Ef6__halffS2_fjLb0ELj1024ELj4ENS_18Kernel_traits_baseILj1536EfS2_fS2_fjLj1024EEEEELb0ELb1EEEvNS_9BwdParamsE,"aw",@nobits
	.sectionflags	@""
	.align	16
.nv.shared._ZN10layer_norm22ln_bwd_finalize_kernelINS_22Kernel_traits_finalizeILj1536Ef6__halffS2_fjLb0ELj1024ELj4ENS_18Kernel_traits_baseILj1536EfS2_fS2_fjLj1024EEEEELb0ELb1EEEvNS_9BwdParamsE:
	.zero		9472


//--------------------- .nv.shared._ZN10layer_norm40ln_parallel_residual_bwd_finalize_kernelINS_22Kernel_traits_finalizeILj1536Ef6__halffS2_fjLb0ELj1024ELj4ENS_18Kernel_traits_baseILj1536EfS2_fS2_fjLj1024EEEEELb1EEEvNS_9BwdParamsE --------------------------
	.section	.nv.shared._ZN10layer_norm40ln_parallel_residual_bwd_finalize_kernelINS_22Kernel_traits_finalizeILj1536Ef6__halffS2_fjLb0ELj1024ELj4ENS_18Kernel_traits_baseILj1536EfS2_fS2_fjLj1024EEEEELb1EEEvNS_9BwdParamsE,"aw",@nobits
	.sectionflags	@""
	.align	16
.nv.shared._ZN10layer_norm40ln_parallel_residual_bwd_finalize_kernelINS_22Kernel_traits_finalizeILj1536Ef6__halffS2_fjLb0ELj1024ELj4ENS_18Kernel_traits_baseILj1536EfS2_fS2_fjLj1024EEEEELb1EEEvNS_9BwdParamsE:
	.zero		17920


//--------------------- .nv.shared._ZN10layer_norm31ln_parallel_residual_bwd_kernelINS_13Kernel_traitsIf6__halffS2_fjLj1536ELj1ELj1ELj4ELj8ENS_18Kernel_traits_baseILj1536EfS2_fS2_fjLj128EEEEELb1ELb1ELb1EEEvNS_9BwdParamsE --------------------------
	.section	.nv.shared._ZN10layer_norm31ln_parallel_residual_bwd_kernelINS_13Kernel_traitsIf6__halffS2_fjLj1536ELj1ELj1ELj4ELj8ENS_18Kernel_traits_baseILj1536EfS2_fS2_fjLj128EEEEELb1ELb1ELb1EEEvNS_9BwdParamsE,"aw",@nobits
	.sectionflags	@""
	.align	16
	.zero		1024


//--------------------- .nv.shared._ZN10layer_norm31ln_parallel_residual_bwd_kernelINS_13Kernel_traitsI6__halfffffjLj1536ELj1ELj1ELj4ELj16ENS_18Kernel_traits_baseILj1536ES2_ffffjLj128EEEEELb0ELb0ELb0EEEvNS_9BwdParamsE --------------------------
	.section	.nv.shared._ZN10layer_norm31ln_parallel_residual_bwd_kernelINS_13Kernel_traitsI6__halfffffjLj1536ELj1ELj1ELj4ELj16ENS_18Kernel_traits_baseILj1536ES2_ffffjLj128EEEEELb0ELb0ELb0EEEvNS_9BwdParamsE,"aw",@nobits
	.sectionflags	@""
	.align	16
	.zero		1024


//--------------------- .nv.shared._ZN10layer_norm31ln_parallel_residual_bwd_kernelINS_13Kernel_traitsI6__halfffffjLj1536ELj1ELj1ELj4ELj16ENS_18Kernel_traits_baseILj1536ES2_ffffjLj128EEEEELb0ELb0ELb1EEEvNS_9BwdParamsE --------------------------
	.section	.nv.shared._ZN10layer_norm31ln_parallel_residual_bwd_kernelINS_13Kernel_traitsI6__halfffffjLj1536ELj1ELj1ELj4ELj16ENS_18Kernel_traits_baseILj1536ES2_ffffjLj128EEEEELb0ELb0ELb1EEEvNS_9BwdParamsE,"aw",@nobits
	.sectionflags	@""
	.align	16
	.zero		1024


//--------------------- .nv.shared._ZN10layer_norm31ln_parallel_residual_bwd_kernelINS_13Kernel_traitsI6__halfffffjLj1536ELj1ELj1ELj4ELj16ENS_18Kernel_traits_baseILj1536ES2_ffffjLj128EEEEELb0ELb1ELb0EEEvNS_9BwdParamsE --------------------------
	.section	.nv.shared._ZN10layer_norm31ln_parallel_residual_bwd_kernelINS_13Kernel_traitsI6__halfffffjLj1536ELj1ELj1ELj4ELj16ENS_18Kernel_traits_baseILj1536ES2_ffffjLj128EEEEELb0ELb1ELb0EEEvNS_9BwdParamsE,"aw",@nobits
	.sectionflags	@""
	.align	16
	.zero		1024


//--------------------- .nv.shared._ZN10layer_norm31ln_parallel_residual_bwd_kernelINS_13Kernel_traitsI6__halfffffjLj1536ELj1ELj1ELj4ELj16ENS_18Kernel_traits_baseILj1536ES2_ffffjLj128EEEEELb0ELb1ELb1EEEvNS_9BwdParamsE --------------------------
	.section	.nv.shared._ZN10layer_norm31ln_parallel_residual_bwd_kernelINS_13Kernel_traitsI6__halfffffjLj1536ELj1ELj1ELj4ELj16ENS_18Kernel_traits_baseILj1536ES2_ffffjLj128EEEEELb0ELb1ELb1EEEvNS_9BwdParamsE,"aw",@nobits
	.sectionflags	@""
	.align	16
	.zero		1024


//--------------------- .nv.shared._ZN10layer_norm31ln_parallel_residual_bwd_kernelINS_13Kernel_traitsI6__halfffffjLj1536ELj1ELj1ELj4ELj16ENS_18Kernel_traits_baseILj1536ES2_ffffjLj128EEEEELb1ELb0ELb0EEEvNS_9BwdParamsE --------------------------
	.section	.nv.shared._ZN10layer_norm31ln_parallel_residual_bwd_kernelINS_13Kernel_traitsI6__halfffffjLj1536ELj1ELj1ELj4ELj16ENS_18Kernel_traits_baseILj1536ES2_ffffjLj128EEEEELb1ELb0ELb0EEEvNS_9BwdParamsE,"aw",@nobits
	.sectionflags	@""
	.align	16
	.zero		1024


//--------------------- .nv.shared._ZN10layer_norm31ln_parallel_residual_bwd_kernelINS_13Kernel_traitsI6__halfffffjLj1536ELj1ELj1ELj4ELj16ENS_18Kernel_traits_baseILj1536ES2_ffffjLj128EEEEELb1ELb0ELb1EEEvNS_9BwdParamsE --------------------------
	.section	.nv.shared._ZN10layer_norm31ln_parallel_residual_bwd_kernelINS_13Kernel_traitsI6__halfffffjLj1536ELj1ELj1ELj4ELj16ENS_18Kernel_traits_baseILj1536ES2_ffffjLj128EEEEELb1ELb0ELb1EEEvNS_9BwdParamsE,"aw",@nobits
	.sectionflags	@""
	.align	16
	.zero		1024


//--------------------- .nv.shared._ZN10layer_norm22ln_bwd_finalize_kernelINS_22Kernel_traits_finalizeILj1536E6__halfffffjLb0ELj1024ELj4ENS_18Kernel_traits_baseILj1536ES2_ffffjLj1024EEEEELb0ELb0EEEvNS_9BwdParamsE --------------------------
	.section	.nv.shared._ZN10layer_norm22ln_bwd_finalize_kernelINS_22Kernel_traits_finalizeILj1536E6__halfffffjLb0ELj1024ELj4ENS_18Kernel_traits_baseILj1536ES2_ffffjLj1024EEEEELb0ELb0EEEvNS_9BwdParamsE,"aw",@nobits
	.sectionflags	@""
	.align	16
.nv.shared._ZN10layer_norm22ln_bwd_finalize_kernelINS_22Kernel_traits_finalizeILj1536E6__halfffffjLb0ELj1024ELj4ENS_18Kernel_traits_baseILj1536ES2_ffffjLj1024EEEEELb0ELb0EEEvNS_9BwdParamsE:
	.zero		9472


//--------------------- .nv.shared._ZN10layer_norm40ln_parallel_residual_bwd_finalize_kernelINS_22Kernel_traits_finalizeILj1536E6__halfffffjLb0ELj1024ELj4ENS_18Kernel_traits_baseILj1536ES2_ffffjLj1024EEEEELb0EEEvNS_9BwdParamsE --------------------------
	.section	.nv.shared._ZN10layer_norm40ln_parallel_residual_bwd_finalize_kernelINS_22Kernel_traits_finalizeILj1536E6__halfffffjLb0ELj1024ELj4ENS_18Kernel_traits_baseILj1536ES2_ffffjLj1024EEEEELb0EEEvNS_9BwdParamsE,"aw",@nobits
	.sectionflags	@""
	.align	16
.nv.shared._ZN10layer_norm40ln_parallel_residual_bwd_finalize_kernelINS_22Kernel_traits_finalizeILj1536E6__halfffffjLb0ELj1024ELj4ENS_18Kernel_traits_baseILj1536ES2_ffffjLj1024EEEEELb0EEEvNS_9BwdParamsE:
	.zero		17920


//--------------------- .nv.shared._ZN10layer_norm31ln_parallel_residual_bwd_kernelINS_13Kernel_traitsI6__halfffffjLj1536ELj1ELj1ELj4ELj16ENS_18Kernel_traits_baseILj1536ES2_ffffjLj128EEEEELb1ELb1ELb0EEEvNS_9BwdParamsE --------------------------
	.section	.nv.shared._ZN10layer_norm31ln_parallel_residual_bwd_kernelINS_13Kernel_traitsI6__halfffffjLj1536ELj1ELj1ELj4ELj16ENS_18Kernel_traits_baseILj1536ES2_ffffjLj128EEEEELb1ELb1ELb0EEEvNS_9BwdParamsE,"aw",@nobits
	.sectionflags	@""
	.align	16
	.zero		1024


//--------------------- .nv.shared._ZN10layer_norm22ln_bwd_finalize_kernelINS_22Kernel_traits_finalizeILj1536E6__halfffffjLb0ELj1024ELj4ENS_18Kernel_traits_baseILj1536ES2_ffffjLj1024EEEEELb0ELb1EEEvNS_9BwdParamsE --------------------------
	.section	.nv.shared._ZN10layer_norm22ln_bwd_finalize_kernelINS_22Kernel_traits_finalizeILj1536E6__halfffffjLb0ELj1024ELj4ENS_18Kernel_traits_baseILj1536ES2_ffffjLj1024EEEEELb0ELb1EEEvNS_9BwdParamsE,"aw",@nobits
	.sectionflags	@""
	.align	16
.nv.shared._ZN10layer_norm22ln_bwd_finalize_kernelINS_22Kernel_traits_finalizeILj1536E6__halfffffjLb0ELj1024ELj4ENS_18Kernel_traits_baseILj1536ES2_ffffjLj1024EEEEELb0ELb1EEEvNS_9BwdParamsE:
	.zero		9472


//--------------------- .nv.shared._ZN10layer_norm40ln_parallel_residual_bwd_finalize_kernelINS_22Kernel_traits_finalizeILj1536E6__halfffffjLb0ELj1024ELj4ENS_18Kernel_traits_baseILj1536ES2_ffffjLj1024EEEEELb1EEEvNS_9BwdParamsE --------------------------
	.section	.nv.shared._ZN10layer_norm40ln_parallel_residual_bwd_finalize_kernelINS_22Kernel_traits_finalizeILj1536E6__halfffffjLb0ELj1024ELj4ENS_18Kernel_traits_baseILj1536ES2_ffffjLj1024EEEEELb1EEEvNS_9BwdParamsE,"aw",@nobits
	.sectionflags	@""
	.align	16
.nv.shared._ZN10layer_norm40ln_parallel_residual_bwd_finalize_kernelINS_22Kernel_traits_finalizeILj1536E6__halfffffjLb0ELj1024ELj4ENS_18Kernel_traits_baseILj1536ES2_ffffjLj1024EEEEELb1EEEvNS_9BwdParamsE:
	.zero		17920


//--------------------- .nv.shared._ZN10layer_norm31ln_parallel_residual_bwd_kernelINS_13Kernel_traitsI6__halfffffjLj1536ELj1ELj1ELj4ELj16ENS_18Kernel_traits_baseILj1536ES2_ffffjLj128EEEEELb1ELb1ELb1EEEvNS_9BwdParamsE --------------------------
	.section	.nv.shared._ZN10layer_norm31ln_parallel_residual_bwd_kernelINS_13Kernel_traitsI6__halfffffjLj1536ELj1ELj1ELj4ELj16ENS_18Kernel_traits_baseILj1536ES2_ffffjLj128EEEEELb1ELb1ELb1EEEvNS_9BwdParamsE,"aw",@nobits
	.sectionflags	@""
	.align	16
	.zero		1024


//--------------------- .nv.shared._ZN10layer_norm31ln_parallel_residual_bwd_kernelINS_13Kernel_traitsIfffffjLj1536ELj1ELj1ELj4ELj16ENS_18Kernel_traits_baseILj1536EfffffjLj128EEEEELb0ELb0ELb0EEEvNS_9BwdParamsE --------------------------
	.section	.nv.shared._ZN10layer_norm31ln_parallel_residual_bwd_kernelINS_13Kernel_traitsIfffffjLj1536ELj1ELj1ELj4ELj16ENS_18Kernel_traits_baseILj1536EfffffjLj128EEEEELb0ELb0ELb0EEEvNS_9BwdParamsE,"aw",@nobits
	.sectionflags	@""
	.align	16
	.zero		1024


//--------------------- .nv.shared._ZN10layer_norm31ln_parallel_residual_bwd_kernelINS_13Kernel_traitsIfffffjLj1536ELj1ELj1ELj4ELj16ENS_18Kernel_traits_baseILj1536EfffffjLj128EEEEELb0ELb0ELb1EEEvNS_9BwdParamsE --------------------------
	.section	.nv.shared._ZN10layer_norm31ln_parallel_residual_bwd_kernelINS_13Kernel_traitsIfffffjLj1536ELj1ELj1ELj4ELj16ENS_18Kernel_traits_baseILj1536EfffffjLj128EEEEELb0ELb0ELb1EEEvNS_9BwdParamsE,"aw",@nobits
	.sectionflags	@""
	.align	16
	.zero		1024


//--------------------- .nv.shared._ZN10layer_norm31ln_parallel_residual_bwd_kernelINS_13Kernel_traitsIfffffjLj1536ELj1ELj1ELj4ELj16ENS_18Kernel_traits_baseILj1536EfffffjLj128EEEEELb0ELb1ELb0EEEvNS_9BwdParamsE --------------------------
	.section	.nv.shared._ZN10layer_norm31ln_parallel_residual_bwd_kernelINS_13Kernel_traitsIfffffjLj1536ELj1ELj1ELj4ELj16ENS_18Kernel_traits_baseILj1536EfffffjLj128EEEEELb0ELb1ELb0EEEvNS_9BwdParamsE,"aw",@nobits
	.sectionflags	@""
	.align	16
	.zero		1024


//--------------------- .nv.shared._ZN10layer_norm31ln_parallel_residual_bwd_kernelINS_13Kernel_traitsIfffffjLj1536ELj1ELj1ELj4ELj16ENS_18Kernel_traits_baseILj1536EfffffjLj128EEEEELb0ELb1ELb1EEEvNS_9BwdParamsE --------------------------
	.section	.nv.shared._ZN10layer_norm31ln_parallel_residual_bwd_kernelINS_13Kernel_traitsIfffffjLj1536ELj1ELj1ELj4ELj16ENS_18Kernel_traits_baseILj1536EfffffjLj128EEEEELb0ELb1ELb1EEEvNS_9BwdParamsE,"aw",@nobits
	.sectionflags	@""
	.align	16
	.zero		1024


//--------------------- .nv.shared._ZN10layer_norm31ln_parallel_residual_bwd_kernelINS_13Kernel_traitsIfffffjLj1536ELj1ELj1ELj4ELj16ENS_18Kernel_traits_baseILj1536EfffffjLj128EEEEELb1ELb0ELb0EEEvNS_9BwdParamsE --------------------------
	.section	.nv.shared._ZN10layer_norm31ln_parallel_residual_bwd_kernelINS_13Kernel_traitsIfffffjLj1536ELj1ELj1ELj4ELj16ENS_18Kernel_traits_baseILj1536EfffffjLj128EEEEELb1ELb0ELb0EEEvNS_9BwdParamsE,"aw",@nobits
	.sectionflags	@""
	.align	16
	.zero		1024


//--------------------- .nv.shared._ZN10layer_norm31ln_parallel_residual_bwd_kernelINS_13Kernel_traitsIfffffjLj1536ELj1ELj1ELj4ELj16ENS_18Kernel_traits_baseILj1536EfffffjLj128EEEEELb1ELb0ELb1EEEvNS_9BwdParamsE --------------------------
	.section	.nv.shared._ZN10layer_norm31ln_parallel_residual_bwd_kernelINS_13Kernel_traitsIfffffjLj1536ELj1ELj1ELj4ELj16ENS_18Kernel_traits_baseILj1536EfffffjLj128EEEEELb1ELb0ELb1EEEvNS_9BwdParamsE,"aw",@nobits
	.sectionflags	@""
	.align	16
	.zero		1024


//--------------------- .nv.shared._ZN10layer_norm22ln_bwd_finalize_kernelINS_22Kernel_traits_finalizeILj1536EfffffjLb0ELj1024ELj4ENS_18Kernel_traits_baseILj1536EfffffjLj1024EEEEELb0ELb0EEEvNS_9BwdParamsE --------------------------
	.section	.nv.shared._ZN10layer_norm22ln_bwd_finalize_kernelINS_22Kernel_traits_finalizeILj1536EfffffjLb0ELj1024ELj4ENS_18Kernel_traits_baseILj1536EfffffjLj1024EEEEELb0ELb0EEEvNS_9BwdParamsE,"aw",@nobits
	.sectionflags	@""
	.align	16
.nv.shared._ZN10layer_norm22ln_bwd_finalize_kernelINS_22Kernel_traits_finalizeILj1536EfffffjLb0ELj1024ELj4ENS_18Kernel_traits_baseILj1536EfffffjLj1024EEEEELb0ELb0EEEvNS_9BwdParamsE:
	.zero		9472


//--------------------- .nv.shared._ZN10layer_norm40ln_parallel_residual_bwd_finalize_kernelINS_22Kernel_traits_finalizeILj1536EfffffjLb0ELj1024ELj4ENS_18Kernel_traits_baseILj1536EfffffjLj1024EEEEELb0EEEvNS_9BwdParamsE --------------------------
	.section	.nv.shared._ZN10layer_norm40ln_parallel_residual_bwd_finalize_kernelINS_22Kernel_traits_finalizeILj1536EfffffjLb0ELj1024ELj4ENS_18Kernel_traits_baseILj1536EfffffjLj1024EEEEELb0EEEvNS_9BwdParamsE,"aw",@nobits
	.sectionflags	@""
	.align	16
.nv.shared._ZN10layer_norm40ln_parallel_residual_bwd_finalize_kernelINS_22Kernel_traits_finalizeILj1536EfffffjLb0ELj1024ELj4ENS_18Kernel_traits_baseILj1536EfffffjLj1024EEEEELb0EEEvNS_9BwdParamsE:
	.zero		17920


//--------------------- .nv.shared._ZN10layer_norm31ln_parallel_residual_bwd_kernelINS_13Kernel_traitsIfffffjLj1536ELj1ELj1ELj4ELj16ENS_18Kernel_traits_baseILj1536EfffffjLj128EEEEELb1ELb1ELb0EEEvNS_9BwdParamsE --------------------------
	.section	.nv.shared._ZN10layer_norm31ln_parallel_residual_bwd_kernelINS_13Kernel_traitsIfffffjLj1536ELj1ELj1ELj4ELj16ENS_18Kernel_traits_baseILj1536EfffffjLj128EEEEELb1ELb1ELb0EEEvNS_9BwdParamsE,"aw",@nobits
	.sectionflags	@""
	.align	16
	.zero		1024


//--------------------- .nv.shared._ZN10layer_norm22ln_bwd_finalize_kernelINS_22Kernel_traits_finalizeILj1536EfffffjLb0ELj1024ELj4ENS_18Kernel_traits_baseILj1536EfffffjLj1024EEEEELb0ELb1EEEvNS_9BwdParamsE --------------------------
	.section	.nv.shared._ZN10layer_norm22ln_bwd_finalize_kernelINS_22Kernel_traits_finalizeILj1536EfffffjLb0ELj1024ELj4ENS_18Kernel_traits_baseILj1536EfffffjLj1024EEEEELb0ELb1EEEvNS_9BwdParamsE,"aw",@nobits
	.sectionflags	@""
	.align	16
.nv.shared._ZN10layer_norm22ln_bwd_finalize_kernelINS_22Kernel_traits_finalizeILj1536EfffffjLb0ELj1024ELj4ENS_18Kernel_traits_baseILj1536EfffffjLj1024EEEEELb0ELb1EEEvNS_9BwdParamsE:
	.zero		9472


//--------------------- .nv.shared._ZN10layer_norm40ln_parallel_residual_bwd_finalize_kernelINS_22Kernel_traits_finalizeILj1536EfffffjLb0ELj1024ELj4ENS_18Kernel_traits_baseILj1536EfffffjLj1024EEEEELb1EEEvNS_9BwdParamsE --------------------------
	.section	.nv.shared._ZN10layer_norm40ln_parallel_residual_bwd_finalize_kernelINS_22Kernel_traits_finalizeILj1536EfffffjLb0ELj1024ELj4ENS_18Kernel_traits_baseILj1536EfffffjLj1024EEEEELb1EEEvNS_9BwdParamsE,"aw",@nobits
	.sectionflags	@""
	.align	16
.nv.shared._ZN10layer_norm40ln_parallel_residual_bwd_finalize_kernelINS_22Kernel_traits_finalizeILj1536EfffffjLb0ELj1024ELj4ENS_18Kernel_traits_baseILj1536EfffffjLj1024EEEEELb1EEEvNS_9BwdParamsE:
	.zero		17920


//--------------------- .nv.shared._ZN10layer_norm31ln_parallel_residual_bwd_kernelINS_13Kernel_traitsIfffffjLj1536ELj1ELj1ELj4ELj16ENS_18Kernel_traits_baseILj1536EfffffjLj128EEEEELb1ELb1ELb1EEEvNS_9BwdParamsE --------------------------
	.section	.nv.shared._ZN10layer_norm31ln_parallel_residual_bwd_kernelINS_13Kernel_traitsIfffffjLj1536ELj1ELj1ELj4ELj16ENS_18Kernel_traits_baseILj1536EfffffjLj128EEEEELb1ELb1ELb1EEEvNS_9BwdParamsE,"aw",@nobits
	.sectionflags	@""
	.align	16
	.zero		1024


//--------------------- .nv.constant0._ZN10layer_norm31ln_parallel_residual_bwd_kernelINS_13Kernel_traitsI13__nv_bfloat16S2_S2_S2_fjLj1536ELj1ELj1ELj4ELj8ENS_18Kernel_traits_baseILj1536ES2_S2_S2_S2_fjLj128EEEEELb0ELb0ELb0EEEvNS_9BwdParamsE --------------------------
	.section	.nv.constant0._ZN10layer_norm31ln_parallel_residual_bwd_kernelINS_13Kernel_traitsI13__nv_bfloat16S2_S2_S2_fjLj1536ELj1ELj1ELj4ELj8ENS_18Kernel_traits_baseILj1536ES2_S2_S2_S2_fjLj128EEEEELb0ELb0ELb0EEEvNS_9BwdParamsE,"a",@progbits
	.sectionflags	@""
	.align	4
.nv.constant0._ZN10layer_norm31ln_parallel_residual_bwd_kernelINS_13Kernel_traitsI13__nv_bfloat16S2_S2_S2_fjLj1536ELj1ELj1ELj4ELj8ENS_18Kernel_traits_baseILj1536ES2_S2_S2_S2_fjLj128EEEEELb0ELb0ELb0EEEvNS_9BwdParamsE:
	.zero		1192


//--------------------- .nv.constant0._ZN10layer_norm31ln_parallel_residual_bwd_kernelINS_13Kernel_traitsI13__nv_bfloat16S2_S2_S2_fjLj1536ELj1ELj1ELj4ELj8ENS_18Kernel_traits_baseILj1536ES2_S2_S2_S2_fjLj128EEEEELb0ELb0ELb1EEEvNS_9BwdParamsE --------------------------
	.section	.nv.constant0._ZN10layer_norm31ln_parallel_residual_bwd_kernelINS_13Kernel_traitsI13__nv_bfloat16S2_S2_S2_fjLj1536ELj1ELj1ELj4ELj8ENS_18Kernel_traits_baseILj1536ES2_S2_S2_S2_fjLj128EEEEELb0ELb0ELb1EEEvNS_9BwdParamsE,"a",@progbits
	.sectionflags	@""
	.align	4
.nv.constant0._ZN10layer_norm31ln_parallel_residual_bwd_kernelINS_13Kernel_traitsI13__nv_bfloat16S2_S2_S2_fjLj1536ELj1ELj1ELj4ELj8ENS_18Kernel_traits_baseILj1536ES2_S2_S2_S2_fjLj128EEEEELb0ELb0ELb1EEEvNS_9BwdParamsE:
	.zero		1192


//--------------------- .nv.constant0._ZN10layer_norm31ln_parallel_residual_bwd_kernelINS_13Kernel_traitsI13__nv_bfloat16S2_S2_S2_fjLj1536ELj1ELj1ELj4ELj8ENS_18Kernel_traits_baseILj1536ES2_S2_S2_S2_fjLj128EEEEELb0ELb1ELb0EEEvNS_9BwdParamsE --------------------------
	.section	.nv.constant0._ZN10layer_norm31ln_parallel_residual_bwd_kernelINS_13Kernel_traitsI13__nv_bfloat16S2_S2_S2_fjLj1536ELj1ELj1ELj4ELj8ENS_18Kernel_traits_baseILj1536ES2_S2_S2_S2_fjLj128EEEEELb0ELb1ELb0EEEvNS_9BwdParamsE,"a",@progbits
	.sectionflags	@""
	.align	4
.nv.constant0._ZN10layer_norm31ln_parallel_residual_bwd_kernelINS_13Kernel_traitsI13__nv_bfloat16S2_S2_S2_fjLj1536ELj1ELj1ELj4ELj8ENS_18Kernel_traits_baseILj1536ES2_S2_S2_S2_fjLj128EEEEELb0ELb1ELb0EEEvNS_9BwdParamsE:
	.zero		1192


//--------------------- .nv.constant0._ZN10layer_norm31ln_parallel_residual_bwd_kernelINS_13Kernel_traitsI13__nv_bfloat16S2_S2_S2_fjLj1536ELj1ELj1ELj4ELj8ENS_18Kernel_traits_baseILj1536ES2_S2_S2_S2_fjLj128EEEEELb0ELb1ELb1EEEvNS_9BwdParamsE --------------------------
	.section	.nv.constant0._ZN10layer_norm31ln_parallel_residual_bwd_kernelINS_13Kernel_traitsI13__nv_bfloat16S2_S2_S2_fjLj1536ELj1ELj1ELj4ELj8ENS_18Kernel_traits_baseILj1536ES2_S2_S2_S2_fjLj128EEEEELb0ELb1ELb1EEEvNS_9BwdParamsE,"a",@progbits
	.sectionflags	@""
	.align	4
.nv.constant0._ZN10layer_norm31ln_parallel_residual_bwd_kernelINS_13Kernel_traitsI13__nv_bfloat16S2_S2_S2_fjLj1536ELj1ELj1ELj4ELj8ENS_18Kernel_traits_baseILj1536ES2_S2_S2_S2_fjLj128EEEEELb0ELb1ELb1EEEvNS_9BwdParamsE:
	.zero		1192


//--------------------- .nv.constant0._ZN10layer_norm31ln_parallel_residual_bwd_kernelINS_13Kernel_traitsI13__nv_bfloat16S2_S2_S2_fjLj1536ELj1ELj1ELj4ELj8ENS_18Kernel_traits_baseILj1536ES2_S2_S2_S2_fjLj128EEEEELb1ELb0ELb0EEEvNS_9BwdParamsE --------------------------
	.section	.nv.constant0._ZN10layer_norm31ln_parallel_residual_bwd_kernelINS_13Kernel_traitsI13__nv_bfloat16S2_S2_S2_fjLj1536ELj1ELj1ELj4ELj8ENS_18Kernel_traits_baseILj1536ES2_S2_S2_S2_fjLj128EEEEELb1ELb0ELb0EEEvNS_9BwdParamsE,"a",@progbits
	.sectionflags	@""
	.align	4
.nv.constant0._ZN10layer_norm31ln_parallel_residual_bwd_kernelINS_13Kernel_traitsI13__nv_bfloat16S2_S2_S2_fjLj1536ELj1ELj1ELj4ELj8ENS_18Kernel_traits_baseILj1536ES2_S2_S2_S2_fjLj128EEEEELb1ELb0ELb0EEEvNS_9BwdParamsE:
	.zero		1192


//--------------------- .nv.constant0._ZN10layer_norm31ln_parallel_residual_bwd_kernelINS_13Kernel_traitsI13__nv_bfloat16S2_S2_S2_fjLj1536ELj1ELj1ELj4ELj8ENS_18Kernel_traits_baseILj1536ES2_S2_S2_S2_fjLj128EEEEELb1ELb0ELb1EEEvNS_9BwdParamsE --------------------------
	.section	.nv.constant0._ZN10layer_norm31ln_parallel_residual_bwd_kernelINS_13Kernel_traitsI13__nv_bfloat16S2_S2_S2_fjLj1536ELj1ELj1ELj4ELj8ENS_18Kernel_traits_baseILj1536ES2_S2_S2_S2_fjLj128EEEEELb1ELb0ELb1EEEvNS_9BwdParamsE,"a",@progbits
	.sectionflags	@""
	.align	4
.nv.constant0._ZN10layer_norm31ln_parallel_residual_bwd_kernelINS_13Kernel_traitsI13__nv_bfloat16S2_S2_S2_fjLj1536ELj1ELj1ELj4ELj8ENS_18Kernel_traits_baseILj1536ES2_S2_S2_S2_fjLj128EEEEELb1ELb0ELb1EEEvNS_9BwdParamsE:
	.zero		1192


//--------------------- .nv.constant0._ZN10layer_norm22ln_bwd_finalize_kernelINS_22Kernel_traits_finalizeILj1536E13__nv_bfloat16S2_S2_S2_fjLb0ELj1024ELj4ENS_18Kernel_traits_baseILj1536ES2_S2_S2_S2_fjLj1024EEEEELb0ELb0EEEvNS_9BwdParamsE --------------------------
	.section	.nv.constant0._ZN10layer_norm22ln_bwd_finalize_kernelINS_22Kernel_traits_finalizeILj1536E13__nv_bfloat16S2_S2_S2_fjLb0ELj1024ELj4ENS_18Kernel_traits_baseILj1536ES2_S2_S2_S2_fjLj1024EEEEELb0ELb0EEEvNS_9BwdParamsE,"a",@progbits
	.sectionflags	@""
	.align	4
.nv.constant0._ZN10layer_norm22ln_bwd_finalize_kernelINS_22Kernel_traits_finalizeILj1536E13__nv_bfloat16S2_S2_S2_fjLb0ELj1024ELj4ENS_18Kernel_traits_baseILj1536ES2_S2_S2_S2_fjLj1024EEEEELb0ELb0EEEvNS_9BwdParamsE:
	.zero		1192


//--------------------- .nv.constant0._ZN10layer_norm40ln_parallel_residual_bwd_finalize_kernelINS_22Kernel_traits_finalizeILj1536E13__nv_bfloat16S2_S2_S2_fjLb0ELj1024ELj4ENS_18Kernel_traits_baseILj1536ES2_S2_S2_S2_fjLj1024EEEEELb0EEEvNS_9BwdParamsE --------------------------
	.section	.nv.constant0._ZN10layer_norm40ln_parallel_residual_bwd_finalize_kernelINS_22Kernel_traits_finalizeILj1536E13__nv_bfloat16S2_S2_S2_fjLb0ELj1024ELj4ENS_18Kernel_traits_baseILj1536ES2_S2_S2_S2_fjLj1024EEEEELb0EEEvNS_9BwdParamsE,"a",@progbits
	.sectionflags	@""
	.align	4
.nv.constant0._ZN10layer_norm40ln_parallel_residual_bwd_finalize_kernelINS_22Kernel_traits_finalizeILj1536E13__nv_bfloat16S2_S2_S2_fjLb0ELj1024ELj4ENS_18Kernel_traits_baseILj1536ES2_S2_S2_S2_fjLj1024EEEEELb0EEEvNS_9BwdParamsE:
	.zero		1192


//--------------------- .nv.constant0._ZN10layer_norm31ln_parallel_residual_bwd_kernelINS_13Kernel_traitsI13__nv_bfloat16S2_S2_S2_fjLj1536ELj1ELj1ELj4ELj8ENS_18Kernel_traits_baseILj1536ES2_S2_S2_S2_fjLj128EEEEELb1ELb1ELb0EEEvNS_9BwdParamsE --------------------------
	.section	.nv.constant0._ZN10layer_norm31ln_parallel_residual_bwd_kernelINS_13Kernel_traitsI13__nv_bfloat16S2_S2_S2_fjLj1536ELj1ELj1ELj4ELj8ENS_18Kernel_traits_baseILj1536ES2_S2_S2_S2_fjLj128EEEEELb1ELb1ELb0EEEvNS_9BwdParamsE,"a",@progbits
	.sectionflags	@""
	.align	4
.nv.constant0._ZN10layer_norm31ln_parallel_residual_bwd_kernelINS_13Kernel_traitsI13__nv_bfloat16S2_S2_S2_fjLj1536ELj1ELj1ELj4ELj8ENS_18Kernel_traits_baseILj1536ES2_S2_S2_S2_fjLj128EEEEELb1ELb1ELb0EEEvNS_9BwdParamsE:
	.zero		1192


//--------------------- .nv.constant0._ZN10layer_norm22ln_bwd_finalize_kernelINS_22Kernel_traits_finalizeILj1536E13__nv_bfloat16S2_S2_S2_fjLb0ELj1024ELj4ENS_18Kernel_traits_baseILj1536ES2_S2_S2_S2_fjLj1024EEEEELb0ELb1EEEvNS_9BwdParamsE --------------------------
	.section	.nv.constant0._ZN10layer_norm22ln_bwd_finalize_kernelINS_22Kernel_traits_finalizeILj1536E13__nv_bfloat16S2_S2_S2_fjLb0ELj1024ELj4ENS_18Kernel_traits_baseILj1536ES2_S2_S2_S2_fjLj1024EEEEELb0ELb1EEEvNS_9BwdParamsE,"a",@progbits
	.sectionflags	@""
	.align	4
.nv.constant0._ZN10layer_norm22ln_bwd_finalize_kernelINS_22Kernel_traits_finalizeILj1536E13__nv_bfloat16S2_S2_S2_fjLb0ELj1024ELj4ENS_18Kernel_traits_baseILj1536ES2_S2_S2_S2_fjLj1024EEEEELb0ELb1EEEvNS_9BwdParamsE:
	.zero		1192


//--------------------- .nv.constant0._ZN10layer_norm40ln_parallel_residual_bwd_finalize_kernelINS_22Kernel_traits_finalizeILj1536E13__nv_bfloat16S2_S2_S2_fjLb0ELj1024ELj4ENS_18Kernel_traits_baseILj1536ES2_S2_S2_S2_fjLj1024EEEEELb1EEEvNS_9BwdParamsE --------------------------
	.section	.nv.constant0._ZN10layer_norm40ln_parallel_residual_bwd_finalize_kernelINS_22Kernel_traits_finalizeILj1536E13__nv_bfloat16S2_S2_S2_fjLb0ELj1024ELj4ENS_18Kernel_traits_baseILj1536ES2_S2_S2_S2_fjLj1024EEEEELb1EEEvNS_9BwdParamsE,"a",@progbits
	.sectionflags	@""
	.align	4
.nv.constant0._ZN10layer_norm40ln_parallel_residual_bwd_finalize_kernelINS_22Kernel_traits_finalizeILj1536E13__nv_bfloat16S2_S2_S2_fjLb0ELj1024ELj4ENS_18Kernel_traits_baseILj1536ES2_S2_S2_S2_fjLj1024EEEEELb1EEEvNS_9BwdParamsE:
	.zero		1192


//--------------------- .nv.constant0._ZN10layer_norm31ln_parallel_residual_bwd_kernelINS_13Kernel_traitsI13__nv_bfloat16S2_S2_S2_fjLj1536ELj1ELj1ELj4ELj8ENS_18Kernel_traits_baseILj1536ES2_S2_S2_S2_fjLj128EEEEELb1ELb1ELb1EEEvNS_9BwdParamsE --------------------------
	.section	.nv.constant0._ZN10layer_norm31ln_parallel_residual_bwd_kernelINS_13Kernel_traitsI13__nv_bfloat16S2_S2_S2_fjLj1536ELj1ELj1ELj4ELj8ENS_18Kernel_traits_baseILj1536ES2_S2_S2_S2_fjLj128EEEEELb1ELb1ELb1EEEvNS_9BwdParamsE,"a",@progbits
	.sectionflags	@""
	.align	4
.nv.constant0._ZN10layer_norm31ln_parallel_residual_bwd_kernelINS_13Kernel_traitsI13__nv_bfloat16S2_S2_S2_fjLj1536ELj1ELj1ELj4ELj8ENS_18Kernel_traits_baseILj1536ES2_S2_S2_S2_fjLj128EEEEELb1ELb1ELb1EEEvNS_9BwdParamsE:
	.zero		1192


//--------------------- .nv.constant0._ZN10layer_norm31ln_parallel_residual_bwd_kernelINS_13Kernel_traitsI6__halfS2_S2_S2_fjLj1536ELj1ELj1ELj4ELj8ENS_18Kernel_traits_baseILj1536ES2_S2_S2_S2_fjLj128EEEEELb0ELb0ELb0EEEvNS_9BwdParamsE --------------------------
	.section	.nv.constant0._ZN10layer_norm31ln_parallel_residual_bwd_kernelINS_13Kernel_traitsI6__halfS2_S2_S2_fjLj1536ELj1ELj1ELj4ELj8ENS_18Kernel_traits_baseILj1536ES2_S2_S2_S2_fjLj128EEEEELb0ELb0ELb0EEEvNS_9BwdParamsE,"a",@progbits
	.sectionflags	@""
	.align	4
.nv.constant0._ZN10layer_norm31ln_parallel_residual_bwd_kernelINS_13Kernel_traitsI6__halfS2_S2_S2_fjLj1536ELj1ELj1ELj4ELj8ENS_18Kernel_traits_baseILj1536ES2_S2_S2_S2_fjLj128EEEEELb0ELb0ELb0EEEvNS_9BwdParamsE:
	.zero		1192


//--------------------- .nv.constant0._ZN10layer_norm31ln_parallel_residual_bwd_kernelINS_13Kernel_traitsI6__halfS2_S2_S2_fjLj1536ELj1ELj1ELj4ELj8ENS_18Kernel_traits_baseILj1536ES2_S2_S2_S2_fjLj128EEEEELb0ELb0ELb1EEEvNS_9BwdParamsE --------------------------
	.section	.nv.constant0._ZN10layer_norm31ln_parallel_residual_bwd_kernelINS_13Kernel_traitsI6__halfS2_S2_S2_fjLj1536ELj1ELj1ELj4ELj8ENS_18Kernel_traits_baseILj1536ES2_S2_S2_S2_fjLj128EEEEELb0ELb0ELb1EEEvNS_9BwdParamsE,"a",@progbits
	.sectionflags	@""
	.align	4
.nv.constant0._ZN10layer_norm31ln_parallel_residual_bwd_kernelINS_13Kernel_traitsI6__halfS2_S2_S2_fjLj1536ELj1ELj1ELj4ELj8ENS_18Kernel_traits_baseILj1536ES2_S2_S2_S2_fjLj128EEEEELb0ELb0ELb1EEEvNS_9BwdParamsE:
	.zero		1192


//--------------------- .nv.constant0._ZN10layer_norm31ln_parallel_residual_bwd_kernelINS_13Kernel_traitsI6__halfS2_S2_S2_fjLj1536ELj1ELj1ELj4ELj8ENS_18Kernel_traits_baseILj1536ES2_S2_S2_S2_fjLj128EEEEELb0ELb1ELb0EEEvNS_9BwdParamsE --------------------------
	.section	.nv.constant0._ZN10layer_norm31ln_parallel_residual_bwd_kernelINS_13Kernel_traitsI6__halfS2_S2_S2_fjLj1536ELj1ELj1ELj4ELj8ENS_18Kernel_traits_baseILj1536ES2_S2_S2_S2_fjLj128EEEEELb0ELb1ELb0EEEvNS_9BwdParamsE,"a",@progbits
	.sectionflags	@""
	.align	4
.nv.constant0._ZN10layer_norm31ln_parallel_residual_bwd_kernelINS_13Kernel_traitsI6__halfS2_S2_S2_fjLj1536ELj1ELj1ELj4ELj8ENS_18Kernel_traits_baseILj1536ES2_S2_S2_S2_fjLj128EEEEELb0ELb1ELb0EEEvNS_9BwdParamsE:
	.zero		1192


//--------------------- .nv.constant0._ZN10layer_norm31ln_parallel_residual_bwd_kernelINS_13Kernel_traitsI6__halfS2_S2_S2_fjLj1536ELj1ELj1ELj4ELj8ENS_18Kernel_traits_baseILj1536ES2_S2_S2_S2_fjLj128EEEEELb0ELb1ELb1EEEvNS_9BwdParamsE --------------------------
	.section	.nv.constant0._ZN10layer_norm31ln_parallel_residual_bwd_kernelINS_13Kernel_traitsI6__halfS2_S2_S2_fjLj1536ELj1ELj1ELj4ELj8ENS_18Kernel_traits_baseILj1536ES2_S2_S2_S2_fjLj128EEEEELb0ELb1ELb1EEEvNS_9BwdParamsE,"a",@progbits
	.sectionflags	@""
	.align	4
.nv.constant0._ZN10layer_norm31ln_parallel_residual_bwd_kernelINS_13Kernel_traitsI6__halfS2_S2_S2_fjLj1536ELj1ELj1ELj4ELj8ENS_18Kernel_traits_baseILj1536ES2_S2_S2_S2_fjLj128EEEEELb0ELb1ELb1EEEvNS_9BwdParamsE:
	.zero		1192


//--------------------- .nv.constant0._ZN10layer_norm31ln_parallel_residual_bwd_kernelINS_13Kernel_traitsI6__halfS2_S2_S2_fjLj1536ELj1ELj1ELj4ELj8ENS_18Kernel_traits_baseILj1536ES2_S2_S2_S2_fjLj128EEEEELb1ELb0ELb0EEEvNS_9BwdParamsE --------------------------
	.section	.nv.constant0._ZN10layer_norm31ln_parallel_residual_bwd_kernelINS_13Kernel_traitsI6__halfS2_S2_S2_fjLj1536ELj1ELj1ELj4ELj8ENS_18Kernel_traits_baseILj1536ES2_S2_S2_S2_fjLj128EEEEELb1ELb0ELb0EEEvNS_9BwdParamsE,"a",@progbits
	.sectionflags	@""
	.align	4
.nv.constant0._ZN10layer_norm31ln_parallel_residual_bwd_kernelINS_13Kernel_traitsI6__halfS2_S2_S2_fjLj1536ELj1ELj1ELj4ELj8ENS_18Kernel_traits_baseILj1536ES2_S2_S2_S2_fjLj128EEEEELb1ELb0ELb0EEEvNS_9BwdParamsE:
	.zero		1192


//--------------------- .nv.constant0._ZN10layer_norm31ln_parallel_residual_bwd_kernelINS_13Kernel_traitsI6__halfS2_S2_S2_fjLj1536ELj1ELj1ELj4ELj8ENS_18Kernel_traits_baseILj1536ES2_S2_S2_S2_fjLj128EEEEELb1ELb0ELb1EEEvNS_9BwdParamsE --------------------------
	.section	.nv.constant0._ZN10layer_norm31ln_parallel_residual_bwd_kernelINS_13Kernel_traitsI6__halfS2_S2_S2_fjLj1536ELj1ELj1ELj4ELj8ENS_18Kernel_traits_baseILj1536ES2_S2_S2_S2_fjLj128EEEEELb1ELb0ELb1EEEvNS_9BwdParamsE,"a",@progbits
	.sectionflags	@""
	.align	4
.nv.constant0._ZN10layer_norm31ln_parallel_residual_bwd_kernelINS_13Kernel_traitsI6__halfS2_S2_S2_fjLj1536ELj1ELj1ELj4ELj8ENS_18Kernel_traits_baseILj1536ES2_S2_S2_S2_fjLj128EEEEELb1ELb0ELb1EEEvNS_9BwdParamsE:
	.zero		1192


//--------------------- .nv.constant0._ZN10layer_norm22ln_bwd_finalize_kernelINS_22Kernel_traits_finalizeILj1536E6__halfS2_S2_S2_fjLb0ELj1024ELj4ENS_18Kernel_traits_baseILj1536ES2_S2_S2_S2_fjLj1024EEEEELb0ELb0EEEvNS_9BwdParamsE --------------------------
	.section	.nv.constant0._ZN10layer_norm22ln_bwd_finalize_kernelINS_22Kernel_traits_finalizeILj1536E6__halfS2_S2_S2_fjLb0ELj1024ELj4ENS_18Kernel_traits_baseILj1536ES2_S2_S2_S2_fjLj1024EEEEELb0ELb0EEEvNS_9BwdParamsE,"a",@progbits
	.sectionflags	@""
	.align	4
.nv.constant0._ZN10layer_norm22ln_bwd_finalize_kernelINS_22Kernel_traits_finalizeILj1536E6__halfS2_S2_S2_fjLb0ELj1024ELj4ENS_18Kernel_traits_baseILj1536ES2_S2_S2_S2_fjLj1024EEEEELb0ELb0EEEvNS_9BwdParamsE:
	.zero		1192


//--------------------- .nv.constant0._ZN10layer_norm40ln_parallel_residual_bwd_finalize_kernelINS_22Kernel_traits_finalizeILj1536E6__halfS2_S2_S2_fjLb0ELj1024ELj4ENS_18Kernel_traits_baseILj1536ES2_S2_S2_S2_fjLj1024EEEEELb0EEEvNS_9BwdParamsE --------------------------
	.section	.nv.constant0._ZN10layer_norm40ln_parallel_residual_bwd_finalize_kernelINS_22Kernel_traits_finalizeILj1536E6__halfS2_S2_S2_fjLb0ELj1024ELj4ENS_18Kernel_traits_baseILj1536ES2_S2_S2_S2_fjLj1024EEEEELb0EEEvNS_9BwdParamsE,"a",@progbits
	.sectionflags	@""
	.align	4
.nv.constant0._ZN10layer_norm40ln_parallel_residual_bwd_finalize_kernelINS_22Kernel_traits_finalizeILj1536E6__halfS2_S2_S2_fjLb0ELj1024ELj4ENS_18Kernel_traits_baseILj1536ES2_S2_S2_S2_fjLj1024EEEEELb0EEEvNS_9BwdParamsE:
	.zero		1192


//--------------------- .nv.constant0._ZN10layer_norm31ln_parallel_residual_bwd_kernelINS_13Kernel_traitsI6__halfS2_S2_S2_fjLj1536ELj1ELj1ELj4ELj8ENS_18Kernel_traits_baseILj1536ES2_S2_S2_S2_fjLj128EEEEELb1ELb1ELb0EEEvNS_9BwdParamsE --------------------------
	.section	.nv.constant0._ZN10layer_norm31ln_parallel_residual_bwd_kernelINS_13Kernel_traitsI6__halfS2_S2_S2_fjLj1536ELj1ELj1ELj4ELj8ENS_18Kernel_traits_baseILj1536ES2_S2_S2_S2_fjLj128EEEEELb1ELb1ELb0EEEvNS_9BwdParamsE,"a",@progbits
	.sectionflags	@""
	.align	4
.nv.constant0._ZN10layer_norm31ln_parallel_residual_bwd_kernelINS_13Kernel_traitsI6__halfS2_S2_S2_fjLj1536ELj1ELj1ELj4ELj8ENS_18Kernel_traits_baseILj1536ES2_S2_S2_S2_fjLj128EEEEELb1ELb1ELb0EEEvNS_9BwdParamsE:
	.zero		1192


//--------------------- .nv.constant0._ZN10layer_norm22ln_bwd_finalize_kernelINS_22Kernel_traits_finalizeILj1536E6__halfS2_S2_S2_fjLb0ELj1024ELj4ENS_18Kernel_traits_baseILj1536ES2_S2_S2_S2_fjLj1024EEEEELb0ELb1EEEvNS_9BwdParamsE --------------------------
	.section	.nv.constant0._ZN10layer_norm22ln_bwd_finalize_kernelINS_22Kernel_traits_finalizeILj1536E6__halfS2_S2_S2_fjLb0ELj1024ELj4ENS_18Kernel_traits_baseILj1536ES2_S2_S2_S2_fjLj1024EEEEELb0ELb1EEEvNS_9BwdParamsE,"a",@progbits
	.sectionflags	@""
	.align	4
.nv.constant0._ZN10layer_norm22ln_bwd_finalize_kernelINS_22Kernel_traits_finalizeILj1536E6__halfS2_S2_S2_fjLb0ELj1024ELj4ENS_18Kernel_traits_baseILj1536ES2_S2_S2_S2_fjLj1024EEEEELb0ELb1EEEvNS_9BwdParamsE:
	.zero		1192


//--------------------- .nv.constant0._ZN10layer_norm40ln_parallel_residual_bwd_finalize_kernelINS_22Kernel_traits_finalizeILj1536E6__halfS2_S2_S2_fjLb0ELj1024ELj4ENS_18Kernel_traits_baseILj1536ES2_S2_S2_S2_fjLj1024EEEEELb1EEEvNS_9BwdParamsE --------------------------
	.section	.nv.constant0._ZN10layer_norm40ln_parallel_residual_bwd_finalize_kernelINS_22Kernel_traits_finalizeILj1536E6__halfS2_S2_S2_fjLb0ELj1024ELj4ENS_18Kernel_traits_baseILj1536ES2_S2_S2_S2_fjLj1024EEEEELb1EEEvNS_9BwdParamsE,"a",@progbits
	.sectionflags	@""
	.align	4
.nv.constant0._ZN10layer_norm40ln_parallel_residual_bwd_finalize_kernelINS_22Kernel_traits_finalizeILj1536E6__halfS2_S2_S2_fjLb0ELj1024ELj4ENS_18Kernel_traits_baseILj1536ES2_S2_S2_S2_fjLj1024EEEEELb1EEEvNS_9BwdParamsE:
	.zero		1192


//--------------------- .nv.constant0._ZN10layer_norm31ln_parallel_residual_bwd_kernelINS_13Kernel_traitsI6__halfS2_S2_S2_fjLj1536ELj1ELj1ELj4ELj8ENS_18Kernel_traits_baseILj1536ES2_S2_S2_S2_fjLj128EEEEELb1ELb1ELb1EEEvNS_9BwdParamsE --------------------------
	.section	.nv.constant0._ZN10layer_norm31ln_parallel_residual_bwd_kernelINS_13Kernel_traitsI6__halfS2_S2_S2_fjLj1536ELj1ELj1ELj4ELj8ENS_18Kernel_traits_baseILj1536ES2_S2_S2_S2_fjLj128EEEEELb1ELb1ELb1EEEvNS_9BwdParamsE,"a",@progbits
	.sectionflags	@""
	.align	4
.nv.constant0._ZN10layer_norm31ln_parallel_residual_bwd_kernelINS_13Kernel_traitsI6__halfS2_S2_S2_fjLj1536ELj1ELj1ELj4ELj8ENS_18Kernel_traits_baseILj1536ES2_S2_S2_S2_fjLj128EEEEELb1ELb1ELb1EEEvNS_9BwdParamsE:
	.zero		1192


//--------------------- .nv.constant0._ZN10layer_norm31ln_parallel_residual_bwd_kernelINS_13Kernel_traitsIf13__nv_bfloat16S2_S2_fjLj1536ELj1ELj1ELj4ELj8ENS_18Kernel_traits_baseILj1536EfS2_S2_S2_fjLj128EEEEELb0ELb0ELb0EEEvNS_9BwdParamsE --------------------------
	.section	.nv.constant0._ZN10layer_norm31ln_parallel_residual_bwd_kernelINS_13Kernel_traitsIf13__nv_bfloat16S2_S2_fjLj1536ELj1ELj1ELj4ELj8ENS_18Kernel_traits_baseILj1536EfS2_S2_S2_fjLj128EEEEELb0ELb0ELb0EEEvNS_9BwdParamsE,"a",@progbits
	.sectionflags	@""
	.align	4
.nv.constant0._ZN10layer_norm31ln_parallel_residual_bwd_kernelINS_13Kernel_traitsIf13__nv_bfloat16S2_S2_fjLj1536ELj1ELj1ELj4ELj8ENS_18Kernel_traits_baseILj1536EfS2_S2_S2_fjLj128EEEEELb0ELb0ELb0EEEvNS_9BwdParamsE:
	.zero		1192


//--------------------- .nv.constant0._ZN10layer_norm31ln_parallel_residual_bwd_kernelINS_13Kernel_traitsIf13__nv_bfloat16S2_S2_fjLj1536ELj1ELj1ELj4ELj8ENS_18Kernel_traits_baseILj1536EfS2_S2_S2_fjLj128EEEEELb0ELb0ELb1EEEvNS_9BwdParamsE --------------------------
	.section	.nv.constant0._ZN10layer_norm31ln_parallel_residual_bwd_kernelINS_13Kernel_traitsIf13__nv_bfloat16S2_S2_fjLj1536ELj1ELj1ELj4ELj8ENS_18Kernel_traits_baseILj1536EfS2_S2_S2_fjLj128EEEEELb0ELb0ELb1EEEvNS_9BwdParamsE,"a",@progbits
	.sectionflags	@""
	.align	4
.nv.constant0._ZN10layer_norm31ln_parallel_residual_bwd_kernelINS_13Kernel_traitsIf13__nv_bfloat16S2_S2_fjLj1536ELj1ELj1ELj4ELj8ENS_18Kernel_traits_baseILj1536EfS2_S2_S2_fjLj128EEEEELb0ELb0ELb1EEEvNS_9BwdParamsE:
	.zero		1192


//--------------------- .nv.constant0._ZN10layer_norm31ln_parallel_residual_bwd_kernelINS_13Kernel_traitsIf13__nv_bfloat16S2_S2_fjLj1536ELj1ELj1ELj4ELj8ENS_18Kernel_traits_baseILj1536EfS2_S2_S2_fjLj128EEEEELb0ELb1ELb0EEEvNS_9BwdParamsE --------------------------
	.section	.nv.constant0._ZN10layer_norm31ln_parallel_residual_bwd_kernelINS_13Kernel_traitsIf13__nv_bfloat16S2_S2_fjLj1536ELj1ELj1ELj4ELj8ENS_18Kernel_traits_baseILj1536EfS2_S2_S2_fjLj128EEEEELb0ELb1ELb0EEEvNS_9BwdParamsE,"a",@progbits
	.sectionflags	@""
	.align	4
.nv.constant0._ZN10layer_norm31ln_parallel_residual_bwd_kernelINS_13Kernel_traitsIf13__nv_bfloat16S2_S2_fjLj1536ELj1ELj1ELj4ELj8ENS_18Kernel_traits_baseILj1536EfS2_S2_S2_fjLj128EEEEELb0ELb1ELb0EEEvNS_9BwdParamsE:
	.zero		1192


//--------------------- .nv.constant0._ZN10layer_norm31ln_parallel_residual_bwd_kernelINS_13Kernel_traitsIf13__nv_bfloat16S2_S2_fjLj1536ELj1ELj1ELj4ELj8ENS_18Kernel_traits_baseILj1536EfS2_S2_S2_fjLj128EEEEELb0ELb1ELb1EEEvNS_9BwdParamsE --------------------------
	.section	.nv.constant0._ZN10layer_norm31ln_parallel_residual_bwd_kernelINS_13Kernel_traitsIf13__nv_bfloat16S2_S2_fjLj1536ELj1ELj1ELj4ELj8ENS_18Kernel_traits_baseILj1536EfS2_S2_S2_fjLj128EEEEELb0ELb1ELb1EEEvNS_9BwdParamsE,"a",@progbits
	.sectionflags	@""
	.align	4
.nv.constant0._ZN10layer_norm31ln_parallel_residual_bwd_kernelINS_13Kernel_traitsIf13__nv_bfloat16S2_S2_fjLj1536ELj1ELj1ELj4ELj8ENS_18Kernel_traits_baseILj1536EfS2_S2_S2_fjLj128EEEEELb0ELb1ELb1EEEvNS_9BwdParamsE:
	.zero		1192


//--------------------- .nv.constant0._ZN10layer_norm31ln_parallel_residual_bwd_kernelINS_13Kernel_traitsIf13__nv_bfloat16S2_S2_fjLj1536ELj1ELj1ELj4ELj8ENS_18Kernel_traits_baseILj1536EfS2_S2_S2_fjLj128EEEEELb1ELb0ELb0EEEvNS_9BwdParamsE --------------------------
	.section	.nv.constant0._ZN10layer_norm31ln_parallel_residual_bwd_kernelINS_13Kernel_traitsIf13__nv_bfloat16S2_S2_fjLj1536ELj1ELj1ELj4ELj8ENS_18Kernel_traits_baseILj1536EfS2_S2_S2_fjLj128EEEEELb1ELb0ELb0EEEvNS_9BwdParamsE,"a",@progbits
	.sectionflags	@""
	.align	4
.nv.constant0._ZN10layer_norm31ln_parallel_residual_bwd_kernelINS_13Kernel_traitsIf13__nv_bfloat16S2_S2_fjLj1536ELj1ELj1ELj4ELj8ENS_18Kernel_traits_baseILj1536EfS2_S2_S2_fjLj128EEEEELb1ELb0ELb0EEEvNS_9BwdParamsE:
	.zero		1192


//--------------------- .nv.constant0._ZN10layer_norm31ln_parallel_residual_bwd_kernelINS_13Kernel_traitsIf13__nv_bfloat16S2_S2_fjLj1536ELj1ELj1ELj4ELj8ENS_18Kernel_traits_baseILj1536EfS2_S2_S2_fjLj128EEEEELb1ELb0ELb1EEEvNS_9BwdParamsE --------------------------
	.section	.nv.constant0._ZN10layer_norm31ln_parallel_residual_bwd_kernelINS_13Kernel_traitsIf13__nv_bfloat16S2_S2_fjLj1536ELj1ELj1ELj4ELj8ENS_18Kernel_traits_baseILj1536EfS2_S2_S2_fjLj128EEEEELb1ELb0ELb1EEEvNS_9BwdParamsE,"a",@progbits
	.sectionflags	@""
	.align	4
.nv.constant0._ZN10layer_norm31ln_parallel_residual_bwd_kernelINS_13Kernel_traitsIf13__nv_bfloat16S2_S2_fjLj1536ELj1ELj1ELj4ELj8ENS_18Kernel_traits_baseILj1536EfS2_S2_S2_fjLj128EEEEELb1ELb0ELb1EEEvNS_9BwdParamsE:
	.zero		1192


//--------------------- .nv.constant0._ZN10layer_norm22ln_bwd_finalize_kernelINS_22Kernel_traits_finalizeILj1536Ef13__nv_bfloat16S2_S2_fjLb0ELj1024ELj4ENS_18Kernel_traits_baseILj1536EfS2_S2_S2_fjLj1024EEEEELb0ELb0EEEvNS_9BwdParamsE --------------------------
	.section	.nv.constant0._ZN10layer_norm22ln_bwd_finalize_kernelINS_22Kernel_traits_finalizeILj1536Ef13__nv_bfloat16S2_S2_fjLb0ELj1024ELj4ENS_18Kernel_traits_baseILj1536EfS2_S2_S2_fjLj1024EEEEELb0ELb0EEEvNS_9BwdParamsE,"a",@progbits
	.sectionflags	@""
	.align	4
.nv.constant0._ZN10layer_norm22ln_bwd_finalize_kernelINS_22Kernel_traits_finalizeILj1536Ef13__nv_bfloat16S2_S2_fjLb0ELj1024ELj4ENS_18Kernel_traits_baseILj1536EfS2_S2_S2_fjLj1024EEEEELb0ELb0EEEvNS_9BwdParamsE:
	.zero		1192


//--------------------- .nv.constant0._ZN10layer_norm40ln_parallel_residual_bwd_finalize_kernelINS_22Kernel_traits_finalizeILj1536Ef13__nv_bfloat16S2_S2_fjLb0ELj1024ELj4ENS_18Kernel_traits_baseILj1536EfS2_S2_S2_fjLj1024EEEEELb0EEEvNS_9BwdParamsE --------------------------
	.section	.nv.constant0._ZN10layer_norm40ln_parallel_residual_bwd_finalize_kernelINS_22Kernel_traits_finalizeILj1536Ef13__nv_bfloat16S2_S2_fjLb0ELj1024ELj4ENS_18Kernel_traits_baseILj1536EfS2_S2_S2_fjLj1024EEEEELb0EEEvNS_9BwdParamsE,"a",@progbits
	.sectionflags	@""
	.align	4
.nv.constant0._ZN10layer_norm40ln_parallel_residual_bwd_finalize_kernelINS_22Kernel_traits_finalizeILj1536Ef13__nv_bfloat16S2_S2_fjLb0ELj1024ELj4ENS_18Kernel_traits_baseILj1536EfS2_S2_S2_fjLj1024EEEEELb0EEEvNS_9BwdParamsE:
	.zero		1192


//--------------------- .nv.constant0._ZN10layer_norm31ln_parallel_residual_bwd_kernelINS_13Kernel_traitsIf13__nv_bfloat16S2_S2_fjLj1536ELj1ELj1ELj4ELj8ENS_18Kernel_traits_baseILj1536EfS2_S2_S2_fjLj128EEEEELb1ELb1ELb0EEEvNS_9BwdParamsE --------------------------
	.section	.nv.constant0._ZN10layer_norm31ln_parallel_residual_bwd_kernelINS_13Kernel_traitsIf13__nv_bfloat16S2_S2_fjLj1536ELj1ELj1ELj4ELj8ENS_18Kernel_traits_baseILj1536EfS2_S2_S2_fjLj128EEEEELb1ELb1ELb0EEEvNS_9BwdParamsE,"a",@progbits
	.sectionflags	@""
	.align	4
.nv.constant0._ZN10layer_norm31ln_parallel_residual_bwd_kernelINS_13Kernel_traitsIf13__nv_bfloat16S2_S2_fjLj1536ELj1ELj1ELj4ELj8ENS_18Kernel_traits_baseILj1536EfS2_S2_S2_fjLj128EEEEELb1ELb1ELb0EEEvNS_9BwdParamsE:
	.zero		1192


//--------------------- .nv.constant0._ZN10layer_norm22ln_bwd_finalize_kernelINS_22Kernel_traits_finalizeILj1536Ef13__nv_bfloat16S2_S2_fjLb0ELj1024ELj4ENS_18Kernel_traits_baseILj1536EfS2_S2_S2_fjLj1024EEEEELb0ELb1EEEvNS_9BwdParamsE --------------------------
	.section	.nv.constant0._ZN10layer_norm22ln_bwd_finalize_kernelINS_22Kernel_traits_finalizeILj1536Ef13__nv_bfloat16S2_S2_fjLb0ELj1024ELj4ENS_18Kernel_traits_baseILj1536EfS2_S2_S2_fjLj1024EEEEELb0ELb1EEEvNS_9BwdParamsE,"a",@progbits
	.sectionflags	@""
	.align	4
.nv.constant0._ZN10layer_norm22ln_bwd_finalize_kernelINS_22Kernel_traits_finalizeILj1536Ef13__nv_bfloat16S2_S2_fjLb0ELj1024ELj4ENS_18Kernel_traits_baseILj1536EfS2_S2_S2_fjLj1024EEEEELb0ELb1EEEvNS_9BwdParamsE:
	.zero		1192


//--------------------- .nv.constant0._ZN10layer_norm40ln_parallel_residual_bwd_finalize_kernelINS_22Kernel_traits_finalizeILj1536Ef13__nv_bfloat16S2_S2_fjLb0ELj1024ELj4ENS_18Kernel_traits_baseILj1536EfS2_S2_S2_fjLj1024EEEEELb1EEEvNS_9BwdParamsE --------------------------
	.section	.nv.constant0._ZN10layer_norm40ln_parallel_residual_bwd_finalize_kernelINS_22Kernel_traits_finalizeILj1536Ef13__nv_bfloat16S2_S2_fjLb0ELj1024ELj4ENS_18Kernel_traits_baseILj1536EfS2_S2_S2_fjLj1024EEEEELb1EEEvNS_9BwdParamsE,"a",@progbits
	.sectionflags	@""
	.align	4
.nv.constant0._ZN10layer_norm40ln_parallel_residual_bwd_finalize_kernelINS_22Kernel_traits_finalizeILj1536Ef13__nv_bfloat16S2_S2_fjLb0ELj1024ELj4ENS_18Kernel_traits_baseILj1536EfS2_S2_S2_fjLj1024EEEEELb1EEEvNS_9BwdParamsE:
	.zero		1192


//--------------------- .nv.constant0._ZN10layer_norm31ln_parallel_residual_bwd_kernelINS_13Kernel_traitsIf13__nv_bfloat16S2_S2_fjLj1536ELj1ELj1ELj4ELj8ENS_18Kernel_traits_baseILj1536EfS2_S2_S2_fjLj128EEEEELb1ELb1ELb1EEEvNS_9BwdParamsE --------------------------
	.section	.nv.constant0._ZN10layer_norm31ln_parallel_residual_bwd_kernelINS_13Kernel_traitsIf13__nv_bfloat16S2_S2_fjLj1536ELj1ELj1ELj4ELj8ENS_18Kernel_traits_baseILj1536EfS2_S2_S2_fjLj128EEEEELb1ELb1ELb1EEEvNS_9BwdParamsE,"a",@progbits
	.sectionflags	@""
	.align	4
.nv.constant0._ZN10layer_norm31ln_parallel_residual_bwd_kernelINS_13Kernel_traitsIf13__nv_bfloat16S2_S2_fjLj1536ELj1ELj1ELj4ELj8ENS_18Kernel_traits_baseILj1536EfS2_S2_S2_fjLj128EEEEELb1ELb1ELb1EEEvNS_9BwdParamsE:
	.zero		1192


//--------------------- .nv.constant0._ZN10layer_norm31ln_parallel_residual_bwd_kernelINS_13Kernel_traitsI13__nv_bfloat16S2_fS2_fjLj1536ELj1ELj1ELj4ELj8ENS_18Kernel_traits_baseILj1536ES2_S2_fS2_fjLj128EEEEELb0ELb0ELb0EEEvNS_9BwdParamsE --------------------------
	.section	.nv.constant0._ZN10layer_norm31ln_parallel_residual_bwd_kernelINS_13Kernel_traitsI13__nv_bfloat16S2_fS2_fjLj1536ELj1ELj1ELj4ELj8ENS_18Kernel_traits_baseILj1536ES2_S2_fS2_fjLj128EEEEELb0ELb0ELb0EEEvNS_9BwdParamsE,"a",@progbits
	.sectionflags	@""
	.align	4
.nv.constant0._ZN10layer_norm31ln_parallel_residual_bwd_kernelINS_13Kernel_traitsI13__nv_bfloat16S2_fS2_fjLj1536ELj1ELj1ELj4ELj8ENS_18Kernel_traits_baseILj1536ES2_S2_fS2_fjLj128EEEEELb0ELb0ELb0EEEvNS_9BwdParamsE:
	.zero		1192


//--------------------- .nv.constant0._ZN10layer_norm31ln_parallel_residual_bwd_kernelINS_13Kernel_traitsI13__nv_bfloat16S2_fS2_fjLj1536ELj1ELj1ELj4ELj8ENS_18Kernel_traits_baseILj1536ES2_S2_fS2_fjLj128EEEEELb0ELb0ELb1EEEvNS_9BwdParamsE --------------------------
	.section	.nv.constant0._ZN10layer_norm31ln_parallel_residual_bwd_kernelINS_13Kernel_traitsI13__nv_bfloat16S2_fS2_fjLj1536ELj1ELj1ELj4ELj8ENS_18Kernel_traits_baseILj1536ES2_S2_fS2_fjLj128EEEEELb0ELb0ELb1EEEvNS_9BwdParamsE,"a",@progbits
	.sectionflags	@""
	.align	4
.nv.constant0._ZN10layer_norm31ln_parallel_residual_bwd_kernelINS_13Kernel_traitsI13__nv_bfloat16S2_fS2_fjLj1536ELj1ELj1ELj4ELj8ENS_18Kernel_traits_baseILj1536ES2_S2_fS2_fjLj128EEEEELb0ELb0ELb1EEEvNS_9BwdParamsE:
	.zero		1192


//--------------------- .nv.constant0._ZN10layer_norm31ln_parallel_residual_bwd_kernelINS_13Kernel_traitsI13__nv_bfloat16S2_fS2_fjLj1536ELj1ELj1ELj4ELj8ENS_18Kernel_traits_baseILj1536ES2_S2_fS2_fjLj128EEEEELb0ELb1ELb0EEEvNS_9BwdParamsE --------------------------
	.section	.nv.constant0._ZN10layer_norm31ln_parallel_residual_bwd_kernelINS_13Kernel_traitsI13__nv_bfloat16S2_fS2_fjLj1536ELj1ELj1ELj4ELj8ENS_18Kernel_traits_baseILj1536ES2_S2_fS2_fjLj128EEEEELb0ELb1ELb0EEEvNS_9BwdParamsE,"a",@progbits
	.sectionflags	@""
	.align	4
.nv.constant0._ZN10layer_norm31ln_parallel_residual_bwd_kernelINS_13Kernel_traitsI13__nv_bfloat16S2_fS2_fjLj1536ELj1ELj1ELj4ELj8ENS_18Kernel_traits_baseILj1536ES2_S2_fS2_fjLj128EEEEELb0ELb1ELb0EEEvNS_9BwdParamsE:
	.zero		1192


//--------------------- .nv.constant0._ZN10layer_norm31ln_parallel_residual_bwd_kernelINS_13Kernel_traitsI13__nv_bfloat16S2_fS2_fjLj1536ELj1ELj1ELj4ELj8ENS_18Kernel_traits_baseILj1536ES2_S2_fS2_fjLj128EEEEELb0ELb1ELb1EEEvNS_9BwdParamsE --------------------------
	.section	.nv.constant0._ZN10layer_norm31ln_parallel_residual_bwd_kernelINS_13Kernel_traitsI13__nv_bfloat16S2_fS2_fjLj1536ELj1ELj1ELj4ELj8ENS_18Kernel_traits_baseILj1536ES2_S2_fS2_fjLj128EEEEELb0ELb1ELb1EEEvNS_9BwdParamsE,"a",@progbits
	.sectionflags	@""
	.align	4
.nv.constant0._ZN10layer_norm31ln_parallel_residual_bwd_kernelINS_13Kernel_traitsI13__nv_bfloat16S2_fS2_fjLj1536ELj1ELj1ELj4ELj8ENS_18Kernel_traits_baseILj1536ES2_S2_fS2_fjLj128EEEEELb0ELb1ELb1EEEvNS_9BwdParamsE:
	.zero		1192


//--------------------- .nv.constant0._ZN10layer_norm31ln_parallel_residual_bwd_kernelINS_13Kernel_traitsI13__nv_bfloat16S2_fS2_fjLj1536ELj1ELj1ELj4ELj8ENS_18Kernel_traits_baseILj1536ES2_S2_fS2_fjLj128EEEEELb1ELb0ELb0EEEvNS_9BwdParamsE --------------------------
	.section	.nv.constant0._ZN10layer_norm31ln_parallel_residual_bwd_kernelINS_13Kernel_traitsI13__nv_bfloat16S2_fS2_fjLj1536ELj1ELj1ELj4ELj8ENS_18Kernel_traits_baseILj1536ES2_S2_fS2_fjLj128EEEEELb1ELb0ELb0EEEvNS_9BwdParamsE,"a",@progbits
	.sectionflags	@""
	.align	4
.nv.constant0._ZN10layer_norm31ln_parallel_residual_bwd_kernelINS_13Kernel_traitsI13__nv_bfloat16S2_fS2_fjLj1536ELj1ELj1ELj4ELj8ENS_18Kernel_traits_baseILj1536ES2_S2_fS2_fjLj128EEEEELb1ELb0ELb0EEEvNS_9BwdParamsE:
	.zero		1192


//--------------------- .nv.constant0._ZN10layer_norm31ln_parallel_residual_bwd_kernelINS_13Kernel_traitsI13__nv_bfloat16S2_fS2_fjLj1536ELj1ELj1ELj4ELj8ENS_18Kernel_traits_baseILj1536ES2_S2_fS2_fjLj128EEEEELb1ELb0ELb1EEEvNS_9BwdParamsE --------------------------
	.section	.nv.constant0._ZN10layer_norm31ln_parallel_residual_bwd_kernelINS_13Kernel_traitsI13__nv_bfloat16S2_fS2_fjLj1536ELj1ELj1ELj4ELj8ENS_18Kernel_traits_baseILj1536ES2_S2_fS2_fjLj128EEEEELb1ELb0ELb1EEEvNS_9BwdParamsE,"a",@progbits
	.sectionflags	@""
	.align	4
.nv.constant0._ZN10layer_norm31ln_parallel_residual_bwd_kernelINS_13Kernel_traitsI13__nv_bfloat16S2_fS2_fjLj1536ELj1ELj1ELj4ELj8ENS_18Kernel_traits_baseILj1536ES2_S2_fS2_fjLj128EEEEELb1ELb0ELb1EEEvNS_9BwdParamsE:
	.zero		1192


//--------------------- .nv.constant0._ZN10layer_norm22ln_bwd_finalize_kernelINS_22Kernel_traits_finalizeILj1536E13__nv_bfloat16S2_fS2_fjLb0ELj1024ELj4ENS_18Kernel_traits_baseILj1536ES2_S2_fS2_fjLj1024EEEEELb0ELb0EEEvNS_9BwdParamsE --------------------------
	.section	.nv.constant0._ZN10layer_norm22ln_bwd_finalize_kernelINS_22Kernel_traits_finalizeILj1536E13__nv_bfloat16S2_fS2_fjLb0ELj1024ELj4ENS_18Kernel_traits_baseILj1536ES2_S2_fS2_fjLj1024EEEEELb0ELb0EEEvNS_9BwdParamsE,"a",@progbits
	.sectionflags	@""
	.align	4
.nv.constant0._ZN10layer_norm22ln_bwd_finalize_kernelINS_22Kernel_traits_finalizeILj1536E13__nv_bfloat16S2_fS2_fjLb0ELj1024ELj4ENS_18Kernel_traits_baseILj1536ES2_S2_fS2_fjLj1024EEEEELb0ELb0EEEvNS_9BwdParamsE:
	.zero		1192


//--------------------- .nv.constant0._ZN10layer_norm40ln_parallel_residual_bwd_finalize_kernelINS_22Kernel_traits_finalizeILj1536E13__nv_bfloat16S2_fS2_fjLb0ELj1024ELj4ENS_18Kernel_traits_baseILj1536ES2_S2_fS2_fjLj1024EEEEELb0EEEvNS_9BwdParamsE --------------------------
	.section	.nv.constant0._ZN10layer_norm40ln_parallel_residual_bwd_finalize_kernelINS_22Kernel_traits_finalizeILj1536E13__nv_bfloat16S2_fS2_fjLb0ELj1024ELj4ENS_18Kernel_traits_baseILj1536ES2_S2_fS2_fjLj1024EEEEELb0EEEvNS_9BwdParamsE,"a",@progbits
	.sectionflags	@""
	.align	4
.nv.constant0._ZN10layer_norm40ln_parallel_residual_bwd_finalize_kernelINS_22Kernel_traits_finalizeILj1536E13__nv_bfloat16S2_fS2_fjLb0ELj1024ELj4ENS_18Kernel_traits_baseILj1536ES2_S2_fS2_fjLj1024EEEEELb0EEEvNS_9BwdParamsE:
	.zero		1192


//--------------------- .nv.constant0._ZN10layer_norm31ln_parallel_residual_bwd_kernelINS_13Kernel_traitsI13__nv_bfloat16S2_fS2_fjLj1536ELj1ELj1ELj4ELj8ENS_18Kernel_traits_baseILj1536ES2_S2_fS2_fjLj128EEEEELb1ELb1ELb0EEEvNS_9BwdParamsE --------------------------
	.section	.nv.constant0._ZN10layer_norm31ln_parallel_residual_bwd_kernelINS_13Kernel_traitsI13__nv_bfloat16S2_fS2_fjLj1536ELj1ELj1ELj4ELj8ENS_18Kernel_traits_baseILj1536ES2_S2_fS2_fjLj128EEEEELb1ELb1ELb0EEEvNS_9BwdParamsE,"a",@progbits
	.sectionflags	@""
	.align	4
.nv.constant0._ZN10layer_norm31ln_parallel_residual_bwd_kernelINS_13Kernel_traitsI13__nv_bfloat16S2_fS2_fjLj1536ELj1ELj1ELj4ELj8ENS_18Kernel_traits_baseILj1536ES2_S2_fS2_fjLj128EEEEELb1ELb1ELb0EEEvNS_9BwdParamsE:
	.zero		1192


//--------------------- .nv.constant0._ZN10layer_norm22ln_bwd_finalize_kernelINS_22Kernel_traits_finalizeILj1536E13__nv_bfloat16S2_fS2_fjLb0ELj1024ELj4ENS_18Kernel_traits_baseILj1536ES2_S2_fS2_fjLj1024EEEEELb0ELb1EEEvNS_9BwdParamsE --------------------------
	.section	.nv.constant0._ZN10layer_norm22ln_bwd_finalize_kernelINS_22Kernel_traits_finalizeILj1536E13__nv_bfloat16S2_fS2_fjLb0ELj1024ELj4ENS_18Kernel_traits_baseILj1536ES2_S2_fS2_fjLj1024EEEEELb0ELb1EEEvNS_9BwdParamsE,"a",@progbits
	.sectionflags	@""
	.align	4
.nv.constant0._ZN10layer_norm22ln_bwd_finalize_kernelINS_22Kernel_traits_finalizeILj1536E13__nv_bfloat16S2_fS2_fjLb0ELj1024ELj4ENS_18Kernel_traits_baseILj1536ES2_S2_fS2_fjLj1024EEEEELb0ELb1EEEvNS_9BwdParamsE:
	.zero		1192


//--------------------- .nv.constant0._ZN10layer_norm40ln_parallel_residual_bwd_finalize_kernelINS_22Kernel_traits_finalizeILj1536E13__nv_bfloat16S2_fS2_fjLb0ELj1024ELj4ENS_18Kernel_traits_baseILj1536ES2_S2_fS2_fjLj1024EEEEELb1EEEvNS_9BwdParamsE --------------------------
	.section	.nv.constant0._ZN10layer_norm40ln_parallel_residual_bwd_finalize_kernelINS_22Kernel_traits_finalizeILj1536E13__nv_bfloat16S2_fS2_fjLb0ELj1024ELj4ENS_18Kernel_traits_baseILj1536ES2_S2_fS2_fjLj1024EEEEELb1EEEvNS_9BwdParamsE,"a",@progbits
	.sectionflags	@""
	.align	4
.nv.constant0._ZN10layer_norm40ln_parallel_residual_bwd_finalize_kernelINS_22Kernel_traits_finalizeILj1536E13__nv_bfloat16S2_fS2_fjLb0ELj1024ELj4ENS_18Kernel_traits_baseILj1536ES2_S2_fS2_fjLj1024EEEEELb1EEEvNS_9BwdParamsE:
	.zero		1192


//--------------------- .nv.constant0._ZN10layer_norm31ln_parallel_residual_bwd_kernelINS_13Kernel_traitsI13__nv_bfloat16S2_fS2_fjLj1536ELj1ELj1ELj4ELj8ENS_18Kernel_traits_baseILj1536ES2_S2_fS2_fjLj128EEEEELb1ELb1ELb1EEEvNS_9BwdParamsE --------------------------
	.section	.nv.constant0._ZN10layer_norm31ln_parallel_residual_bwd_kernelINS_13Kernel_traitsI13__nv_bfloat16S2_fS2_fjLj1536ELj1ELj1ELj4ELj8ENS_18Kernel_traits_baseILj1536ES2_S2_fS2_fjLj128EEEEELb1ELb1ELb1EEEvNS_9BwdParamsE,"a",@progbits
	.sectionflags	@""
	.align	4
.nv.constant0._ZN10layer_norm31ln_parallel_residual_bwd_kernelINS_13Kernel_traitsI13__nv_bfloat16S2_fS2_fjLj1536ELj1ELj1ELj4ELj8ENS_18Kernel_traits_baseILj1536ES2_S2_fS2_fjLj128EEEEELb1ELb1ELb1EEEvNS_9BwdParamsE:
	.zero		1192


//--------------------- .nv.constant0._ZN10layer_norm31ln_parallel_residual_bwd_kernelINS_13Kernel_traitsIf13__nv_bfloat16fS2_fjLj1536ELj1ELj1ELj4ELj8ENS_18Kernel_traits_baseILj1536EfS2_fS2_fjLj128EEEEELb0ELb0ELb0EEEvNS_9BwdParamsE --------------------------
	.section	.nv.constant0._ZN10layer_norm31ln_parallel_residual_bwd_kernelINS_13Kernel_traitsIf13__nv_bfloat16fS2_fjLj1536ELj1ELj1ELj4ELj8ENS_18Kernel_traits_baseILj1536EfS2_fS2_fjLj128EEEEELb0ELb0ELb0EEEvNS_9BwdParamsE,"a",@progbits
	.sectionflags	@""
	.align	4
.nv.constant0._ZN10layer_norm31ln_parallel_residual_bwd_kernelINS_13Kernel_traitsIf13__nv_bfloat16fS2_fjLj1536ELj1ELj1ELj4ELj8ENS_18Kernel_traits_baseILj1536EfS2_fS2_fjLj128EEEEELb0ELb0ELb0EEEvNS_9BwdParamsE:
	.zero		1192


//--------------------- .nv.constant0._ZN10layer_norm31ln_parallel_residual_bwd_kernelINS_13Kernel_traitsIf13__nv_bfloat16fS2_fjLj1536ELj1ELj1ELj4ELj8ENS_18Kernel_traits_baseILj1536EfS2_fS2_fjLj128EEEEELb0ELb0ELb1EEEvNS_9BwdParamsE --------------------------
	.section	.nv.constant0._ZN10layer_norm31ln_parallel_residual_bwd_kernelINS_13Kernel_traitsIf13__nv_bfloat16fS2_fjLj1536ELj1ELj1ELj4ELj8ENS_18Kernel_traits_baseILj1536EfS2_fS2_fjLj128EEEEELb0ELb0ELb1EEEvNS_9BwdParamsE,"a",@progbits
	.sectionflags	@""
	.align	4
.nv.constant0._ZN10layer_norm31ln_parallel_residual_bwd_kernelINS_13Kernel_traitsIf13__nv_bfloat16fS2_fjLj1536ELj1ELj1ELj4ELj8ENS_18Kernel_traits_baseILj1536EfS2_fS2_fjLj128EEEEELb0ELb0ELb1EEEvNS_9BwdParamsE:
	.zero		1192


//--------------------- .nv.constant0._ZN10layer_norm31ln_parallel_residual_bwd_kernelINS_13Kernel_traitsIf13__nv_bfloat16fS2_fjLj1536ELj1ELj1ELj4ELj8ENS_18Kernel_traits_baseILj1536EfS2_fS2_fjLj128EEEEELb0ELb1ELb0EEEvNS_9BwdParamsE --------------------------
	.section	.nv.constant0._ZN10layer_norm31ln_parallel_residual_bwd_kernelINS_13Kernel_traitsIf13__nv_bfloat16fS2_fjLj1536ELj1ELj1ELj4ELj8ENS_18Kernel_traits_baseILj1536EfS2_fS2_fjLj128EEEEELb0ELb1ELb0EEEvNS_9BwdParamsE,"a",@progbits
	.sectionflags	@""
	.align	4
.nv.constant0._ZN10layer_norm31ln_parallel_residual_bwd_kernelINS_13Kernel_traitsIf13__nv_bfloat16fS2_fjLj1536ELj1ELj1ELj4ELj8ENS_18Kernel_traits_baseILj1536EfS2_fS2_fjLj128EEEEELb0ELb1ELb0EEEvNS_9BwdParamsE:
	.zero		1192


//--------------------- .nv.constant0._ZN10layer_norm31ln_parallel_residual_bwd_kernelINS_13Kernel_traitsIf13__nv_bfloat16fS2_fjLj1536ELj1ELj1ELj4ELj8ENS_18Kernel_traits_baseILj1536EfS2_fS2_fjLj128EEEEELb0ELb1ELb1EEEvNS_9BwdParamsE --------------------------
	.section	.nv.constant0._ZN10layer_norm31ln_parallel_residual_bwd_kernelINS_13Kernel_traitsIf13__nv_bfloat16fS2_fjLj1536ELj1ELj1ELj4ELj8ENS_18Kernel_traits_baseILj1536EfS2_fS2_fjLj128EEEEELb0ELb1ELb1EEEvNS_9BwdParamsE,"a",@progbits
	.sectionflags	@""
	.align	4
.nv.constant0._ZN10layer_norm31ln_parallel_residual_bwd_kernelINS_13Kernel_traitsIf13__nv_bfloat16fS2_fjLj1536ELj1ELj1ELj4ELj8ENS_18Kernel_traits_baseILj1536EfS2_fS2_fjLj128EEEEELb0ELb1ELb1EEEvNS_9BwdParamsE:
	.zero		1192


//--------------------- .nv.constant0._ZN10layer_norm31ln_parallel_residual_bwd_kernelINS_13Kernel_traitsIf13__nv_bfloat16fS2_fjLj1536ELj1ELj1ELj4ELj8ENS_18Kernel_traits_baseILj1536EfS2_fS2_fjLj128EEEEELb1ELb0ELb0EEEvNS_9BwdParamsE --------------------------
	.section	.nv.constant0._ZN10layer_norm31ln_parallel_residual_bwd_kernelINS_13Kernel_traitsIf13__nv_bfloat16fS2_fjLj1536ELj1ELj1ELj4ELj8ENS_18Kernel_traits_baseILj1536EfS2_fS2_fjLj128EEEEELb1ELb0ELb0EEEvNS_9BwdParamsE,"a",@progbits
	.sectionflags	@""
	.align	4
.nv.constant0._ZN10layer_norm31ln_parallel_residual_bwd_kernelINS_13Kernel_traitsIf13__nv_bfloat16fS2_fjLj1536ELj1ELj1ELj4ELj8ENS_18Kernel_traits_baseILj1536EfS2_fS2_fjLj128EEEEELb1ELb0ELb0EEEvNS_9BwdParamsE:
	.zero		1192


//--------------------- .nv.constant0._ZN10layer_norm31ln_parallel_residual_bwd_kernelINS_13Kernel_traitsIf13__nv_bfloat16fS2_fjLj1536ELj1ELj1ELj4ELj8ENS_18Kernel_traits_baseILj1536EfS2_fS2_fjLj128EEEEELb1ELb0ELb1EEEvNS_9BwdParamsE --------------------------
	.section	.nv.constant0._ZN10layer_norm31ln_parallel_residual_bwd_kernelINS_13Kernel_traitsIf13__nv_bfloat16fS2_fjLj1536ELj1ELj1ELj4ELj8ENS_18Kernel_traits_baseILj1536EfS2_fS2_fjLj128EEEEELb1ELb0ELb1EEEvNS_9BwdParamsE,"a",@progbits
	.sectionflags	@""
	.align	4
.nv.constant0._ZN10layer_norm31ln_parallel_residual_bwd_kernelINS_13Kernel_traitsIf13__nv_bfloat16fS2_fjLj1536ELj1ELj1ELj4ELj8ENS_18Kernel_traits_baseILj1536EfS2_fS2_fjLj128EEEEELb1ELb0ELb1EEEvNS_9BwdParamsE:
	.zero		1192


//--------------------- .nv.constant0._ZN10layer_norm22ln_bwd_finalize_kernelINS_22Kernel_traits_finalizeILj1536Ef13__nv_bfloat16fS2_fjLb0ELj1024ELj4ENS_18Kernel_traits_baseILj1536EfS2_fS2_fjLj1024EEEEELb0ELb0EEEvNS_9BwdParamsE --------------------------
	.section	.nv.constant0._ZN10layer_norm22ln_bwd_finalize_kernelINS_22Kernel_traits_finalizeILj1536Ef13__nv_bfloat16fS2_fjLb0ELj1024ELj4ENS_18Kernel_traits_baseILj1536EfS2_fS2_fjLj1024EEEEELb0ELb0EEEvNS_9BwdParamsE,"a",@progbits
	.sectionflags	@""
	.align	4
.nv.constant0._ZN10layer_norm22ln_bwd_finalize_kernelINS_22Kernel_traits_finalizeILj1536Ef13__nv_bfloat16fS2_fjLb0ELj1024ELj4ENS_18Kernel_traits_baseILj1536EfS2_fS2_fjLj1024EEEEELb0ELb0EEEvNS_9BwdParamsE:
	.zero		1192


//--------------------- .nv.constant0._ZN10layer_norm40ln_parallel_residual_bwd_finalize_kernelINS_22Kernel_traits_finalizeILj1536Ef13__nv_bfloat16fS2_fjLb0ELj1024ELj4ENS_18Kernel_traits_baseILj1536EfS2_fS2_fjLj1024EEEEELb0EEEvNS_9BwdParamsE --------------------------
	.section	.nv.constant0._ZN10layer_norm40ln_parallel_residual_bwd_finalize_kernelINS_22Kernel_traits_finalizeILj1536Ef13__nv_bfloat16fS2_fjLb0ELj1024ELj4ENS_18Kernel_traits_baseILj1536EfS2_fS2_fjLj1024EEEEELb0EEEvNS_9BwdParamsE,"a",@progbits
	.sectionflags	@""
	.align	4
.nv.constant0._ZN10layer_norm40ln_parallel_residual_bwd_finalize_kernelINS_22Kernel_traits_finalizeILj1536Ef13__nv_bfloat16fS2_fjLb0ELj1024ELj4ENS_18Kernel_traits_baseILj1536EfS2_fS2_fjLj1024EEEEELb0EEEvNS_9BwdParamsE:
	.zero		1192


//--------------------- .nv.constant0._ZN10layer_norm31ln_parallel_residual_bwd_kernelINS_13Kernel_traitsIf13__nv_bfloat16fS2_fjLj1536ELj1ELj1ELj4ELj8ENS_18Kernel_traits_baseILj1536EfS2_fS2_fjLj128EEEEELb1ELb1ELb0EEEvNS_9BwdParamsE --------------------------
	.section	.nv.constant0._ZN10layer_norm31ln_parallel_residual_bwd_kernelINS_13Kernel_traitsIf13__nv_bfloat16fS2_fjLj1536ELj1ELj1ELj4ELj8ENS_18Kernel_traits_baseILj1536EfS2_fS2_fjLj128EEEEELb1ELb1ELb0EEEvNS_9BwdParamsE,"a",@progbits
	.sectionflags	@""
	.align	4
.nv.constant0._ZN10layer_norm31ln_parallel_residual_bwd_kernelINS_13Kernel_traitsIf13__nv_bfloat16fS2_fjLj1536ELj1ELj1ELj4ELj8ENS_18Kernel_traits_baseILj1536EfS2_fS2_fjLj128EEEEELb1ELb1ELb0EEEvNS_9BwdParamsE:
	.zero		1192


//--------------------- .nv.constant0._ZN10layer_norm22ln_bwd_finalize_kernelINS_22Kernel_traits_finalizeILj1536Ef13__nv_bfloat16fS2_fjLb0ELj1024ELj4ENS_18Kernel_traits_baseILj1536EfS2_fS2_fjLj1024EEEEELb0ELb1EEEvNS_9BwdParamsE --------------------------
	.section	.nv.constant0._ZN10layer_norm22ln_bwd_finalize_kernelINS_22Kernel_traits_finalizeILj1536Ef13__nv_bfloat16fS2_fjLb0ELj1024ELj4ENS_18Kernel_traits_baseILj1536EfS2_fS2_fjLj1024EEEEELb0ELb1EEEvNS_9BwdParamsE,"a",@progbits
	.sectionflags	@""
	.align	4
.nv.constant0._ZN10layer_norm22ln_bwd_finalize_kernelINS_22Kernel_traits_finalizeILj1536Ef13__nv_bfloat16fS2_fjLb0ELj1024ELj4ENS_18Kernel_traits_baseILj1536EfS2_fS2_fjLj1024EEEEELb0ELb1EEEvNS_9BwdParamsE:
	.zero		1192


//--------------------- .nv.constant0._ZN10layer_norm40ln_parallel_residual_bwd_finalize_kernelINS_22Kernel_traits_finalizeILj1536Ef13__nv_bfloat16fS2_fjLb0ELj1024ELj4ENS_18Kernel_traits_baseILj1536EfS2_fS2_fjLj1024EEEEELb1EEEvNS_9BwdParamsE --------------------------
	.section	.nv.constant0._ZN10layer_norm40ln_parallel_residual_bwd_finalize_kernelINS_22Kernel_traits_finalizeILj1536Ef13__nv_bfloat16fS2_fjLb0ELj1024ELj4ENS_18Kernel_traits_baseILj1536EfS2_fS2_fjLj1024EEEEELb1EEEvNS_9BwdParamsE,"a",@progbits
	.sectionflags	@""
	.align	4
.nv.constant0._ZN10layer_norm40ln_parallel_residual_bwd_finalize_kernelINS_22Kernel_traits_finalizeILj1536Ef13__nv_bfloat16fS2_fjLb0ELj1024ELj4ENS_18Kernel_traits_baseILj1536EfS2_fS2_fjLj1024EEEEELb1EEEvNS_9BwdParamsE:
	.zero		1192


//--------------------- .nv.constant0._ZN10layer_norm31ln_parallel_residual_bwd_kernelINS_13Kernel_traitsIf13__nv_bfloat16fS2_fjLj1536ELj1ELj1ELj4ELj8ENS_18Kernel_traits_baseILj1536EfS2_fS2_fjLj128EEEEELb1ELb1ELb1EEEvNS_9BwdParamsE --------------------------
	.section	.nv.constant0._ZN10layer_norm31ln_parallel_residual_bwd_kernelINS_13Kernel_traitsIf13__nv_bfloat16fS2_fjLj1536ELj1ELj1ELj4ELj8ENS_18Kernel_traits_baseILj1536EfS2_fS2_fjLj128EEEEELb1ELb1ELb1EEEvNS_9BwdParamsE,"a",@progbits
	.sectionflags	@""
	.align	4
.nv.constant0._ZN10layer_norm31ln_parallel_residual_bwd_kernelINS_13Kernel_traitsIf13__nv_bfloat16fS2_fjLj1536ELj1ELj1ELj4ELj8ENS_18Kernel_traits_baseILj1536EfS2_fS2_fjLj128EEEEELb1ELb1ELb1EEEvNS_9BwdParamsE:
	.zero		1192


//--------------------- .nv.constant0._ZN10layer_norm31ln_parallel_residual_bwd_kernelINS_13Kernel_traitsIf6__halfS2_S2_fjLj1536ELj1ELj1ELj4ELj8ENS_18Kernel_traits_baseILj1536EfS2_S2_S2_fjLj128EEEEELb0ELb0ELb0EEEvNS_9BwdParamsE --------------------------
	.section	.nv.constant0._ZN10layer_norm31ln_parallel_residual_bwd_kernelINS_13Kernel_traitsIf6__halfS2_S2_fjLj1536ELj1ELj1ELj4ELj8ENS_18Kernel_traits_baseILj1536EfS2_S2_S2_fjLj128EEEEELb0ELb0ELb0EEEvNS_9BwdParamsE,"a",@progbits
	.sectionflags	@""
	.align	4
.nv.constant0._ZN10layer_norm31ln_parallel_residual_bwd_kernelINS_13Kernel_traitsIf6__halfS2_S2_fjLj1536ELj1ELj1ELj4ELj8ENS_18Kernel_traits_baseILj1536EfS2_S2_S2_fjLj128EEEEELb0ELb0ELb0EEEvNS_9BwdParamsE:
	.zero		1192


//--------------------- .nv.constant0._ZN10layer_norm31ln_parallel_residual_bwd_kernelINS_13Kernel_traitsIf6__halfS2_S2_fjLj1536ELj1ELj1ELj4ELj8ENS_18Kernel_traits_baseILj1536EfS2_S2_S2_fjLj128EEEEELb0ELb0ELb1EEEvNS_9BwdParamsE --------------------------
	.section	.nv.constant0._ZN10layer_norm31ln_parallel_residual_bwd_kernelINS_13Kernel_traitsIf6__halfS2_S2_fjLj1536ELj1ELj1ELj4ELj8ENS_18Kernel_traits_baseILj1536EfS2_S2_S2_fjLj128EEEEELb0ELb0ELb1EEEvNS_9BwdParamsE,"a",@progbits
	.sectionflags	@""
	.align	4
.nv.constant0._ZN10layer_norm31ln_parallel_residual_bwd_kernelINS_13Kernel_traitsIf6__halfS2_S2_fjLj1536ELj1ELj1ELj4ELj8ENS_18Kernel_traits_baseILj1536EfS2_S2_S2_fjLj128EEEEELb0ELb0ELb1EEEvNS_9BwdParamsE:
	.zero		1192


//--------------------- .nv.constant0._ZN10layer_norm31ln_parallel_residual_bwd_kernelINS_13Kernel_traitsIf6__halfS2_S2_fjLj1536ELj1ELj1ELj4ELj8ENS_18Kernel_traits_baseILj1536EfS2_S2_S2_fjLj128EEEEELb0ELb1ELb0EEEvNS_9BwdParamsE --------------------------
	.section	.nv.constant0._ZN10layer_norm31ln_parallel_residual_bwd_kernelINS_13Kernel_traitsIf6__halfS2_S2_fjLj1536ELj1ELj1ELj4ELj8ENS_18Kernel_traits_baseILj1536EfS2_S2_S2_fjLj128EEEEELb0ELb1ELb0EEEvNS_9BwdParamsE,"a",@progbits
	.sectionflags	@""
	.align	4
.nv.constant0._ZN10layer_norm31ln_parallel_residual_bwd_kernelINS_13Kernel_traitsIf6__halfS2_S2_fjLj1536ELj1ELj1ELj4ELj8ENS_18Kernel_traits_baseILj1536EfS2_S2_S2_fjLj128EEEEELb0ELb1ELb0EEEvNS_9BwdParamsE:
	.zero		1192


//--------------------- .nv.constant0._ZN10layer_norm31ln_parallel_residual_bwd_kernelINS_13Kernel_traitsIf6__halfS2_S2_fjLj1536ELj1ELj1ELj4ELj8ENS_18Kernel_traits_baseILj1536EfS2_S2_S2_fjLj128EEEEELb0ELb1ELb1EEEvNS_9BwdParamsE --------------------------
	.section	.nv.constant0._ZN10layer_norm31ln_parallel_residual_bwd_kernelINS_13Kernel_traitsIf6__halfS2_S2_fjLj1536ELj1ELj1ELj4ELj8ENS_18Kernel_traits_baseILj1536EfS2_S2_S2_fjLj128EEEEELb0ELb1ELb1EEEvNS_9BwdParamsE,"a",@progbits
	.sectionflags	@""
	.align	4
.nv.constant0._ZN10layer_norm31ln_parallel_residual_bwd_kernelINS_13Kernel_traitsIf6__halfS2_S2_fjLj1536ELj1ELj1ELj4ELj8ENS_18Kernel_traits_baseILj1536EfS2_S2_S2_fjLj128EEEEELb0ELb1ELb1EEEvNS_9BwdParamsE:
	.zero		1192


//--------------------- .nv.constant0._ZN10layer_norm31ln_parallel_residual_bwd_kernelINS_13Kernel_traitsIf6__halfS2_S2_fjLj1536ELj1ELj1ELj4ELj8ENS_18Kernel_traits_baseILj1536EfS2_S2_S2_fjLj128EEEEELb1ELb0ELb0EEEvNS_9BwdParamsE --------------------------
	.section	.nv.constant0._ZN10layer_norm31ln_parallel_residual_bwd_kernelINS_13Kernel_traitsIf6__halfS2_S2_fjLj1536ELj1ELj1ELj4ELj8ENS_18Kernel_traits_baseILj1536EfS2_S2_S2_fjLj128EEEEELb1ELb0ELb0EEEvNS_9BwdParamsE,"a",@progbits
	.sectionflags	@""
	.align	4
.nv.constant0._ZN10layer_norm31ln_parallel_residual_bwd_kernelINS_13Kernel_traitsIf6__halfS2_S2_fjLj1536ELj1ELj1ELj4ELj8ENS_18Kernel_traits_baseILj1536EfS2_S2_S2_fjLj128EEEEELb1ELb0ELb0EEEvNS_9BwdParamsE:
	.zero		1192


//--------------------- .nv.constant0._ZN10layer_norm31ln_parallel_residual_bwd_kernelINS_13Kernel_traitsIf6__halfS2_S2_fjLj1536ELj1ELj1ELj4ELj8ENS_18Kernel_traits_baseILj1536EfS2_S2_S2_fjLj128EEEEELb1ELb0ELb1EEEvNS_9BwdParamsE --------------------------
	.section	.nv.constant0._ZN10layer_norm31ln_parallel_residual_bwd_kernelINS_13Kernel_traitsIf6__halfS2_S2_fjLj1536ELj1ELj1ELj4ELj8ENS_18Kernel_traits_baseILj1536EfS2_S2_S2_fjLj128EEEEELb1ELb0ELb1EEEvNS_9BwdParamsE,"a",@progbits
	.sectionflags	@""
	.align	4
.nv.constant0._ZN10layer_norm31ln_parallel_residual_bwd_kernelINS_13Kernel_traitsIf6__halfS2_S2_fjLj1536ELj1ELj1ELj4ELj8ENS_18Kernel_traits_baseILj1536EfS2_S2_S2_fjLj128EEEEELb1ELb0ELb1EEEvNS_9BwdParamsE:
	.zero		1192


//--------------------- .nv.constant0._ZN10layer_norm22ln_bwd_finalize_kernelINS_22Kernel_traits_finalizeILj1536Ef6__halfS2_S2_fjLb0ELj1024ELj4ENS_18Kernel_traits_baseILj1536EfS2_S2_S2_fjLj1024EEEEELb0ELb0EEEvNS_9BwdParamsE --------------------------
	.section	.nv.constant0._ZN10layer_norm22ln_bwd_finalize_kernelINS_22Kernel_traits_finalizeILj1536Ef6__halfS2_S2_fjLb0ELj1024ELj4ENS_18Kernel_traits_baseILj1536EfS2_S2_S2_fjLj1024EEEEELb0ELb0EEEvNS_9BwdParamsE,"a",@progbits
	.sectionflags	@""
	.align	4
.nv.constant0._ZN10layer_norm22ln_bwd_finalize_kernelINS_22Kernel_traits_finalizeILj1536Ef6__halfS2_S2_fjLb0ELj1024ELj4ENS_18Kernel_traits_baseILj1536EfS2_S2_S2_fjLj1024EEEEELb0ELb0EEEvNS_9BwdParamsE:
	.zero		1192


//--------------------- .nv.constant0._ZN10layer_norm40ln_parallel_residual_bwd_finalize_kernelINS_22Kernel_traits_finalizeILj1536Ef6__halfS2_S2_fjLb0ELj1024ELj4ENS_18Kernel_traits_baseILj1536EfS2_S2_S2_fjLj1024EEEEELb0EEEvNS_9BwdParamsE --------------------------
	.section	.nv.constant0._ZN10layer_norm40ln_parallel_residual_bwd_finalize_kernelINS_22Kernel_traits_finalizeILj1536Ef6__halfS2_S2_fjLb0ELj1024ELj4ENS_18Kernel_traits_baseILj1536EfS2_S2_S2_fjLj1024EEEEELb0EEEvNS_9BwdParamsE,"a",@progbits
	.sectionflags	@""
	.align	4
.nv.constant0._ZN10layer_norm40ln_parallel_residual_bwd_finalize_kernelINS_22Kernel_traits_finalizeILj1536Ef6__halfS2_S2_fjLb0ELj1024ELj4ENS_18Kernel_traits_baseILj1536EfS2_S2_S2_fjLj1024EEEEELb0EEEvNS_9BwdParamsE:
	.zero		1192


//--------------------- .nv.constant0._ZN10layer_norm31ln_parallel_residual_bwd_kernelINS_13Kernel_traitsIf6__halfS2_S2_fjLj1536ELj1ELj1ELj4ELj8ENS_18Kernel_traits_baseILj1536EfS2_S2_S2_fjLj128EEEEELb1ELb1ELb0EEEvNS_9BwdParamsE --------------------------
	.section	.nv.constant0._ZN10layer_norm31ln_parallel_residual_bwd_kernelINS_13Kernel_traitsIf6__halfS2_S2_fjLj1536ELj1ELj1ELj4ELj8ENS_18Kernel_traits_baseILj1536EfS2_S2_S2_fjLj128EEEEELb1ELb1ELb0EEEvNS_9BwdParamsE,"a",@progbits
	.sectionflags	@""
	.align	4
.nv.constant0._ZN10layer_norm31ln_parallel_residual_bwd_kernelINS_13Kernel_traitsIf6__halfS2_S2_fjLj1536ELj1ELj1ELj4ELj8ENS_18Kernel_traits_baseILj1536EfS2_S2_S2_fjLj128EEEEELb1ELb1ELb0EEEvNS_9BwdParamsE:
	.zero		1192


//--------------------- .nv.constant0._ZN10layer_norm22ln_bwd_finalize_kernelINS_22Kernel_traits_finalizeILj1536Ef6__halfS2_S2_fjLb0ELj1024ELj4ENS_18Kernel_traits_baseILj1536EfS2_S2_S2_fjLj1024EEEEELb0ELb1EEEvNS_9BwdParamsE --------------------------
	.section	.nv.constant0._ZN10layer_norm22ln_bwd_finalize_kernelINS_22Kernel_traits_finalizeILj1536Ef6__halfS2_S2_fjLb0ELj1024ELj4ENS_18Kernel_traits_baseILj1536EfS2_S2_S2_fjLj1024EEEEELb0ELb1EEEvNS_9BwdParamsE,"a",@progbits
	.sectionflags	@""
	.align	4
.nv.constant0._ZN10layer_norm22ln_bwd_finalize_kernelINS_22Kernel_traits_finalizeILj1536Ef6__halfS2_S2_fjLb0ELj1024ELj4ENS_18Kernel_traits_baseILj1536EfS2_S2_S2_fjLj1024EEEEELb0ELb1EEEvNS_9BwdParamsE:
	.zero		1192


//--------------------- .nv.constant0._ZN10layer_norm40ln_parallel_residual_bwd_finalize_kernelINS_22Kernel_traits_finalizeILj1536Ef6__halfS2_S2_fjLb0ELj1024ELj4ENS_18Kernel_traits_baseILj1536EfS2_S2_S2_fjLj1024EEEEELb1EEEvNS_9BwdParamsE --------------------------
	.section	.nv.constant0._ZN10layer_norm40ln_parallel_residual_bwd_finalize_kernelINS_22Kernel_traits_finalizeILj1536Ef6__halfS2_S2_fjLb0ELj1024ELj4ENS_18Kernel_traits_baseILj1536EfS2_S2_S2_fjLj1024EEEEELb1EEEvNS_9BwdParamsE,"a",@progbits
	.sectionflags	@""
	.align	4
.nv.constant0._ZN10layer_norm40ln_parallel_residual_bwd_finalize_kernelINS_22Kernel_traits_finalizeILj1536Ef6__halfS2_S2_fjLb0ELj1024ELj4ENS_18Kernel_traits_baseILj1536EfS2_S2_S2_fjLj1024EEEEELb1EEEvNS_9BwdParamsE:
	.zero		1192


//--------------------- .nv.constant0._ZN10layer_norm31ln_parallel_residual_bwd_kernelINS_13Kernel_traitsIf6__halfS2_S2_fjLj1536ELj1ELj1ELj4ELj8ENS_18Kernel_traits_baseILj1536EfS2_S2_S2_fjLj128EEEEELb1ELb1ELb1EEEvNS_9BwdParamsE --------------------------
	.section	.nv.constant0._ZN10layer_norm31ln_parallel_residual_bwd_kernelINS_13Kernel_traitsIf6__halfS2_S2_fjLj1536ELj1ELj1ELj4ELj8ENS_18Kernel_traits_baseILj1536EfS2_S2_S2_fjLj128EEEEELb1ELb1ELb1EEEvNS_9BwdParamsE,"a",@progbits
	.sectionflags	@""
	.align	4
.nv.constant0._ZN10layer_norm31ln_parallel_residual_bwd_kernelINS_13Kernel_traitsIf6__halfS2_S2_fjLj1536ELj1ELj1ELj4ELj8ENS_18Kernel_traits_baseILj1536EfS2_S2_S2_fjLj128EEEEELb1ELb1ELb1EEEvNS_9BwdParamsE:
	.zero		1192


//--------------------- .nv.constant0._ZN10layer_norm31ln_parallel_residual_bwd_kernelINS_13Kernel_traitsI6__halfS2_fS2_fjLj1536ELj1ELj1ELj4ELj8ENS_18Kernel_traits_baseILj1536ES2_S2_fS2_fjLj128EEEEELb0ELb0ELb0EEEvNS_9BwdParamsE --------------------------
	.section	.nv.constant0._ZN10layer_norm31ln_parallel_residual_bwd_kernelINS_13Kernel_traitsI6__halfS2_fS2_fjLj1536ELj1ELj1ELj4ELj8ENS_18Kernel_traits_baseILj1536ES2_S2_fS2_fjLj128EEEEELb0ELb0ELb0EEEvNS_9BwdParamsE,"a",@progbits
	.sectionflags	@""
	.align	4
.nv.constant0._ZN10layer_norm31ln_parallel_residual_bwd_kernelINS_13Kernel_traitsI6__halfS2_fS2_fjLj1536ELj1ELj1ELj4ELj8ENS_18Kernel_traits_baseILj1536ES2_S2_fS2_fjLj128EEEEELb0ELb0ELb0EEEvNS_9BwdParamsE:
	.zero		1192


//--------------------- .nv.constant0._ZN10layer_norm31ln_parallel_residual_bwd_kernelINS_13Kernel_traitsI6__halfS2_fS2_fjLj1536ELj1ELj1ELj4ELj8ENS_18Kernel_traits_baseILj1536ES2_S2_fS2_fjLj128EEEEELb0ELb0ELb1EEEvNS_9BwdParamsE --------------------------
	.section	.nv.constant0._ZN10layer_norm31ln_parallel_residual_bwd_kernelINS_13Kernel_traitsI6__halfS2_fS2_fjLj1536ELj1ELj1ELj4ELj8ENS_18Kernel_traits_baseILj1536ES2_S2_fS2_fjLj128EEEEELb0ELb0ELb1EEEvNS_9BwdParamsE,"a",@progbits
	.sectionflags	@""
	.align	4
.nv.constant0._ZN10layer_norm31ln_parallel_residual_bwd_kernelINS_13Kernel_traitsI6__halfS2_fS2_fjLj1536ELj1ELj1ELj4ELj8ENS_18Kernel_traits_baseILj1536ES2_S2_fS2_fjLj128EEEEELb0ELb0ELb1EEEvNS_9BwdParamsE:
	.zero		1192


//--------------------- .nv.constant0._ZN10layer_norm31ln_parallel_residual_bwd_kernelINS_13Kernel_traitsI6__halfS2_fS2_fjLj1536ELj1ELj1ELj4ELj8ENS_18Kernel_traits_baseILj1536ES2_S2_fS2_fjLj128EEEEELb0ELb1ELb0EEEvNS_9BwdParamsE --------------------------
	.section	.nv.constant0._ZN10layer_norm31ln_parallel_residual_bwd_kernelINS_13Kernel_traitsI6__halfS2_fS2_fjLj1536ELj1ELj1ELj4ELj8ENS_18Kernel_traits_baseILj1536ES2_S2_fS2_fjLj128EEEEELb0ELb1ELb0EEEvNS_9BwdParamsE,"a",@progbits
	.sectionflags	@""
	.align	4
.nv.constant0._ZN10layer_norm31ln_parallel_residual_bwd_kernelINS_13Kernel_traitsI6__halfS2_fS2_fjLj1536ELj1ELj1ELj4ELj8ENS_18Kernel_traits_baseILj1536ES2_S2_fS2_fjLj128EEEEELb0ELb1ELb0EEEvNS_9BwdParamsE:
	.zero		1192


//--------------------- .nv.constant0._ZN10layer_norm31ln_parallel_residual_bwd_kernelINS_13Kernel_traitsI6__halfS2_fS2_fjLj1536ELj1ELj1ELj4ELj8ENS_18Kernel_traits_baseILj1536ES2_S2_fS2_fjLj128EEEEELb0ELb1ELb1EEEvNS_9BwdParamsE --------------------------
	.section	.nv.constant0._ZN10layer_norm31ln_parallel_residual_bwd_kernelINS_13Kernel_traitsI6__halfS2_fS2_fjLj1536ELj1ELj1ELj4ELj8ENS_18Kernel_traits_baseILj1536ES2_S2_fS2_fjLj128EEEEELb0ELb1ELb1EEEvNS_9BwdParamsE,"a",@progbits
	.sectionflags	@""
	.align	4
.nv.constant0._ZN10layer_norm31ln_parallel_residual_bwd_kernelINS_13Kernel_traitsI6__halfS2_fS2_fjLj1536ELj1ELj1ELj4ELj8ENS_18Kernel_traits_baseILj1536ES2_S2_fS2_fjLj128EEEEELb0ELb1ELb1EEEvNS_9BwdParamsE:
	.zero		1192


//--------------------- .nv.constant0._ZN10layer_norm31ln_parallel_residual_bwd_kernelINS_13Kernel_traitsI6__halfS2_fS2_fjLj1536ELj1ELj1ELj4ELj8ENS_18Kernel_traits_baseILj1536ES2_S2_fS2_fjLj128EEEEELb1ELb0ELb0EEEvNS_9BwdParamsE --------------------------
	.section	.nv.constant0._ZN10layer_norm31ln_parallel_residual_bwd_kernelINS_13Kernel_traitsI6__halfS2_fS2_fjLj1536ELj1ELj1ELj4ELj8ENS_18Kernel_traits_baseILj1536ES2_S2_fS2_fjLj128EEEEELb1ELb0ELb0EEEvNS_9BwdParamsE,"a",@progbits
	.sectionflags	@""
	.align	4
.nv.constant0._ZN10layer_norm31ln_parallel_residual_bwd_kernelINS_13Kernel_traitsI6__halfS2_fS2_fjLj1536ELj1ELj1ELj4ELj8ENS_18Kernel_traits_baseILj1536ES2_S2_fS2_fjLj128EEEEELb1ELb0ELb0EEEvNS_9BwdParamsE:
	.zero		1192


//--------------------- .nv.constant0._ZN10layer_norm31ln_parallel_residual_bwd_kernelINS_13Kernel_traitsI6__halfS2_fS2_fjLj1536ELj1ELj1ELj4ELj8ENS_18Kernel_traits_baseILj1536ES2_S2_fS2_fjLj128EEEEELb1ELb0ELb1EEEvNS_9BwdParamsE --------------------------
	.section	.nv.constant0._ZN10layer_norm31ln_parallel_residual_bwd_kernelINS_13Kernel_traitsI6__halfS2_fS2_fjLj1536ELj1ELj1ELj4ELj8ENS_18Kernel_traits_baseILj1536ES2_S2_fS2_fjLj128EEEEELb1ELb0ELb1EEEvNS_9BwdParamsE,"a",@progbits
	.sectionflags	@""
	.align	4
.nv.constant0._ZN10layer_norm31ln_parallel_residual_bwd_kernelINS_13Kernel_traitsI6__halfS2_fS2_fjLj1536ELj1ELj1ELj4ELj8ENS_18Kernel_traits_baseILj1536ES2_S2_fS2_fjLj128EEEEELb1ELb0ELb1EEEvNS_9BwdParamsE:
	.zero		1192


//--------------------- .nv.constant0._ZN10layer_norm22ln_bwd_finalize_kernelINS_22Kernel_traits_finalizeILj1536E6__halfS2_fS2_fjLb0ELj1024ELj4ENS_18Kernel_traits_baseILj1536ES2_S2_fS2_fjLj1024EEEEELb0ELb0EEEvNS_9BwdParamsE --------------------------
	.section	.nv.constant0._ZN10layer_norm22ln_bwd_finalize_kernelINS_22Kernel_traits_finalizeILj1536E6__halfS2_fS2_fjLb0ELj1024ELj4ENS_18Kernel_traits_baseILj1536ES2_S2_fS2_fjLj1024EEEEELb0ELb0EEEvNS_9BwdParamsE,"a",@progbits
	.sectionflags	@""
	.align	4
.nv.constant0._ZN10layer_norm22ln_bwd_finalize_kernelINS_22Kernel_traits_finalizeILj1536E6__halfS2_fS2_fjLb0ELj1024ELj4ENS_18Kernel_traits_baseILj1536ES2_S2_fS2_fjLj1024EEEEELb0ELb0EEEvNS_9BwdParamsE:
	.zero		1192


//--------------------- .nv.constant0._ZN10layer_norm40ln_parallel_residual_bwd_finalize_kernelINS_22Kernel_traits_finalizeILj1536E6__halfS2_fS2_fjLb0ELj1024ELj4ENS_18Kernel_traits_baseILj1536ES2_S2_fS2_fjLj1024EEEEELb0EEEvNS_9BwdParamsE --------------------------
	.section	.nv.constant0._ZN10layer_norm40ln_parallel_residual_bwd_finalize_kernelINS_22Kernel_traits_finalizeILj1536E6__halfS2_fS2_fjLb0ELj1024ELj4ENS_18Kernel_traits_baseILj1536ES2_S2_fS2_fjLj1024EEEEELb0EEEvNS_9BwdParamsE,"a",@progbits
	.sectionflags	@""
	.align	4
.nv.constant0._ZN10layer_norm40ln_parallel_residual_bwd_finalize_kernelINS_22Kernel_traits_finalizeILj1536E6__halfS2_fS2_fjLb0ELj1024ELj4ENS_18Kernel_traits_baseILj1536ES2_S2_fS2_fjLj1024EEEEELb0EEEvNS_9BwdParamsE:
	.zero		1192


//--------------------- .nv.constant0._ZN10layer_norm31ln_parallel_residual_bwd_kernelINS_13Kernel_traitsI6__halfS2_fS2_fjLj1536ELj1ELj1ELj4ELj8ENS_18Kernel_traits_baseILj1536ES2_S2_fS2_fjLj128EEEEELb1ELb1ELb0EEEvNS_9BwdParamsE --------------------------
	.section	.nv.constant0._ZN10layer_norm31ln_parallel_residual_bwd_kernelINS_13Kernel_traitsI6__halfS2_fS2_fjLj1536ELj1ELj1ELj4ELj8ENS_18Kernel_traits_baseILj1536ES2_S2_fS2_fjLj128EEEEELb1ELb1ELb0EEEvNS_9BwdParamsE,"a",@progbits
	.sectionflags	@""
	.align	4
.nv.constant0._ZN10layer_norm31ln_parallel_residual_bwd_kernelINS_13Kernel_traitsI6__halfS2_fS2_fjLj1536ELj1ELj1ELj4ELj8ENS_18Kernel_traits_baseILj1536ES2_S2_fS2_fjLj128EEEEELb1ELb1ELb0EEEvNS_9BwdParamsE:
	.zero		1192


//--------------------- .nv.constant0._ZN10layer_norm22ln_bwd_finalize_kernelINS_22Kernel_traits_finalizeILj1536E6__halfS2_fS2_fjLb0ELj1024ELj4ENS_18Kernel_traits_baseILj1536ES2_S2_fS2_fjLj1024EEEEELb0ELb1EEEvNS_9BwdParamsE --------------------------
	.section	.nv.constant0._ZN10layer_norm22ln_bwd_finalize_kernelINS_22Kernel_traits_finalizeILj1536E6__halfS2_fS2_fjLb0ELj1024ELj4ENS_18Kernel_traits_baseILj1536ES2_S2_fS2_fjLj1024EEEEELb0ELb1EEEvNS_9BwdParamsE,"a",@progbits
	.sectionflags	@""
	.align	4
.nv.constant0._ZN10layer_norm22ln_bwd_finalize_kernelINS_22Kernel_traits_finalizeILj1536E6__halfS2_fS2_fjLb0ELj1024ELj4ENS_18Kernel_traits_baseILj1536ES2_S2_fS2_fjLj1024EEEEELb0ELb1EEEvNS_9BwdParamsE:
	.zero		1192


//--------------------- .nv.constant0._ZN10layer_norm40ln_parallel_residual_bwd_finalize_kernelINS_22Kernel_traits_finalizeILj1536E6__halfS2_fS2_fjLb0ELj1024ELj4ENS_18Kernel_traits_baseILj1536ES2_S2_fS2_fjLj1024EEEEELb1EEEvNS_9BwdParamsE --------------------------
	.section	.nv.constant0._ZN10layer_norm40ln_parallel_residual_bwd_finalize_kernelINS_22Kernel_traits_finalizeILj1536E6__halfS2_fS2_fjLb0ELj1024ELj4ENS_18Kernel_traits_baseILj1536ES2_S2_fS2_fjLj1024EEEEELb1EEEvNS_9BwdParamsE,"a",@progbits
	.sectionflags	@""
	.align	4
.nv.constant0._ZN10layer_norm40ln_parallel_residual_bwd_finalize_kernelINS_22Kernel_traits_finalizeILj1536E6__halfS2_fS2_fjLb0ELj1024ELj4ENS_18Kernel_traits_baseILj1536ES2_S2_fS2_fjLj1024EEEEELb1EEEvNS_9BwdParamsE:
	.zero		1192


//--------------------- .nv.constant0._ZN10layer_norm31ln_parallel_residual_bwd_kernelINS_13Kernel_traitsI6__halfS2_fS2_fjLj1536ELj1ELj1ELj4ELj8ENS_18Kernel_traits_baseILj1536ES2_S2_fS2_fjLj128EEEEELb1ELb1ELb1EEEvNS_9BwdParamsE --------------------------
	.section	.nv.constant0._ZN10layer_norm31ln_parallel_residual_bwd_kernelINS_13Kernel_traitsI6__halfS2_fS2_fjLj1536ELj1ELj1ELj4ELj8ENS_18Kernel_traits_baseILj1536ES2_S2_fS2_fjLj128EEEEELb1ELb1ELb1EEEvNS_9BwdParamsE,"a",@progbits
	.sectionflags	@""
	.align	4
.nv.constant0._ZN10layer_norm31ln_parallel_residual_bwd_kernelINS_13Kernel_traitsI6__halfS2_fS2_fjLj1536ELj1ELj1ELj4ELj8ENS_18Kernel_traits_baseILj1536ES2_S2_fS2_fjLj128EEEEELb1ELb1ELb1EEEvNS_9BwdParamsE:
	.zero		1192


//--------------------- .nv.constant0._ZN10layer_norm31ln_parallel_residual_bwd_kernelINS_13Kernel_traitsIf6__halffS2_fjLj1536ELj1ELj1ELj4ELj8ENS_18Kernel_traits_baseILj1536EfS2_fS2_fjLj128EEEEELb0ELb0ELb0EEEvNS_9BwdParamsE --------------------------
	.section	.nv.constant0._ZN10layer_norm31ln_parallel_residual_bwd_kernelINS_13Kernel_traitsIf6__halffS2_fjLj1536ELj1ELj1ELj4ELj8ENS_18Kernel_traits_baseILj1536EfS2_fS2_fjLj128EEEEELb0ELb0ELb0EEEvNS_9BwdParamsE,"a",@progbits
	.sectionflags	@""
	.align	4
.nv.constant0._ZN10layer_norm31ln_parallel_residual_bwd_kernelINS_13Kernel_traitsIf6__halffS2_fjLj1536ELj1ELj1ELj4ELj8ENS_18Kernel_traits_baseILj1536EfS2_fS2_fjLj128EEEEELb0ELb0ELb0EEEvNS_9BwdParamsE:
	.zero		1192


//--------------------- .nv.constant0._ZN10layer_norm31ln_parallel_residual_bwd_kernelINS_13Kernel_traitsIf6__halffS2_fjLj1536ELj1ELj1ELj4ELj8ENS_18Kernel_traits_baseILj1536EfS2_fS2_fjLj128EEEEELb0ELb0ELb1EEEvNS_9BwdParamsE --------------------------
	.section	.nv.constant0._ZN10layer_norm31ln_parallel_residual_bwd_kernelINS_13Kernel_traitsIf6__halffS2_fjLj1536ELj1ELj1ELj4ELj8ENS_18Kernel_traits_baseILj1536EfS2_fS2_fjLj128EEEEELb0ELb0ELb1EEEvNS_9BwdParamsE,"a",@progbits
	.sectionflags	@""
	.align	4
.nv.constant0._ZN10layer_norm31ln_parallel_residual_bwd_kernelINS_13Kernel_traitsIf6__halffS2_fjLj1536ELj1ELj1ELj4ELj8ENS_18Kernel_traits_baseILj1536EfS2_fS2_fjLj128EEEEELb0ELb0ELb1EEEvNS_9BwdParamsE:
	.zero		1192


//--------------------- .nv.constant0._ZN10layer_norm31ln_parallel_residual_bwd_kernelINS_13Kernel_traitsIf6__halffS2_fjLj1536ELj1ELj1ELj4ELj8ENS_18Kernel_traits_baseILj1536EfS2_fS2_fjLj128EEEEELb0ELb1ELb0EEEvNS_9BwdParamsE --------------------------
	.section	.nv.constant0._ZN10layer_norm31ln_parallel_residual_bwd_kernelINS_13Kernel_traitsIf6__halffS2_fjLj1536ELj1ELj1ELj4ELj8ENS_18Kernel_traits_baseILj1536EfS2_fS2_fjLj128EEEEELb0ELb1ELb0EEEvNS_9BwdParamsE,"a",@progbits
	.sectionflags	@""
	.align	4
.nv.constant0._ZN10layer_norm31ln_parallel_residual_bwd_kernelINS_13Kernel_traitsIf6__halffS2_fjLj1536ELj1ELj1ELj4ELj8ENS_18Kernel_traits_baseILj1536EfS2_fS2_fjLj128EEEEELb0ELb1ELb0EEEvNS_9BwdParamsE:
	.zero		1192


//--------------------- .nv.constant0._ZN10layer_norm31ln_parallel_residual_bwd_kernelINS_13Kernel_traitsIf6__halffS2_fjLj1536ELj1ELj1ELj4ELj8ENS_18Kernel_traits_baseILj1536EfS2_fS2_fjLj128EEEEELb0ELb1ELb1EEEvNS_9BwdParamsE --------------------------
	.section	.nv.constant0._ZN10layer_norm31ln_parallel_residual_bwd_kernelINS_13Kernel_traitsIf6__halffS2_fjLj1536ELj1ELj1ELj4ELj8ENS_18Kernel_traits_baseILj1536EfS2_fS2_fjLj128EEEEELb0ELb1ELb1EEEvNS_9BwdParamsE,"a",@progbits
	.sectionflags	@""
	.align	4
.nv.constant0._ZN10layer_norm31ln_parallel_residual_bwd_kernelINS_13Kernel_traitsIf6__halffS2_fjLj1536ELj1ELj1ELj4ELj8ENS_18Kernel_traits_baseILj1536EfS2_fS2_fjLj128EEEEELb0ELb1ELb1EEEvNS_9BwdParamsE:
	.zero		1192


//--------------------- .nv.constant0._ZN10layer_norm31ln_parallel_residual_bwd_kernelINS_13Kernel_traitsIf6__halffS2_fjLj1536ELj1ELj1ELj4ELj8ENS_18Kernel_traits_baseILj1536EfS2_fS2_fjLj128EEEEELb1ELb0ELb0EEEvNS_9BwdParamsE --------------------------
	.section	.nv.constant0._ZN10layer_norm31ln_parallel_residual_bwd_kernelINS_13Kernel_traitsIf6__halffS2_fjLj1536ELj1ELj1ELj4ELj8ENS_18Kernel_traits_baseILj1536EfS2_fS2_fjLj128EEEEELb1ELb0ELb0EEEvNS_9BwdParamsE,"a",@progbits
	.sectionflags	@""
	.align	4
.nv.constant0._ZN10layer_norm31ln_parallel_residual_bwd_kernelINS_13Kernel_traitsIf6__halffS2_fjLj1536ELj1ELj1ELj4ELj8ENS_18Kernel_traits_baseILj1536EfS2_fS2_fjLj128EEEEELb1ELb0ELb0EEEvNS_9BwdParamsE:
	.zero		1192


//--------------------- .nv.constant0._ZN10layer_norm31ln_parallel_residual_bwd_kernelINS_13Kernel_traitsIf6__halffS2_fjLj1536ELj1ELj1ELj4ELj8ENS_18Kernel_traits_baseILj1536EfS2_fS2_fjLj128EEEEELb1ELb0ELb1EEEvNS_9BwdParamsE --------------------------
	.section	.nv.constant0._ZN10layer_norm31ln_parallel_residual_bwd_kernelINS_13Kernel_traitsIf6__halffS2_fjLj1536ELj1ELj1ELj4ELj8ENS_18Kernel_traits_baseILj1536EfS2_fS2_fjLj128EEEEELb1ELb0ELb1EEEvNS_9BwdParamsE,"a",@progbits
	.sectionflags	@""
	.align	4
.nv.constant0._ZN10layer_norm31ln_parallel_residual_bwd_kernelINS_13Kernel_traitsIf6__halffS2_fjLj1536ELj1ELj1ELj4ELj8ENS_18Kernel_traits_baseILj1536EfS2_fS2_fjLj128EEEEELb1ELb0ELb1EEEvNS_9BwdParamsE:
	.zero		1192


//--------------------- .nv.constant0._ZN10layer_norm22ln_bwd_finalize_kernelINS_22Kernel_traits_finalizeILj1536Ef6__halffS2_fjLb0ELj1024ELj4ENS_18Kernel_traits_baseILj1536EfS2_fS2_fjLj1024EEEEELb0ELb0EEEvNS_9BwdParamsE --------------------------
	.section	.nv.constant0._ZN10layer_norm22ln_bwd_finalize_kernelINS_22Kernel_traits_finalizeILj1536Ef6__halffS2_fjLb0ELj1024ELj4ENS_18Kernel_traits_baseILj1536EfS2_fS2_fjLj1024EEEEELb0ELb0EEEvNS_9BwdParamsE,"a",@progbits
	.sectionflags	@""
	.align	4
.nv.constant0._ZN10layer_norm22ln_bwd_finalize_kernelINS_22Kernel_traits_finalizeILj1536Ef6__halffS2_fjLb0ELj1024ELj4ENS_18Kernel_traits_baseILj1536EfS2_fS2_fjLj1024EEEEELb0ELb0EEEvNS_9BwdParamsE:
	.zero		1192


//--------------------- .nv.constant0._ZN10layer_norm40ln_parallel_residual_bwd_finalize_kernelINS_22Kernel_traits_finalizeILj1536Ef6__halffS2_fjLb0ELj1024ELj4ENS_18Kernel_traits_baseILj1536EfS2_fS2_fjLj1024EEEEELb0EEEvNS_9BwdParamsE --------------------------
	.section	.nv.constant0._ZN10layer_norm40ln_parallel_residual_bwd_finalize_kernelINS_22Kernel_traits_finalizeILj1536Ef6__halffS2_fjLb0ELj1024ELj4ENS_18Kernel_traits_baseILj1536EfS2_fS2_fjLj1024EEEEELb0EEEvNS_9BwdParamsE,"a",@progbits
	.sectionflags	@""
	.align	4
.nv.constant0._ZN10layer_norm40ln_parallel_residual_bwd_finalize_kernelINS_22Kernel_traits_finalizeILj1536Ef6__halffS2_fjLb0ELj1024ELj4ENS_18Kernel_traits_baseILj1536EfS2_fS2_fjLj1024EEEEELb0EEEvNS_9BwdParamsE:
	.zero		1192


//--------------------- .nv.constant0._ZN10layer_norm31ln_parallel_residual_bwd_kernelINS_13Kernel_traitsIf6__halffS2_fjLj1536ELj1ELj1ELj4ELj8ENS_18Kernel_traits_baseILj1536EfS2_fS2_fjLj128EEEEELb1ELb1ELb0EEEvNS_9BwdParamsE --------------------------
	.section	.nv.constant0._ZN10layer_norm31ln_parallel_residual_bwd_kernelINS_13Kernel_traitsIf6__halffS2_fjLj1536ELj1ELj1ELj4ELj8ENS_18Kernel_traits_baseILj1536EfS2_fS2_fjLj128EEEEELb1ELb1ELb0EEEvNS_9BwdParamsE,"a",@progbits
	.sectionflags	@""
	.align	4
.nv.constant0._ZN10layer_norm31ln_parallel_residual_bwd_kernelINS_13Kernel_traitsIf6__halffS2_fjLj1536ELj1ELj1ELj4ELj8ENS_18Kernel_traits_baseILj1536EfS2_fS2_fjLj128EEEEELb1ELb1ELb0EEEvNS_9BwdParamsE:
	.zero		1192


//--------------------- .nv.constant0._ZN10layer_norm22ln_bwd_finalize_kernelINS_22Kernel_traits_finalizeILj1536Ef6__halffS2_fjLb0ELj1024ELj4ENS_18Kernel_traits_baseILj1536EfS2_fS2_fjLj1024EEEEELb0ELb1EEEvNS_9BwdParamsE --------------------------
	.section	.nv.constant0._ZN10layer_norm22ln_bwd_finalize_kernelINS_22Kernel_traits_finalizeILj1536Ef6__halffS2_fjLb0ELj1024ELj4ENS_18Kernel_traits_baseILj1536EfS2_fS2_fjLj1024EEEEELb0ELb1EEEvNS_9BwdParamsE,"a",@progbits
	.sectionflags	@""
	.align	4
.nv.constant0._ZN10layer_norm22ln_bwd_finalize_kernelINS_22Kernel_traits_finalizeILj1536Ef6__halffS2_fjLb0ELj1024ELj4ENS_18Kernel_traits_baseILj1536EfS2_fS2_fjLj1024EEEEELb0ELb1EEEvNS_9BwdParamsE:
	.zero		1192


//--------------------- .nv.constant0._ZN10layer_norm40ln_parallel_residual_bwd_finalize_kernelINS_22Kernel_traits_finalizeILj1536Ef6__halffS2_fjLb0ELj1024ELj4ENS_18Kernel_traits_baseILj1536EfS2_fS2_fjLj1024EEEEELb1EEEvNS_9BwdParamsE --------------------------
	.section	.nv.constant0._ZN10layer_norm40ln_parallel_residual_bwd_finalize_kernelINS_22Kernel_traits_finalizeILj1536Ef6__halffS2_fjLb0ELj1024ELj4ENS_18Kernel_traits_baseILj1536EfS2_fS2_fjLj1024EEEEELb1EEEvNS_9BwdParamsE,"a",@progbits
	.sectionflags	@""
	.align	4
.nv.constant0._ZN10layer_norm40ln_parallel_residual_bwd_finalize_kernelINS_22Kernel_traits_finalizeILj1536Ef6__halffS2_fjLb0ELj1024ELj4ENS_18Kernel_traits_baseILj1536EfS2_fS2_fjLj1024EEEEELb1EEEvNS_9BwdParamsE:
	.zero		1192


//--------------------- .nv.constant0._ZN10layer_norm31ln_parallel_residual_bwd_kernelINS_13Kernel_traitsIf6__halffS2_fjLj1536ELj1ELj1ELj4ELj8ENS_18Kernel_traits_baseILj1536EfS2_fS2_fjLj128EEEEELb1ELb1ELb1EEEvNS_9BwdParamsE --------------------------
	.section	.nv.constant0._ZN10layer_norm31ln_parallel_residual_bwd_kernelINS_13Kernel_traitsIf6__halffS2_fjLj1536ELj1ELj1ELj4ELj8ENS_18Kernel_traits_baseILj1536EfS2_fS2_fjLj128EEEEELb1ELb1ELb1EEEvNS_9BwdParamsE,"a",@progbits
	.sectionflags	@""
	.align	4
.nv.constant0._ZN10layer_norm31ln_parallel_residual_bwd_kernelINS_13Kernel_traitsIf6__halffS2_fjLj1536ELj1ELj1ELj4ELj8ENS_18Kernel_traits_baseILj1536EfS2_fS2_fjLj128EEEEELb1ELb1ELb1EEEvNS_9BwdParamsE:
	.zero		1192


//--------------------- .nv.constant0._ZN10layer_norm31ln_parallel_residual_bwd_kernelINS_13Kernel_traitsI6__halfffffjLj1536ELj1ELj1ELj4ELj16ENS_18Kernel_traits_baseILj1536ES2_ffffjLj128EEEEELb0ELb0ELb0EEEvNS_9BwdParamsE --------------------------
	.section	.nv.constant0._ZN10layer_norm31ln_parallel_residual_bwd_kernelINS_13Kernel_traitsI6__halfffffjLj1536ELj1ELj1ELj4ELj16ENS_18Kernel_traits_baseILj1536ES2_ffffjLj128EEEEELb0ELb0ELb0EEEvNS_9BwdParamsE,"a",@progbits
	.sectionflags	@""
	.align	4
.nv.constant0._ZN10layer_norm31ln_parallel_residual_bwd_kernelINS_13Kernel_traitsI6__halfffffjLj1536ELj1ELj1ELj4ELj16ENS_18Kernel_traits_baseILj1536ES2_ffffjLj128EEEEELb0ELb0ELb0EEEvNS_9BwdParamsE:
	.zero		1192


//--------------------- .nv.constant0._ZN10layer_norm31ln_parallel_residual_bwd_kernelINS_13Kernel_traitsI6__halfffffjLj1536ELj1ELj1ELj4ELj16ENS_18Kernel_traits_baseILj1536ES2_ffffjLj128EEEEELb0ELb0ELb1EEEvNS_9BwdParamsE --------------------------
	.section	.nv.constant0._ZN10layer_norm31ln_parallel_residual_bwd_kernelINS_13Kernel_traitsI6__halfffffjLj1536ELj1ELj1ELj4ELj16ENS_18Kernel_traits_baseILj1536ES2_ffffjLj128EEEEELb0ELb0ELb1EEEvNS_9BwdParamsE,"a",@progbits
	.sectionflags	@""
	.align	4
.nv.constant0._ZN10layer_norm31ln_parallel_residual_bwd_kernelINS_13Kernel_traitsI6__halfffffjLj1536ELj1ELj1ELj4ELj16ENS_18Kernel_traits_baseILj1536ES2_ffffjLj128EEEEELb0ELb0ELb1EEEvNS_9BwdParamsE:
	.zero		1192


//--------------------- .nv.constant0._ZN10layer_norm31ln_parallel_residual_bwd_kernelINS_13Kernel_traitsI6__halfffffjLj1536ELj1ELj1ELj4ELj16ENS_18Kernel_traits_baseILj1536ES2_ffffjLj128EEEEELb0ELb1ELb0EEEvNS_9BwdParamsE --------------------------
	.section	.nv.constant0._ZN10layer_norm31ln_parallel_residual_bwd_kernelINS_13Kernel_traitsI6__halfffffjLj1536ELj1ELj1ELj4ELj16ENS_18Kernel_traits_baseILj1536ES2_ffffjLj128EEEEELb0ELb1ELb0EEEvNS_9BwdParamsE,"a",@progbits
	.sectionflags	@""
	.align	4
.nv.constant0._ZN10layer_norm31ln_parallel_residual_bwd_kernelINS_13Kernel_traitsI6__halfffffjLj1536ELj1ELj1ELj4ELj16ENS_18Kernel_traits_baseILj1536ES2_ffffjLj128EEEEELb0ELb1ELb0EEEvNS_9BwdParamsE:
	.zero		1192


//--------------------- .nv.constant0._ZN10layer_norm31ln_parallel_residual_bwd_kernelINS_13Kernel_traitsI6__halfffffjLj1536ELj1ELj1ELj4ELj16ENS_18Kernel_traits_baseILj1536ES2_ffffjLj128EEEEELb0ELb1ELb1EEEvNS_9BwdParamsE --------------------------
	.section	.nv.constant0._ZN10layer_norm31ln_parallel_residual_bwd_kernelINS_13Kernel_traitsI6__halfffffjLj1536ELj1ELj1ELj4ELj16ENS_18Kernel_traits_baseILj1536ES2_ffffjLj128EEEEELb0ELb1ELb1EEEvNS_9BwdParamsE,"a",@progbits
	.sectionflags	@""
	.align	4
.nv.constant0._ZN10layer_norm31ln_parallel_residual_bwd_kernelINS_13Kernel_traitsI6__halfffffjLj1536ELj1ELj1ELj4ELj16ENS_18Kernel_traits_baseILj1536ES2_ffffjLj128EEEEELb0ELb1ELb1EEEvNS_9BwdParamsE:
	.zero		1192


//--------------------- .nv.constant0._ZN10layer_norm31ln_parallel_residual_bwd_kernelINS_13Kernel_traitsI6__halfffffjLj1536ELj1ELj1ELj4ELj16ENS_18Kernel_traits_baseILj1536ES2_ffffjLj128EEEEELb1ELb0ELb0EEEvNS_9BwdParamsE --------------------------
	.section	.nv.constant0._ZN10layer_norm31ln_parallel_residual_bwd_kernelINS_13Kernel_traitsI6__halfffffjLj1536ELj1ELj1ELj4ELj16ENS_18Kernel_traits_baseILj1536ES2_ffffjLj128EEEEELb1ELb0ELb0EEEvNS_9BwdParamsE,"a",@progbits
	.sectionflags	@""
	.align	4
.nv.constant0._ZN10layer_norm31ln_parallel_residual_bwd_kernelINS_13Kernel_traitsI6__halfffffjLj1536ELj1ELj1ELj4ELj16ENS_18Kernel_traits_baseILj1536ES2_ffffjLj128EEEEELb1ELb0ELb0EEEvNS_9BwdParamsE:
	.zero		1192


//--------------------- .nv.constant0._ZN10layer_norm31ln_parallel_residual_bwd_kernelINS_13Kernel_traitsI6__halfffffjLj1536ELj1ELj1ELj4ELj16ENS_18Kernel_traits_baseILj1536ES2_ffffjLj128EEEEELb1ELb0ELb1EEEvNS_9BwdParamsE --------------------------
	.section	.nv.constant0._ZN10layer_norm31ln_parallel_residual_bwd_kernelINS_13Kernel_traitsI6__halfffffjLj1536ELj1ELj1ELj4ELj16ENS_18Kernel_traits_baseILj1536ES2_ffffjLj128EEEEELb1ELb0ELb1EEEvNS_9BwdParamsE,"a",@progbits
	.sectionflags	@""
	.align	4
.nv.constant0._ZN10layer_norm31ln_parallel_residual_bwd_kernelINS_13Kernel_traitsI6__halfffffjLj1536ELj1ELj1ELj4ELj16ENS_18Kernel_traits_baseILj1536ES2_ffffjLj128EEEEELb1ELb0ELb1EEEvNS_9BwdParamsE:
	.zero		1192


//--------------------- .nv.constant0._ZN10layer_norm22ln_bwd_finalize_kernelINS_22Kernel_traits_finalizeILj1536E6__halfffffjLb0ELj1024ELj4ENS_18Kernel_traits_baseILj1536ES2_ffffjLj1024EEEEELb0ELb0EEEvNS_9BwdParamsE --------------------------
	.section	.nv.constant0._ZN10layer_norm22ln_bwd_finalize_kernelINS_22Kernel_traits_finalizeILj1536E6__halfffffjLb0ELj1024ELj4ENS_18Kernel_traits_baseILj1536ES2_ffffjLj1024EEEEELb0ELb0EEEvNS_9BwdParamsE,"a",@progbits
	.sectionflags	@""
	.align	4
.nv.constant0._ZN10layer_norm22ln_bwd_finalize_kernelINS_22Kernel_traits_finalizeILj1536E6__halfffffjLb0ELj1024ELj4ENS_18Kernel_traits_baseILj1536ES2_ffffjLj1024EEEEELb0ELb0EEEvNS_9BwdParamsE:
	.zero		1192


//--------------------- .nv.constant0._ZN10layer_norm40ln_parallel_residual_bwd_finalize_kernelINS_22Kernel_traits_finalizeILj1536E6__halfffffjLb0ELj1024ELj4ENS_18Kernel_traits_baseILj1536ES2_ffffjLj1024EEEEELb0EEEvNS_9BwdParamsE --------------------------
	.section	.nv.constant0._ZN10layer_norm40ln_parallel_residual_bwd_finalize_kernelINS_22Kernel_traits_finalizeILj1536E6__halfffffjLb0ELj1024ELj4ENS_18Kernel_traits_baseILj1536ES2_ffffjLj1024EEEEELb0EEEvNS_9BwdParamsE,"a",@progbits
	.sectionflags	@""
	.align	4
.nv.constant0._ZN10layer_norm40ln_parallel_residual_bwd_finalize_kernelINS_22Kernel_traits_finalizeILj1536E6__halfffffjLb0ELj1024ELj4ENS_18Kernel_traits_baseILj1536ES2_ffffjLj1024EEEEELb0EEEvNS_9BwdParamsE:
	.zero		1192


//--------------------- .nv.constant0._ZN10layer_norm31ln_parallel_residual_bwd_kernelINS_13Kernel_traitsI6__halfffffjLj1536ELj1ELj1ELj4ELj16ENS_18Kernel_traits_baseILj1536ES2_ffffjLj128EEEEELb1ELb1ELb0EEEvNS_9BwdParamsE --------------------------
	.section	.nv.constant0._ZN10layer_norm31ln_parallel_residual_bwd_kernelINS_13Kernel_traitsI6__halfffffjLj1536ELj1ELj1ELj4ELj16ENS_18Kernel_traits_baseILj1536ES2_ffffjLj128EEEEELb1ELb1ELb0EEEvNS_9BwdParamsE,"a",@progbits
	.sectionflags	@""
	.align	4
.nv.constant0._ZN10layer_norm31ln_parallel_residual_bwd_kernelINS_13Kernel_traitsI6__halfffffjLj1536ELj1ELj1ELj4ELj16ENS_18Kernel_traits_baseILj1536ES2_ffffjLj128EEEEELb1ELb1ELb0EEEvNS_9BwdParamsE:
	.zero		1192


//--------------------- .nv.constant0._ZN10layer_norm22ln_bwd_finalize_kernelINS_22Kernel_traits_finalizeILj1536E6__halfffffjLb0ELj1024ELj4ENS_18Kernel_traits_baseILj1536ES2_ffffjLj1024EEEEELb0ELb1EEEvNS_9BwdParamsE --------------------------
	.section	.nv.constant0._ZN10layer_norm22ln_bwd_finalize_kernelINS_22Kernel_traits_finalizeILj1536E6__halfffffjLb0ELj1024ELj4ENS_18Kernel_traits_baseILj1536ES2_ffffjLj1024EEEEELb0ELb1EEEvNS_9BwdParamsE,"a",@progbits
	.sectionflags	@""
	.align	4
.nv.constant0._ZN10layer_norm22ln_bwd_finalize_kernelINS_22Kernel_traits_finalizeILj1536E6__halfffffjLb0ELj1024ELj4ENS_18Kernel_traits_baseILj1536ES2_ffffjLj1024EEEEELb0ELb1EEEvNS_9BwdParamsE:
	.zero		1192


//--------------------- .nv.constant0._ZN10layer_norm40ln_parallel_residual_bwd_finalize_kernelINS_22Kernel_traits_finalizeILj1536E6__halfffffjLb0ELj1024ELj4ENS_18Kernel_traits_baseILj1536ES2_ffffjLj1024EEEEELb1EEEvNS_9BwdParamsE --------------------------
	.section	.nv.constant0._ZN10layer_norm40ln_parallel_residual_bwd_finalize_kernelINS_22Kernel_traits_finalizeILj1536E6__halfffffjLb0ELj1024ELj4ENS_18Kernel_traits_baseILj1536ES2_ffffjLj1024EEEEELb1EEEvNS_9BwdParamsE,"a",@progbits
	.sectionflags	@""
	.align	4
.nv.constant0._ZN10layer_norm40ln_parallel_residual_bwd_finalize_kernelINS_22Kernel_traits_finalizeILj1536E6__halfffffjLb0ELj1024ELj4ENS_18Kernel_traits_baseILj1536ES2_ffffjLj1024EEEEELb1EEEvNS_9BwdParamsE:
	.zero		1192


//--------------------- .nv.constant0._ZN10layer_norm31ln_parallel_residual_bwd_kernelINS_13Kernel_traitsI6__halfffffjLj1536ELj1ELj1ELj4ELj16ENS_18Kernel_traits_baseILj1536ES2_ffffjLj128EEEEELb1ELb1ELb1EEEvNS_9BwdParamsE --------------------------
	.section	.nv.constant0._ZN10layer_norm31ln_parallel_residual_bwd_kernelINS_13Kernel_traitsI6__halfffffjLj1536ELj1ELj1ELj4ELj16ENS_18Kernel_traits_baseILj1536ES2_ffffjLj128EEEEELb1ELb1ELb1EEEvNS_9BwdParamsE,"a",@progbits
	.sectionflags	@""
	.align	4
.nv.constant0._ZN10layer_norm31ln_parallel_residual_bwd_kernelINS_13Kernel_traitsI6__halfffffjLj1536ELj1ELj1ELj4ELj16ENS_18Kernel_traits_baseILj1536ES2_ffffjLj128EEEEELb1ELb1ELb1EEEvNS_9BwdParamsE:
	.zero		1192


//--------------------- .nv.constant0._ZN10layer_norm31ln_parallel_residual_bwd_kernelINS_13Kernel_traitsIfffffjLj1536ELj1ELj1ELj4ELj16ENS_18Kernel_traits_baseILj1536EfffffjLj128EEEEELb0ELb0ELb0EEEvNS_9BwdParamsE --------------------------
	.section	.nv.constant0._ZN10layer_norm31ln_parallel_residual_bwd_kernelINS_13Kernel_traitsIfffffjLj1536ELj1ELj1ELj4ELj16ENS_18Kernel_traits_baseILj1536EfffffjLj128EEEEELb0ELb0ELb0EEEvNS_9BwdParamsE,"a",@progbits
	.sectionflags	@""
	.align	4
.nv.constant0._ZN10layer_norm31ln_parallel_residual_bwd_kernelINS_13Kernel_traitsIfffffjLj1536ELj1ELj1ELj4ELj16ENS_18Kernel_traits_baseILj1536EfffffjLj128EEEEELb0ELb0ELb0EEEvNS_9BwdParamsE:
	.zero		1192


//--------------------- .nv.constant0._ZN10layer_norm31ln_parallel_residual_bwd_kernelINS_13Kernel_traitsIfffffjLj1536ELj1ELj1ELj4ELj16ENS_18Kernel_traits_baseILj1536EfffffjLj128EEEEELb0ELb0ELb1EEEvNS_9BwdParamsE --------------------------
	.section	.nv.constant0._ZN10layer_norm31ln_parallel_residual_bwd_kernelINS_13Kernel_traitsIfffffjLj1536ELj1ELj1ELj4ELj16ENS_18Kernel_traits_baseILj1536EfffffjLj128EEEEELb0ELb0ELb1EEEvNS_9BwdParamsE,"a",@progbits
	.sectionflags	@""
	.align	4
.nv.constant0._ZN10layer_norm31ln_parallel_residual_bwd_kernelINS_13Kernel_traitsIfffffjLj1536ELj1ELj1ELj4ELj16ENS_18Kernel_traits_baseILj1536EfffffjLj128EEEEELb0ELb0ELb1EEEvNS_9BwdParamsE:
	.zero		1192


//--------------------- .nv.constant0._ZN10layer_norm31ln_parallel_residual_bwd_kernelINS_13Kernel_traitsIfffffjLj1536ELj1ELj1ELj4ELj16ENS_18Kernel_traits_baseILj1536EfffffjLj128EEEEELb0ELb1ELb0EEEvNS_9BwdParamsE --------------------------
	.section	.nv.constant0._ZN10layer_norm31ln_parallel_residual_bwd_kernelINS_13Kernel_traitsIfffffjLj1536ELj1ELj1ELj4ELj16ENS_18Kernel_traits_baseILj1536EfffffjLj128EEEEELb0ELb1ELb0EEEvNS_9BwdParamsE,"a",@progbits
	.sectionflags	@""
	.align	4
.nv.constant0._ZN10layer_norm31ln_parallel_residual_bwd_kernelINS_13Kernel_traitsIfffffjLj1536ELj1ELj1ELj4ELj16ENS_18Kernel_traits_baseILj1536EfffffjLj128EEEEELb0ELb1ELb0EEEvNS_9BwdParamsE:
	.zero		1192


//--------------------- .nv.constant0._ZN10layer_norm31ln_parallel_residual_bwd_kernelINS_13Kernel_traitsIfffffjLj1536ELj1ELj1ELj4ELj16ENS_18Kernel_traits_baseILj1536EfffffjLj128EEEEELb0ELb1ELb1EEEvNS_9BwdParamsE --------------------------
	.section	.nv.constant0._ZN10layer_norm31ln_parallel_residual_bwd_kernelINS_13Kernel_traitsIfffffjLj1536ELj1ELj1ELj4ELj16ENS_18Kernel_traits_baseILj1536EfffffjLj128EEEEELb0ELb1ELb1EEEvNS_9BwdParamsE,"a",@progbits
	.sectionflags	@""
	.align	4
.nv.constant0._ZN10layer_norm31ln_parallel_residual_bwd_kernelINS_13Kernel_traitsIfffffjLj1536ELj1ELj1ELj4ELj16ENS_18Kernel_traits_baseILj1536EfffffjLj128EEEEELb0ELb1ELb1EEEvNS_9BwdParamsE:
	.zero		1192


//--------------------- .nv.constant0._ZN10layer_norm31ln_parallel_residual_bwd_kernelINS_13Kernel_traitsIfffffjLj1536ELj1ELj1ELj4ELj16ENS_18Kernel_traits_baseILj1536EfffffjLj128EEEEELb1ELb0ELb0EEEvNS_9BwdParamsE --------------------------
	.section	.nv.constant0._ZN10layer_norm31ln_parallel_residual_bwd_kernelINS_13Kernel_traitsIfffffjLj1536ELj1ELj1ELj4ELj16ENS_18Kernel_traits_baseILj1536EfffffjLj128EEEEELb1ELb0ELb0EEEvNS_9BwdParamsE,"a",@progbits
	.sectionflags	@""
	.align	4
.nv.constant0._ZN10layer_norm31ln_parallel_residual_bwd_kernelINS_13Kernel_traitsIfffffjLj1536ELj1ELj1ELj4ELj16ENS_18Kernel_traits_baseILj1536EfffffjLj128EEEEELb1ELb0ELb0EEEvNS_9BwdParamsE:
	.zero		1192


//--------------------- .nv.constant0._ZN10layer_norm31ln_parallel_residual_bwd_kernelINS_13Kernel_traitsIfffffjLj1536ELj1ELj1ELj4ELj16ENS_18Kernel_traits_baseILj1536EfffffjLj128EEEEELb1ELb0ELb1EEEvNS_9BwdParamsE --------------------------
	.section	.nv.constant0._ZN10layer_norm31ln_parallel_residual_bwd_kernelINS_13Kernel_traitsIfffffjLj1536ELj1ELj1ELj4ELj16ENS_18Kernel_traits_baseILj1536EfffffjLj128EEEEELb1ELb0ELb1EEEvNS_9BwdParamsE,"a",@progbits
	.sectionflags	@""
	.align	4
.nv.constant0._ZN10layer_norm31ln_parallel_residual_bwd_kernelINS_13Kernel_traitsIfffffjLj1536ELj1ELj1ELj4ELj16ENS_18Kernel_traits_baseILj1536EfffffjLj128EEEEELb1ELb0ELb1EEEvNS_9BwdParamsE:
	.zero		1192


//--------------------- .nv.constant0._ZN10layer_norm22ln_bwd_finalize_kernelINS_22Kernel_traits_finalizeILj1536EfffffjLb0ELj1024ELj4ENS_18Kernel_traits_baseILj1536EfffffjLj1024EEEEELb0ELb0EEEvNS_9BwdParamsE --------------------------
	.section	.nv.constant0._ZN10layer_norm22ln_bwd_finalize_kernelINS_22Kernel_traits_finalizeILj1536EfffffjLb0ELj1024ELj4ENS_18Kernel_traits_baseILj1536EfffffjLj1024EEEEELb0ELb0EEEvNS_9BwdParamsE,"a",@progbits
	.sectionflags	@""
	.align	4
.nv.constant0._ZN10layer_norm22ln_bwd_finalize_kernelINS_22Kernel_traits_finalizeILj1536EfffffjLb0ELj1024ELj4ENS_18Kernel_traits_baseILj1536EfffffjLj1024EEEEELb0ELb0EEEvNS_9BwdParamsE:
	.zero		1192


//--------------------- .nv.constant0._ZN10layer_norm40ln_parallel_residual_bwd_finalize_kernelINS_22Kernel_traits_finalizeILj1536EfffffjLb0ELj1024ELj4ENS_18Kernel_traits_baseILj1536EfffffjLj1024EEEEELb0EEEvNS_9BwdParamsE --------------------------
	.section	.nv.constant0._ZN10layer_norm40ln_parallel_residual_bwd_finalize_kernelINS_22Kernel_traits_finalizeILj1536EfffffjLb0ELj1024ELj4ENS_18Kernel_traits_baseILj1536EfffffjLj1024EEEEELb0EEEvNS_9BwdParamsE,"a",@progbits
	.sectionflags	@""
	.align	4
.nv.constant0._ZN10layer_norm40ln_parallel_residual_bwd_finalize_kernelINS_22Kernel_traits_finalizeILj1536EfffffjLb0ELj1024ELj4ENS_18Kernel_traits_baseILj1536EfffffjLj1024EEEEELb0EEEvNS_9BwdParamsE:
	.zero		1192


//--------------------- .nv.constant0._ZN10layer_norm31ln_parallel_residual_bwd_kernelINS_13Kernel_traitsIfffffjLj1536ELj1ELj1ELj4ELj16ENS_18Kernel_traits_baseILj1536EfffffjLj128EEEEELb1ELb1ELb0EEEvNS_9BwdParamsE --------------------------
	.section	.nv.constant0._ZN10layer_norm31ln_parallel_residual_bwd_kernelINS_13Kernel_traitsIfffffjLj1536ELj1ELj1ELj4ELj16ENS_18Kernel_traits_baseILj1536EfffffjLj128EEEEELb1ELb1ELb0EEEvNS_9BwdParamsE,"a",@progbits
	.sectionflags	@""
	.align	4
.nv.constant0._ZN10layer_norm31ln_parallel_residual_bwd_kernelINS_13Kernel_traitsIfffffjLj1536ELj1ELj1ELj4ELj16ENS_18Kernel_traits_baseILj1536EfffffjLj128EEEEELb1ELb1ELb0EEEvNS_9BwdParamsE:
	.zero		1192


//--------------------- .nv.constant0._ZN10layer_norm22ln_bwd_finalize_kernelINS_22Kernel_traits_finalizeILj1536EfffffjLb0ELj1024ELj4ENS_18Kernel_traits_baseILj1536EfffffjLj1024EEEEELb0ELb1EEEvNS_9BwdParamsE --------------------------
	.section	.nv.constant0._ZN10layer_norm22ln_bwd_finalize_kernelINS_22Kernel_traits_finalizeILj1536EfffffjLb0ELj1024ELj4ENS_18Kernel_traits_baseILj1536EfffffjLj1024EEEEELb0ELb1EEEvNS_9BwdParamsE,"a",@progbits
	.sectionflags	@""
	.align	4
.nv.constant0._ZN10layer_norm22ln_bwd_finalize_kernelINS_22Kernel_traits_finalizeILj1536EfffffjLb0ELj1024ELj4ENS_18Kernel_traits_baseILj1536EfffffjLj1024EEEEELb0ELb1EEEvNS_9BwdParamsE:
	.zero		1192


//--------------------- .nv.constant0._ZN10layer_norm40ln_parallel_residual_bwd_finalize_kernelINS_22Kernel_traits_finalizeILj1536EfffffjLb0ELj1024ELj4ENS_18Kernel_traits_baseILj1536EfffffjLj1024EEEEELb1EEEvNS_9BwdParamsE --------------------------
	.section	.nv.constant0._ZN10layer_norm40ln_parallel_residual_bwd_finalize_kernelINS_22Kernel_traits_finalizeILj1536EfffffjLb0ELj1024ELj4ENS_18Kernel_traits_baseILj1536EfffffjLj1024EEEEELb1EEEvNS_9BwdParamsE,"a",@progbits
	.sectionflags	@""
	.align	4
.nv.constant0._ZN10layer_norm40ln_parallel_residual_bwd_finalize_kernelINS_22Kernel_traits_finalizeILj1536EfffffjLb0ELj1024ELj4ENS_18Kernel_traits_baseILj1536EfffffjLj1024EEEEELb1EEEvNS_9BwdParamsE:
	.zero		1192


//--------------------- .nv.constant0._ZN10layer_norm31ln_parallel_residual_bwd_kernelINS_13Kernel_traitsIfffffjLj1536ELj1ELj1ELj4ELj16ENS_18Kernel_traits_baseILj1536EfffffjLj128EEEEELb1ELb1ELb1EEEvNS_9BwdParamsE --------------------------
	.section	.nv.constant0._ZN10layer_norm31ln_parallel_residual_bwd_kernelINS_13Kernel_traitsIfffffjLj1536ELj1ELj1ELj4ELj16ENS_18Kernel_traits_baseILj1536EfffffjLj128EEEEELb1ELb1ELb1EEEvNS_9BwdParamsE,"a",@progbits
	.sectionflags	@""
	.align	4
.nv.constant0._ZN10layer_norm31ln_parallel_residual_bwd_kernelINS_13Kernel_traitsIfffffjLj1536ELj1ELj1ELj4ELj16ENS_18Kernel_traits_baseILj1536EfffffjLj128EEEEELb1ELb1ELb1EEEvNS_9BwdParamsE:
	.zero		1192


//--------------------- SYMBOLS --------------------------

	.type		.nv.reservedSmem.offset0,@object
	.size		.nv.reservedSmem.offset0,0x4
	.type		.nv.reservedSmem.cap,@object
	.size		.nv.reservedSmem.cap,0x4
